// Copyright (c) 2024, Jay Shah, Ganesh Bikshandi, Ying Zhang, Vijay Thakkar, Pradeep Ramani, Tri Dao.
// Splitting the different template instantiations to different files to speed up compilation.
// This file is auto-generated. See "generate_kernels.py"

#include "flash_fwd_launch_template.h"

#ifndef FLASHATTENTION_DISABLE_HDIM128
template void run_mha_fwd_<90, cutlass::float_e4m3_t, 128, 128, true, false, true, true>(Flash_fwd_params &params, cudaStream_t stream);
#endif


// ===== COMPILED SASS (sm_90a) =====

	.target	sm_90a

	.elftype	@"ET_EXEC"


//--------------------- .note.nv.tkinfo           --------------------------
	.section	.note.nv.tkinfo,"",@"SHT_NOTE"
	.sectionflags	@"SHF_NOTE_NV_TKINFO"
	.tkinfo
        /*0018*/ 	.word	0x00000002
        /*0030*/ 	.string	""
        /*0030*/ 	.string	"ptxas"
        /*0030*/ 	.string	"Cuda compilation tools, release 13.0, V13.0.88"
        /*0030*/ 	.string	"Build cuda_13.0.r13.0/compiler.36424714_0"
        /*0030*/ 	.string	"-arch sm_90a -m 64 "



//--------------------- .note.nv.cuinfo           --------------------------
	.section	.note.nv.cuinfo,"",@"SHT_NOTE"
	.sectionflags	@"SHF_NOTE_NV_CUINFO"
        /*0018*/ 	.short	0x0002
        /*001a*/ 	.short	0x005a
        /*001c*/ 	.short	0x0082
	.zero		2


//--------------------- .nv.info                  --------------------------
	.section	.nv.info,"",@"SHT_CUDA_INFO"
	.align	4


	//----- nvinfo : EIATTR_REGCOUNT
	.align		4
        /*0000*/ 	.byte	0x04, 0x2f
        /*0002*/ 	.short	(.L_26 - .L_25)
	.align		4
.L_25:
        /*0004*/ 	.word	index@(_ZN7cutlass13device_kernelIN5flash11enable_sm90INS1_16FlashAttnFwdSm90INS1_25CollectiveMainloopFwdSm90ILi2EN4cute5tupleIJNS5_1CILi1EEES8_S8_EEENS6_IJNS7_ILi128EEENS7_ILi224EEESA_EEELi128ENS_12float_e4m3_tEfNS_4arch4Sm90ELb1ELb0ELb1ELb1ELb0ELb1ELb0ELb1ELb1ELb1ELb1ELb0EEENS1_21CollectiveEpilogueFwdINS6_IJSA_SA_SB_EEES9_NS_10bfloat16_tESF_Li256ELb1ELb1ELb1ELb1EEENS1_36VarlenDynamicPersistentTileSchedulerILi128ELi224ELi256ELi128ELb1ELb1ELb1ELb1ELb1ELb1EEEEEEEEEvNT_6ParamsE)
        /*0008*/ 	.word	0x000000a8


	//----- nvinfo : EIATTR_FRAME_SIZE
	.align		4
.L_26:
        /*000c*/ 	.byte	0x04, 0x11
        /*000e*/ 	.short	(.L_28 - .L_27)
	.align		4
.L_27:
        /*0010*/ 	.word	index@(_ZN7cutlass13device_kernelIN5flash11enable_sm90INS1_16FlashAttnFwdSm90INS1_25CollectiveMainloopFwdSm90ILi2EN4cute5tupleIJNS5_1CILi1EEES8_S8_EEENS6_IJNS7_ILi128EEENS7_ILi224EEESA_EEELi128ENS_12float_e4m3_tEfNS_4arch4Sm90ELb1ELb0ELb1ELb1ELb0ELb1ELb0ELb1ELb1ELb1ELb1ELb0EEENS1_21CollectiveEpilogueFwdINS6_IJSA_SA_SB_EEES9_NS_10bfloat16_tESF_Li256ELb1ELb1ELb1ELb1EEENS1_36VarlenDynamicPersistentTileSchedulerILi128ELi224ELi256ELi128ELb1ELb1ELb1ELb1ELb1ELb1EEEEEEEEEvNT_6ParamsE)
        /*0014*/ 	.word	0x000000d8


	//----- nvinfo : EIATTR_REGCOUNT
	.align		4
.L_28:
        /*0018*/ 	.byte	0x04, 0x2f
        /*001a*/ 	.short	(.L_30 - .L_29)
	.align		4
.L_29:
        /*001c*/ 	.word	index@(_ZN7cutlass13device_kernelIN5flash11enable_sm90INS1_16FlashAttnFwdSm90INS1_25CollectiveMainloopFwdSm90ILi2EN4cute5tupleIJNS5_1CILi1EEES8_S8_EEENS6_IJNS7_ILi128EEENS7_ILi224EEESA_EEELi128ENS_12float_e4m3_tEfNS_4arch4Sm90ELb1ELb0ELb1ELb1ELb0ELb0ELb0ELb1ELb1ELb1ELb1ELb0EEENS1_21CollectiveEpilogueFwdINS6_IJSA_SA_SB_EEES9_NS_10bfloat16_tESF_Li256ELb1ELb1ELb1ELb1EEENS1_36VarlenDynamicPersistentTileSchedulerILi128ELi224ELi256ELi128ELb1ELb1ELb1ELb1ELb1ELb1EEEEEEEEEvNT_6ParamsE)
        /*0020*/ 	.word	0x000000a8


	//----- nvinfo : EIATTR_FRAME_SIZE
	.align		4
.L_30:
        /*0024*/ 	.byte	0x04, 0x11
        /*0026*/ 	.short	(.L_32 - .L_31)
	.align		4
.L_31:
        /*0028*/ 	.word	index@(_ZN7cutlass13device_kernelIN5flash11enable_sm90INS1_16FlashAttnFwdSm90INS1_25CollectiveMainloopFwdSm90ILi2EN4cute5tupleIJNS5_1CILi1EEES8_S8_EEENS6_IJNS7_ILi128EEENS7_ILi224EEESA_EEELi128ENS_12float_e4m3_tEfNS_4arch4Sm90ELb1ELb0ELb1ELb1ELb0ELb0ELb0ELb1ELb1ELb1ELb1ELb0EEENS1_21CollectiveEpilogueFwdINS6_IJSA_SA_SB_EEES9_NS_10bfloat16_tESF_Li256ELb1ELb1ELb1ELb1EEENS1_36VarlenDynamicPersistentTileSchedulerILi128ELi224ELi256ELi128ELb1ELb1ELb1ELb1ELb1ELb1EEEEEEEEEvNT_6ParamsE)
        /*002c*/ 	.word	0x00000040


	//----- nvinfo : EIATTR_REGCOUNT
	.align		4
.L_32:
        /*0030*/ 	.byte	0x04, 0x2f
        /*0032*/ 	.short	(.L_34 - .L_33)
	.align		4
.L_33:
        /*0034*/ 	.word	index@(_ZN7cutlass13device_kernelIN5flash11enable_sm90INS1_16FlashAttnFwdSm90INS1_25CollectiveMainloopFwdSm90ILi2EN4cute5tupleIJNS5_1CILi1EEES8_S8_EEENS6_IJNS7_ILi128EEENS7_ILi224EEESA_EEELi128ENS_12float_e4m3_tEfNS_4arch4Sm90ELb1ELb0ELb1ELb0ELb0ELb0ELb0ELb1ELb1ELb1ELb1ELb0EEENS1_21CollectiveEpilogueFwdINS6_IJSA_SA_SB_EEES9_NS_10bfloat16_tESF_Li256ELb0ELb1ELb1ELb1EEENS1_19SingleTileSchedulerILb0ELb1ELb1ELi128EEEEEEEEEvNT_6ParamsE)
        /*0038*/ 	.word	0x000000a8


	//----- nvinfo : EIATTR_FRAME_SIZE
	.align		4
.L_34:
        /*003c*/ 	.byte	0x04, 0x11
        /*003e*/ 	.short	(.L_36 - .L_35)
	.align		4
.L_35:
        /*0040*/ 	.word	index@(_ZN7cutlass13device_kernelIN5flash11enable_sm90INS1_16FlashAttnFwdSm90INS1_25CollectiveMainloopFwdSm90ILi2EN4cute5tupleIJNS5_1CILi1EEES8_S8_EEENS6_IJNS7_ILi128EEENS7_ILi224EEESA_EEELi128ENS_12float_e4m3_tEfNS_4arch4Sm90ELb1ELb0ELb1ELb0ELb0ELb0ELb0ELb1ELb1ELb1ELb1ELb0EEENS1_21CollectiveEpilogueFwdINS6_IJSA_SA_SB_EEES9_NS_10bfloat16_tESF_Li256ELb0ELb1ELb1ELb1EEENS1_19SingleTileSchedulerILb0ELb1ELb1ELi128EEEEEEEEEvNT_6ParamsE)
        /*0044*/ 	.word	0x00000028


	//----- nvinfo : EIATTR_REGCOUNT
	.align		4
.L_36:
        /*0048*/ 	.byte	0x04, 0x2f
        /*004a*/ 	.short	(.L_38 - .L_37)
	.align		4
.L_37:
        /*004c*/ 	.word	index@(_ZN7cutlass13device_kernelIN5flash11enable_sm90INS1_16FlashAttnFwdSm90INS1_25CollectiveMainloopFwdSm90ILi2EN4cute5tupleIJNS5_1CILi1EEES8_S8_EEENS6_IJNS7_ILi128EEENS7_ILi192EEESA_EEELi128ENS_12float_e4m3_tEfNS_4arch4Sm90ELb0ELb1ELb1ELb1ELb0ELb1ELb0ELb1ELb1ELb1ELb1ELb0EEENS1_21CollectiveEpilogueFwdINS6_IJSA_SA_SB_EEES9_NS_10bfloat16_tESF_Li256ELb1ELb1ELb1ELb1EEENS1_36VarlenDynamicPersistentTileSchedulerILi128ELi192ELi256ELi128ELb1ELb1ELb1ELb1ELb0ELb1EEEEEEEEEvNT_6ParamsE)
        /*0050*/ 	.word	0x000000a8


	//----- nvinfo : EIATTR_FRAME_SIZE
	.align		4
.L_38:
        /*0054*/ 	.byte	0x04, 0x11
        /*0056*/ 	.short	(.L_40 - .L_39)
	.align		4
.L_39:
        /*0058*/ 	.word	index@(_ZN7cutlass13device_kernelIN5flash11enable_sm90INS1_16FlashAttnFwdSm90INS1_25CollectiveMainloopFwdSm90ILi2EN4cute5tupleIJNS5_1CILi1EEES8_S8_EEENS6_IJNS7_ILi128EEENS7_ILi192EEESA_EEELi128ENS_12float_e4m3_tEfNS_4arch4Sm90ELb0ELb1ELb1ELb1ELb0ELb1ELb0ELb1ELb1ELb1ELb1ELb0EEENS1_21CollectiveEpilogueFwdINS6_IJSA_SA_SB_EEES9_NS_10bfloat16_tESF_Li256ELb1ELb1ELb1ELb1EEENS1_36VarlenDynamicPersistentTileSchedulerILi128ELi192ELi256ELi128ELb1ELb1ELb1ELb1ELb0ELb1EEEEEEEEEvNT_6ParamsE)
        /*005c*/ 	.word	0x00000058


	//----- nvinfo : EIATTR_REGCOUNT
	.align		4
.L_40:
        /*0060*/ 	.byte	0x04, 0x2f
        /*0062*/ 	.short	(.L_42 - .L_41)
	.align		4
.L_41:
        /*0064*/ 	.word	index@(_ZN7cutlass13device_kernelIN5flash11enable_sm90INS1_16FlashAttnFwdSm90INS1_25CollectiveMainloopFwdSm90ILi2EN4cute5tupleIJNS5_1CILi1EEES8_S8_EEENS6_IJNS7_ILi128EEENS7_ILi192EEESA_EEELi128ENS_12float_e4m3_tEfNS_4arch4Sm90ELb0ELb1ELb1ELb1ELb0ELb0ELb0ELb1ELb1ELb1ELb1ELb0EEENS1_21CollectiveEpilogueFwdINS6_IJSA_SA_SB_EEES9_NS_10bfloat16_tESF_Li256ELb1ELb1ELb1ELb1EEENS1_36VarlenDynamicPersistentTileSchedulerILi128ELi192ELi256ELi128ELb1ELb1ELb1ELb1ELb0ELb1EEEEEEEEEvNT_6ParamsE)
        /*0068*/ 	.word	0x000000a8


	//----- nvinfo : EIATTR_FRAME_SIZE
	.align		4
.L_42:
        /*006c*/ 	.byte	0x04, 0x11
        /*006e*/ 	.short	(.L_44 - .L_43)
	.align		4
.L_43:
        /*0070*/ 	.word	index@(_ZN7cutlass13device_kernelIN5flash11enable_sm90INS1_16FlashAttnFwdSm90INS1_25CollectiveMainloopFwdSm90ILi2EN4cute5tupleIJNS5_1CILi1EEES8_S8_EEENS6_IJNS7_ILi128EEENS7_ILi192EEESA_EEELi128ENS_12float_e4m3_tEfNS_4arch4Sm90ELb0ELb1ELb1ELb1ELb0ELb0ELb0ELb1ELb1ELb1ELb1ELb0EEENS1_21CollectiveEpilogueFwdINS6_IJSA_SA_SB_EEES9_NS_10bfloat16_tESF_Li256ELb1ELb1ELb1ELb1EEENS1_36VarlenDynamicPersistentTileSchedulerILi128ELi192ELi256ELi128ELb1ELb1ELb1ELb1ELb0ELb1EEEEEEEEEvNT_6ParamsE)
        /*0074*/ 	.word	0x00000038


	//----- nvinfo : EIATTR_REGCOUNT
	.align		4
.L_44:
        /*0078*/ 	.byte	0x04, 0x2f
        /*007a*/ 	.short	(.L_46 - .L_45)
	.align		4
.L_45:
        /*007c*/ 	.word	index@(_ZN7cutlass13device_kernelIN5flash11enable_sm90INS1_16FlashAttnFwdSm90INS1_25CollectiveMainloopFwdSm90ILi2EN4cute5tupleIJNS5_1CILi1EEES8_S8_EEENS6_IJNS7_ILi128EEENS7_ILi192EEESA_EEELi128ENS_12float_e4m3_tEfNS_4arch4Sm90ELb0ELb1ELb1ELb0ELb0ELb0ELb0ELb1ELb1ELb1ELb1ELb0EEENS1_21CollectiveEpilogueFwdINS6_IJSA_SA_SB_EEES9_NS_10bfloat16_tESF_Li256ELb0ELb1ELb1ELb1EEENS1_19SingleTileSchedulerILb0ELb1ELb1ELi128EEEEEEEEEvNT_6ParamsE)
        /*0080*/ 	.word	0x000000a8


	//----- nvinfo : EIATTR_FRAME_SIZE
	.align		4
.L_46:
        /*0084*/ 	.byte	0x04, 0x11
        /*0086*/ 	.short	(.L_48 - .L_47)
	.align		4
.L_47:
        /*0088*/ 	.word	index@(_ZN7cutlass13device_kernelIN5flash11enable_sm90INS1_16FlashAttnFwdSm90INS1_25CollectiveMainloopFwdSm90ILi2EN4cute5tupleIJNS5_1CILi1EEES8_S8_EEENS6_IJNS7_ILi128EEENS7_ILi192EEESA_EEELi128ENS_12float_e4m3_tEfNS_4arch4Sm90ELb0ELb1ELb1ELb0ELb0ELb0ELb0ELb1ELb1ELb1ELb1ELb0EEENS1_21CollectiveEpilogueFwdINS6_IJSA_SA_SB_EEES9_NS_10bfloat16_tESF_Li256ELb0ELb1ELb1ELb1EEENS1_19SingleTileSchedulerILb0ELb1ELb1ELi128EEEEEEEEEvNT_6ParamsE)
        /*008c*/ 	.word	0x00000018


	//----- nvinfo : EIATTR_REGCOUNT
	.align		4
.L_48:
        /*0090*/ 	.byte	0x04, 0x2f
        /*0092*/ 	.short	(.L_50 - .L_49)
	.align		4
.L_49:
        /*0094*/ 	.word	index@(_ZN7cutlass13device_kernelIN5flash11enable_sm90INS1_16FlashAttnFwdSm90INS1_25CollectiveMainloopFwdSm90ILi2EN4cute5tupleIJNS5_1CILi1EEES8_S8_EEENS6_IJNS7_ILi128EEENS7_ILi224EEESA_EEELi128ENS_12float_e4m3_tEfNS_4arch4Sm90ELb0ELb0ELb1ELb1ELb0ELb1ELb0ELb1ELb1ELb1ELb1ELb0EEENS1_21CollectiveEpilogueFwdINS6_IJSA_SA_SB_EEES9_NS_10bfloat16_tESF_Li256ELb1ELb1ELb1ELb1EEENS1_36VarlenDynamicPersistentTileSchedulerILi128ELi224ELi256ELi128ELb1ELb1ELb1ELb0ELb1ELb1EEEEEEEEEvNT_6ParamsE)
        /*0098*/ 	.word	0x000000a8


	//----- nvinfo : EIATTR_FRAME_SIZE
	.align		4
.L_50:
        /*009c*/ 	.byte	0x04, 0x11
        /*009e*/ 	.short	(.L_52 - .L_51)
	.align		4
.L_51:
        /*00a0*/ 	.word	index@(_ZN7cutlass13device_kernelIN5flash11enable_sm90INS1_16FlashAttnFwdSm90INS1_25CollectiveMainloopFwdSm90ILi2EN4cute5tupleIJNS5_1CILi1EEES8_S8_EEENS6_IJNS7_ILi128EEENS7_ILi224EEESA_EEELi128ENS_12float_e4m3_tEfNS_4arch4Sm90ELb0ELb0ELb1ELb1ELb0ELb1ELb0ELb1ELb1ELb1ELb1ELb0EEENS1_21CollectiveEpilogueFwdINS6_IJSA_SA_SB_EEES9_NS_10bfloat16_tESF_Li256ELb1ELb1ELb1ELb1EEENS1_36VarlenDynamicPersistentTileSchedulerILi128ELi224ELi256ELi128ELb1ELb1ELb1ELb0ELb1ELb1EEEEEEEEEvNT_6ParamsE)
        /*00a4*/ 	.word	0x000000f8


	//----- nvinfo : EIATTR_REGCOUNT
	.align		4
.L_52:
        /*00a8*/ 	.byte	0x04, 0x2f
        /*00aa*/ 	.short	(.L_54 - .L_53)
	.align		4
.L_53:
        /*00ac*/ 	.word	index@(_ZN7cutlass13device_kernelIN5flash11enable_sm90INS1_16FlashAttnFwdSm90INS1_25CollectiveMainloopFwdSm90ILi2EN4cute5tupleIJNS5_1CILi1EEES8_S8_EEENS6_IJNS7_ILi128EEENS7_ILi224EEESA_EEELi128ENS_12float_e4m3_tEfNS_4arch4Sm90ELb0ELb0ELb1ELb1ELb0ELb0ELb0ELb1ELb1ELb1ELb1ELb0EEENS1_21CollectiveEpilogueFwdINS6_IJSA_SA_SB_EEES9_NS_10bfloat16_tESF_Li256ELb1ELb1ELb1ELb1EEENS1_36VarlenDynamicPersistentTileSchedulerILi128ELi224ELi256ELi128ELb1ELb1ELb1ELb0ELb1ELb1EEEEEEEEEvNT_6ParamsE)
        /*00b0*/ 	.word	0x000000a8


	//----- nvinfo : EIATTR_FRAME_SIZE
	.align		4
.L_54:
        /*00b4*/ 	.byte	0x04, 0x11
        /*00b6*/ 	.short	(.L_56 - .L_55)
	.align		4
.L_55:
        /*00b8*/ 	.word	index@(_ZN7cutlass13device_kernelIN5flash11enable_sm90INS1_16FlashAttnFwdSm90INS1_25CollectiveMainloopFwdSm90ILi2EN4cute5tupleIJNS5_1CILi1EEES8_S8_EEENS6_IJNS7_ILi128EEENS7_ILi224EEESA_EEELi128ENS_12float_e4m3_tEfNS_4arch4Sm90ELb0ELb0ELb1ELb1ELb0ELb0ELb0ELb1ELb1ELb1ELb1ELb0EEENS1_21CollectiveEpilogueFwdINS6_IJSA_SA_SB_EEES9_NS_10bfloat16_tESF_Li256ELb1ELb1ELb1ELb1EEENS1_36VarlenDynamicPersistentTileSchedulerILi128ELi224ELi256ELi128ELb1ELb1ELb1ELb0ELb1ELb1EEEEEEEEEvNT_6ParamsE)
        /*00bc*/ 	.word	0x00000048


	//----- nvinfo : EIATTR_REGCOUNT
	.align		4
.L_56:
        /*00c0*/ 	.byte	0x04, 0x2f
        /*00c2*/ 	.short	(.L_58 - .L_57)
	.align		4
.L_57:
        /*00c4*/ 	.word	index@(_ZN7cutlass13device_kernelIN5flash11enable_sm90INS1_16FlashAttnFwdSm90INS1_25CollectiveMainloopFwdSm90ILi2EN4cute5tupleIJNS5_1CILi1EEES8_S8_EEENS6_IJNS7_ILi128EEENS7_ILi224EEESA_EEELi128ENS_12float_e4m3_tEfNS_4arch4Sm90ELb0ELb0ELb1ELb0ELb0ELb0ELb0ELb1ELb1ELb1ELb1ELb0EEENS1_21CollectiveEpilogueFwdINS6_IJSA_SA_SB_EEES9_NS_10bfloat16_tESF_Li256ELb0ELb1ELb1ELb1EEENS1_19SingleTileSchedulerILb0ELb1ELb1ELi128EEEEEEEEEvNT_6ParamsE)
        /*00c8*/ 	.word	0x000000a8


	//----- nvinfo : EIATTR_FRAME_SIZE
	.align		4
.L_58:
        /*00cc*/ 	.byte	0x04, 0x11
        /*00ce*/ 	.short	(.L_60 - .L_59)
	.align		4
.L_59:
        /*00d0*/ 	.word	index@(_ZN7cutlass13device_kernelIN5flash11enable_sm90INS1_16FlashAttnFwdSm90INS1_25CollectiveMainloopFwdSm90ILi2EN4cute5tupleIJNS5_1CILi1EEES8_S8_EEENS6_IJNS7_ILi128EEENS7_ILi224EEESA_EEELi128ENS_12float_e4m3_tEfNS_4arch4Sm90ELb0ELb0ELb1ELb0ELb0ELb0ELb0ELb1ELb1ELb1ELb1ELb0EEENS1_21CollectiveEpilogueFwdINS6_IJSA_SA_SB_EEES9_NS_10bfloat16_tESF_Li256ELb0ELb1ELb1ELb1EEENS1_19SingleTileSchedulerILb0ELb1ELb1ELi128EEEEEEEEEvNT_6ParamsE)
        /*00d4*/ 	.word	0x00000028


	//----- nvinfo : EIATTR_MIN_STACK_SIZE
	.align		4
.L_60:
        /*00d8*/ 	.byte	0x04, 0x12
        /*00da*/ 	.short	(.L_62 - .L_61)
	.align		4
.L_61:
        /*00dc*/ 	.word	index@(_ZN7cutlass13device_kernelIN5flash11enable_sm90INS1_16FlashAttnFwdSm90INS1_25CollectiveMainloopFwdSm90ILi2EN4cute5tupleIJNS5_1CILi1EEES8_S8_EEENS6_IJNS7_ILi128EEENS7_ILi224EEESA_EEELi128ENS_12float_e4m3_tEfNS_4arch4Sm90ELb0ELb0ELb1ELb0ELb0ELb0ELb0ELb1ELb1ELb1ELb1ELb0EEENS1_21CollectiveEpilogueFwdINS6_IJSA_SA_SB_EEES9_NS_10bfloat16_tESF_Li256ELb0ELb1ELb1ELb1EEENS1_19SingleTileSchedulerILb0ELb1ELb1ELi128EEEEEEEEEvNT_6ParamsE)
        /*00e0*/ 	.word	0x00000028


	//----- nvinfo : EIATTR_MIN_STACK_SIZE
	.align		4
.L_62:
        /*00e4*/ 	.byte	0x04, 0x12
        /*00e6*/ 	.short	(.L_64 - .L_63)
	.align		4
.L_63:
        /*00e8*/ 	.word	index@(_ZN7cutlass13device_kernelIN5flash11enable_sm90INS1_16FlashAttnFwdSm90INS1_25CollectiveMainloopFwdSm90ILi2EN4cute5tupleIJNS5_1CILi1EEES8_S8_EEENS6_IJNS7_ILi128EEENS7_ILi224EEESA_EEELi128ENS_12float_e4m3_tEfNS_4arch4Sm90ELb0ELb0ELb1ELb1ELb0ELb0ELb0ELb1ELb1ELb1ELb1ELb0EEENS1_21CollectiveEpilogueFwdINS6_IJSA_SA_SB_EEES9_NS_10bfloat16_tESF_Li256ELb1ELb1ELb1ELb1EEENS1_36VarlenDynamicPersistentTileSchedulerILi128ELi224ELi256ELi128ELb1ELb1ELb1ELb0ELb1ELb1EEEEEEEEEvNT_6ParamsE)
        /*00ec*/ 	.word	0x00000048


	//----- nvinfo : EIATTR_MIN_STACK_SIZE
	.align		4
.L_64:
        /*00f0*/ 	.byte	0x04, 0x12
        /*00f2*/ 	.short	(.L_66 - .L_65)
	.align		4
.L_65:
        /*00f4*/ 	.word	index@(_ZN7cutlass13device_kernelIN5flash11enable_sm90INS1_16FlashAttnFwdSm90INS1_25CollectiveMainloopFwdSm90ILi2EN4cute5tupleIJNS5_1CILi1EEES8_S8_EEENS6_IJNS7_ILi128EEENS7_ILi224EEESA_EEELi128ENS_12float_e4m3_tEfNS_4arch4Sm90ELb0ELb0ELb1ELb1ELb0ELb1ELb0ELb1ELb1ELb1ELb1ELb0EEENS1_21CollectiveEpilogueFwdINS6_IJSA_SA_SB_EEES9_NS_10bfloat16_tESF_Li256ELb1ELb1ELb1ELb1EEENS1_36VarlenDynamicPersistentTileSchedulerILi128ELi224ELi256ELi128ELb1ELb1ELb1ELb0ELb1ELb1EEEEEEEEEvNT_6ParamsE)
        /*00f8*/ 	.word	0x000000f8


	//----- nvinfo : EIATTR_MIN_STACK_SIZE
	.align		4
.L_66:
        /*00fc*/ 	.byte	0x04, 0x12
        /*00fe*/ 	.short	(.L_68 - .L_67)
	.align		4
.L_67:
        /*0100*/ 	.word	index@(_ZN7cutlass13device_kernelIN5flash11enable_sm90INS1_16FlashAttnFwdSm90INS1_25CollectiveMainloopFwdSm90ILi2EN4cute5tupleIJNS5_1CILi1EEES8_S8_EEENS6_IJNS7_ILi128EEENS7_ILi192EEESA_EEELi128ENS_12float_e4m3_tEfNS_4arch4Sm90ELb0ELb1ELb1ELb0ELb0ELb0ELb0ELb1ELb1ELb1ELb1ELb0EEENS1_21CollectiveEpilogueFwdINS6_IJSA_SA_SB_EEES9_NS_10bfloat16_tESF_Li256ELb0ELb1ELb1ELb1EEENS1_19SingleTileSchedulerILb0ELb1ELb1ELi128EEEEEEEEEvNT_6ParamsE)
        /*0104*/ 	.word	0x00000018


	//----- nvinfo : EIATTR_MIN_STACK_SIZE
	.align		4
.L_68:
        /*0108*/ 	.byte	0x04, 0x12
        /*010a*/ 	.short	(.L_70 - .L_69)
	.align		4
.L_69:
        /*010c*/ 	.word	index@(_ZN7cutlass13device_kernelIN5flash11enable_sm90INS1_16FlashAttnFwdSm90INS1_25CollectiveMainloopFwdSm90ILi2EN4cute5tupleIJNS5_1CILi1EEES8_S8_EEENS6_IJNS7_ILi128EEENS7_ILi192EEESA_EEELi128ENS_12float_e4m3_tEfNS_4arch4Sm90ELb0ELb1ELb1ELb1ELb0ELb0ELb0ELb1ELb1ELb1ELb1ELb0EEENS1_21CollectiveEpilogueFwdINS6_IJSA_SA_SB_EEES9_NS_10bfloat16_tESF_Li256ELb1ELb1ELb1ELb1EEENS1_36VarlenDynamicPersistentTileSchedulerILi128ELi192ELi256ELi128ELb1ELb1ELb1ELb1ELb0ELb1EEEEEEEEEvNT_6ParamsE)
        /*0110*/ 	.word	0x00000038


	//----- nvinfo : EIATTR_MIN_STACK_SIZE
	.align		4
.L_70:
        /*0114*/ 	.byte	0x04, 0x12
        /*0116*/ 	.short	(.L_72 - .L_71)
	.align		4
.L_71:
        /*0118*/ 	.word	index@(_ZN7cutlass13device_kernelIN5flash11enable_sm90INS1_16FlashAttnFwdSm90INS1_25CollectiveMainloopFwdSm90ILi2EN4cute5tupleIJNS5_1CILi1EEES8_S8_EEENS6_IJNS7_ILi128EEENS7_ILi192EEESA_EEELi128ENS_12float_e4m3_tEfNS_4arch4Sm90ELb0ELb1ELb1ELb1ELb0ELb1ELb0ELb1ELb1ELb1ELb1ELb0EEENS1_21CollectiveEpilogueFwdINS6_IJSA_SA_SB_EEES9_NS_10bfloat16_tESF_Li256ELb1ELb1ELb1ELb1EEENS1_36VarlenDynamicPersistentTileSchedulerILi128ELi192ELi256ELi128ELb1ELb1ELb1ELb1ELb0ELb1EEEEEEEEEvNT_6ParamsE)
        /*011c*/ 	.word	0x00000058


	//----- nvinfo : EIATTR_MIN_STACK_SIZE
	.align		4
.L_72:
        /*0120*/ 	.byte	0x04, 0x12
        /*0122*/ 	.short	(.L_74 - .L_73)
	.align		4
.L_73:
        /*0124*/ 	.word	index@(_ZN7cutlass13device_kernelIN5flash11enable_sm90INS1_16FlashAttnFwdSm90INS1_25CollectiveMainloopFwdSm90ILi2EN4cute5tupleIJNS5_1CILi1EEES8_S8_EEENS6_IJNS7_ILi128EEENS7_ILi224EEESA_EEELi128ENS_12float_e4m3_tEfNS_4arch4Sm90ELb1ELb0ELb1ELb0ELb0ELb0ELb0ELb1ELb1ELb1ELb1ELb0EEENS1_21CollectiveEpilogueFwdINS6_IJSA_SA_SB_EEES9_NS_10bfloat16_tESF_Li256ELb0ELb1ELb1ELb1EEENS1_19SingleTileSchedulerILb0ELb1ELb1ELi128EEEEEEEEEvNT_6ParamsE)
        /*0128*/ 	.word	0x00000028


	//----- nvinfo : EIATTR_MIN_STACK_SIZE
	.align		4
.L_74:
        /*012c*/ 	.byte	0x04, 0x12
        /*012e*/ 	.short	(.L_76 - .L_75)
	.align		4
.L_75:
        /*0130*/ 	.word	index@(_ZN7cutlass13device_kernelIN5flash11enable_sm90INS1_16FlashAttnFwdSm90INS1_25CollectiveMainloopFwdSm90ILi2EN4cute5tupleIJNS5_1CILi1EEES8_S8_EEENS6_IJNS7_ILi128EEENS7_ILi224EEESA_EEELi128ENS_12float_e4m3_tEfNS_4arch4Sm90ELb1ELb0ELb1ELb1ELb0ELb0ELb0ELb1ELb1ELb1ELb1ELb0EEENS1_21CollectiveEpilogueFwdINS6_IJSA_SA_SB_EEES9_NS_10bfloat16_tESF_Li256ELb1ELb1ELb1ELb1EEENS1_36VarlenDynamicPersistentTileSchedulerILi128ELi224ELi256ELi128ELb1ELb1ELb1ELb1ELb1ELb1EEEEEEEEEvNT_6ParamsE)
        /*0134*/ 	.word	0x00000040


	//----- nvinfo : EIATTR_MIN_STACK_SIZE
	.align		4
.L_76:
        /*0138*/ 	.byte	0x04, 0x12
        /*013a*/ 	.short	(.L_78 - .L_77)
	.align		4
.L_77:
        /*013c*/ 	.word	index@(_ZN7cutlass13device_kernelIN5flash11enable_sm90INS1_16FlashAttnFwdSm90INS1_25CollectiveMainloopFwdSm90ILi2EN4cute5tupleIJNS5_1CILi1EEES8_S8_EEENS6_IJNS7_ILi128EEENS7_ILi224EEESA_EEELi128ENS_12float_e4m3_tEfNS_4arch4Sm90ELb1ELb0ELb1ELb1ELb0ELb1ELb0ELb1ELb1ELb1ELb1ELb0EEENS1_21CollectiveEpilogueFwdINS6_IJSA_SA_SB_EEES9_NS_10bfloat16_tESF_Li256ELb1ELb1ELb1ELb1EEENS1_36VarlenDynamicPersistentTileSchedulerILi128ELi224ELi256ELi128ELb1ELb1ELb1ELb1ELb1ELb1EEEEEEEEEvNT_6ParamsE)
        /*0140*/ 	.word	0x000000d8
.L_78:


//--------------------- .nv.compat                --------------------------
	.section	.nv.compat,"",@"SHT_CUDA_COMPAT_INFO"
	.align	4
        /*0000*/ 	.byte	0x02, 0x09, 0x01, 0x00, 0x02, 0x02, 0x04, 0x00, 0x02, 0x05, 0x05, 0x00, 0x03, 0x07, 0x01, 0x01
        /*0010*/ 	.byte	0x02, 0x03, 0x01, 0x00, 0x02, 0x06, 0x01, 0x00, 0x04, 0x0b, 0x08, 0x00, 0x00, 0x00, 0x00, 0x00
        /*0020*/ 	.byte	0x00, 0x00, 0x00, 0x00


//--------------------- .nv.info._ZN7cutlass13device_kernelIN5flash11enable_sm90INS1_16FlashAttnFwdSm90INS1_25CollectiveMainloopFwdSm90ILi2EN4cute5tupleIJNS5_1CILi1EEES8_S8_EEENS6_IJNS7_ILi128EEENS7_ILi224EEESA_EEELi128ENS_12float_e4m3_tEfNS_4arch4Sm90ELb0ELb0ELb1ELb0ELb0ELb0ELb0ELb1ELb1ELb1ELb1ELb0EEENS1_21CollectiveEpilogueFwdINS6_IJSA_SA_SB_EEES9_NS_10bfloat16_tESF_Li256ELb0ELb1ELb1ELb1EEENS1_19SingleTileSchedulerILb0ELb1ELb1ELi128EEEEEEEEEvNT_6ParamsE --------------------------
	.section	.nv.info._ZN7cutlass13device_kernelIN5flash11enable_sm90INS1_16FlashAttnFwdSm90INS1_25CollectiveMainloopFwdSm90ILi2EN4cute5tupleIJNS5_1CILi1EEES8_S8_EEENS6_IJNS7_ILi128EEENS7_ILi224EEESA_EEELi128ENS_12float_e4m3_tEfNS_4arch4Sm90ELb0ELb0ELb1ELb0ELb0ELb0ELb0ELb1ELb1ELb1ELb1ELb0EEENS1_21CollectiveEpilogueFwdINS6_IJSA_SA_SB_EEES9_NS_10bfloat16_tESF_Li256ELb0ELb1ELb1ELb1EEENS1_19SingleTileSchedulerILb0ELb1ELb1ELi128EEEEEEEEEvNT_6ParamsE,"",@"SHT_CUDA_INFO"
	.sectionflags	@""
	.align	4


	//----- nvinfo : EIATTR_CUDA_API_VERSION
	.align		4
        /*0000*/ 	.byte	0x04, 0x37
        /*0002*/ 	.short	(.L_80 - .L_79)
.L_79:
        /*0004*/ 	.word	0x00000082


	//----- nvinfo : EIATTR_KPARAM_INFO
	.align		4
.L_80:
        /*0008*/ 	.byte	0x04, 0x17
        /*000a*/ 	.short	(.L_82 - .L_81)
.L_81:
        /*000c*/ 	.word	0x00000000
        /*0010*/ 	.short	0x0000
        /*0012*/ 	.short	0x0070
        /*0014*/ 	.byte	0x00, 0xf0, 0x01, 0x28


	//----- nvinfo : EIATTR_SPARSE_MMA_MASK
	.align		4
.L_82:
        /*0018*/ 	.byte	0x03, 0x50
        /*001a*/ 	.short	0x0000


	//----- nvinfo : EIATTR_MAXREG_COUNT
	.align		4
        /*001c*/ 	.byte	0x03, 0x1b
        /*001e*/ 	.short	0x00a8


	//----- nvinfo : EIATTR_NUM_BARRIERS
	.align		4
        /*0020*/ 	.byte	0x02, 0x4c
        /*0022*/ 	.byte	0x10
	.zero		1


	//----- nvinfo : EIATTR_EXTERNS
	.align		4
        /*0024*/ 	.byte	0x04, 0x0f
        /*0026*/ 	.short	(.L_84 - .L_83)


	//   ....[0]....
	.align		4
.L_83:
        /*0028*/ 	.word	index@(__assertfail)


	//----- nvinfo : EIATTR_ANNOTATIONS
	.align		4
.L_84:
        /*002c*/ 	.byte	0x04, 0x55
        /*002e*/ 	.short	(.L_86 - .L_85)


	//   ....[0]....
.L_85:
        /*0030*/ 	.word	0x00000001
        /*0034*/ 	.byte	0x40, 0x09, 0x00, 0x00, 0x01, 0x00, 0x00, 0x00, 0xc0, 0x12, 0x00, 0x00, 0x01, 0x00, 0x00, 0x00
        /* <DEDUP_REMOVED lines=13> */
        /*0114*/ 	.byte	0xa0, 0x0b, 0x01, 0x00


	//----- nvinfo : EIATTR_MERCURY_ISA_VERSION
	.align		4
.L_86:
        /*0118*/ 	.byte	0x03, 0x5f
        /*011a*/ 	.short	0x0101


	//----- nvinfo : EIATTR_INT_WARP_WIDE_INSTR_OFFSETS
	.align		4
        /*011c*/ 	.byte	0x04, 0x31
        /*011e*/ 	.short	(.L_88 - .L_87)


	//   ....[0]....
.L_87:
        /*0120*/ 	.word	0x00000120


	//   ....[1]....
        /*0124*/ 	.word	0x000001c0


	//   ....[2]....
        /*0128*/ 	.word	0x00000230


	//----- nvinfo : EIATTR_COOP_GROUP_MASK_REGIDS
	.align		4
.L_88:
        /*012c*/ 	.byte	0x04, 0x29
        /*012e*/ 	.short	(.L_90 - .L_89)


	//   ....[0]....
.L_89:
        /*0130*/ 	.word	0xffffffff


	//   ....[1]....
        /*0134*/ 	.word	0xffffffff


	//   ....[2]....
        /*0138*/ 	.word	0xffffffff


	//   ....[3]....
        /*013c*/ 	.word	0xffffffff


	//   ....[4]....
        /*0140*/ 	.word	0xffffffff


	//   ....[5]....
        /*0144*/ 	.word	0xffffffff


	//   ....[6]....
        /*0148*/ 	.word	0xffffffff


	//   ....[7]....
        /*014c*/ 	.word	0xffffffff


	//   ....[8]....
        /*0150*/ 	.word	0xffffffff


	//   ....[9]....
        /*0154*/ 	.word	0xffffffff


	//   ....[10]....
        /*0158*/ 	.word	0xffffffff


	//   ....[11]....
        /*015c*/ 	.word	0xffffffff


	//   ....[12]....
        /*0160*/ 	.word	0xffffffff


	//   ....[13]....
        /*0164*/ 	.word	0xffffffff


	//   ....[14]....
        /*0168*/ 	.word	0xffffffff


	//   ....[15]....
        /*016c*/ 	.word	0xffffffff


	//   ....[16]....
        /*0170*/ 	.word	0xffffffff


	//   ....[17]....
        /*0174*/ 	.word	0xffffffff


	//   ....[18]....
        /*0178*/ 	.word	0xffffffff


	//   ....[19]....
        /*017c*/ 	.word	0xffffffff


	//   ....[20]....
        /*0180*/ 	.word	0xffffffff


	//   ....[21]....
        /*0184*/ 	.word	0xffffffff


	//   ....[22]....
        /*0188*/ 	.word	0xffffffff


	//   ....[23]....
        /*018c*/ 	.word	0xffffffff


	//   ....[24]....
        /*0190*/ 	.word	0xffffffff


	//   ....[25]....
        /*0194*/ 	.word	0xffffffff


	//   ....[26]....
        /*0198*/ 	.word	0xffffffff


	//   ....[27]....
        /*019c*/ 	.word	0xffffffff


	//   ....[28]....
        /*01a0*/ 	.word	0xffffffff


	//   ....[29]....
        /*01a4*/ 	.word	0xffffffff


	//   ....[30]....
        /*01a8*/ 	.word	0xffffffff


	//   ....[31]....
        /*01ac*/ 	.word	0xffffffff


	//   ....[32]....
        /*01b0*/ 	.word	0xffffffff


	//   ....[33]....
        /*01b4*/ 	.word	0xffffffff


	//   ....[34]....
        /*01b8*/ 	.word	0xffffffff


	//   ....[35]....
        /*01bc*/ 	.word	0xffffffff


	//   ....[36]....
        /*01c0*/ 	.word	0xffffffff


	//   ....[37]....
        /*01c4*/ 	.word	0xffffffff


	//   ....[38]....
        /*01c8*/ 	.word	0xffffffff


	//   ....[39]....
        /*01cc*/ 	.word	0xffffffff


	//   ....[40]....
        /*01d0*/ 	.word	0xffffffff


	//   ....[41]....
        /*01d4*/ 	.word	0xffffffff


	//   ....[42]....
        /*01d8*/ 	.word	0xffffffff


	//   ....[43]....
        /*01dc*/ 	.word	0xffffffff


	//   ....[44]....
        /*01e0*/ 	.word	0xffffffff


	//   ....[45]....
        /*01e4*/ 	.word	0xffffffff


	//   ....[46]....
        /*01e8*/ 	.word	0xffffffff


	//   ....[47]....
        /*01ec*/ 	.word	0xffffffff


	//   ....[48]....
        /*01f0*/ 	.word	0xffffffff


	//   ....[49]....
        /*01f4*/ 	.word	0xffffffff


	//   ....[50]....
        /*01f8*/ 	.word	0xffffffff


	//   ....[51]....
        /*01fc*/ 	.word	0xffffffff


	//   ....[52]....
        /*0200*/ 	.word	0xffffffff


	//   ....[53]....
        /*0204*/ 	.word	0xffffffff


	//   ....[54]....
        /*0208*/ 	.word	0xffffffff


	//   ....[55]....
        /*020c*/ 	.word	0xffffffff


	//   ....[56]....
        /*0210*/ 	.word	0xffffffff


	//   ....[57]....
        /*0214*/ 	.word	0xffffffff


	//   ....[58]....
        /*0218*/ 	.word	0xffffffff


	//   ....[59]....
        /*021c*/ 	.word	0xffffffff


	//   ....[60]....
        /*0220*/ 	.word	0xffffffff


	//   ....[61]....
        /*0224*/ 	.word	0xffffffff


	//   ....[62]....
        /*0228*/ 	.word	0xffffffff


	//   ....[63]....
        /*022c*/ 	.word	0xffffffff


	//   ....[64]....
        /*0230*/ 	.word	0xffffffff


	//   ....[65]....
        /*0234*/ 	.word	0xffffffff


	//   ....[66]....
        /*0238*/ 	.word	0xffffffff


	//   ....[67]....
        /*023c*/ 	.word	0xffffffff


	//   ....[68]....
        /*0240*/ 	.word	0xffffffff


	//   ....[69]....
        /*0244*/ 	.word	0xffffffff


	//   ....[70]....
        /*0248*/ 	.word	0xffffffff


	//   ....[71]....
        /*024c*/ 	.word	0xffffffff


	//   ....[72]....
        /*0250*/ 	.word	0xffffffff


	//   ....[73]....
        /*0254*/ 	.word	0xffffffff


	//   ....[74]....
        /*0258*/ 	.word	0xffffffff


	//   ....[75]....
        /*025c*/ 	.word	0xffffffff


	//   ....[76]....
        /*0260*/ 	.word	0xffffffff


	//   ....[77]....
        /*0264*/ 	.word	0xffffffff


	//   ....[78]....
        /*0268*/ 	.word	0xffffffff


	//   ....[79]....
        /*026c*/ 	.word	0xffffffff


	//   ....[80]....
        /*0270*/ 	.word	0xffffffff


	//   ....[81]....
        /*0274*/ 	.word	0xffffffff


	//   ....[82]....
        /*0278*/ 	.word	0xffffffff


	//   ....[83]....
        /*027c*/ 	.word	0xffffffff


	//   ....[84]....
        /*0280*/ 	.word	0xffffffff


	//   ....[85]....
        /*0284*/ 	.word	0xffffffff


	//   ....[86]....
        /*0288*/ 	.word	0xffffffff


	//   ....[87]....
        /*028c*/ 	.word	0xffffffff


	//   ....[88]....
        /*0290*/ 	.word	0xffffffff


	//   ....[89]....
        /*0294*/ 	.word	0xffffffff


	//   ....[90]....
        /*0298*/ 	.word	0xffffffff


	//   ....[91]....
        /*029c*/ 	.word	0xffffffff


	//   ....[92]....
        /*02a0*/ 	.word	0xffffffff


	//   ....[93]....
        /*02a4*/ 	.word	0xffffffff


	//   ....[94]....
        /*02a8*/ 	.word	0xffffffff


	//   ....[95]....
        /*02ac*/ 	.word	0xffffffff


	//   ....[96]....
        /*02b0*/ 	.word	0xffffffff


	//   ....[97]....
        /*02b4*/ 	.word	0xffffffff


	//   ....[98]....
        /*02b8*/ 	.word	0xffffffff


	//   ....[99]....
        /*02bc*/ 	.word	0xffffffff


	//   ....[100]....
        /*02c0*/ 	.word	0xffffffff


	//   ....[101]....
        /*02c4*/ 	.word	0xffffffff


	//   ....[102]....
        /*02c8*/ 	.word	0xffffffff


	//   ....[103]....
        /*02cc*/ 	.word	0xffffffff


	//   ....[104]....
        /*02d0*/ 	.word	0xffffffff


	//   ....[105]....
        /*02d4*/ 	.word	0xffffffff


	//   ....[106]....
        /*02d8*/ 	.word	0xffffffff


	//   ....[107]....
        /*02dc*/ 	.word	0xffffffff


	//   ....[108]....
        /*02e0*/ 	.word	0xffffffff


	//   ....[109]....
        /*02e4*/ 	.word	0xffffffff


	//   ....[110]....
        /*02e8*/ 	.word	0xffffffff


	//   ....[111]....
        /*02ec*/ 	.word	0x0500000f


	//   ....[112]....
        /*02f0*/ 	.word	0x0500000f


	//   ....[113]....
        /*02f4*/ 	.word	0x0500000f


	//   ....[114]....
        /*02f8*/ 	.word	0x0500000f


	//   ....[115]....
        /*02fc*/ 	.word	0x0500000f


	//   ....[116]....
        /*0300*/ 	.word	0x0500000f


	//   ....[117]....
        /*0304*/ 	.word	0x0500000f


	//   ....[118]....
        /*0308*/ 	.word	0x0500000f


	//   ....[119]....
        /*030c*/ 	.word	0x0500000f


	//   ....[120]....
        /*0310*/ 	.word	0x0500000f


	//   ....[121]....
        /*0314*/ 	.word	0x0500000f


	//   ....[122]....
        /*0318*/ 	.word	0x0500000f


	//   ....[123]....
        /*031c*/ 	.word	0x0500000f


	//   ....[124]....
        /*0320*/ 	.word	0x0500000f


	//   ....[125]....
        /*0324*/ 	.word	0x0500000f


	//   ....[126]....
        /*0328*/ 	.word	0x0500000f


	//   ....[127]....
        /*032c*/ 	.word	0x0500000f


	//----- nvinfo : EIATTR_COOP_GROUP_INSTR_OFFSETS
	.align		4
.L_90:
        /*0330*/ 	.byte	0x04, 0x28
        /*0332*/ 	.short	(.L_92 - .L_91)


	//   ....[0]....
.L_91:
        /*0334*/ 	.word	0x00000060


	//   ....[1]....
        /*0338*/ 	.word	0x00000130


	//   ....[2]....
        /*033c*/ 	.word	0x000001e0


	//   ....[3]....
        /*0340*/ 	.word	0x000003a0


	//   ....[4]....
        /*0344*/ 	.word	0x00000500


	//   ....[5]....
        /*0348*/ 	.word	0x00000620


	//   ....[6]....
        /*034c*/ 	.word	0x00000780


	//   ....[7]....
        /*0350*/ 	.word	0x000010e0


	//   ....[8]....
        /*0354*/ 	.word	0x00004030


	//   ....[9]....
        /*0358*/ 	.word	0x000040d0


	//   ....[10]....
        /*035c*/ 	.word	0x00004470


	//   ....[11]....
        /*0360*/ 	.word	0x00004640


	//   ....[12]....
        /*0364*/ 	.word	0x00008670


	//   ....[13]....
        /*0368*/ 	.word	0x000086a0


	//   ....[14]....
        /*036c*/ 	.word	0x00008710


	//   ....[15]....
        /*0370*/ 	.word	0x00008720


	//   ....[16]....
        /*0374*/ 	.word	0x0000a9f0


	//   ....[17]....
        /*0378*/ 	.word	0x0000aa00


	//   ....[18]....
        /*037c*/ 	.word	0x0000aa80


	//   ....[19]....
        /*0380*/ 	.word	0x0000aa90


	//   ....[20]....
        /*0384*/ 	.word	0x0000b8a0


	//   ....[21]....
        /*0388*/ 	.word	0x0000b8b0


	//   ....[22]....
        /*038c*/ 	.word	0x0000b8c0


	//   ....[23]....
        /*0390*/ 	.word	0x0000b8e0


	//   ....[24]....
        /*0394*/ 	.word	0x0000b8f0


	//   ....[25]....
        /*0398*/ 	.word	0x0000b900


	//   ....[26]....
        /*039c*/ 	.word	0x0000b910


	//   ....[27]....
        /*03a0*/ 	.word	0x0000b930


	//   ....[28]....
        /*03a4*/ 	.word	0x0000b940


	//   ....[29]....
        /*03a8*/ 	.word	0x0000b950


	//   ....[30]....
        /*03ac*/ 	.word	0x0000b960


	//   ....[31]....
        /*03b0*/ 	.word	0x0000b970


	//   ....[32]....
        /*03b4*/ 	.word	0x0000b980


	//   ....[33]....
        /*03b8*/ 	.word	0x0000b9b0


	//   ....[34]....
        /*03bc*/ 	.word	0x0000b9c0


	//   ....[35]....
        /*03c0*/ 	.word	0x0000b9d0


	//   ....[36]....
        /*03c4*/ 	.word	0x0000b9e0


	//   ....[37]....
        /*03c8*/ 	.word	0x0000b9f0


	//   ....[38]....
        /*03cc*/ 	.word	0x0000ba00


	//   ....[39]....
        /*03d0*/ 	.word	0x0000ba10


	//   ....[40]....
        /*03d4*/ 	.word	0x0000ba20


	//   ....[41]....
        /*03d8*/ 	.word	0x0000ba30


	//   ....[42]....
        /*03dc*/ 	.word	0x0000ba40


	//   ....[43]....
        /*03e0*/ 	.word	0x0000ba50


	//   ....[44]....
        /*03e4*/ 	.word	0x0000ba60


	//   ....[45]....
        /*03e8*/ 	.word	0x0000ba70


	//   ....[46]....
        /*03ec*/ 	.word	0x0000ba80


	//   ....[47]....
        /*03f0*/ 	.word	0x0000ba90


	//   ....[48]....
        /*03f4*/ 	.word	0x0000baa0


	//   ....[49]....
        /*03f8*/ 	.word	0x0000bab0


	//   ....[50]....
        /*03fc*/ 	.word	0x0000bac0


	//   ....[51]....
        /*0400*/ 	.word	0x0000bae0


	//   ....[52]....
        /*0404*/ 	.word	0x0000baf0


	//   ....[53]....
        /*0408*/ 	.word	0x0000bb00


	//   ....[54]....
        /*040c*/ 	.word	0x0000bb10


	//   ....[55]....
        /*0410*/ 	.word	0x0000bb30


	//   ....[56]....
        /*0414*/ 	.word	0x0000bb40


	//   ....[57]....
        /*0418*/ 	.word	0x0000bb60


	//   ....[58]....
        /*041c*/ 	.word	0x0000bb70


	//   ....[59]....
        /*0420*/ 	.word	0x0000bb80


	//   ....[60]....
        /*0424*/ 	.word	0x0000bb90


	//   ....[61]....
        /*0428*/ 	.word	0x0000bba0


	//   ....[62]....
        /*042c*/ 	.word	0x0000bbb0


	//   ....[63]....
        /*0430*/ 	.word	0x0000bbc0


	//   ....[64]....
        /*0434*/ 	.word	0x0000bbd0


	//   ....[65]....
        /*0438*/ 	.word	0x0000bbe0


	//   ....[66]....
        /*043c*/ 	.word	0x0000bbf0


	//   ....[67]....
        /*0440*/ 	.word	0x0000bc00


	//   ....[68]....
        /*0444*/ 	.word	0x0000bc10


	//   ....[69]....
        /*0448*/ 	.word	0x0000bc20


	//   ....[70]....
        /*044c*/ 	.word	0x0000bc50


	//   ....[71]....
        /*0450*/ 	.word	0x0000bc80


	//   ....[72]....
        /*0454*/ 	.word	0x0000bcb0


	//   ....[73]....
        /*0458*/ 	.word	0x0000bcf0


	//   ....[74]....
        /*045c*/ 	.word	0x0000bd30


	//   ....[75]....
        /*0460*/ 	.word	0x0000bd70


	//   ....[76]....
        /*0464*/ 	.word	0x0000bdb0


	//   ....[77]....
        /*0468*/ 	.word	0x0000bdd0


	//   ....[78]....
        /*046c*/ 	.word	0x0000bde0


	//   ....[79]....
        /*0470*/ 	.word	0x0000bdf0


	//   ....[80]....
        /*0474*/ 	.word	0x0000be10


	//   ....[81]....
        /*0478*/ 	.word	0x0000be40


	//   ....[82]....
        /*047c*/ 	.word	0x0000be50


	//   ....[83]....
        /*0480*/ 	.word	0x0000be60


	//   ....[84]....
        /*0484*/ 	.word	0x0000c280


	//   ....[85]....
        /*0488*/ 	.word	0x0000c2d0


	//   ....[86]....
        /*048c*/ 	.word	0x0000c310


	//   ....[87]....
        /*0490*/ 	.word	0x0000c340


	//   ....[88]....
        /*0494*/ 	.word	0x0000c380


	//   ....[89]....
        /*0498*/ 	.word	0x0000c3c0


	//   ....[90]....
        /*049c*/ 	.word	0x0000ca90


	//   ....[91]....
        /*04a0*/ 	.word	0x0000cac0


	//   ....[92]....
        /*04a4*/ 	.word	0x0000d5e0


	//   ....[93]....
        /*04a8*/ 	.word	0x0000e2f0


	//   ....[94]....
        /*04ac*/ 	.word	0x0000ecb0


	//   ....[95]....
        /*04b0*/ 	.word	0x0000ece0


	//   ....[96]....
        /*04b4*/ 	.word	0x0000ed10


	//   ....[97]....
        /*04b8*/ 	.word	0x0000edc0


	//   ....[98]....
        /*04bc*/ 	.word	0x0000edf0


	//   ....[99]....
        /*04c0*/ 	.word	0x0000ee70


	//   ....[100]....
        /*04c4*/ 	.word	0x0000eea0


	//   ....[101]....
        /*04c8*/ 	.word	0x0000ef20


	//   ....[102]....
        /*04cc*/ 	.word	0x0000ef50


	//   ....[103]....
        /*04d0*/ 	.word	0x0000efd0


	//   ....[104]....
        /*04d4*/ 	.word	0x0000f000


	//   ....[105]....
        /*04d8*/ 	.word	0x0000f080


	//   ....[106]....
        /*04dc*/ 	.word	0x0000f0b0


	//   ....[107]....
        /*04e0*/ 	.word	0x0000f120


	//   ....[108]....
        /*04e4*/ 	.word	0x0000f140


	//   ....[109]....
        /*04e8*/ 	.word	0x0000f150


	//   ....[110]....
        /*04ec*/ 	.word	0x00010b50


	//   ....[111]....
        /*04f0*/ 	.word	0x00011040


	//   ....[112]....
        /*04f4*/ 	.word	0x00011210


	//   ....[113]....
        /*04f8*/ 	.word	0x00011270


	//   ....[114]....
        /*04fc*/ 	.word	0x00011310


	//   ....[115]....
        /*0500*/ 	.word	0x00011410


	//   ....[116]....
        /*0504*/ 	.word	0x00011480


	//   ....[117]....
        /*0508*/ 	.word	0x00011570


	//   ....[118]....
        /*050c*/ 	.word	0x000115e0


	//   ....[119]....
        /*0510*/ 	.word	0x000116d0


	//   ....[120]....
        /*0514*/ 	.word	0x00011740


	//   ....[121]....
        /*0518*/ 	.word	0x00011830


	//   ....[122]....
        /*051c*/ 	.word	0x000118a0


	//   ....[123]....
        /*0520*/ 	.word	0x00011990


	//   ....[124]....
        /*0524*/ 	.word	0x00011a00


	//   ....[125]....
        /*0528*/ 	.word	0x00011ae0


	//   ....[126]....
        /*052c*/ 	.word	0x00011b50


	//   ....[127]....
        /*0530*/ 	.word	0x00011c30


	//----- nvinfo : EIATTR_REG_RECONFIG
	.align		4
.L_92:
        /*0534*/ 	.byte	0x01, 0x54
	.zero		2


	//----- nvinfo : EIATTR_SYSCALL_OFFSETS
	.align		4
        /*0538*/ 	.byte	0x04, 0x46
        /*053a*/ 	.short	(.L_94 - .L_93)


	//   ....[0]....
.L_93:
        /*053c*/ 	.word	0x000012a0


	//   ....[1]....
        /*0540*/ 	.word	0x0000dc60


	//   ....[2]....
        /*0544*/ 	.word	0x0000dda0


	//   ....[3]....
        /*0548*/ 	.word	0x0000dee0


	//   ....[4]....
        /*054c*/ 	.word	0x0000e000


	//   ....[5]....
        /*0550*/ 	.word	0x0000e960


	//----- nvinfo : EIATTR_MBARRIER_INSTR_OFFSETS
	.align		4
.L_94:
        /*0554*/ 	.byte	0x04, 0x39
        /*0556*/ 	.short	(.L_96 - .L_95)


	//   ....[0]....
.L_95:
        /*0558*/ 	.word	0x00000250
        /*055c*/ 	.word	0x000000ff
        /*0560*/ 	.word	0x0002e800
        /*0564*/ 	.short	0x0100
        /*0566*/ 	.byte	0x08
	.zero		1


	//   ....[1]....
        /*0568*/ 	.word	0x00000260
        /*056c*/ 	.word	0x000000ff
        /*0570*/ 	.word	0x0002e820
        /*0574*/ 	.short	0x0100
        /*0576*/ 	.byte	0x08
	.zero		1


	//   ....[2]....
        /*0578*/ 	.word	0x00000350
        /*057c*/ 	.word	0x000000ff
        /*0580*/ 	.word	0x0002e830
        /*0584*/ 	.short	0x0100
        /*0586*/ 	.byte	0x08
	.zero		1


	//   ....[3]....
        /*0588*/ 	.word	0x00000360
        /*058c*/ 	.word	0x000000ff
        /*0590*/ 	.word	0x0002e840
        /*0594*/ 	.short	0x0100
        /*0596*/ 	.byte	0x08
	.zero		1


	//   ....[4]....
        /*0598*/ 	.word	0x00000370
        /*059c*/ 	.word	0x000000ff
        /*05a0*/ 	.word	0x0002e838
        /*05a4*/ 	.short	0x0100
        /*05a6*/ 	.byte	0x08
	.zero		1


	//   ....[5]....
        /*05a8*/ 	.word	0x00000380
        /*05ac*/ 	.word	0x000000ff
        /*05b0*/ 	.word	0x0002e848
        /*05b4*/ 	.short	0x0100
        /*05b6*/ 	.byte	0x08
	.zero		1


	//   ....[6]....
        /*05b8*/ 	.word	0x000004b0
        /*05bc*/ 	.word	0x000000ff
        /*05c0*/ 	.word	0x0002e850
        /*05c4*/ 	.short	0x0100
        /*05c6*/ 	.byte	0x08
	.zero		1


	//   ....[7]....
        /*05c8*/ 	.word	0x000004c0
        /*05cc*/ 	.word	0x000000ff
        /*05d0*/ 	.word	0x0002e860
        /*05d4*/ 	.short	0x0100
        /*05d6*/ 	.byte	0x08
	.zero		1


	//   ....[8]....
        /*05d8*/ 	.word	0x000004d0
        /*05dc*/ 	.word	0x000000ff
        /*05e0*/ 	.word	0x0002e858
        /*05e4*/ 	.short	0x0100
        /*05e6*/ 	.byte	0x08
	.zero		1


	//   ....[9]....
        /*05e8*/ 	.word	0x000004e0
        /*05ec*/ 	.word	0x000000ff
        /*05f0*/ 	.word	0x0002e868
        /*05f4*/ 	.short	0x0100
        /*05f6*/ 	.byte	0x08
	.zero		1


	//   ....[10]....
        /*05f8*/ 	.word	0x000005d0
        /*05fc*/ 	.word	0x000000ff
        /*0600*/ 	.word	0x0002e870
        /*0604*/ 	.short	0x0100
        /*0606*/ 	.byte	0x06
	.zero		1


	//   ....[11]....
        /*0608*/ 	.word	0x000005e0
        /*060c*/ 	.word	0x000000ff
        /*0610*/ 	.word	0x0002e880
        /*0614*/ 	.short	0x0100
        /*0616*/ 	.byte	0x06
	.zero		1


	//   ....[12]....
        /*0618*/ 	.word	0x000005f0
        /*061c*/ 	.word	0x000000ff
        /*0620*/ 	.word	0x0002e878
        /*0624*/ 	.short	0x0100
        /*0626*/ 	.byte	0x06
	.zero		1


	//   ....[13]....
        /*0628*/ 	.word	0x00000600
        /*062c*/ 	.word	0x000000ff
        /*0630*/ 	.word	0x0002e888
        /*0634*/ 	.short	0x0100
        /*0636*/ 	.byte	0x06
	.zero		1


	//   ....[14]....
        /*0638*/ 	.word	0x00000730
        /*063c*/ 	.word	0x000000ff
        /*0640*/ 	.word	0x0002e890
        /*0644*/ 	.short	0x0100
        /*0646*/ 	.byte	0x08
	.zero		1


	//   ....[15]....
        /*0648*/ 	.word	0x00000740
        /*064c*/ 	.word	0x000000ff
        /*0650*/ 	.word	0x0002e8a0
        /*0654*/ 	.short	0x0100
        /*0656*/ 	.byte	0x08
	.zero		1


	//   ....[16]....
        /*0658*/ 	.word	0x00000750
        /*065c*/ 	.word	0x000000ff
        /*0660*/ 	.word	0x0002e898
        /*0664*/ 	.short	0x0100
        /*0666*/ 	.byte	0x08
	.zero		1


	//   ....[17]....
        /*0668*/ 	.word	0x00000760
        /*066c*/ 	.word	0x000000ff
        /*0670*/ 	.word	0x0002e8a8
        /*0674*/ 	.short	0x0100
        /*0676*/ 	.byte	0x08
	.zero		1


	//   ....[18]....
        /*0678*/ 	.word	0x00000890
        /*067c*/ 	.word	0x000000ff
        /*0680*/ 	.word	0x0002e8b0
        /*0684*/ 	.short	0x0100
        /*0686*/ 	.byte	0x08
	.zero		1


	//   ....[19]....
        /*0688*/ 	.word	0x000008a0
        /*068c*/ 	.word	0x000000ff
        /*0690*/ 	.word	0x0002e8c0
        /*0694*/ 	.short	0x0100
        /*0696*/ 	.byte	0x08
	.zero		1


	//   ....[20]....
        /*0698*/ 	.word	0x000008b0
        /*069c*/ 	.word	0x000000ff
        /*06a0*/ 	.word	0x0002e8b8
        /*06a4*/ 	.short	0x0100
        /*06a6*/ 	.byte	0x08
	.zero		1


	//   ....[21]....
        /*06a8*/ 	.word	0x000008c0
        /*06ac*/ 	.word	0x000000ff
        /*06b0*/ 	.word	0x0002e8c8
        /*06b4*/ 	.short	0x0100
        /*06b6*/ 	.byte	0x08
	.zero		1


	//   ....[22]....
        /*06b8*/ 	.word	0x00001520
        /*06bc*/ 	.word	0x000000ff
        /*06c0*/ 	.word	0x0002e800
        /*06c4*/ 	.short	0x010a
        /*06c6*/ 	.byte	0x27
	.zero		1


	//   ....[23]....
        /*06c8*/ 	.word	0x000015a0
        /*06cc*/ 	.word	0x000000ff
        /*06d0*/ 	.word	0x0002e830
        /*06d4*/ 	.short	0x010a
        /*06d6*/ 	.byte	0x27
	.zero		1


	//   ....[24]....
        /*06d8*/ 	.word	0x00001620
        /*06dc*/ 	.word	0x000000ff
        /*06e0*/ 	.word	0x0002e830
        /*06e4*/ 	.short	0x010a
        /*06e6*/ 	.byte	0x27
	.zero		1


	//   ....[25]....
        /*06e8*/ 	.word	0x000049a0
        /*06ec*/ 	.word	0x00000039
        /*06f0*/ 	.word	0x00000000
        /*06f4*/ 	.short	0x0101
        /*06f6*/ 	.byte	0x3f
	.zero		1


	//   ....[26]....
        /*06f8*/ 	.word	0x000062d0
        /*06fc*/ 	.word	0x000000ff
        /*0700*/ 	.word	0x0002e830
        /*0704*/ 	.short	0x010a
        /*0706*/ 	.byte	0x07
	.zero		1


	//   ....[27]....
        /*0708*/ 	.word	0x00006310
        /*070c*/ 	.word	0x000000ff
        /*0710*/ 	.word	0x0002e830
        /*0714*/ 	.short	0x010a
        /*0716*/ 	.byte	0x07
	.zero		1


	//   ....[28]....
        /*0718*/ 	.word	0x00006f00
        /*071c*/ 	.word	0x000000ff
        /*0720*/ 	.word	0x0002e850
        /*0724*/ 	.short	0x010a
        /*0726*/ 	.byte	0x0a
	.zero		1


	//   ....[29]....
        /*0728*/ 	.word	0x00006f40
        /*072c*/ 	.word	0x000000ff
        /*0730*/ 	.word	0x0002e850
        /*0734*/ 	.short	0x010a
        /*0736*/ 	.byte	0x0a
	.zero		1


	//   ....[30]....
        /*0738*/ 	.word	0x00009b20
        /*073c*/ 	.word	0x00000006
        /*0740*/ 	.word	0x00000000
        /*0744*/ 	.short	0x0101
        /*0746*/ 	.byte	0x3f
	.zero		1


	//   ....[31]....
        /*0748*/ 	.word	0x00009e90
        /*074c*/ 	.word	0x000000ff
        /*0750*/ 	.word	0x00000000
        /*0754*/ 	.short	0x0101
        /*0756*/ 	.byte	0x04
	.zero		1


	//   ....[32]....
        /*0758*/ 	.word	0x0000a610
        /*075c*/ 	.word	0x000000ff
        /*0760*/ 	.word	0x0002e850
        /*0764*/ 	.short	0x010a
        /*0766*/ 	.byte	0x07
	.zero		1


	//   ....[33]....
        /*0768*/ 	.word	0x0000a650
        /*076c*/ 	.word	0x000000ff
        /*0770*/ 	.word	0x0002e850
        /*0774*/ 	.short	0x010a
        /*0776*/ 	.byte	0x07
	.zero		1


	//   ....[34]....
        /*0778*/ 	.word	0x0000ad50
        /*077c*/ 	.word	0x000000ff
        /*0780*/ 	.word	0x00000000
        /*0784*/ 	.short	0x0101
        /*0786*/ 	.byte	0x04
	.zero		1


	//   ....[35]....
        /*0788*/ 	.word	0x0000c3e0
        /*078c*/ 	.word	0x000000ff
        /*0790*/ 	.word	0x00000000
        /*0794*/ 	.short	0x0101
        /*0796*/ 	.byte	0x04
	.zero		1


	//   ....[36]....
        /*0798*/ 	.word	0x0000e520
        /*079c*/ 	.word	0x000000ff
        /*07a0*/ 	.word	0x0002e880
        /*07a4*/ 	.short	0x010a
        /*07a6*/ 	.byte	0x26
	.zero		1


	//   ....[37]....
        /*07a8*/ 	.word	0x0000e670
        /*07ac*/ 	.word	0x000000ff
        /*07b0*/ 	.word	0x0002e840
        /*07b4*/ 	.short	0x010a
        /*07b6*/ 	.byte	0x26
	.zero		1


	//   ....[38]....
        /*07b8*/ 	.word	0x0000f270
        /*07bc*/ 	.word	0x000000ff
        /*07c0*/ 	.word	0x0002e800
        /*07c4*/ 	.short	0x0107
        /*07c6*/ 	.byte	0x26
	.zero		1


	//   ....[39]....
        /*07c8*/ 	.word	0x0000f2c0
        /*07cc*/ 	.word	0x000000ff
        /*07d0*/ 	.word	0x0002e800
        /*07d4*/ 	.short	0x0101
        /*07d6*/ 	.byte	0x26
	.zero		1


	//   ....[40]....
        /*07d8*/ 	.word	0x0000f2e0
        /*07dc*/ 	.word	0x000000ff
        /*07e0*/ 	.word	0x0002e820
        /*07e4*/ 	.short	0x010a
        /*07e6*/ 	.byte	0x26
	.zero		1


	//   ....[41]....
        /*07e8*/ 	.word	0x0000f5c0
        /*07ec*/ 	.word	0x00000004
        /*07f0*/ 	.word	0x0002e880
        /*07f4*/ 	.short	0x010a
        /*07f6*/ 	.byte	0x3f
	.zero		1


	//   ....[42]....
        /*07f8*/ 	.word	0x0000f800
        /*07fc*/ 	.word	0x00000004
        /*0800*/ 	.word	0x0002e840
        /*0804*/ 	.short	0x010a
        /*0806*/ 	.byte	0x3f
	.zero		1


	//   ....[43]....
        /*0808*/ 	.word	0x0000faa0
        /*080c*/ 	.word	0x00000012
        /*0810*/ 	.word	0x0002e870
        /*0814*/ 	.short	0x010a
        /*0816*/ 	.byte	0x3f
	.zero		1


	//   ....[44]....
        /*0818*/ 	.word	0x0000fb00
        /*081c*/ 	.word	0x00000012
        /*0820*/ 	.word	0x0002e860
        /*0824*/ 	.short	0x010a
        /*0826*/ 	.byte	0x3f
	.zero		1


	//   ....[45]....
        /*0828*/ 	.word	0x00010170
        /*082c*/ 	.word	0x00000012
        /*0830*/ 	.word	0x0002e850
        /*0834*/ 	.short	0x0101
        /*0836*/ 	.byte	0x3f
	.zero		1


	//   ....[46]....
        /*0838*/ 	.word	0x000101e0
        /*083c*/ 	.word	0x00000000
        /*0840*/ 	.word	0x00000000
        /*0844*/ 	.short	0x0101
        /*0846*/ 	.byte	0x3f
	.zero		1


	//   ....[47]....
        /*0848*/ 	.word	0x00010300
        /*084c*/ 	.word	0x00000010
        /*0850*/ 	.word	0x0002e870
        /*0854*/ 	.short	0x010a
        /*0856*/ 	.byte	0x3f
	.zero		1


	//   ....[48]....
        /*0858*/ 	.word	0x00010390
        /*085c*/ 	.word	0x00000010
        /*0860*/ 	.word	0x0002e860
        /*0864*/ 	.short	0x010a
        /*0866*/ 	.byte	0x3f
	.zero		1


	//   ....[49]....
        /*0868*/ 	.word	0x000109f0
        /*086c*/ 	.word	0x00000010
        /*0870*/ 	.word	0x0002e850
        /*0874*/ 	.short	0x0101
        /*0876*/ 	.byte	0x3f
	.zero		1


	//   ....[50]....
        /*0878*/ 	.word	0x00010a60
        /*087c*/ 	.word	0x00000000
        /*0880*/ 	.word	0x00000000
        /*0884*/ 	.short	0x0101
        /*0886*/ 	.byte	0x3f
	.zero		1


	//   ....[51]....
        /*0888*/ 	.word	0x00010b00
        /*088c*/ 	.word	0x00000009
        /*0890*/ 	.word	0x0002e820
        /*0894*/ 	.short	0x010a
        /*0896*/ 	.byte	0x3f
	.zero		1


	//   ....[52]....
        /*0898*/ 	.word	0x00010c40
        /*089c*/ 	.word	0x00000005
        /*08a0*/ 	.word	0x00000000
        /*08a4*/ 	.short	0x010a
        /*08a6*/ 	.byte	0x3f
	.zero		1


	//   ....[53]....
        /*08a8*/ 	.word	0x00010cb0
        /*08ac*/ 	.word	0x00000007
        /*08b0*/ 	.word	0x00000000
        /*08b4*/ 	.short	0x010a
        /*08b6*/ 	.byte	0x3f
	.zero		1


	//   ....[54]....
        /*08b8*/ 	.word	0x00010d00
        /*08bc*/ 	.word	0x00000005
        /*08c0*/ 	.word	0x0002e860
        /*08c4*/ 	.short	0x010a
        /*08c6*/ 	.byte	0x3f
	.zero		1


	//   ....[55]....
        /*08c8*/ 	.word	0x00010d50
        /*08cc*/ 	.word	0x00000003
        /*08d0*/ 	.word	0x0002e860
        /*08d4*/ 	.short	0x010a
        /*08d6*/ 	.byte	0x3f
	.zero		1


	//   ....[56]....
        /*08d8*/ 	.word	0x00010d90
        /*08dc*/ 	.word	0x00000005
        /*08e0*/ 	.word	0x0002e880
        /*08e4*/ 	.short	0x010a
        /*08e6*/ 	.byte	0x3f
	.zero		1


	//   ....[57]....
        /*08e8*/ 	.word	0x00010db0
        /*08ec*/ 	.word	0x00000003
        /*08f0*/ 	.word	0x0002e880
        /*08f4*/ 	.short	0x010a
        /*08f6*/ 	.byte	0x3f
	.zero		1


	//   ....[58]....
        /*08f8*/ 	.word	0x00010e20
        /*08fc*/ 	.word	0x00000003
        /*0900*/ 	.word	0x0002e800
        /*0904*/ 	.short	0x010a
        /*0906*/ 	.byte	0x3f
	.zero		1


	//   ....[59]....
        /*0908*/ 	.word	0x00010e80
        /*090c*/ 	.word	0x00000003
        /*0910*/ 	.word	0x0002e830
        /*0914*/ 	.short	0x010a
        /*0916*/ 	.byte	0x3f
	.zero		1


	//   ....[60]....
        /*0918*/ 	.word	0x00010ee0
        /*091c*/ 	.word	0x0000000c
        /*0920*/ 	.word	0x0002e830
        /*0924*/ 	.short	0x010a
        /*0926*/ 	.byte	0x3f
	.zero		1


	//   ....[61]....
        /*0928*/ 	.word	0x00010f40
        /*092c*/ 	.word	0x0000000b
        /*0930*/ 	.word	0x0002e850
        /*0934*/ 	.short	0x010a
        /*0936*/ 	.byte	0x3f
	.zero		1


	//   ....[62]....
        /*0938*/ 	.word	0x00010fa0
        /*093c*/ 	.word	0x00000000
        /*0940*/ 	.word	0x0002e850
        /*0944*/ 	.short	0x010a
        /*0946*/ 	.byte	0x3f
	.zero		1


	//   ....[63]....
        /*0948*/ 	.word	0x00011100
        /*094c*/ 	.word	0x00000003
        /*0950*/ 	.word	0x0002e880
        /*0954*/ 	.short	0x010a
        /*0956*/ 	.byte	0x3f
	.zero		1


	//   ....[64]....
        /*0958*/ 	.word	0x00011160
        /*095c*/ 	.word	0x00000003
        /*0960*/ 	.word	0x0002e840
        /*0964*/ 	.short	0x010a
        /*0966*/ 	.byte	0x3f
	.zero		1


	//   ....[65]....
        /*0968*/ 	.word	0x00011c70
        /*096c*/ 	.word	0x00000003
        /*0970*/ 	.word	0x0002e820
        /*0974*/ 	.short	0x010a
        /*0976*/ 	.byte	0x3f
	.zero		1


	//   ....[66]....
        /*0978*/ 	.word	0x00011cc0
        /*097c*/ 	.word	0x00000004
        /*0980*/ 	.word	0x0002e880
        /*0984*/ 	.short	0x010a
        /*0986*/ 	.byte	0x3f
	.zero		1


	//   ....[67]....
        /*0988*/ 	.word	0x00011d10
        /*098c*/ 	.word	0x00000004
        /*0990*/ 	.word	0x0002e840
        /*0994*/ 	.short	0x010a
        /*0996*/ 	.byte	0x3f
	.zero		1


	//   ....[68]....
        /*0998*/ 	.word	0x00011d60
        /*099c*/ 	.word	0x00000012
        /*09a0*/ 	.word	0x0002e870
        /*09a4*/ 	.short	0x010a
        /*09a6*/ 	.byte	0x3f
	.zero		1


	//   ....[69]....
        /*09a8*/ 	.word	0x00011db0
        /*09ac*/ 	.word	0x00000012
        /*09b0*/ 	.word	0x0002e860
        /*09b4*/ 	.short	0x010a
        /*09b6*/ 	.byte	0x3f
	.zero		1


	//   ....[70]....
        /*09b8*/ 	.word	0x00011e00
        /*09bc*/ 	.word	0x00000010
        /*09c0*/ 	.word	0x0002e870
        /*09c4*/ 	.short	0x010a
        /*09c6*/ 	.byte	0x3f
	.zero		1


	//   ....[71]....
        /*09c8*/ 	.word	0x00011e50
        /*09cc*/ 	.word	0x00000010
        /*09d0*/ 	.word	0x0002e860
        /*09d4*/ 	.short	0x010a
        /*09d6*/ 	.byte	0x3f
	.zero		1


	//   ....[72]....
        /*09d8*/ 	.word	0x00011ea0
        /*09dc*/ 	.word	0x00000009
        /*09e0*/ 	.word	0x0002e820
        /*09e4*/ 	.short	0x010a
        /*09e6*/ 	.byte	0x3f
	.zero		1


	//   ....[73]....
        /*09e8*/ 	.word	0x00011ef0
        /*09ec*/ 	.word	0x00000005
        /*09f0*/ 	.word	0x00000000
        /*09f4*/ 	.short	0x010a
        /*09f6*/ 	.byte	0x3f
	.zero		1


	//   ....[74]....
        /*09f8*/ 	.word	0x00011f40
        /*09fc*/ 	.word	0x00000007
        /*0a00*/ 	.word	0x00000000
        /*0a04*/ 	.short	0x010a
        /*0a06*/ 	.byte	0x3f
	.zero		1


	//   ....[75]....
        /*0a08*/ 	.word	0x00011f90
        /*0a0c*/ 	.word	0x00000005
        /*0a10*/ 	.word	0x0002e860
        /*0a14*/ 	.short	0x010a
        /*0a16*/ 	.byte	0x3f
	.zero		1


	//   ....[76]....
        /*0a18*/ 	.word	0x00011fe0
        /*0a1c*/ 	.word	0x00000003
        /*0a20*/ 	.word	0x0002e860
        /*0a24*/ 	.short	0x010a
        /*0a26*/ 	.byte	0x3f
	.zero		1


	//   ....[77]....
        /*0a28*/ 	.word	0x00012030
        /*0a2c*/ 	.word	0x00000005
        /*0a30*/ 	.word	0x0002e880
        /*0a34*/ 	.short	0x010a
        /*0a36*/ 	.byte	0x3f
	.zero		1


	//----- nvinfo : EIATTR_NUM_MBARRIERS
	.align		4
.L_96:
        /*0a38*/ 	.byte	0x03, 0x38
        /*0a3a*/ 	.short	0x0016


	//----- nvinfo : EIATTR_EXIT_INSTR_OFFSETS
	.align		4
        /*0a3c*/ 	.byte	0x04, 0x1c
        /*0a3e*/ 	.short	(.L_98 - .L_97)


	//   ....[0]....
.L_97:
        /*0a40*/ 	.word	0x00010e00


	//----- nvinfo : EIATTR_MAX_THREADS
	.align		4
.L_98:
        /*0a44*/ 	.byte	0x04, 0x05
        /*0a46*/ 	.short	(.L_100 - .L_99)
.L_99:
        /*0a48*/ 	.word	0x00000180
        /*0a4c*/ 	.word	0x00000001
        /*0a50*/ 	.word	0x00000001


	//----- nvinfo : EIATTR_CRS_STACK_SIZE
	.align		4
.L_100:
        /*0a54*/ 	.byte	0x04, 0x1e
        /*0a56*/ 	.short	(.L_102 - .L_101)
.L_101:
        /*0a58*/ 	.word	0x00000000


	//----- nvinfo : EIATTR_CBANK_PARAM_SIZE
	.align		4
.L_102:
        /*0a5c*/ 	.byte	0x03, 0x19
        /*0a5e*/ 	.short	0x0a70


	//----- nvinfo : EIATTR_PARAM_CBANK
	.align		4
        /*0a60*/ 	.byte	0x04, 0x0a
        /*0a62*/ 	.short	(.L_104 - .L_103)
	.align		4
.L_103:
        /*0a64*/ 	.word	index@(.nv.constant0._ZN7cutlass13device_kernelIN5flash11enable_sm90INS1_16FlashAttnFwdSm90INS1_25CollectiveMainloopFwdSm90ILi2EN4cute5tupleIJNS5_1CILi1EEES8_S8_EEENS6_IJNS7_ILi128EEENS7_ILi224EEESA_EEELi128ENS_12float_e4m3_tEfNS_4arch4Sm90ELb0ELb0ELb1ELb0ELb0ELb0ELb0ELb1ELb1ELb1ELb1ELb0EEENS1_21CollectiveEpilogueFwdINS6_IJSA_SA_SB_EEES9_NS_10bfloat16_tESF_Li256ELb0ELb1ELb1ELb1EEENS1_19SingleTileSchedulerILb0ELb1ELb1ELi128EEEEEEEEEvNT_6ParamsE)
        /*0a68*/ 	.short	0x0210
        /*0a6a*/ 	.short	0x0a70


	//----- nvinfo : EIATTR_SW_WAR
	.align		4
.L_104:
        /*0a6c*/ 	.byte	0x04, 0x36
        /*0a6e*/ 	.short	(.L_106 - .L_105)
.L_105:
        /*0a70*/ 	.word	0x00000008
.L_106:


//--------------------- .nv.info._ZN7cutlass13device_kernelIN5flash11enable_sm90INS1_16FlashAttnFwdSm90INS1_25CollectiveMainloopFwdSm90ILi2EN4cute5tupleIJNS5_1CILi1EEES8_S8_EEENS6_IJNS7_ILi128EEENS7_ILi224EEESA_EEELi128ENS_12float_e4m3_tEfNS_4arch4Sm90ELb0ELb0ELb1ELb1ELb0ELb0ELb0ELb1ELb1ELb1ELb1ELb0EEENS1_21CollectiveEpilogueFwdINS6_IJSA_SA_SB_EEES9_NS_10bfloat16_tESF_Li256ELb1ELb1ELb1ELb1EEENS1_36VarlenDynamicPersistentTileSchedulerILi128ELi224ELi256ELi128ELb1ELb1ELb1ELb0ELb1ELb1EEEEEEEEEvNT_6ParamsE --------------------------
	.section	.nv.info._ZN7cutlass13device_kernelIN5flash11enable_sm90INS1_16FlashAttnFwdSm90INS1_25CollectiveMainloopFwdSm90ILi2EN4cute5tupleIJNS5_1CILi1EEES8_S8_EEENS6_IJNS7_ILi128EEENS7_ILi224EEESA_EEELi128ENS_12float_e4m3_tEfNS_4arch4Sm90ELb0ELb0ELb1ELb1ELb0ELb0ELb0ELb1ELb1ELb1ELb1ELb0EEENS1_21CollectiveEpilogueFwdINS6_IJSA_SA_SB_EEES9_NS_10bfloat16_tESF_Li256ELb1ELb1ELb1ELb1EEENS1_36VarlenDynamicPersistentTileSchedulerILi128ELi224ELi256ELi128ELb1ELb1ELb1ELb0ELb1ELb1EEEEEEEEEvNT_6ParamsE,"",@"SHT_CUDA_INFO"
	.sectionflags	@""
	.align	4


	//----- nvinfo : EIATTR_CUDA_API_VERSION
	.align		4
        /*0000*/ 	.byte	0x04, 0x37
        /*0002*/ 	.short	(.L_108 - .L_107)
.L_107:
        /*0004*/ 	.word	0x00000082


	//----- nvinfo : EIATTR_KPARAM_INFO
	.align		4
.L_108:
        /*0008*/ 	.byte	0x04, 0x17
        /*000a*/ 	.short	(.L_110 - .L_109)
.L_109:
        /*000c*/ 	.word	0x00000000
        /*0010*/ 	.short	0x0000
        /*0012*/ 	.short	0x0070
        /*0014*/ 	.byte	0x00, 0xf0, 0x01, 0x2a


	//----- nvinfo : EIATTR_SPARSE_MMA_MASK
	.align		4
.L_110:
        /*0018*/ 	.byte	0x03, 0x50
        /*001a*/ 	.short	0x0000


	//----- nvinfo : EIATTR_MAXREG_COUNT
	.align		4
        /*001c*/ 	.byte	0x03, 0x1b
        /*001e*/ 	.short	0x00a8


	//----- nvinfo : EIATTR_NUM_BARRIERS
	.align		4
        /*0020*/ 	.byte	0x02, 0x4c
        /*0022*/ 	.byte	0x10
	.zero		1


	//----- nvinfo : EIATTR_EXTERNS
	.align		4
        /*0024*/ 	.byte	0x04, 0x0f
        /*0026*/ 	.short	(.L_112 - .L_111)


	//   ....[0]....
	.align		4
.L_111:
        /*0028*/ 	.word	index@(__assertfail)


	//----- nvinfo : EIATTR_ANNOTATIONS
	.align		4
.L_112:
        /*002c*/ 	.byte	0x04, 0x55
        /*002e*/ 	.short	(.L_114 - .L_113)


	//   ....[0]....
.L_113:
        /* <DEDUP_REMOVED lines=53> */


	//----- nvinfo : EIATTR_MERCURY_ISA_VERSION
	.align		4
.L_114:
        /*0368*/ 	.byte	0x03, 0x5f
        /*036a*/ 	.short	0x0101


	//----- nvinfo : EIATTR_UNUSED_LOAD_BYTE_OFFSET
	.align		4
        /*036c*/ 	.byte	0x04, 0x44
        /*036e*/ 	.short	(.L_116 - .L_115)


	//   ....[0]....
.L_115:
        /*0370*/ 	.word	0x00000a40
        /*0374*/ 	.word	0x0000fff0


	//   ....[1]....
        /*0378*/ 	.word	0x0000bbe0
        /*037c*/ 	.word	0x0000fff0


	//----- nvinfo : EIATTR_INT_WARP_WIDE_INSTR_OFFSETS
	.align		4
.L_116:
        /*0380*/ 	.byte	0x04, 0x31
        /*0382*/ 	.short	(.L_118 - .L_117)


	//   ....[0]....
.L_117:
        /*0384*/ 	.word	0x00000130


	//   ....[1]....
        /*0388*/ 	.word	0x00000170


	//   ....[2]....
        /*038c*/ 	.word	0x000001e0


	//   ....[3]....
        /*0390*/ 	.word	0x00011180


	//   ....[4]....
        /*0394*/ 	.word	0x00011210


	//   ....[5]....
        /*0398*/ 	.word	0x00013a60


	//   ....[6]....
        /*039c*/ 	.word	0x00013af0


	//----- nvinfo : EIATTR_COOP_GROUP_MASK_REGIDS
	.align		4
.L_118:
        /*03a0*/ 	.byte	0x04, 0x29
        /*03a2*/ 	.short	(.L_120 - .L_119)


	//   ....[0]....
.L_119:
        /*03a4*/ 	.word	0xffffffff


	//   ....[1]....
        /*03a8*/ 	.word	0xffffffff


	//   ....[2]....
        /*03ac*/ 	.word	0xffffffff


	//   ....[3]....
        /*03b0*/ 	.word	0xffffffff


	//   ....[4]....
        /*03b4*/ 	.word	0xffffffff


	//   ....[5]....
        /*03b8*/ 	.word	0xffffffff


	//   ....[6]....
        /*03bc*/ 	.word	0xffffffff


	//   ....[7]....
        /*03c0*/ 	.word	0xffffffff


	//   ....[8]....
        /*03c4*/ 	.word	0xffffffff


	//   ....[9]....
        /*03c8*/ 	.word	0xffffffff


	//   ....[10]....
        /*03cc*/ 	.word	0xffffffff


	//   ....[11]....
        /*03d0*/ 	.word	0xffffffff


	//   ....[12]....
        /*03d4*/ 	.word	0xffffffff


	//   ....[13]....
        /*03d8*/ 	.word	0xffffffff


	//   ....[14]....
        /*03dc*/ 	.word	0xffffffff


	//   ....[15]....
        /*03e0*/ 	.word	0xffffffff


	//   ....[16]....
        /*03e4*/ 	.word	0xffffffff


	//   ....[17]....
        /*03e8*/ 	.word	0xffffffff


	//   ....[18]....
        /*03ec*/ 	.word	0xffffffff


	//   ....[19]....
        /*03f0*/ 	.word	0xffffffff


	//   ....[20]....
        /*03f4*/ 	.word	0xffffffff


	//   ....[21]....
        /*03f8*/ 	.word	0xffffffff


	//   ....[22]....
        /*03fc*/ 	.word	0xffffffff


	//   ....[23]....
        /*0400*/ 	.word	0xffffffff


	//   ....[24]....
        /*0404*/ 	.word	0xffffffff


	//   ....[25]....
        /*0408*/ 	.word	0xffffffff


	//   ....[26]....
        /*040c*/ 	.word	0xffffffff


	//   ....[27]....
        /*0410*/ 	.word	0xffffffff


	//   ....[28]....
        /*0414*/ 	.word	0xffffffff


	//   ....[29]....
        /*0418*/ 	.word	0xffffffff


	//   ....[30]....
        /*041c*/ 	.word	0xffffffff


	//   ....[31]....
        /*0420*/ 	.word	0xffffffff


	//   ....[32]....
        /*0424*/ 	.word	0xffffffff


	//   ....[33]....
        /*0428*/ 	.word	0xffffffff


	//   ....[34]....
        /*042c*/ 	.word	0xffffffff


	//   ....[35]....
        /*0430*/ 	.word	0xffffffff


	//   ....[36]....
        /*0434*/ 	.word	0xffffffff


	//   ....[37]....
        /*0438*/ 	.word	0xffffffff


	//   ....[38]....
        /*043c*/ 	.word	0xffffffff


	//   ....[39]....
        /*0440*/ 	.word	0xffffffff


	//   ....[40]....
        /*0444*/ 	.word	0xffffffff


	//   ....[41]....
        /*0448*/ 	.word	0xffffffff


	//   ....[42]....
        /*044c*/ 	.word	0xffffffff


	//   ....[43]....
        /*0450*/ 	.word	0xffffffff


	//   ....[44]....
        /*0454*/ 	.word	0xffffffff


	//   ....[45]....
        /*0458*/ 	.word	0xffffffff


	//   ....[46]....
        /*045c*/ 	.word	0xffffffff


	//   ....[47]....
        /*0460*/ 	.word	0xffffffff


	//   ....[48]....
        /*0464*/ 	.word	0xffffffff


	//   ....[49]....
        /*0468*/ 	.word	0xffffffff


	//   ....[50]....
        /*046c*/ 	.word	0xffffffff


	//   ....[51]....
        /*0470*/ 	.word	0xffffffff


	//   ....[52]....
        /*0474*/ 	.word	0xffffffff


	//   ....[53]....
        /*0478*/ 	.word	0xffffffff


	//   ....[54]....
        /*047c*/ 	.word	0xffffffff


	//   ....[55]....
        /*0480*/ 	.word	0xffffffff


	//   ....[56]....
        /*0484*/ 	.word	0xffffffff


	//   ....[57]....
        /*0488*/ 	.word	0xffffffff


	//   ....[58]....
        /*048c*/ 	.word	0xffffffff


	//   ....[59]....
        /*0490*/ 	.word	0xffffffff


	//   ....[60]....
        /*0494*/ 	.word	0xffffffff


	//   ....[61]....
        /*0498*/ 	.word	0xffffffff


	//   ....[62]....
        /*049c*/ 	.word	0xffffffff


	//   ....[63]....
        /*04a0*/ 	.word	0xffffffff


	//   ....[64]....
        /*04a4*/ 	.word	0xffffffff


	//   ....[65]....
        /*04a8*/ 	.word	0xffffffff


	//   ....[66]....
        /*04ac*/ 	.word	0xffffffff


	//   ....[67]....
        /*04b0*/ 	.word	0xffffffff


	//   ....[68]....
        /*04b4*/ 	.word	0xffffffff


	//   ....[69]....
        /*04b8*/ 	.word	0xffffffff


	//   ....[70]....
        /*04bc*/ 	.word	0xffffffff


	//   ....[71]....
        /*04c0*/ 	.word	0xffffffff


	//   ....[72]....
        /*04c4*/ 	.word	0xffffffff


	//   ....[73]....
        /*04c8*/ 	.word	0xffffffff


	//   ....[74]....
        /*04cc*/ 	.word	0xffffffff


	//   ....[75]....
        /*04d0*/ 	.word	0xffffffff


	//   ....[76]....
        /*04d4*/ 	.word	0xffffffff


	//   ....[77]....
        /*04d8*/ 	.word	0xffffffff


	//   ....[78]....
        /*04dc*/ 	.word	0xffffffff


	//   ....[79]....
        /*04e0*/ 	.word	0xffffffff


	//   ....[80]....
        /*04e4*/ 	.word	0xffffffff


	//   ....[81]....
        /*04e8*/ 	.word	0xffffffff


	//   ....[82]....
        /*04ec*/ 	.word	0xffffffff


	//   ....[83]....
        /*04f0*/ 	.word	0xffffffff


	//   ....[84]....
        /*04f4*/ 	.word	0xffffffff


	//   ....[85]....
        /*04f8*/ 	.word	0xffffffff


	//   ....[86]....
        /*04fc*/ 	.word	0xffffffff


	//   ....[87]....
        /*0500*/ 	.word	0xffffffff


	//   ....[88]....
        /*0504*/ 	.word	0xffffffff


	//   ....[89]....
        /*0508*/ 	.word	0xffffffff


	//   ....[90]....
        /*050c*/ 	.word	0xffffffff


	//   ....[91]....
        /*0510*/ 	.word	0xffffffff


	//   ....[92]....
        /*0514*/ 	.word	0xffffffff


	//   ....[93]....
        /*0518*/ 	.word	0xffffffff


	//   ....[94]....
        /*051c*/ 	.word	0xffffffff


	//   ....[95]....
        /*0520*/ 	.word	0xffffffff


	//   ....[96]....
        /*0524*/ 	.word	0xffffffff


	//   ....[97]....
        /*0528*/ 	.word	0xffffffff


	//   ....[98]....
        /*052c*/ 	.word	0xffffffff


	//   ....[99]....
        /*0530*/ 	.word	0xffffffff


	//   ....[100]....
        /*0534*/ 	.word	0xffffffff


	//   ....[101]....
        /*0538*/ 	.word	0xffffffff


	//   ....[102]....
        /*053c*/ 	.word	0xffffffff


	//   ....[103]....
        /*0540*/ 	.word	0xffffffff


	//   ....[104]....
        /*0544*/ 	.word	0xffffffff


	//   ....[105]....
        /*0548*/ 	.word	0xffffffff


	//   ....[106]....
        /*054c*/ 	.word	0xffffffff


	//   ....[107]....
        /*0550*/ 	.word	0xffffffff


	//   ....[108]....
        /*0554*/ 	.word	0xffffffff


	//   ....[109]....
        /*0558*/ 	.word	0xffffffff


	//   ....[110]....
        /*055c*/ 	.word	0xffffffff


	//   ....[111]....
        /*0560*/ 	.word	0xffffffff


	//   ....[112]....
        /*0564*/ 	.word	0xffffffff


	//   ....[113]....
        /*0568*/ 	.word	0xffffffff


	//   ....[114]....
        /*056c*/ 	.word	0xffffffff


	//   ....[115]....
        /*0570*/ 	.word	0xffffffff


	//   ....[116]....
        /*0574*/ 	.word	0xffffffff


	//   ....[117]....
        /*0578*/ 	.word	0xffffffff


	//   ....[118]....
        /*057c*/ 	.word	0xffffffff


	//   ....[119]....
        /*0580*/ 	.word	0xffffffff


	//   ....[120]....
        /*0584*/ 	.word	0xffffffff


	//   ....[121]....
        /*0588*/ 	.word	0xffffffff


	//   ....[122]....
        /*058c*/ 	.word	0xffffffff


	//   ....[123]....
        /*0590*/ 	.word	0xffffffff


	//   ....[124]....
        /*0594*/ 	.word	0xffffffff


	//   ....[125]....
        /*0598*/ 	.word	0xffffffff


	//   ....[126]....
        /*059c*/ 	.word	0xffffffff


	//   ....[127]....
        /*05a0*/ 	.word	0xffffffff


	//   ....[128]....
        /*05a4*/ 	.word	0xffffffff


	//   ....[129]....
        /*05a8*/ 	.word	0xffffffff


	//   ....[130]....
        /*05ac*/ 	.word	0xffffffff


	//   ....[131]....
        /*05b0*/ 	.word	0xffffffff


	//   ....[132]....
        /*05b4*/ 	.word	0xffffffff


	//   ....[133]....
        /*05b8*/ 	.word	0xffffffff


	//   ....[134]....
        /*05bc*/ 	.word	0xffffffff


	//   ....[135]....
        /*05c0*/ 	.word	0xffffffff


	//   ....[136]....
        /*05c4*/ 	.word	0xffffffff


	//   ....[137]....
        /*05c8*/ 	.word	0xffffffff


	//   ....[138]....
        /*05cc*/ 	.word	0xffffffff


	//   ....[139]....
        /*05d0*/ 	.word	0xffffffff


	//   ....[140]....
        /*05d4*/ 	.word	0xffffffff


	//   ....[141]....
        /*05d8*/ 	.word	0xffffffff


	//   ....[142]....
        /*05dc*/ 	.word	0xffffffff


	//   ....[143]....
        /*05e0*/ 	.word	0xffffffff


	//   ....[144]....
        /*05e4*/ 	.word	0xffffffff


	//   ....[145]....
        /*05e8*/ 	.word	0xffffffff


	//   ....[146]....
        /*05ec*/ 	.word	0xffffffff


	//   ....[147]....
        /*05f0*/ 	.word	0xffffffff


	//   ....[148]....
        /*05f4*/ 	.word	0xffffffff


	//   ....[149]....
        /*05f8*/ 	.word	0xffffffff


	//   ....[150]....
        /*05fc*/ 	.word	0xffffffff


	//   ....[151]....
        /*0600*/ 	.word	0xffffffff


	//   ....[152]....
        /*0604*/ 	.word	0xffffffff


	//   ....[153]....
        /*0608*/ 	.word	0xffffffff


	//   ....[154]....
        /*060c*/ 	.word	0xffffffff


	//   ....[155]....
        /*0610*/ 	.word	0xffffffff


	//   ....[156]....
        /*0614*/ 	.word	0xffffffff


	//   ....[157]....
        /*0618*/ 	.word	0xffffffff


	//   ....[158]....
        /*061c*/ 	.word	0xffffffff


	//   ....[159]....
        /*0620*/ 	.word	0xffffffff


	//   ....[160]....
        /*0624*/ 	.word	0xffffffff


	//   ....[161]....
        /*0628*/ 	.word	0x0500000f


	//   ....[162]....
        /*062c*/ 	.word	0x0500000f


	//   ....[163]....
        /*0630*/ 	.word	0x0500000f


	//   ....[164]....
        /*0634*/ 	.word	0x0500000f


	//   ....[165]....
        /*0638*/ 	.word	0x0500000f


	//   ....[166]....
        /*063c*/ 	.word	0x0500000f


	//   ....[167]....
        /*0640*/ 	.word	0x0500000f


	//   ....[168]....
        /*0644*/ 	.word	0x0500000f


	//   ....[169]....
        /*0648*/ 	.word	0x0500000f


	//   ....[170]....
        /*064c*/ 	.word	0x0500000f


	//   ....[171]....
        /*0650*/ 	.word	0x0500000f


	//   ....[172]....
        /*0654*/ 	.word	0x0500000f


	//   ....[173]....
        /*0658*/ 	.word	0x0500000f


	//   ....[174]....
        /*065c*/ 	.word	0x0500000f


	//   ....[175]....
        /*0660*/ 	.word	0x0500000f


	//   ....[176]....
        /*0664*/ 	.word	0x0500000f


	//   ....[177]....
        /*0668*/ 	.word	0x0500000f


	//   ....[178]....
        /*066c*/ 	.word	0x0500000f


	//----- nvinfo : EIATTR_COOP_GROUP_INSTR_OFFSETS
	.align		4
.L_120:
        /*0670*/ 	.byte	0x04, 0x28
        /*0672*/ 	.short	(.L_122 - .L_121)


	//   ....[0]....
.L_121:
        /*0674*/ 	.word	0x00000070


	//   ....[1]....
        /*0678*/ 	.word	0x00000140


	//   ....[2]....
        /*067c*/ 	.word	0x00000190


	//   ....[3]....
        /*0680*/ 	.word	0x000003c0


	//   ....[4]....
        /*0684*/ 	.word	0x00000520


	//   ....[5]....
        /*0688*/ 	.word	0x00000640


	//   ....[6]....
        /*068c*/ 	.word	0x000007a0


	//   ....[7]....
        /*0690*/ 	.word	0x00001a30


	//   ....[8]....
        /*0694*/ 	.word	0x000046b0


	//   ....[9]....
        /*0698*/ 	.word	0x00004720


	//   ....[10]....
        /*069c*/ 	.word	0x00005030


	//   ....[11]....
        /*06a0*/ 	.word	0x000050d0


	//   ....[12]....
        /*06a4*/ 	.word	0x00009040


	//   ....[13]....
        /*06a8*/ 	.word	0x00009060


	//   ....[14]....
        /*06ac*/ 	.word	0x00009080


	//   ....[15]....
        /*06b0*/ 	.word	0x000090a0


	//   ....[16]....
        /*06b4*/ 	.word	0x0000b420


	//   ....[17]....
        /*06b8*/ 	.word	0x0000b430


	//   ....[18]....
        /*06bc*/ 	.word	0x0000b4b0


	//   ....[19]....
        /*06c0*/ 	.word	0x0000b4c0


	//   ....[20]....
        /*06c4*/ 	.word	0x0000c400


	//   ....[21]....
        /*06c8*/ 	.word	0x0000c420


	//   ....[22]....
        /*06cc*/ 	.word	0x0000c450


	//   ....[23]....
        /*06d0*/ 	.word	0x0000c470


	//   ....[24]....
        /*06d4*/ 	.word	0x0000c490


	//   ....[25]....
        /*06d8*/ 	.word	0x0000c4b0


	//   ....[26]....
        /*06dc*/ 	.word	0x0000c4d0


	//   ....[27]....
        /*06e0*/ 	.word	0x0000c4e0


	//   ....[28]....
        /*06e4*/ 	.word	0x0000c4f0


	//   ....[29]....
        /*06e8*/ 	.word	0x0000c500


	//   ....[30]....
        /*06ec*/ 	.word	0x0000c510


	//   ....[31]....
        /*06f0*/ 	.word	0x0000c520


	//   ....[32]....
        /*06f4*/ 	.word	0x0000c530


	//   ....[33]....
        /*06f8*/ 	.word	0x0000c540


	//   ....[34]....
        /*06fc*/ 	.word	0x0000c550


	//   ....[35]....
        /*0700*/ 	.word	0x0000c560


	//   ....[36]....
        /*0704*/ 	.word	0x0000c570


	//   ....[37]....
        /*0708*/ 	.word	0x0000c580


	//   ....[38]....
        /*070c*/ 	.word	0x0000c590


	//   ....[39]....
        /*0710*/ 	.word	0x0000c5a0


	//   ....[40]....
        /*0714*/ 	.word	0x0000c5b0


	//   ....[41]....
        /*0718*/ 	.word	0x0000c5c0


	//   ....[42]....
        /*071c*/ 	.word	0x0000c5d0


	//   ....[43]....
        /*0720*/ 	.word	0x0000c5e0


	//   ....[44]....
        /*0724*/ 	.word	0x0000c5f0


	//   ....[45]....
        /*0728*/ 	.word	0x0000c600


	//   ....[46]....
        /*072c*/ 	.word	0x0000c610


	//   ....[47]....
        /*0730*/ 	.word	0x0000c620


	//   ....[48]....
        /*0734*/ 	.word	0x0000c630


	//   ....[49]....
        /*0738*/ 	.word	0x0000c640


	//   ....[50]....
        /*073c*/ 	.word	0x0000c650


	//   ....[51]....
        /*0740*/ 	.word	0x0000c660


	//   ....[52]....
        /*0744*/ 	.word	0x0000c670


	//   ....[53]....
        /*0748*/ 	.word	0x0000c680


	//   ....[54]....
        /*074c*/ 	.word	0x0000c690


	//   ....[55]....
        /*0750*/ 	.word	0x0000c6a0


	//   ....[56]....
        /*0754*/ 	.word	0x0000c6b0


	//   ....[57]....
        /*0758*/ 	.word	0x0000c6c0


	//   ....[58]....
        /*075c*/ 	.word	0x0000c6d0


	//   ....[59]....
        /*0760*/ 	.word	0x0000c6e0


	//   ....[60]....
        /*0764*/ 	.word	0x0000c6f0


	//   ....[61]....
        /*0768*/ 	.word	0x0000c700


	//   ....[62]....
        /*076c*/ 	.word	0x0000c710


	//   ....[63]....
        /*0770*/ 	.word	0x0000c720


	//   ....[64]....
        /*0774*/ 	.word	0x0000c730


	//   ....[65]....
        /*0778*/ 	.word	0x0000c740


	//   ....[66]....
        /*077c*/ 	.word	0x0000c750


	//   ....[67]....
        /*0780*/ 	.word	0x0000c760


	//   ....[68]....
        /*0784*/ 	.word	0x0000c770


	//   ....[69]....
        /*0788*/ 	.word	0x0000c780


	//   ....[70]....
        /*078c*/ 	.word	0x0000c790


	//   ....[71]....
        /*0790*/ 	.word	0x0000c7a0


	//   ....[72]....
        /*0794*/ 	.word	0x0000c7b0


	//   ....[73]....
        /*0798*/ 	.word	0x0000c7c0


	//   ....[74]....
        /*079c*/ 	.word	0x0000c7d0


	//   ....[75]....
        /*07a0*/ 	.word	0x0000c7e0


	//   ....[76]....
        /*07a4*/ 	.word	0x0000c7f0


	//   ....[77]....
        /*07a8*/ 	.word	0x0000c800


	//   ....[78]....
        /*07ac*/ 	.word	0x0000c810


	//   ....[79]....
        /*07b0*/ 	.word	0x0000c820


	//   ....[80]....
        /*07b4*/ 	.word	0x0000c830


	//   ....[81]....
        /*07b8*/ 	.word	0x0000c840


	//   ....[82]....
        /*07bc*/ 	.word	0x0000c850


	//   ....[83]....
        /*07c0*/ 	.word	0x0000c860


	//   ....[84]....
        /*07c4*/ 	.word	0x0000d3e0


	//   ....[85]....
        /*07c8*/ 	.word	0x0000d3f0


	//   ....[86]....
        /*07cc*/ 	.word	0x0000d400


	//   ....[87]....
        /*07d0*/ 	.word	0x0000d450


	//   ....[88]....
        /*07d4*/ 	.word	0x0000dbe0


	//   ....[89]....
        /*07d8*/ 	.word	0x0000dc00


	//   ....[90]....
        /*07dc*/ 	.word	0x0000dcf0


	//   ....[91]....
        /*07e0*/ 	.word	0x0000dd10


	//   ....[92]....
        /*07e4*/ 	.word	0x0000ddd0


	//   ....[93]....
        /*07e8*/ 	.word	0x0000ddf0


	//   ....[94]....
        /*07ec*/ 	.word	0x0000dec0


	//   ....[95]....
        /*07f0*/ 	.word	0x0000dee0


	//   ....[96]....
        /*07f4*/ 	.word	0x0000e3d0


	//   ....[97]....
        /*07f8*/ 	.word	0x0000e3e0


	//   ....[98]....
        /*07fc*/ 	.word	0x0000e820


	//   ....[99]....
        /*0800*/ 	.word	0x0000e830


	//   ....[100]....
        /*0804*/ 	.word	0x0000f5b0


	//   ....[101]....
        /*0808*/ 	.word	0x0000f5d0


	//   ....[102]....
        /*080c*/ 	.word	0x0000f690


	//   ....[103]....
        /*0810*/ 	.word	0x0000f6b0


	//   ....[104]....
        /*0814*/ 	.word	0x0000f770


	//   ....[105]....
        /*0818*/ 	.word	0x0000f790


	//   ....[106]....
        /*081c*/ 	.word	0x0000f860


	//   ....[107]....
        /*0820*/ 	.word	0x0000f880


	//   ....[108]....
        /*0824*/ 	.word	0x0000f9d0


	//   ....[109]....
        /*0828*/ 	.word	0x0000fc10


	//   ....[110]....
        /*082c*/ 	.word	0x0000fc40


	//   ....[111]....
        /*0830*/ 	.word	0x0000fc80


	//   ....[112]....
        /*0834*/ 	.word	0x0000fcb0


	//   ....[113]....
        /*0838*/ 	.word	0x0000fce0


	//   ....[114]....
        /*083c*/ 	.word	0x0000fd20


	//   ....[115]....
        /*0840*/ 	.word	0x0000feb0


	//   ....[116]....
        /*0844*/ 	.word	0x0000fee0


	//   ....[117]....
        /*0848*/ 	.word	0x0000ff10


	//   ....[118]....
        /*084c*/ 	.word	0x0000ff40


	//   ....[119]....
        /*0850*/ 	.word	0x0000ff70


	//   ....[120]....
        /*0854*/ 	.word	0x0000ffb0


	//   ....[121]....
        /*0858*/ 	.word	0x00010040


	//   ....[122]....
        /*085c*/ 	.word	0x00010090


	//   ....[123]....
        /*0860*/ 	.word	0x000100a0


	//   ....[124]....
        /*0864*/ 	.word	0x00010130


	//   ....[125]....
        /*0868*/ 	.word	0x00011930


	//   ....[126]....
        /*086c*/ 	.word	0x00012490


	//   ....[127]....
        /*0870*/ 	.word	0x000124c0


	//   ....[128]....
        /*0874*/ 	.word	0x00012570


	//   ....[129]....
        /*0878*/ 	.word	0x00012580


	//   ....[130]....
        /*087c*/ 	.word	0x000125f0


	//   ....[131]....
        /*0880*/ 	.word	0x00012600


	//   ....[132]....
        /*0884*/ 	.word	0x00012670


	//   ....[133]....
        /*0888*/ 	.word	0x00012680


	//   ....[134]....
        /*088c*/ 	.word	0x000126f0


	//   ....[135]....
        /*0890*/ 	.word	0x00012700


	//   ....[136]....
        /*0894*/ 	.word	0x00012770


	//   ....[137]....
        /*0898*/ 	.word	0x00012780


	//   ....[138]....
        /*089c*/ 	.word	0x000127f0


	//   ....[139]....
        /*08a0*/ 	.word	0x00012800


	//   ....[140]....
        /*08a4*/ 	.word	0x00012810


	//   ....[141]....
        /*08a8*/ 	.word	0x00012850


	//   ....[142]....
        /*08ac*/ 	.word	0x00014620


	//   ....[143]....
        /*08b0*/ 	.word	0x00014650


	//   ....[144]....
        /*08b4*/ 	.word	0x00014680


	//   ....[145]....
        /*08b8*/ 	.word	0x00014690


	//   ....[146]....
        /*08bc*/ 	.word	0x000146d0


	//   ....[147]....
        /*08c0*/ 	.word	0x00014710


	//   ....[148]....
        /*08c4*/ 	.word	0x00014720


	//   ....[149]....
        /*08c8*/ 	.word	0x00014750


	//   ....[150]....
        /*08cc*/ 	.word	0x000148b0


	//   ....[151]....
        /*08d0*/ 	.word	0x000148e0


	//   ....[152]....
        /*08d4*/ 	.word	0x00014910


	//   ....[153]....
        /*08d8*/ 	.word	0x00014940


	//   ....[154]....
        /*08dc*/ 	.word	0x00014970


	//   ....[155]....
        /*08e0*/ 	.word	0x000149b0


	//   ....[156]....
        /*08e4*/ 	.word	0x00014a30


	//   ....[157]....
        /*08e8*/ 	.word	0x00014a70


	//   ....[158]....
        /*08ec*/ 	.word	0x00014a80


	//   ....[159]....
        /*08f0*/ 	.word	0x00014ac0


	//   ....[160]....
        /*08f4*/ 	.word	0x00015140


	//   ....[161]....
        /*08f8*/ 	.word	0x00015660


	//   ....[162]....
        /*08fc*/ 	.word	0x00015820


	//   ....[163]....
        /*0900*/ 	.word	0x00015890


	//   ....[164]....
        /*0904*/ 	.word	0x000158f0


	//   ....[165]....
        /*0908*/ 	.word	0x000159e0


	//   ....[166]....
        /*090c*/ 	.word	0x00015a40


	//   ....[167]....
        /*0910*/ 	.word	0x00015b20


	//   ....[168]....
        /*0914*/ 	.word	0x00015b80


	//   ....[169]....
        /*0918*/ 	.word	0x00015c60


	//   ....[170]....
        /*091c*/ 	.word	0x00015cc0


	//   ....[171]....
        /*0920*/ 	.word	0x00015da0


	//   ....[172]....
        /*0924*/ 	.word	0x00015e00


	//   ....[173]....
        /*0928*/ 	.word	0x00015ee0


	//   ....[174]....
        /*092c*/ 	.word	0x00015f40


	//   ....[175]....
        /*0930*/ 	.word	0x00016000


	//   ....[176]....
        /*0934*/ 	.word	0x00016080


	//   ....[177]....
        /*0938*/ 	.word	0x00016140


	//   ....[178]....
        /*093c*/ 	.word	0x00016490


	//----- nvinfo : EIATTR_REG_RECONFIG
	.align		4
.L_122:
        /*0940*/ 	.byte	0x01, 0x54
	.zero		2


	//----- nvinfo : EIATTR_SYSCALL_OFFSETS
	.align		4
        /*0944*/ 	.byte	0x04, 0x46
        /*0946*/ 	.short	(.L_124 - .L_123)


	//   ....[0]....
.L_123:
        /*0948*/ 	.word	0x00001bb0


	//   ....[1]....
        /*094c*/ 	.word	0x00011380


	//   ....[2]....
        /*0950*/ 	.word	0x00011510


	//   ....[3]....
        /*0954*/ 	.word	0x00011660


	//   ....[4]....
        /*0958*/ 	.word	0x000117a0


	//   ....[5]....
        /*095c*/ 	.word	0x00012120


	//----- nvinfo : EIATTR_MBARRIER_INSTR_OFFSETS
	.align		4
.L_124:
        /*0960*/ 	.byte	0x04, 0x39
        /*0962*/ 	.short	(.L_126 - .L_125)


	//   ....[0]....
.L_125:
        /*0964*/ 	.word	0x00000270
        /*0968*/ 	.word	0x000000ff
        /*096c*/ 	.word	0x0002e800
        /*0970*/ 	.short	0x0100
        /*0972*/ 	.byte	0x08
	.zero		1


	//   ....[1]....
        /*0974*/ 	.word	0x00000280
        /*0978*/ 	.word	0x000000ff
        /*097c*/ 	.word	0x0002e820
        /*0980*/ 	.short	0x0100
        /*0982*/ 	.byte	0x08
	.zero		1


	//   ....[2]....
        /*0984*/ 	.word	0x00000370
        /*0988*/ 	.word	0x000000ff
        /*098c*/ 	.word	0x0002e830
        /*0990*/ 	.short	0x0100
        /*0992*/ 	.byte	0x08
	.zero		1


	//   ....[3]....
        /*0994*/ 	.word	0x00000380
        /*0998*/ 	.word	0x000000ff
        /*099c*/ 	.word	0x0002e840
        /*09a0*/ 	.short	0x0100
        /*09a2*/ 	.byte	0x08
	.zero		1


	//   ....[4]....
        /*09a4*/ 	.word	0x00000390
        /*09a8*/ 	.word	0x000000ff
        /*09ac*/ 	.word	0x0002e838
        /*09b0*/ 	.short	0x0100
        /*09b2*/ 	.byte	0x08
	.zero		1


	//   ....[5]....
        /*09b4*/ 	.word	0x000003a0
        /*09b8*/ 	.word	0x000000ff
        /*09bc*/ 	.word	0x0002e848
        /*09c0*/ 	.short	0x0100
        /*09c2*/ 	.byte	0x08
	.zero		1


	//   ....[6]....
        /*09c4*/ 	.word	0x000004d0
        /*09c8*/ 	.word	0x000000ff
        /*09cc*/ 	.word	0x0002e850
        /*09d0*/ 	.short	0x0100
        /*09d2*/ 	.byte	0x08
	.zero		1


	//   ....[7]....
        /*09d4*/ 	.word	0x000004e0
        /*09d8*/ 	.word	0x000000ff
        /*09dc*/ 	.word	0x0002e860
        /*09e0*/ 	.short	0x0100
        /*09e2*/ 	.byte	0x08
	.zero		1


	//   ....[8]....
        /*09e4*/ 	.word	0x000004f0
        /*09e8*/ 	.word	0x000000ff
        /*09ec*/ 	.word	0x0002e858
        /*09f0*/ 	.short	0x0100
        /*09f2*/ 	.byte	0x08
	.zero		1


	//   ....[9]....
        /*09f4*/ 	.word	0x00000500
        /*09f8*/ 	.word	0x000000ff
        /*09fc*/ 	.word	0x0002e868
        /*0a00*/ 	.short	0x0100
        /*0a02*/ 	.byte	0x08
	.zero		1


	//   ....[10]....
        /*0a04*/ 	.word	0x000005f0
        /*0a08*/ 	.word	0x000000ff
        /*0a0c*/ 	.word	0x0002e870
        /*0a10*/ 	.short	0x0100
        /*0a12*/ 	.byte	0x06
	.zero		1


	//   ....[11]....
        /*0a14*/ 	.word	0x00000600
        /*0a18*/ 	.word	0x000000ff
        /*0a1c*/ 	.word	0x0002e880
        /*0a20*/ 	.short	0x0100
        /*0a22*/ 	.byte	0x06
	.zero		1


	//   ....[12]....
        /*0a24*/ 	.word	0x00000610
        /*0a28*/ 	.word	0x000000ff
        /*0a2c*/ 	.word	0x0002e878
        /*0a30*/ 	.short	0x0100
        /*0a32*/ 	.byte	0x06
	.zero		1


	//   ....[13]....
        /*0a34*/ 	.word	0x00000620
        /*0a38*/ 	.word	0x000000ff
        /*0a3c*/ 	.word	0x0002e888
        /*0a40*/ 	.short	0x0100
        /*0a42*/ 	.byte	0x06
	.zero		1


	//   ....[14]....
        /*0a44*/ 	.word	0x00000750
        /*0a48*/ 	.word	0x000000ff
        /*0a4c*/ 	.word	0x0002e890
        /*0a50*/ 	.short	0x0100
        /*0a52*/ 	.byte	0x08
	.zero		1


	//   ....[15]....
        /*0a54*/ 	.word	0x00000760
        /*0a58*/ 	.word	0x000000ff
        /*0a5c*/ 	.word	0x0002e8a0
        /*0a60*/ 	.short	0x0100
        /*0a62*/ 	.byte	0x08
	.zero		1


	//   ....[16]....
        /*0a64*/ 	.word	0x00000770
        /*0a68*/ 	.word	0x000000ff
        /*0a6c*/ 	.word	0x0002e898
        /*0a70*/ 	.short	0x0100
        /*0a72*/ 	.byte	0x08
	.zero		1


	//   ....[17]....
        /*0a74*/ 	.word	0x00000780
        /*0a78*/ 	.word	0x000000ff
        /*0a7c*/ 	.word	0x0002e8a8
        /*0a80*/ 	.short	0x0100
        /*0a82*/ 	.byte	0x08
	.zero		1


	//   ....[18]....
        /*0a84*/ 	.word	0x000008b0
        /*0a88*/ 	.word	0x000000ff
        /*0a8c*/ 	.word	0x0002e8b0
        /*0a90*/ 	.short	0x0100
        /*0a92*/ 	.byte	0x08
	.zero		1


	//   ....[19]....
        /*0a94*/ 	.word	0x000008c0
        /*0a98*/ 	.word	0x000000ff
        /*0a9c*/ 	.word	0x0002e8c0
        /*0aa0*/ 	.short	0x0100
        /*0aa2*/ 	.byte	0x08
	.zero		1


	//   ....[20]....
        /*0aa4*/ 	.word	0x000008d0
        /*0aa8*/ 	.word	0x000000ff
        /*0aac*/ 	.word	0x0002e8b8
        /*0ab0*/ 	.short	0x0100
        /*0ab2*/ 	.byte	0x08
	.zero		1


	//   ....[21]....
        /*0ab4*/ 	.word	0x000008e0
        /*0ab8*/ 	.word	0x000000ff
        /*0abc*/ 	.word	0x0002e8c8
        /*0ac0*/ 	.short	0x0100
        /*0ac2*/ 	.byte	0x08
	.zero		1


	//   ....[22]....
        /*0ac4*/ 	.word	0x00001e60
        /*0ac8*/ 	.word	0x00000002
        /*0acc*/ 	.word	0x0002e800
        /*0ad0*/ 	.short	0x010a
        /*0ad2*/ 	.byte	0x3f
	.zero		1


	//   ....[23]....
        /*0ad4*/ 	.word	0x00001f00
        /*0ad8*/ 	.word	0x00000006
        /*0adc*/ 	.word	0x0002e830
        /*0ae0*/ 	.short	0x010a
        /*0ae2*/ 	.byte	0x3f
	.zero		1


	//   ....[24]....
        /*0ae4*/ 	.word	0x00001f90
        /*0ae8*/ 	.word	0x00000006
        /*0aec*/ 	.word	0x0002e830
        /*0af0*/ 	.short	0x010a
        /*0af2*/ 	.byte	0x3f
	.zero		1


	//   ....[25]....
        /*0af4*/ 	.word	0x000054b0
        /*0af8*/ 	.word	0x00000009
        /*0afc*/ 	.word	0x00000000
        /*0b00*/ 	.short	0x0101
        /*0b02*/ 	.byte	0x3f
	.zero		1


	//   ....[26]....
        /*0b04*/ 	.word	0x00006b70
        /*0b08*/ 	.word	0x000000ff
        /*0b0c*/ 	.word	0x0002e830
        /*0b10*/ 	.short	0x010a
        /*0b12*/ 	.byte	0x06
	.zero		1


	//   ....[27]....
        /*0b14*/ 	.word	0x00006bb0
        /*0b18*/ 	.word	0x000000ff
        /*0b1c*/ 	.word	0x0002e830
        /*0b20*/ 	.short	0x010a
        /*0b22*/ 	.byte	0x06
	.zero		1


	//   ....[28]....
        /*0b24*/ 	.word	0x00007800
        /*0b28*/ 	.word	0x000000ff
        /*0b2c*/ 	.word	0x0002e850
        /*0b30*/ 	.short	0x010a
        /*0b32*/ 	.byte	0x06
	.zero		1


	//   ....[29]....
        /*0b34*/ 	.word	0x00007840
        /*0b38*/ 	.word	0x000000ff
        /*0b3c*/ 	.word	0x0002e850
        /*0b40*/ 	.short	0x010a
        /*0b42*/ 	.byte	0x06
	.zero		1


	//   ....[30]....
        /*0b44*/ 	.word	0x0000a430
        /*0b48*/ 	.word	0x00000006
        /*0b4c*/ 	.word	0x00000000
        /*0b50*/ 	.short	0x0101
        /*0b52*/ 	.byte	0x3f
	.zero		1


	//   ....[31]....
        /*0b54*/ 	.word	0x0000a890
        /*0b58*/ 	.word	0x0000000a
        /*0b5c*/ 	.word	0x00000000
        /*0b60*/ 	.short	0x0101
        /*0b62*/ 	.byte	0x3f
	.zero		1


	//   ....[32]....
        /*0b64*/ 	.word	0x0000aff0
        /*0b68*/ 	.word	0x0000000d
        /*0b6c*/ 	.word	0x0002e850
        /*0b70*/ 	.short	0x010a
        /*0b72*/ 	.byte	0x3f
	.zero		1


	//   ....[33]....
        /*0b74*/ 	.word	0x0000b080
        /*0b78*/ 	.word	0x0000000d
        /*0b7c*/ 	.word	0x0002e850
        /*0b80*/ 	.short	0x010a
        /*0b82*/ 	.byte	0x3f
	.zero		1


	//   ....[34]....
        /*0b84*/ 	.word	0x0000b760
        /*0b88*/ 	.word	0x00000004
        /*0b8c*/ 	.word	0x00000000
        /*0b90*/ 	.short	0x0101
        /*0b92*/ 	.byte	0x3f
	.zero		1


	//   ....[35]....
        /*0b94*/ 	.word	0x0000dbd0
        /*0b98*/ 	.word	0x00000003
        /*0b9c*/ 	.word	0x00000000
        /*0ba0*/ 	.short	0x0101
        /*0ba2*/ 	.byte	0x3f
	.zero		1


	//   ....[36]....
        /*0ba4*/ 	.word	0x0000e120
        /*0ba8*/ 	.word	0x00000002
        /*0bac*/ 	.word	0x00000000
        /*0bb0*/ 	.short	0x0101
        /*0bb2*/ 	.byte	0x3f
	.zero		1


	//   ....[37]....
        /*0bb4*/ 	.word	0x00011bb0
        /*0bb8*/ 	.word	0x00000003
        /*0bbc*/ 	.word	0x0002e880
        /*0bc0*/ 	.short	0x010a
        /*0bc2*/ 	.byte	0x3f
	.zero		1


	//   ....[38]....
        /*0bc4*/ 	.word	0x00011d50
        /*0bc8*/ 	.word	0x00000003
        /*0bcc*/ 	.word	0x0002e840
        /*0bd0*/ 	.short	0x010a
        /*0bd2*/ 	.byte	0x3f
	.zero		1


	//   ....[39]....
        /*0bd4*/ 	.word	0x00012900
        /*0bd8*/ 	.word	0x00000012
        /*0bdc*/ 	.word	0x0002e800
        /*0be0*/ 	.short	0x0107
        /*0be2*/ 	.byte	0x3f
	.zero		1


	//   ....[40]....
        /*0be4*/ 	.word	0x000129f0
        /*0be8*/ 	.word	0x00000012
        /*0bec*/ 	.word	0x0002e800
        /*0bf0*/ 	.short	0x0101
        /*0bf2*/ 	.byte	0x3f
	.zero		1


	//   ....[41]....
        /*0bf4*/ 	.word	0x00012a10
        /*0bf8*/ 	.word	0x00000012
        /*0bfc*/ 	.word	0x0002e820
        /*0c00*/ 	.short	0x010a
        /*0c02*/ 	.byte	0x3f
	.zero		1


	//   ....[42]....
        /*0c04*/ 	.word	0x00012d40
        /*0c08*/ 	.word	0x00000003
        /*0c0c*/ 	.word	0x0002e880
        /*0c10*/ 	.short	0x010a
        /*0c12*/ 	.byte	0x3f
	.zero		1


	//   ....[43]....
        /*0c14*/ 	.word	0x00012f80
        /*0c18*/ 	.word	0x00000003
        /*0c1c*/ 	.word	0x0002e840
        /*0c20*/ 	.short	0x010a
        /*0c22*/ 	.byte	0x3f
	.zero		1


	//   ....[44]....
        /*0c24*/ 	.word	0x00013250
        /*0c28*/ 	.word	0x00000013
        /*0c2c*/ 	.word	0x0002e870
        /*0c30*/ 	.short	0x010a
        /*0c32*/ 	.byte	0x3f
	.zero		1


	//   ....[45]....
        /*0c34*/ 	.word	0x000132c0
        /*0c38*/ 	.word	0x00000013
        /*0c3c*/ 	.word	0x0002e860
        /*0c40*/ 	.short	0x010a
        /*0c42*/ 	.byte	0x3f
	.zero		1


	//   ....[46]....
        /*0c44*/ 	.word	0x00013930
        /*0c48*/ 	.word	0x00000013
        /*0c4c*/ 	.word	0x0002e850
        /*0c50*/ 	.short	0x0101
        /*0c52*/ 	.byte	0x3f
	.zero		1


	//   ....[47]....
        /*0c54*/ 	.word	0x000139b0
        /*0c58*/ 	.word	0x00000013
        /*0c5c*/ 	.word	0x00000000
        /*0c60*/ 	.short	0x0101
        /*0c62*/ 	.byte	0x3f
	.zero		1


	//   ....[48]....
        /*0c64*/ 	.word	0x00013bd0
        /*0c68*/ 	.word	0x00000010
        /*0c6c*/ 	.word	0x0002e870
        /*0c70*/ 	.short	0x010a
        /*0c72*/ 	.byte	0x3f
	.zero		1


	//   ....[49]....
        /*0c74*/ 	.word	0x00013c60
        /*0c78*/ 	.word	0x00000010
        /*0c7c*/ 	.word	0x0002e860
        /*0c80*/ 	.short	0x010a
        /*0c82*/ 	.byte	0x3f
	.zero		1


	//   ....[50]....
        /*0c84*/ 	.word	0x000142f0
        /*0c88*/ 	.word	0x00000010
        /*0c8c*/ 	.word	0x0002e850
        /*0c90*/ 	.short	0x0101
        /*0c92*/ 	.byte	0x3f
	.zero		1


	//   ....[51]....
        /*0c94*/ 	.word	0x00014330
        /*0c98*/ 	.word	0x00000000
        /*0c9c*/ 	.word	0x00000000
        /*0ca0*/ 	.short	0x0101
        /*0ca2*/ 	.byte	0x3f
	.zero		1


	//   ....[52]....
        /*0ca4*/ 	.word	0x000150c0
        /*0ca8*/ 	.word	0x00000000
        /*0cac*/ 	.word	0x0002e820
        /*0cb0*/ 	.short	0x010a
        /*0cb2*/ 	.byte	0x3f
	.zero		1


	//   ....[53]....
        /*0cb4*/ 	.word	0x00015280
        /*0cb8*/ 	.word	0x00000006
        /*0cbc*/ 	.word	0x00000000
        /*0cc0*/ 	.short	0x010a
        /*0cc2*/ 	.byte	0x3f
	.zero		1


	//   ....[54]....
        /*0cc4*/ 	.word	0x000152f0
        /*0cc8*/ 	.word	0x00000007
        /*0ccc*/ 	.word	0x00000000
        /*0cd0*/ 	.short	0x010a
        /*0cd2*/ 	.byte	0x3f
	.zero		1


	//   ....[55]....
        /*0cd4*/ 	.word	0x00015350
        /*0cd8*/ 	.word	0x00000004
        /*0cdc*/ 	.word	0x0002e860
        /*0ce0*/ 	.short	0x010a
        /*0ce2*/ 	.byte	0x3f
	.zero		1


	//   ....[56]....
        /*0ce4*/ 	.word	0x000153a0
        /*0ce8*/ 	.word	0x00000003
        /*0cec*/ 	.word	0x0002e860
        /*0cf0*/ 	.short	0x010a
        /*0cf2*/ 	.byte	0x3f
	.zero		1


	//   ....[57]....
        /*0cf4*/ 	.word	0x000153e0
        /*0cf8*/ 	.word	0x00000004
        /*0cfc*/ 	.word	0x0002e880
        /*0d00*/ 	.short	0x010a
        /*0d02*/ 	.byte	0x3f
	.zero		1


	//   ....[58]....
        /*0d04*/ 	.word	0x00015400
        /*0d08*/ 	.word	0x00000003
        /*0d0c*/ 	.word	0x0002e880
        /*0d10*/ 	.short	0x010a
        /*0d12*/ 	.byte	0x3f
	.zero		1


	//   ....[59]....
        /*0d14*/ 	.word	0x00015460
        /*0d18*/ 	.word	0x00000002
        /*0d1c*/ 	.word	0x0002e800
        /*0d20*/ 	.short	0x010a
        /*0d22*/ 	.byte	0x3f
	.zero		1


	//   ....[60]....
        /*0d24*/ 	.word	0x000154b0
        /*0d28*/ 	.word	0x00000006
        /*0d2c*/ 	.word	0x0002e830
        /*0d30*/ 	.short	0x010a
        /*0d32*/ 	.byte	0x3f
	.zero		1


	//   ....[61]....
        /*0d34*/ 	.word	0x00015510
        /*0d38*/ 	.word	0x00000003
        /*0d3c*/ 	.word	0x0002e830
        /*0d40*/ 	.short	0x010a
        /*0d42*/ 	.byte	0x3f
	.zero		1


	//   ....[62]....
        /*0d44*/ 	.word	0x00015570
        /*0d48*/ 	.word	0x00000003
        /*0d4c*/ 	.word	0x0002e850
        /*0d50*/ 	.short	0x010a
        /*0d52*/ 	.byte	0x3f
	.zero		1


	//   ....[63]....
        /*0d54*/ 	.word	0x000155c0
        /*0d58*/ 	.word	0x0000000d
        /*0d5c*/ 	.word	0x0002e850
        /*0d60*/ 	.short	0x010a
        /*0d62*/ 	.byte	0x3f
	.zero		1


	//   ....[64]....
        /*0d64*/ 	.word	0x00015710
        /*0d68*/ 	.word	0x00000003
        /*0d6c*/ 	.word	0x0002e880
        /*0d70*/ 	.short	0x010a
        /*0d72*/ 	.byte	0x3f
	.zero		1


	//   ....[65]....
        /*0d74*/ 	.word	0x00015760
        /*0d78*/ 	.word	0x00000003
        /*0d7c*/ 	.word	0x0002e840
        /*0d80*/ 	.short	0x010a
        /*0d82*/ 	.byte	0x3f
	.zero		1


	//   ....[66]....
        /*0d84*/ 	.word	0x00016180
        /*0d88*/ 	.word	0x00000012
        /*0d8c*/ 	.word	0x0002e820
        /*0d90*/ 	.short	0x010a
        /*0d92*/ 	.byte	0x3f
	.zero		1


	//   ....[67]....
        /*0d94*/ 	.word	0x000161d0
        /*0d98*/ 	.word	0x00000003
        /*0d9c*/ 	.word	0x0002e880
        /*0da0*/ 	.short	0x010a
        /*0da2*/ 	.byte	0x3f
	.zero		1


	//   ....[68]....
        /*0da4*/ 	.word	0x00016220
        /*0da8*/ 	.word	0x00000003
        /*0dac*/ 	.word	0x0002e840
        /*0db0*/ 	.short	0x010a
        /*0db2*/ 	.byte	0x3f
	.zero		1


	//   ....[69]....
        /*0db4*/ 	.word	0x00016270
        /*0db8*/ 	.word	0x00000013
        /*0dbc*/ 	.word	0x0002e870
        /*0dc0*/ 	.short	0x010a
        /*0dc2*/ 	.byte	0x3f
	.zero		1


	//   ....[70]....
        /*0dc4*/ 	.word	0x000162c0
        /*0dc8*/ 	.word	0x00000013
        /*0dcc*/ 	.word	0x0002e860
        /*0dd0*/ 	.short	0x010a
        /*0dd2*/ 	.byte	0x3f
	.zero		1


	//   ....[71]....
        /*0dd4*/ 	.word	0x00016310
        /*0dd8*/ 	.word	0x00000010
        /*0ddc*/ 	.word	0x0002e870
        /*0de0*/ 	.short	0x010a
        /*0de2*/ 	.byte	0x3f
	.zero		1


	//   ....[72]....
        /*0de4*/ 	.word	0x00016360
        /*0de8*/ 	.word	0x00000010
        /*0dec*/ 	.word	0x0002e860
        /*0df0*/ 	.short	0x010a
        /*0df2*/ 	.byte	0x3f
	.zero		1


	//   ....[73]....
        /*0df4*/ 	.word	0x000163b0
        /*0df8*/ 	.word	0x00000000
        /*0dfc*/ 	.word	0x0002e820
        /*0e00*/ 	.short	0x010a
        /*0e02*/ 	.byte	0x3f
	.zero		1


	//   ....[74]....
        /*0e04*/ 	.word	0x00016550
        /*0e08*/ 	.word	0x00000006
        /*0e0c*/ 	.word	0x00000000
        /*0e10*/ 	.short	0x010a
        /*0e12*/ 	.byte	0x3f
	.zero		1


	//   ....[75]....
        /*0e14*/ 	.word	0x000165a0
        /*0e18*/ 	.word	0x00000007
        /*0e1c*/ 	.word	0x00000000
        /*0e20*/ 	.short	0x010a
        /*0e22*/ 	.byte	0x3f
	.zero		1


	//   ....[76]....
        /*0e24*/ 	.word	0x000165f0
        /*0e28*/ 	.word	0x00000004
        /*0e2c*/ 	.word	0x0002e860
        /*0e30*/ 	.short	0x010a
        /*0e32*/ 	.byte	0x3f
	.zero		1


	//   ....[77]....
        /*0e34*/ 	.word	0x00016640
        /*0e38*/ 	.word	0x00000003
        /*0e3c*/ 	.word	0x0002e860
        /*0e40*/ 	.short	0x010a
        /*0e42*/ 	.byte	0x3f
	.zero		1


	//   ....[78]....
        /*0e44*/ 	.word	0x00016690
        /*0e48*/ 	.word	0x00000004
        /*0e4c*/ 	.word	0x0002e880
        /*0e50*/ 	.short	0x010a
        /*0e52*/ 	.byte	0x3f
	.zero		1


	//----- nvinfo : EIATTR_NUM_MBARRIERS
	.align		4
.L_126:
        /*0e54*/ 	.byte	0x03, 0x38
        /*0e56*/ 	.short	0x0016


	//----- nvinfo : EIATTR_EXIT_INSTR_OFFSETS
	.align		4
        /*0e58*/ 	.byte	0x04, 0x1c
        /*0e5a*/ 	.short	(.L_128 - .L_127)


	//   ....[0]....
.L_127:
        /*0e5c*/ 	.word	0x00000a80


	//   ....[1]....
        /*0e60*/ 	.word	0x0000f970


	//   ....[2]....
        /*0e64*/ 	.word	0x00015450


	//----- nvinfo : EIATTR_MAX_THREADS
	.align		4
.L_128:
        /*0e68*/ 	.byte	0x04, 0x05
        /*0e6a*/ 	.short	(.L_130 - .L_129)
.L_129:
        /*0e6c*/ 	.word	0x00000180
        /*0e70*/ 	.word	0x00000001
        /*0e74*/ 	.word	0x00000001


	//----- nvinfo : EIATTR_CRS_STACK_SIZE
	.align		4
.L_130:
        /*0e78*/ 	.byte	0x04, 0x1e
        /*0e7a*/ 	.short	(.L_132 - .L_131)
.L_131:
        /*0e7c*/ 	.word	0x00000000


	//----- nvinfo : EIATTR_CBANK_PARAM_SIZE
	.align		4
.L_132:
        /*0e80*/ 	.byte	0x03, 0x19
        /*0e82*/ 	.short	0x0af0


	//----- nvinfo : EIATTR_PARAM_CBANK
	.align		4
        /*0e84*/ 	.byte	0x04, 0x0a
        /*0e86*/ 	.short	(.L_134 - .L_133)
	.align		4
.L_133:
        /*0e88*/ 	.word	index@(.nv.constant0._ZN7cutlass13device_kernelIN5flash11enable_sm90INS1_16FlashAttnFwdSm90INS1_25CollectiveMainloopFwdSm90ILi2EN4cute5tupleIJNS5_1CILi1EEES8_S8_EEENS6_IJNS7_ILi128EEENS7_ILi224EEESA_EEELi128ENS_12float_e4m3_tEfNS_4arch4Sm90ELb0ELb0ELb1ELb1ELb0ELb0ELb0ELb1ELb1ELb1ELb1ELb0EEENS1_21CollectiveEpilogueFwdINS6_IJSA_SA_SB_EEES9_NS_10bfloat16_tESF_Li256ELb1ELb1ELb1ELb1EEENS1_36VarlenDynamicPersistentTileSchedulerILi128ELi224ELi256ELi128ELb1ELb1ELb1ELb0ELb1ELb1EEEEEEEEEvNT_6ParamsE)
        /*0e8c*/ 	.short	0x0210
        /*0e8e*/ 	.short	0x0af0


	//----- nvinfo : EIATTR_SW_WAR
	.align		4
.L_134:
        /*0e90*/ 	.byte	0x04, 0x36
        /*0e92*/ 	.short	(.L_136 - .L_135)
.L_135:
        /*0e94*/ 	.word	0x00000008
.L_136:


//--------------------- .nv.info._ZN7cutlass13device_kernelIN5flash11enable_sm90INS1_16FlashAttnFwdSm90INS1_25CollectiveMainloopFwdSm90ILi2EN4cute5tupleIJNS5_1CILi1EEES8_S8_EEENS6_IJNS7_ILi128EEENS7_ILi224EEESA_EEELi128ENS_12float_e4m3_tEfNS_4arch4Sm90ELb0ELb0ELb1ELb1ELb0ELb1ELb0ELb1ELb1ELb1ELb1ELb0EEENS1_21CollectiveEpilogueFwdINS6_IJSA_SA_SB_EEES9_NS_10bfloat16_tESF_Li256ELb1ELb1ELb1ELb1EEENS1_36VarlenDynamicPersistentTileSchedulerILi128ELi224ELi256ELi128ELb1ELb1ELb1ELb0ELb1ELb1EEEEEEEEEvNT_6ParamsE --------------------------
	.section	.nv.info._ZN7cutlass13device_kernelIN5flash11enable_sm90INS1_16FlashAttnFwdSm90INS1_25CollectiveMainloopFwdSm90ILi2EN4cute5tupleIJNS5_1CILi1EEES8_S8_EEENS6_IJNS7_ILi128EEENS7_ILi224EEESA_EEELi128ENS_12float_e4m3_tEfNS_4arch4Sm90ELb0ELb0ELb1ELb1ELb0ELb1ELb0ELb1ELb1ELb1ELb1ELb0EEENS1_21CollectiveEpilogueFwdINS6_IJSA_SA_SB_EEES9_NS_10bfloat16_tESF_Li256ELb1ELb1ELb1ELb1EEENS1_36VarlenDynamicPersistentTileSchedulerILi128ELi224ELi256ELi128ELb1ELb1ELb1ELb0ELb1ELb1EEEEEEEEEvNT_6ParamsE,"",@"SHT_CUDA_INFO"
	.sectionflags	@""
	.align	4


	//----- nvinfo : EIATTR_CUDA_API_VERSION
	.align		4
        /*0000*/ 	.byte	0x04, 0x37
        /*0002*/ 	.short	(.L_138 - .L_137)
.L_137:
        /*0004*/ 	.word	0x00000082


	//----- nvinfo : EIATTR_KPARAM_INFO
	.align		4
.L_138:
        /*0008*/ 	.byte	0x04, 0x17
        /*000a*/ 	.short	(.L_140 - .L_139)
.L_139:
        /*000c*/ 	.word	0x00000000
        /*0010*/ 	.short	0x0000
        /*0012*/ 	.short	0x0070
        /*0014*/ 	.byte	0x00, 0xf0, 0x01, 0x2a


	//----- nvinfo : EIATTR_SPARSE_MMA_MASK
	.align		4
.L_140:
        /*0018*/ 	.byte	0x03, 0x50
        /*001a*/ 	.short	0x0000


	//----- nvinfo : EIATTR_MAXREG_COUNT
	.align		4
        /*001c*/ 	.byte	0x03, 0x1b
        /*001e*/ 	.short	0x00a8


	//----- nvinfo : EIATTR_NUM_BARRIERS
	.align		4
        /*0020*/ 	.byte	0x02, 0x4c
        /*0022*/ 	.byte	0x10
	.zero		1


	//----- nvinfo : EIATTR_EXTERNS
	.align		4
        /*0024*/ 	.byte	0x04, 0x0f
        /*0026*/ 	.short	(.L_142 - .L_141)


	//   ....[0]....
	.align		4
.L_141:
        /*0028*/ 	.word	index@(__assertfail)


	//----- nvinfo : EIATTR_ANNOTATIONS
	.align		4
.L_142:
        /*002c*/ 	.byte	0x04, 0x55
        /*002e*/ 	.short	(.L_144 - .L_143)


	//   ....[0]....
.L_143:
        /* <DEDUP_REMOVED lines=145> */
        /*0934*/ 	.byte	0xe0, 0xaf, 0x02, 0x00, 0x01, 0x00, 0x00, 0x00, 0x80, 0xb0, 0x02, 0x00


	//----- nvinfo : EIATTR_MERCURY_ISA_VERSION
	.align		4
.L_144:
        /*0940*/ 	.byte	0x03, 0x5f
        /*0942*/ 	.short	0x0101


	//----- nvinfo : EIATTR_UNUSED_LOAD_BYTE_OFFSET
	.align		4
        /*0944*/ 	.byte	0x04, 0x44
        /*0946*/ 	.short	(.L_146 - .L_145)


	//   ....[0]....
.L_145:
        /*0948*/ 	.word	0x00000ab0
        /*094c*/ 	.word	0x0000fff0


	//   ....[1]....
        /*0950*/ 	.word	0x0001bed0
        /*0954*/ 	.word	0x0000fff0


	//----- nvinfo : EIATTR_INT_WARP_WIDE_INSTR_OFFSETS
	.align		4
.L_146:
        /*0958*/ 	.byte	0x04, 0x31
        /*095a*/ 	.short	(.L_148 - .L_147)


	//   ....[0]....
.L_147:
        /*095c*/ 	.word	0x00000180


	//   ....[1]....
        /*0960*/ 	.word	0x00000220


	//   ....[2]....
        /*0964*/ 	.word	0x00000290


	//   ....[3]....
        /*0968*/ 	.word	0x000229d0


	//   ....[4]....
        /*096c*/ 	.word	0x00022a30


	//   ....[5]....
        /*0970*/ 	.word	0x000253c0


	//   ....[6]....
        /*0974*/ 	.word	0x00025420


	//----- nvinfo : EIATTR_COOP_GROUP_MASK_REGIDS
	.align		4
.L_148:
        /*0978*/ 	.byte	0x04, 0x29
        /*097a*/ 	.short	(.L_150 - .L_149)


	//   ....[0]....
.L_149:
        /*097c*/ 	.word	0xffffffff


	//   ....[1]....
        /*0980*/ 	.word	0xffffffff


	//   ....[2]....
        /*0984*/ 	.word	0xffffffff


	//   ....[3]....
        /*0988*/ 	.word	0xffffffff


	//   ....[4]....
        /*098c*/ 	.word	0xffffffff


	//   ....[5]....
        /*0990*/ 	.word	0xffffffff


	//   ....[6]....
        /*0994*/ 	.word	0xffffffff


	//   ....[7]....
        /*0998*/ 	.word	0xffffffff


	//   ....[8]....
        /*099c*/ 	.word	0xffffffff


	//   ....[9]....
        /*09a0*/ 	.word	0xffffffff


	//   ....[10]....
        /*09a4*/ 	.word	0xffffffff


	//   ....[11]....
        /*09a8*/ 	.word	0xffffffff


	//   ....[12]....
        /*09ac*/ 	.word	0xffffffff


	//   ....[13]....
        /*09b0*/ 	.word	0xffffffff


	//   ....[14]....
        /*09b4*/ 	.word	0xffffffff


	//   ....[15]....
        /*09b8*/ 	.word	0xffffffff


	//   ....[16]....
        /*09bc*/ 	.word	0xffffffff


	//   ....[17]....
        /*09c0*/ 	.word	0xffffffff


	//   ....[18]....
        /*09c4*/ 	.word	0xffffffff


	//   ....[19]....
        /*09c8*/ 	.word	0xffffffff


	//   ....[20]....
        /*09cc*/ 	.word	0xffffffff


	//   ....[21]....
        /*09d0*/ 	.word	0xffffffff


	//   ....[22]....
        /*09d4*/ 	.word	0xffffffff


	//   ....[23]....
        /*09d8*/ 	.word	0xffffffff


	//   ....[24]....
        /*09dc*/ 	.word	0xffffffff


	//   ....[25]....
        /*09e0*/ 	.word	0xffffffff


	//   ....[26]....
        /*09e4*/ 	.word	0xffffffff


	//   ....[27]....
        /*09e8*/ 	.word	0xffffffff


	//   ....[28]....
        /*09ec*/ 	.word	0xffffffff


	//   ....[29]....
        /*09f0*/ 	.word	0xffffffff


	//   ....[30]....
        /*09f4*/ 	.word	0xffffffff


	//   ....[31]....
        /*09f8*/ 	.word	0xffffffff


	//   ....[32]....
        /*09fc*/ 	.word	0xffffffff


	//   ....[33]....
        /*0a00*/ 	.word	0xffffffff


	//   ....[34]....
        /*0a04*/ 	.word	0xffffffff


	//   ....[35]....
        /*0a08*/ 	.word	0xffffffff


	//   ....[36]....
        /*0a0c*/ 	.word	0xffffffff


	//   ....[37]....
        /*0a10*/ 	.word	0xffffffff


	//   ....[38]....
        /*0a14*/ 	.word	0xffffffff


	//   ....[39]....
        /*0a18*/ 	.word	0xffffffff


	//   ....[40]....
        /*0a1c*/ 	.word	0xffffffff


	//   ....[41]....
        /*0a20*/ 	.word	0xffffffff


	//   ....[42]....
        /*0a24*/ 	.word	0xffffffff


	//   ....[43]....
        /*0a28*/ 	.word	0xffffffff


	//   ....[44]....
        /*0a2c*/ 	.word	0xffffffff


	//   ....[45]....
        /*0a30*/ 	.word	0xffffffff


	//   ....[46]....
        /*0a34*/ 	.word	0xffffffff


	//   ....[47]....
        /*0a38*/ 	.word	0xffffffff


	//   ....[48]....
        /*0a3c*/ 	.word	0xffffffff


	//   ....[49]....
        /*0a40*/ 	.word	0xffffffff


	//   ....[50]....
        /*0a44*/ 	.word	0xffffffff


	//   ....[51]....
        /*0a48*/ 	.word	0xffffffff


	//   ....[52]....
        /*0a4c*/ 	.word	0xffffffff


	//   ....[53]....
        /*0a50*/ 	.word	0xffffffff


	//   ....[54]....
        /*0a54*/ 	.word	0xffffffff


	//   ....[55]....
        /*0a58*/ 	.word	0xffffffff


	//   ....[56]....
        /*0a5c*/ 	.word	0xffffffff


	//   ....[57]....
        /*0a60*/ 	.word	0xffffffff


	//   ....[58]....
        /*0a64*/ 	.word	0xffffffff


	//   ....[59]....
        /*0a68*/ 	.word	0xffffffff


	//   ....[60]....
        /*0a6c*/ 	.word	0xffffffff


	//   ....[61]....
        /*0a70*/ 	.word	0xffffffff


	//   ....[62]....
        /*0a74*/ 	.word	0xffffffff


	//   ....[63]....
        /*0a78*/ 	.word	0xffffffff


	//   ....[64]....
        /*0a7c*/ 	.word	0xffffffff


	//   ....[65]....
        /*0a80*/ 	.word	0xffffffff


	//   ....[66]....
        /*0a84*/ 	.word	0xffffffff


	//   ....[67]....
        /*0a88*/ 	.word	0xffffffff


	//   ....[68]....
        /*0a8c*/ 	.word	0xffffffff


	//   ....[69]....
        /*0a90*/ 	.word	0xffffffff


	//   ....[70]....
        /*0a94*/ 	.word	0xffffffff


	//   ....[71]....
        /*0a98*/ 	.word	0xffffffff


	//   ....[72]....
        /*0a9c*/ 	.word	0xffffffff


	//   ....[73]....
        /*0aa0*/ 	.word	0xffffffff


	//   ....[74]....
        /*0aa4*/ 	.word	0xffffffff


	//   ....[75]....
        /*0aa8*/ 	.word	0xffffffff


	//   ....[76]....
        /*0aac*/ 	.word	0xffffffff


	//   ....[77]....
        /*0ab0*/ 	.word	0xffffffff


	//   ....[78]....
        /*0ab4*/ 	.word	0xffffffff


	//   ....[79]....
        /*0ab8*/ 	.word	0xffffffff


	//   ....[80]....
        /*0abc*/ 	.word	0xffffffff


	//   ....[81]....
        /*0ac0*/ 	.word	0xffffffff


	//   ....[82]....
        /*0ac4*/ 	.word	0xffffffff


	//   ....[83]....
        /*0ac8*/ 	.word	0xffffffff


	//   ....[84]....
        /*0acc*/ 	.word	0xffffffff


	//   ....[85]....
        /*0ad0*/ 	.word	0xffffffff


	//   ....[86]....
        /*0ad4*/ 	.word	0xffffffff


	//   ....[87]....
        /*0ad8*/ 	.word	0xffffffff


	//   ....[88]....
        /*0adc*/ 	.word	0xffffffff


	//   ....[89]....
        /*0ae0*/ 	.word	0xffffffff


	//   ....[90]....
        /*0ae4*/ 	.word	0xffffffff


	//   ....[91]....
        /*0ae8*/ 	.word	0xffffffff


	//   ....[92]....
        /*0aec*/ 	.word	0xffffffff


	//   ....[93]....
        /*0af0*/ 	.word	0xffffffff


	//   ....[94]....
        /*0af4*/ 	.word	0xffffffff


	//   ....[95]....
        /*0af8*/ 	.word	0xffffffff


	//   ....[96]....
        /*0afc*/ 	.word	0xffffffff


	//   ....[97]....
        /*0b00*/ 	.word	0xffffffff


	//   ....[98]....
        /*0b04*/ 	.word	0xffffffff


	//   ....[99]....
        /*0b08*/ 	.word	0xffffffff


	//   ....[100]....
        /*0b0c*/ 	.word	0xffffffff


	//   ....[101]....
        /*0b10*/ 	.word	0xffffffff


	//   ....[102]....
        /*0b14*/ 	.word	0xffffffff


	//   ....[103]....
        /*0b18*/ 	.word	0xffffffff


	//   ....[104]....
        /*0b1c*/ 	.word	0xffffffff


	//   ....[105]....
        /*0b20*/ 	.word	0xffffffff


	//   ....[106]....
        /*0b24*/ 	.word	0xffffffff


	//   ....[107]....
        /*0b28*/ 	.word	0xffffffff


	//   ....[108]....
        /*0b2c*/ 	.word	0xffffffff


	//   ....[109]....
        /*0b30*/ 	.word	0xffffffff


	//   ....[110]....
        /*0b34*/ 	.word	0xffffffff


	//   ....[111]....
        /*0b38*/ 	.word	0xffffffff


	//   ....[112]....
        /*0b3c*/ 	.word	0xffffffff


	//   ....[113]....
        /*0b40*/ 	.word	0xffffffff


	//   ....[114]....
        /*0b44*/ 	.word	0xffffffff


	//   ....[115]....
        /*0b48*/ 	.word	0xffffffff


	//   ....[116]....
        /*0b4c*/ 	.word	0xffffffff


	//   ....[117]....
        /*0b50*/ 	.word	0xffffffff


	//   ....[118]....
        /*0b54*/ 	.word	0xffffffff


	//   ....[119]....
        /*0b58*/ 	.word	0xffffffff


	//   ....[120]....
        /*0b5c*/ 	.word	0xffffffff


	//   ....[121]....
        /*0b60*/ 	.word	0xffffffff


	//   ....[122]....
        /*0b64*/ 	.word	0xffffffff


	//   ....[123]....
        /*0b68*/ 	.word	0xffffffff


	//   ....[124]....
        /*0b6c*/ 	.word	0xffffffff


	//   ....[125]....
        /*0b70*/ 	.word	0xffffffff


	//   ....[126]....
        /*0b74*/ 	.word	0xffffffff


	//   ....[127]....
        /*0b78*/ 	.word	0xffffffff


	//   ....[128]....
        /*0b7c*/ 	.word	0xffffffff


	//   ....[129]....
        /*0b80*/ 	.word	0xffffffff


	//   ....[130]....
        /*0b84*/ 	.word	0xffffffff


	//   ....[131]....
        /*0b88*/ 	.word	0xffffffff


	//   ....[132]....
        /*0b8c*/ 	.word	0xffffffff


	//   ....[133]....
        /*0b90*/ 	.word	0xffffffff


	//   ....[134]....
        /*0b94*/ 	.word	0xffffffff


	//   ....[135]....
        /*0b98*/ 	.word	0xffffffff


	//   ....[136]....
        /*0b9c*/ 	.word	0xffffffff


	//   ....[137]....
        /*0ba0*/ 	.word	0xffffffff


	//   ....[138]....
        /*0ba4*/ 	.word	0xffffffff


	//   ....[139]....
        /*0ba8*/ 	.word	0xffffffff


	//   ....[140]....
        /*0bac*/ 	.word	0xffffffff


	//   ....[141]....
        /*0bb0*/ 	.word	0xffffffff


	//   ....[142]....
        /*0bb4*/ 	.word	0xffffffff


	//   ....[143]....
        /*0bb8*/ 	.word	0xffffffff


	//   ....[144]....
        /*0bbc*/ 	.word	0xffffffff


	//   ....[145]....
        /*0bc0*/ 	.word	0xffffffff


	//   ....[146]....
        /*0bc4*/ 	.word	0xffffffff


	//   ....[147]....
        /*0bc8*/ 	.word	0xffffffff


	//   ....[148]....
        /*0bcc*/ 	.word	0xffffffff


	//   ....[149]....
        /*0bd0*/ 	.word	0xffffffff


	//   ....[150]....
        /*0bd4*/ 	.word	0xffffffff


	//   ....[151]....
        /*0bd8*/ 	.word	0xffffffff


	//   ....[152]....
        /*0bdc*/ 	.word	0xffffffff


	//   ....[153]....
        /*0be0*/ 	.word	0xffffffff


	//   ....[154]....
        /*0be4*/ 	.word	0xffffffff


	//   ....[155]....
        /*0be8*/ 	.word	0xffffffff


	//   ....[156]....
        /*0bec*/ 	.word	0xffffffff


	//   ....[157]....
        /*0bf0*/ 	.word	0xffffffff


	//   ....[158]....
        /*0bf4*/ 	.word	0xffffffff


	//   ....[159]....
        /*0bf8*/ 	.word	0xffffffff


	//   ....[160]....
        /*0bfc*/ 	.word	0xffffffff


	//   ....[161]....
        /*0c00*/ 	.word	0xffffffff


	//   ....[162]....
        /*0c04*/ 	.word	0xffffffff


	//   ....[163]....
        /*0c08*/ 	.word	0xffffffff


	//   ....[164]....
        /*0c0c*/ 	.word	0xffffffff


	//   ....[165]....
        /*0c10*/ 	.word	0xffffffff


	//   ....[166]....
        /*0c14*/ 	.word	0xffffffff


	//   ....[167]....
        /*0c18*/ 	.word	0xffffffff


	//   ....[168]....
        /*0c1c*/ 	.word	0xffffffff


	//   ....[169]....
        /*0c20*/ 	.word	0xffffffff


	//   ....[170]....
        /*0c24*/ 	.word	0x0500000f


	//   ....[171]....
        /*0c28*/ 	.word	0x0500000f


	//   ....[172]....
        /*0c2c*/ 	.word	0x0500000f


	//   ....[173]....
        /*0c30*/ 	.word	0x0500000f


	//   ....[174]....
        /*0c34*/ 	.word	0x0500000f


	//   ....[175]....
        /*0c38*/ 	.word	0x0500000f


	//   ....[176]....
        /*0c3c*/ 	.word	0x0500000f


	//   ....[177]....
        /*0c40*/ 	.word	0x0500000f


	//   ....[178]....
        /*0c44*/ 	.word	0x0500000f


	//   ....[179]....
        /*0c48*/ 	.word	0x0500000f


	//   ....[180]....
        /*0c4c*/ 	.word	0x0500000f


	//   ....[181]....
        /*0c50*/ 	.word	0x0500000f


	//   ....[182]....
        /*0c54*/ 	.word	0x0500000f


	//   ....[183]....
        /*0c58*/ 	.word	0x0500000f


	//   ....[184]....
        /*0c5c*/ 	.word	0x0500000f


	//   ....[185]....
        /*0c60*/ 	.word	0x0500000f


	//   ....[186]....
        /*0c64*/ 	.word	0x0500000f


	//   ....[187]....
        /*0c68*/ 	.word	0x0500000f


	//   ....[188]....
        /*0c6c*/ 	.word	0x0500000f


	//   ....[189]....
        /*0c70*/ 	.word	0x0500000f


	//   ....[190]....
        /*0c74*/ 	.word	0x0500000f


	//   ....[191]....
        /*0c78*/ 	.word	0x0500000f


	//   ....[192]....
        /*0c7c*/ 	.word	0x0500000f


	//   ....[193]....
        /*0c80*/ 	.word	0x0500000f


	//   ....[194]....
        /*0c84*/ 	.word	0x0500000f


	//   ....[195]....
        /*0c88*/ 	.word	0x0500000f


	//   ....[196]....
        /*0c8c*/ 	.word	0x0500000f


	//   ....[197]....
        /*0c90*/ 	.word	0x0500000f


	//   ....[198]....
        /*0c94*/ 	.word	0x0500000f


	//   ....[199]....
        /*0c98*/ 	.word	0x0500000f


	//   ....[200]....
        /*0c9c*/ 	.word	0x0500000f


	//   ....[201]....
        /*0ca0*/ 	.word	0x0500000f


	//   ....[202]....
        /*0ca4*/ 	.word	0x0500000f


	//   ....[203]....
        /*0ca8*/ 	.word	0x0500000f


	//   ....[204]....
        /*0cac*/ 	.word	0x0500000f


	//   ....[205]....
        /*0cb0*/ 	.word	0x0500000f


	//   ....[206]....
        /*0cb4*/ 	.word	0x0500000f


	//   ....[207]....
        /*0cb8*/ 	.word	0x0500000f


	//   ....[208]....
        /*0cbc*/ 	.word	0x0500000f


	//   ....[209]....
        /*0cc0*/ 	.word	0x0500000f


	//   ....[210]....
        /*0cc4*/ 	.word	0x0500000f


	//   ....[211]....
        /*0cc8*/ 	.word	0x0500000f


	//   ....[212]....
        /*0ccc*/ 	.word	0x0500000f


	//   ....[213]....
        /*0cd0*/ 	.word	0x0500000f


	//   ....[214]....
        /*0cd4*/ 	.word	0x0500000f


	//   ....[215]....
        /*0cd8*/ 	.word	0x0500000f


	//   ....[216]....
        /*0cdc*/ 	.word	0x0500000f


	//   ....[217]....
        /*0ce0*/ 	.word	0x0500000f


	//   ....[218]....
        /*0ce4*/ 	.word	0x0500000f


	//   ....[219]....
        /*0ce8*/ 	.word	0x0500000f


	//   ....[220]....
        /*0cec*/ 	.word	0x0500000f


	//   ....[221]....
        /*0cf0*/ 	.word	0x0500000f


	//   ....[222]....
        /*0cf4*/ 	.word	0x0500000f


	//   ....[223]....
        /*0cf8*/ 	.word	0x0500000f


	//   ....[224]....
        /*0cfc*/ 	.word	0x0500000f


	//   ....[225]....
        /*0d00*/ 	.word	0x0500000f


	//   ....[226]....
        /*0d04*/ 	.word	0x0500000f


	//   ....[227]....
        /*0d08*/ 	.word	0x0500000f


	//   ....[228]....
        /*0d0c*/ 	.word	0x0500000f


	//   ....[229]....
        /*0d10*/ 	.word	0x0500000f


	//   ....[230]....
        /*0d14*/ 	.word	0x0500000f


	//   ....[231]....
        /*0d18*/ 	.word	0x0500000f


	//   ....[232]....
        /*0d1c*/ 	.word	0x0500000f


	//   ....[233]....
        /*0d20*/ 	.word	0x0500000f


	//   ....[234]....
        /*0d24*/ 	.word	0x0500000f


	//   ....[235]....
        /*0d28*/ 	.word	0x0500000f


	//   ....[236]....
        /*0d2c*/ 	.word	0x0500000f


	//   ....[237]....
        /*0d30*/ 	.word	0x0500000f


	//   ....[238]....
        /*0d34*/ 	.word	0x0500000f


	//   ....[239]....
        /*0d38*/ 	.word	0x0500000f


	//   ....[240]....
        /*0d3c*/ 	.word	0x0500000f


	//   ....[241]....
        /*0d40*/ 	.word	0x0500000f


	//   ....[242]....
        /*0d44*/ 	.word	0x0500000f


	//   ....[243]....
        /*0d48*/ 	.word	0x0500000f


	//   ....[244]....
        /*0d4c*/ 	.word	0x0500000f


	//   ....[245]....
        /*0d50*/ 	.word	0x0500000f


	//   ....[246]....
        /*0d54*/ 	.word	0x0500000f


	//   ....[247]....
        /*0d58*/ 	.word	0x0500000f


	//   ....[248]....
        /*0d5c*/ 	.word	0x0500000f


	//   ....[249]....
        /*0d60*/ 	.word	0x0500000f


	//   ....[250]....
        /*0d64*/ 	.word	0x0500000f


	//   ....[251]....
        /*0d68*/ 	.word	0x0500000f


	//   ....[252]....
        /*0d6c*/ 	.word	0x0500000f


	//   ....[253]....
        /*0d70*/ 	.word	0x0500000f


	//   ....[254]....
        /*0d74*/ 	.word	0x0500000f


	//   ....[255]....
        /*0d78*/ 	.word	0x0500000f


	//   ....[0]....
        /*0d7c*/ 	.word	0x0500000f


	//   ....[1]....
        /*0d80*/ 	.word	0x0500000f


	//   ....[2]....
        /*0d84*/ 	.word	0x0500000f


	//   ....[3]....
        /*0d88*/ 	.word	0x0500000f


	//   ....[4]....
        /*0d8c*/ 	.word	0x0500000f


	//   ....[5]....
        /*0d90*/ 	.word	0x0500000f


	//   ....[6]....
        /*0d94*/ 	.word	0x0500000f


	//   ....[7]....
        /*0d98*/ 	.word	0x0500000f


	//   ....[8]....
        /*0d9c*/ 	.word	0x0500000f


	//   ....[9]....
        /*0da0*/ 	.word	0x0500000f


	//   ....[10]....
        /*0da4*/ 	.word	0x0500000f


	//   ....[11]....
        /*0da8*/ 	.word	0x0500000f


	//   ....[12]....
        /*0dac*/ 	.word	0x0500000f


	//   ....[13]....
        /*0db0*/ 	.word	0x0500000f


	//   ....[14]....
        /*0db4*/ 	.word	0x0500000f


	//   ....[15]....
        /*0db8*/ 	.word	0x0500000f


	//   ....[16]....
        /*0dbc*/ 	.word	0x0500000f


	//   ....[17]....
        /*0dc0*/ 	.word	0x0500000f


	//   ....[18]....
        /*0dc4*/ 	.word	0x0500000f


	//   ....[19]....
        /*0dc8*/ 	.word	0x0500000f


	//   ....[20]....
        /*0dcc*/ 	.word	0x0500000f


	//   ....[21]....
        /*0dd0*/ 	.word	0x0500000f


	//   ....[22]....
        /*0dd4*/ 	.word	0x0500000f


	//   ....[23]....
        /*0dd8*/ 	.word	0x0500000f


	//   ....[24]....
        /*0ddc*/ 	.word	0x0500000f


	//   ....[25]....
        /*0de0*/ 	.word	0x0500000f


	//   ....[26]....
        /*0de4*/ 	.word	0x0500000f


	//   ....[27]....
        /*0de8*/ 	.word	0x0500000f


	//   ....[28]....
        /*0dec*/ 	.word	0x0500000f


	//   ....[29]....
        /*0df0*/ 	.word	0x0500000f


	//   ....[30]....
        /*0df4*/ 	.word	0x0500000f


	//   ....[31]....
        /*0df8*/ 	.word	0x0500000f


	//   ....[32]....
        /*0dfc*/ 	.word	0x0500000f


	//   ....[33]....
        /*0e00*/ 	.word	0x0500000f


	//   ....[34]....
        /*0e04*/ 	.word	0x0500000f


	//   ....[35]....
        /*0e08*/ 	.word	0x0500000f


	//   ....[36]....
        /*0e0c*/ 	.word	0x0500000f


	//   ....[37]....
        /*0e10*/ 	.word	0x0500000f


	//   ....[38]....
        /*0e14*/ 	.word	0x0500000f


	//   ....[39]....
        /*0e18*/ 	.word	0x0500000f


	//   ....[40]....
        /*0e1c*/ 	.word	0x0500000f


	//   ....[41]....
        /*0e20*/ 	.word	0x0500000f


	//   ....[42]....
        /*0e24*/ 	.word	0x0500000f


	//   ....[43]....
        /*0e28*/ 	.word	0x0500000f


	//----- nvinfo : EIATTR_COOP_GROUP_INSTR_OFFSETS
	.align		4
.L_150:
        /*0e2c*/ 	.byte	0x04, 0x28
        /*0e2e*/ 	.short	(.L_152 - .L_151)


	//   ....[0]....
.L_151:
        /*0e30*/ 	.word	0x00000060


	//   ....[1]....
        /*0e34*/ 	.word	0x00000190


	//   ....[2]....
        /*0e38*/ 	.word	0x00000240


	//   ....[3]....
        /*0e3c*/ 	.word	0x00000400


	//   ....[4]....
        /*0e40*/ 	.word	0x00000560


	//   ....[5]....
        /*0e44*/ 	.word	0x00000680


	//   ....[6]....
        /*0e48*/ 	.word	0x000007e0


	//   ....[7]....
        /*0e4c*/ 	.word	0x0000cbf0


	//   ....[8]....
        /*0e50*/ 	.word	0x0000d3c0


	//   ....[9]....
        /*0e54*/ 	.word	0x0000d3d0


	//   ....[10]....
        /*0e58*/ 	.word	0x0000d3e0


	//   ....[11]....
        /*0e5c*/ 	.word	0x0000d3f0


	//   ....[12]....
        /*0e60*/ 	.word	0x0000f310


	//   ....[13]....
        /*0e64*/ 	.word	0x0000f320


	//   ....[14]....
        /*0e68*/ 	.word	0x0000f330


	//   ....[15]....
        /*0e6c*/ 	.word	0x0000f340


	//   ....[16]....
        /*0e70*/ 	.word	0x00013ee0


	//   ....[17]....
        /*0e74*/ 	.word	0x00014170


	//   ....[18]....
        /*0e78*/ 	.word	0x00014480


	//   ....[19]....
        /*0e7c*/ 	.word	0x000144e0


	//   ....[20]....
        /*0e80*/ 	.word	0x00019270


	//   ....[21]....
        /*0e84*/ 	.word	0x00019280


	//   ....[22]....
        /*0e88*/ 	.word	0x000192c0


	//   ....[23]....
        /*0e8c*/ 	.word	0x000192f0


	//   ....[24]....
        /*0e90*/ 	.word	0x0001b700


	//   ....[25]....
        /*0e94*/ 	.word	0x0001b760


	//   ....[26]....
        /*0e98*/ 	.word	0x0001b780


	//   ....[27]....
        /*0e9c*/ 	.word	0x0001b7a0


	//   ....[28]....
        /*0ea0*/ 	.word	0x0001c360


	//   ....[29]....
        /*0ea4*/ 	.word	0x0001c390


	//   ....[30]....
        /*0ea8*/ 	.word	0x0001c400


	//   ....[31]....
        /*0eac*/ 	.word	0x0001c430


	//   ....[32]....
        /*0eb0*/ 	.word	0x0001c460


	//   ....[33]....
        /*0eb4*/ 	.word	0x0001c490


	//   ....[34]....
        /*0eb8*/ 	.word	0x0001c4c0


	//   ....[35]....
        /*0ebc*/ 	.word	0x0001c4f0


	//   ....[36]....
        /*0ec0*/ 	.word	0x0001c520


	//   ....[37]....
        /*0ec4*/ 	.word	0x0001c550


	//   ....[38]....
        /*0ec8*/ 	.word	0x0001c580


	//   ....[39]....
        /*0ecc*/ 	.word	0x0001c5b0


	//   ....[40]....
        /*0ed0*/ 	.word	0x0001c5e0


	//   ....[41]....
        /*0ed4*/ 	.word	0x0001c610


	//   ....[42]....
        /*0ed8*/ 	.word	0x0001c640


	//   ....[43]....
        /*0edc*/ 	.word	0x0001c670


	//   ....[44]....
        /*0ee0*/ 	.word	0x0001c6a0


	//   ....[45]....
        /*0ee4*/ 	.word	0x0001c6d0


	//   ....[46]....
        /*0ee8*/ 	.word	0x0001c700


	//   ....[47]....
        /*0eec*/ 	.word	0x0001c730


	//   ....[48]....
        /*0ef0*/ 	.word	0x0001c760


	//   ....[49]....
        /*0ef4*/ 	.word	0x0001c790


	//   ....[50]....
        /*0ef8*/ 	.word	0x0001c7c0


	//   ....[51]....
        /*0efc*/ 	.word	0x0001c7f0


	//   ....[52]....
        /*0f00*/ 	.word	0x0001c820


	//   ....[53]....
        /*0f04*/ 	.word	0x0001c850


	//   ....[54]....
        /*0f08*/ 	.word	0x0001c880


	//   ....[55]....
        /*0f0c*/ 	.word	0x0001c8b0


	//   ....[56]....
        /*0f10*/ 	.word	0x0001c8e0


	//   ....[57]....
        /*0f14*/ 	.word	0x0001c910


	//   ....[58]....
        /*0f18*/ 	.word	0x0001c940


	//   ....[59]....
        /*0f1c*/ 	.word	0x0001c970


	//   ....[60]....
        /*0f20*/ 	.word	0x0001c9a0


	//   ....[61]....
        /*0f24*/ 	.word	0x0001c9d0


	//   ....[62]....
        /*0f28*/ 	.word	0x0001ca00


	//   ....[63]....
        /*0f2c*/ 	.word	0x0001ca30


	//   ....[64]....
        /*0f30*/ 	.word	0x0001ca60


	//   ....[65]....
        /*0f34*/ 	.word	0x0001ca90


	//   ....[66]....
        /*0f38*/ 	.word	0x0001cac0


	//   ....[67]....
        /*0f3c*/ 	.word	0x0001caf0


	//   ....[68]....
        /*0f40*/ 	.word	0x0001cb20


	//   ....[69]....
        /*0f44*/ 	.word	0x0001cb50


	//   ....[70]....
        /*0f48*/ 	.word	0x0001cb80


	//   ....[71]....
        /*0f4c*/ 	.word	0x0001cb90


	//   ....[72]....
        /*0f50*/ 	.word	0x0001cba0


	//   ....[73]....
        /*0f54*/ 	.word	0x0001cbb0


	//   ....[74]....
        /*0f58*/ 	.word	0x0001cbc0


	//   ....[75]....
        /*0f5c*/ 	.word	0x0001cbd0


	//   ....[76]....
        /*0f60*/ 	.word	0x0001cc00


	//   ....[77]....
        /*0f64*/ 	.word	0x0001cc30


	//   ....[78]....
        /*0f68*/ 	.word	0x0001cc60


	//   ....[79]....
        /*0f6c*/ 	.word	0x0001cc90


	//   ....[80]....
        /*0f70*/ 	.word	0x0001ccc0


	//   ....[81]....
        /*0f74*/ 	.word	0x0001ccf0


	//   ....[82]....
        /*0f78*/ 	.word	0x0001cd20


	//   ....[83]....
        /*0f7c*/ 	.word	0x0001cd50


	//   ....[84]....
        /*0f80*/ 	.word	0x0001cd80


	//   ....[85]....
        /*0f84*/ 	.word	0x0001cda0


	//   ....[86]....
        /*0f88*/ 	.word	0x0001cdb0


	//   ....[87]....
        /*0f8c*/ 	.word	0x0001cdc0


	//   ....[88]....
        /*0f90*/ 	.word	0x0001cdf0


	//   ....[89]....
        /*0f94*/ 	.word	0x0001ce10


	//   ....[90]....
        /*0f98*/ 	.word	0x0001ce40


	//   ....[91]....
        /*0f9c*/ 	.word	0x0001ce70


	//   ....[92]....
        /*0fa0*/ 	.word	0x0001d710


	//   ....[93]....
        /*0fa4*/ 	.word	0x0001d730


	//   ....[94]....
        /*0fa8*/ 	.word	0x0001d750


	//   ....[95]....
        /*0fac*/ 	.word	0x0001d760


	//   ....[96]....
        /*0fb0*/ 	.word	0x0001de90


	//   ....[97]....
        /*0fb4*/ 	.word	0x0001dea0


	//   ....[98]....
        /*0fb8*/ 	.word	0x0001dfe0


	//   ....[99]....
        /*0fbc*/ 	.word	0x0001dff0


	//   ....[100]....
        /*0fc0*/ 	.word	0x0001e130


	//   ....[101]....
        /*0fc4*/ 	.word	0x0001e140


	//   ....[102]....
        /*0fc8*/ 	.word	0x0001e280


	//   ....[103]....
        /*0fcc*/ 	.word	0x0001e290


	//   ....[104]....
        /*0fd0*/ 	.word	0x0001e860


	//   ....[105]....
        /*0fd4*/ 	.word	0x0001e870


	//   ....[106]....
        /*0fd8*/ 	.word	0x0001eda0


	//   ....[107]....
        /*0fdc*/ 	.word	0x0001edb0


	//   ....[108]....
        /*0fe0*/ 	.word	0x0001fb20


	//   ....[109]....
        /*0fe4*/ 	.word	0x0001fb30


	//   ....[110]....
        /*0fe8*/ 	.word	0x0001fc90


	//   ....[111]....
        /*0fec*/ 	.word	0x0001fca0


	//   ....[112]....
        /*0ff0*/ 	.word	0x0001fdf0


	//   ....[113]....
        /*0ff4*/ 	.word	0x0001fe00


	//   ....[114]....
        /*0ff8*/ 	.word	0x0001ff50


	//   ....[115]....
        /*0ffc*/ 	.word	0x0001ff60


	//   ....[116]....
        /*1000*/ 	.word	0x00020110


	//   ....[117]....
        /*1004*/ 	.word	0x00020350


	//   ....[118]....
        /*1008*/ 	.word	0x00020380


	//   ....[119]....
        /*100c*/ 	.word	0x000203b0


	//   ....[120]....
        /*1010*/ 	.word	0x000203e0


	//   ....[121]....
        /*1014*/ 	.word	0x00020410


	//   ....[122]....
        /*1018*/ 	.word	0x00020440


	//   ....[123]....
        /*101c*/ 	.word	0x000205e0


	//   ....[124]....
        /*1020*/ 	.word	0x00020610


	//   ....[125]....
        /*1024*/ 	.word	0x00020640


	//   ....[126]....
        /*1028*/ 	.word	0x00020670


	//   ....[127]....
        /*102c*/ 	.word	0x000206a0


	//   ....[128]....
        /*1030*/ 	.word	0x000206d0


	//   ....[129]....
        /*1034*/ 	.word	0x00020760


	//   ....[130]....
        /*1038*/ 	.word	0x00020790


	//   ....[131]....
        /*103c*/ 	.word	0x000207a0


	//   ....[132]....
        /*1040*/ 	.word	0x00020850


	//   ....[133]....
        /*1044*/ 	.word	0x00021a20


	//   ....[134]....
        /*1048*/ 	.word	0x00023170


	//   ....[135]....
        /*104c*/ 	.word	0x00023d60


	//   ....[136]....
        /*1050*/ 	.word	0x00023d90


	//   ....[137]....
        /*1054*/ 	.word	0x00023e30


	//   ....[138]....
        /*1058*/ 	.word	0x00023e40


	//   ....[139]....
        /*105c*/ 	.word	0x00023ec0


	//   ....[140]....
        /*1060*/ 	.word	0x00023ed0


	//   ....[141]....
        /*1064*/ 	.word	0x00023f50


	//   ....[142]....
        /*1068*/ 	.word	0x00023f60


	//   ....[143]....
        /*106c*/ 	.word	0x00023fe0


	//   ....[144]....
        /*1070*/ 	.word	0x00023ff0


	//   ....[145]....
        /*1074*/ 	.word	0x00024070


	//   ....[146]....
        /*1078*/ 	.word	0x00024080


	//   ....[147]....
        /*107c*/ 	.word	0x00024100


	//   ....[148]....
        /*1080*/ 	.word	0x00024110


	//   ....[149]....
        /*1084*/ 	.word	0x00024160


	//   ....[150]....
        /*1088*/ 	.word	0x00024180


	//   ....[151]....
        /*108c*/ 	.word	0x00025f30


	//   ....[152]....
        /*1090*/ 	.word	0x00025f60


	//   ....[153]....
        /*1094*/ 	.word	0x00025fc0


	//   ....[154]....
        /*1098*/ 	.word	0x00025ff0


	//   ....[155]....
        /*109c*/ 	.word	0x00026020


	//   ....[156]....
        /*10a0*/ 	.word	0x00026050


	//   ....[157]....
        /*10a4*/ 	.word	0x00026080


	//   ....[158]....
        /*10a8*/ 	.word	0x000260b0


	//   ....[159]....
        /*10ac*/ 	.word	0x00026270


	//   ....[160]....
        /*10b0*/ 	.word	0x000262a0


	//   ....[161]....
        /*10b4*/ 	.word	0x000262d0


	//   ....[162]....
        /*10b8*/ 	.word	0x00026300


	//   ....[163]....
        /*10bc*/ 	.word	0x00026330


	//   ....[164]....
        /*10c0*/ 	.word	0x00026360


	//   ....[165]....
        /*10c4*/ 	.word	0x00026420


	//   ....[166]....
        /*10c8*/ 	.word	0x00026440


	//   ....[167]....
        /*10cc*/ 	.word	0x00026450


	//   ....[168]....
        /*10d0*/ 	.word	0x000264b0


	//   ....[169]....
        /*10d4*/ 	.word	0x00026bf0


	//   ....[170]....
        /*10d8*/ 	.word	0x000270f0


	//   ....[171]....
        /*10dc*/ 	.word	0x000271a0


	//   ....[172]....
        /*10e0*/ 	.word	0x00027230


	//   ....[173]....
        /*10e4*/ 	.word	0x00027280


	//   ....[174]....
        /*10e8*/ 	.word	0x000272d0


	//   ....[175]....
        /*10ec*/ 	.word	0x000273b0


	//   ....[176]....
        /*10f0*/ 	.word	0x00027440


	//   ....[177]....
        /*10f4*/ 	.word	0x00027490


	//   ....[178]....
        /*10f8*/ 	.word	0x000274e0


	//   ....[179]....
        /*10fc*/ 	.word	0x000277a0


	//   ....[180]....
        /*1100*/ 	.word	0x000278c0


	//   ....[181]....
        /*1104*/ 	.word	0x000279e0


	//   ....[182]....
        /*1108*/ 	.word	0x00027b00


	//   ....[183]....
        /*110c*/ 	.word	0x00027c20


	//   ....[184]....
        /*1110*/ 	.word	0x00027ca0


	//   ....[185]....
        /*1114*/ 	.word	0x00027d00


	//   ....[186]....
        /*1118*/ 	.word	0x00027d50


	//   ....[187]....
        /*111c*/ 	.word	0x00027db0


	//   ....[188]....
        /*1120*/ 	.word	0x00027e20


	//   ....[189]....
        /*1124*/ 	.word	0x00027e80


	//   ....[190]....
        /*1128*/ 	.word	0x00027ed0


	//   ....[191]....
        /*112c*/ 	.word	0x00027f60


	//   ....[192]....
        /*1130*/ 	.word	0x00027fe0


	//   ....[193]....
        /*1134*/ 	.word	0x00028040


	//   ....[194]....
        /*1138*/ 	.word	0x00028090


	//   ....[195]....
        /*113c*/ 	.word	0x00028100


	//   ....[196]....
        /*1140*/ 	.word	0x00028170


	//   ....[197]....
        /*1144*/ 	.word	0x000281d0


	//   ....[198]....
        /*1148*/ 	.word	0x00028230


	//   ....[199]....
        /*114c*/ 	.word	0x000282b0


	//   ....[200]....
        /*1150*/ 	.word	0x00028320


	//   ....[201]....
        /*1154*/ 	.word	0x00028380


	//   ....[202]....
        /*1158*/ 	.word	0x000283d0


	//   ....[203]....
        /*115c*/ 	.word	0x00028450


	//   ....[204]....
        /*1160*/ 	.word	0x000284c0


	//   ....[205]....
        /*1164*/ 	.word	0x00028520


	//   ....[206]....
        /*1168*/ 	.word	0x00028570


	//   ....[207]....
        /*116c*/ 	.word	0x000285f0


	//   ....[208]....
        /*1170*/ 	.word	0x00028660


	//   ....[209]....
        /*1174*/ 	.word	0x000286c0


	//   ....[210]....
        /*1178*/ 	.word	0x00028710


	//   ....[211]....
        /*117c*/ 	.word	0x00028790


	//   ....[212]....
        /*1180*/ 	.word	0x00028800


	//   ....[213]....
        /*1184*/ 	.word	0x00028860


	//   ....[214]....
        /*1188*/ 	.word	0x000288b0


	//   ....[215]....
        /*118c*/ 	.word	0x00028930


	//   ....[216]....
        /*1190*/ 	.word	0x000289a0


	//   ....[217]....
        /*1194*/ 	.word	0x00028a00


	//   ....[218]....
        /*1198*/ 	.word	0x00028a50


	//   ....[219]....
        /*119c*/ 	.word	0x00028ab0


	//   ....[220]....
        /*11a0*/ 	.word	0x00028b20


	//   ....[221]....
        /*11a4*/ 	.word	0x00028b90


	//   ....[222]....
        /*11a8*/ 	.word	0x00028bf0


	//   ....[223]....
        /*11ac*/ 	.word	0x00028c50


	//   ....[224]....
        /*11b0*/ 	.word	0x00028cc0


	//   ....[225]....
        /*11b4*/ 	.word	0x00028d20


	//   ....[226]....
        /*11b8*/ 	.word	0x00028d70


	//   ....[227]....
        /*11bc*/ 	.word	0x00028de0


	//   ....[228]....
        /*11c0*/ 	.word	0x00028e30


	//   ....[229]....
        /*11c4*/ 	.word	0x00028ea0


	//   ....[230]....
        /*11c8*/ 	.word	0x00028f00


	//   ....[231]....
        /*11cc*/ 	.word	0x00028f70


	//   ....[232]....
        /*11d0*/ 	.word	0x00028fe0


	//   ....[233]....
        /*11d4*/ 	.word	0x00029040


	//   ....[234]....
        /*11d8*/ 	.word	0x00029090


	//   ....[235]....
        /*11dc*/ 	.word	0x00029140


	//   ....[236]....
        /*11e0*/ 	.word	0x000291b0


	//   ....[237]....
        /*11e4*/ 	.word	0x00029210


	//   ....[238]....
        /*11e8*/ 	.word	0x00029260


	//   ....[239]....
        /*11ec*/ 	.word	0x000292d0


	//   ....[240]....
        /*11f0*/ 	.word	0x00029340


	//   ....[241]....
        /*11f4*/ 	.word	0x000293d0


	//   ....[242]....
        /*11f8*/ 	.word	0x00029420


	//   ....[243]....
        /*11fc*/ 	.word	0x000294a0


	//   ....[244]....
        /*1200*/ 	.word	0x000294f0


	//   ....[245]....
        /*1204*/ 	.word	0x00029580


	//   ....[246]....
        /*1208*/ 	.word	0x00029610


	//   ....[247]....
        /*120c*/ 	.word	0x000296a0


	//   ....[248]....
        /*1210*/ 	.word	0x00029730


	//   ....[249]....
        /*1214*/ 	.word	0x000297c0


	//   ....[250]....
        /*1218*/ 	.word	0x00029850


	//   ....[251]....
        /*121c*/ 	.word	0x000298d0


	//   ....[252]....
        /*1220*/ 	.word	0x00029920


	//   ....[253]....
        /*1224*/ 	.word	0x000299b0


	//   ....[254]....
        /*1228*/ 	.word	0x00029a40


	//   ....[255]....
        /*122c*/ 	.word	0x00029ac0


	//   ....[0]....
        /*1230*/ 	.word	0x00029b10


	//   ....[1]....
        /*1234*/ 	.word	0x00029ba0


	//   ....[2]....
        /*1238*/ 	.word	0x00029c30


	//   ....[3]....
        /*123c*/ 	.word	0x00029cc0


	//   ....[4]....
        /*1240*/ 	.word	0x00029d50


	//   ....[5]....
        /*1244*/ 	.word	0x00029de0


	//   ....[6]....
        /*1248*/ 	.word	0x00029e70


	//   ....[7]....
        /*124c*/ 	.word	0x00029f30


	//   ....[8]....
        /*1250*/ 	.word	0x0002a210


	//   ....[9]....
        /*1254*/ 	.word	0x0002a410


	//   ....[10]....
        /*1258*/ 	.word	0x0002a460


	//   ....[11]....
        /*125c*/ 	.word	0x0002a4c0


	//   ....[12]....
        /*1260*/ 	.word	0x0002a5b0


	//   ....[13]....
        /*1264*/ 	.word	0x0002a610


	//   ....[14]....
        /*1268*/ 	.word	0x0002a700


	//   ....[15]....
        /*126c*/ 	.word	0x0002a760


	//   ....[16]....
        /*1270*/ 	.word	0x0002a850


	//   ....[17]....
        /*1274*/ 	.word	0x0002a8b0


	//   ....[18]....
        /*1278*/ 	.word	0x0002a9a0


	//   ....[19]....
        /*127c*/ 	.word	0x0002aa00


	//   ....[20]....
        /*1280*/ 	.word	0x0002aaf0


	//   ....[21]....
        /*1284*/ 	.word	0x0002ab50


	//   ....[22]....
        /*1288*/ 	.word	0x0002ac30


	//   ....[23]....
        /*128c*/ 	.word	0x0002aca0


	//   ....[24]....
        /*1290*/ 	.word	0x0002ad70


	//   ....[25]....
        /*1294*/ 	.word	0x0002b050


	//   ....[26]....
        /*1298*/ 	.word	0x0002b0f0


	//   ....[27]....
        /*129c*/ 	.word	0x0002b290


	//   ....[28]....
        /*12a0*/ 	.word	0x0002b310


	//   ....[29]....
        /*12a4*/ 	.word	0x0002b390


	//   ....[30]....
        /*12a8*/ 	.word	0x0002b410


	//   ....[31]....
        /*12ac*/ 	.word	0x0002b490


	//   ....[32]....
        /*12b0*/ 	.word	0x0002b520


	//   ....[33]....
        /*12b4*/ 	.word	0x0002b5c0


	//   ....[34]....
        /*12b8*/ 	.word	0x0002b670


	//   ....[35]....
        /*12bc*/ 	.word	0x0002b6f0


	//   ....[36]....
        /*12c0*/ 	.word	0x0002b770


	//   ....[37]....
        /*12c4*/ 	.word	0x0002b7f0


	//   ....[38]....
        /*12c8*/ 	.word	0x0002b880


	//   ....[39]....
        /*12cc*/ 	.word	0x0002b900


	//   ....[40]....
        /*12d0*/ 	.word	0x0002b9a0


	//   ....[41]....
        /*12d4*/ 	.word	0x0002b9f0


	//   ....[42]....
        /*12d8*/ 	.word	0x0002ba80


	//   ....[43]....
        /*12dc*/ 	.word	0x0002bbb0


	//----- nvinfo : EIATTR_REG_RECONFIG
	.align		4
.L_152:
        /*12e0*/ 	.byte	0x01, 0x54
	.zero		2


	//----- nvinfo : EIATTR_SYSCALL_OFFSETS
	.align		4
        /*12e4*/ 	.byte	0x04, 0x46
        /*12e6*/ 	.short	(.L_154 - .L_153)


	//   ....[0]....
.L_153:
        /*12e8*/ 	.word	0x00001c60


	//   ....[1]....
        /*12ec*/ 	.word	0x00001db0


	//   ....[2]....
        /*12f0*/ 	.word	0x0000cdb0


	//   ....[3]....
        /*12f4*/ 	.word	0x0000d330


	//   ....[4]....
        /*12f8*/ 	.word	0x00022bd0


	//   ....[5]....
        /*12fc*/ 	.word	0x00022d60


	//   ....[6]....
        /*1300*/ 	.word	0x00022eb0


	//   ....[7]....
        /*1304*/ 	.word	0x00022ff0


	//   ....[8]....
        /*1308*/ 	.word	0x000239d0


	//----- nvinfo : EIATTR_MBARRIER_INSTR_OFFSETS
	.align		4
.L_154:
        /*130c*/ 	.byte	0x04, 0x39
        /*130e*/ 	.short	(.L_156 - .L_155)


	//   ....[0]....
.L_155:
        /*1310*/ 	.word	0x000002b0
        /*1314*/ 	.word	0x000000ff
        /*1318*/ 	.word	0x0002e800
        /*131c*/ 	.short	0x0100
        /*131e*/ 	.byte	0x08
	.zero		1


	//   ....[1]....
        /*1320*/ 	.word	0x000002c0
        /*1324*/ 	.word	0x000000ff
        /*1328*/ 	.word	0x0002e820
        /*132c*/ 	.short	0x0100
        /*132e*/ 	.byte	0x08
	.zero		1


	//   ....[2]....
        /*1330*/ 	.word	0x000003b0
        /*1334*/ 	.word	0x000000ff
        /*1338*/ 	.word	0x0002e830
        /*133c*/ 	.short	0x0100
        /*133e*/ 	.byte	0x08
	.zero		1


	//   ....[3]....
        /*1340*/ 	.word	0x000003c0
        /*1344*/ 	.word	0x000000ff
        /*1348*/ 	.word	0x0002e840
        /*134c*/ 	.short	0x0100
        /*134e*/ 	.byte	0x08
	.zero		1


	//   ....[4]....
        /*1350*/ 	.word	0x000003d0
        /*1354*/ 	.word	0x000000ff
        /*1358*/ 	.word	0x0002e838
        /*135c*/ 	.short	0x0100
        /*135e*/ 	.byte	0x08
	.zero		1


	//   ....[5]....
        /*1360*/ 	.word	0x000003e0
        /*1364*/ 	.word	0x000000ff
        /*1368*/ 	.word	0x0002e848
        /*136c*/ 	.short	0x0100
        /*136e*/ 	.byte	0x08
	.zero		1


	//   ....[6]....
        /*1370*/ 	.word	0x00000510
        /*1374*/ 	.word	0x000000ff
        /*1378*/ 	.word	0x0002e850
        /*137c*/ 	.short	0x0100
        /*137e*/ 	.byte	0x08
	.zero		1


	//   ....[7]....
        /*1380*/ 	.word	0x00000520
        /*1384*/ 	.word	0x000000ff
        /*1388*/ 	.word	0x0002e860
        /*138c*/ 	.short	0x0100
        /*138e*/ 	.byte	0x08
	.zero		1


	//   ....[8]....
        /*1390*/ 	.word	0x00000530
        /*1394*/ 	.word	0x000000ff
        /*1398*/ 	.word	0x0002e858
        /*139c*/ 	.short	0x0100
        /*139e*/ 	.byte	0x08
	.zero		1


	//   ....[9]....
        /*13a0*/ 	.word	0x00000540
        /*13a4*/ 	.word	0x000000ff
        /*13a8*/ 	.word	0x0002e868
        /*13ac*/ 	.short	0x0100
        /*13ae*/ 	.byte	0x08
	.zero		1


	//   ....[10]....
        /*13b0*/ 	.word	0x00000630
        /*13b4*/ 	.word	0x000000ff
        /*13b8*/ 	.word	0x0002e870
        /*13bc*/ 	.short	0x0100
        /*13be*/ 	.byte	0x06
	.zero		1


	//   ....[11]....
        /*13c0*/ 	.word	0x00000640
        /*13c4*/ 	.word	0x000000ff
        /*13c8*/ 	.word	0x0002e880
        /*13cc*/ 	.short	0x0100
        /*13ce*/ 	.byte	0x06
	.zero		1


	//   ....[12]....
        /*13d0*/ 	.word	0x00000650
        /*13d4*/ 	.word	0x000000ff
        /*13d8*/ 	.word	0x0002e878
        /*13dc*/ 	.short	0x0100
        /*13de*/ 	.byte	0x06
	.zero		1


	//   ....[13]....
        /*13e0*/ 	.word	0x00000660
        /*13e4*/ 	.word	0x000000ff
        /*13e8*/ 	.word	0x0002e888
        /*13ec*/ 	.short	0x0100
        /*13ee*/ 	.byte	0x06
	.zero		1


	//   ....[14]....
        /*13f0*/ 	.word	0x00000790
        /*13f4*/ 	.word	0x000000ff
        /*13f8*/ 	.word	0x0002e890
        /*13fc*/ 	.short	0x0100
        /*13fe*/ 	.byte	0x08
	.zero		1


	//   ....[15]....
        /*1400*/ 	.word	0x000007a0
        /*1404*/ 	.word	0x000000ff
        /*1408*/ 	.word	0x0002e8a0
        /*140c*/ 	.short	0x0100
        /*140e*/ 	.byte	0x08
	.zero		1


	//   ....[16]....
        /*1410*/ 	.word	0x000007b0
        /*1414*/ 	.word	0x000000ff
        /*1418*/ 	.word	0x0002e898
        /*141c*/ 	.short	0x0100
        /*141e*/ 	.byte	0x08
	.zero		1


	//   ....[17]....
        /*1420*/ 	.word	0x000007c0
        /*1424*/ 	.word	0x000000ff
        /*1428*/ 	.word	0x0002e8a8
        /*142c*/ 	.short	0x0100
        /*142e*/ 	.byte	0x08
	.zero		1


	//   ....[18]....
        /*1430*/ 	.word	0x000008f0
        /*1434*/ 	.word	0x000000ff
        /*1438*/ 	.word	0x0002e8b0
        /*143c*/ 	.short	0x0100
        /*143e*/ 	.byte	0x08
	.zero		1


	//   ....[19]....
        /*1440*/ 	.word	0x00000900
        /*1444*/ 	.word	0x000000ff
        /*1448*/ 	.word	0x0002e8c0
        /*144c*/ 	.short	0x0100
        /*144e*/ 	.byte	0x08
	.zero		1


	//   ....[20]....
        /*1450*/ 	.word	0x00000910
        /*1454*/ 	.word	0x000000ff
        /*1458*/ 	.word	0x0002e8b8
        /*145c*/ 	.short	0x0100
        /*145e*/ 	.byte	0x08
	.zero		1


	//   ....[21]....
        /*1460*/ 	.word	0x00000920
        /*1464*/ 	.word	0x000000ff
        /*1468*/ 	.word	0x0002e8c8
        /*146c*/ 	.short	0x0100
        /*146e*/ 	.byte	0x08
	.zero		1


	//   ....[22]....
        /*1470*/ 	.word	0x00003340
        /*1474*/ 	.word	0x0000006e
        /*1478*/ 	.word	0x0002e890
        /*147c*/ 	.short	0x010a
        /*147e*/ 	.byte	0x3f
	.zero		1


	//   ....[23]....
        /*1480*/ 	.word	0x00007570
        /*1484*/ 	.word	0x0000006e
        /*1488*/ 	.word	0x0002e890
        /*148c*/ 	.short	0x010a
        /*148e*/ 	.byte	0x3f
	.zero		1


	//   ....[24]....
        /*1490*/ 	.word	0x0000b620
        /*1494*/ 	.word	0x0000006e
        /*1498*/ 	.word	0x0002e890
        /*149c*/ 	.short	0x010a
        /*149e*/ 	.byte	0x3f
	.zero		1


	//   ....[25]....
        /*14a0*/ 	.word	0x0000bd30
        /*14a4*/ 	.word	0x00000030
        /*14a8*/ 	.word	0x00000000
        /*14ac*/ 	.short	0x0101
        /*14ae*/ 	.byte	0x3f
	.zero		1


	//   ....[26]....
        /*14b0*/ 	.word	0x0000bd70
        /*14b4*/ 	.word	0x0000006e
        /*14b8*/ 	.word	0x0002e8b0
        /*14bc*/ 	.short	0x010a
        /*14be*/ 	.byte	0x3f
	.zero		1


	//   ....[27]....
        /*14c0*/ 	.word	0x0000c520
        /*14c4*/ 	.word	0x0000006e
        /*14c8*/ 	.word	0x00000000
        /*14cc*/ 	.short	0x0101
        /*14ce*/ 	.byte	0x3f
	.zero		1


	//   ....[28]....
        /*14d0*/ 	.word	0x0000d090
        /*14d4*/ 	.word	0x00000010
        /*14d8*/ 	.word	0x0002e800
        /*14dc*/ 	.short	0x010a
        /*14de*/ 	.byte	0x3f
	.zero		1


	//   ....[29]....
        /*14e0*/ 	.word	0x0000d0e0
        /*14e4*/ 	.word	0x00000010
        /*14e8*/ 	.word	0x0002e800
        /*14ec*/ 	.short	0x010a
        /*14ee*/ 	.byte	0x3f
	.zero		1


	//   ....[30]....
        /*14f0*/ 	.word	0x0000d740
        /*14f4*/ 	.word	0x00000010
        /*14f8*/ 	.word	0x0002e800
        /*14fc*/ 	.short	0x010a
        /*14fe*/ 	.byte	0x3f
	.zero		1


	//   ....[31]....
        /*1500*/ 	.word	0x0000f550
        /*1504*/ 	.word	0x00000010
        /*1508*/ 	.word	0x0002e800
        /*150c*/ 	.short	0x010a
        /*150e*/ 	.byte	0x3f
	.zero		1


	//   ....[32]....
        /*1510*/ 	.word	0x00011280
        /*1514*/ 	.word	0x00000000
        /*1518*/ 	.word	0x0002e830
        /*151c*/ 	.short	0x010a
        /*151e*/ 	.byte	0x3f
	.zero		1


	//   ....[33]....
        /*1520*/ 	.word	0x00011330
        /*1524*/ 	.word	0x00000000
        /*1528*/ 	.word	0x0002e830
        /*152c*/ 	.short	0x010a
        /*152e*/ 	.byte	0x3f
	.zero		1


	//   ....[34]....
        /*1530*/ 	.word	0x00014b80
        /*1534*/ 	.word	0x0000003b
        /*1538*/ 	.word	0x00000000
        /*153c*/ 	.short	0x0101
        /*153e*/ 	.byte	0x3f
	.zero		1


	//   ....[35]....
        /*1540*/ 	.word	0x00016440
        /*1544*/ 	.word	0x0000000d
        /*1548*/ 	.word	0x0002e830
        /*154c*/ 	.short	0x010a
        /*154e*/ 	.byte	0x3f
	.zero		1


	//   ....[36]....
        /*1550*/ 	.word	0x00016490
        /*1554*/ 	.word	0x0000000d
        /*1558*/ 	.word	0x0002e830
        /*155c*/ 	.short	0x010a
        /*155e*/ 	.byte	0x3f
	.zero		1


	//   ....[37]....
        /*1560*/ 	.word	0x00017a20
        /*1564*/ 	.word	0x0000000d
        /*1568*/ 	.word	0x0002e850
        /*156c*/ 	.short	0x010a
        /*156e*/ 	.byte	0x3f
	.zero		1


	//   ....[38]....
        /*1570*/ 	.word	0x00017a60
        /*1574*/ 	.word	0x0000000d
        /*1578*/ 	.word	0x0002e850
        /*157c*/ 	.short	0x010a
        /*157e*/ 	.byte	0x3f
	.zero		1


	//   ....[39]....
        /*1580*/ 	.word	0x0001a880
        /*1584*/ 	.word	0x000000c7
        /*1588*/ 	.word	0x00000000
        /*158c*/ 	.short	0x0101
        /*158e*/ 	.byte	0x3f
	.zero		1


	//   ....[40]....
        /*1590*/ 	.word	0x0001ab10
        /*1594*/ 	.word	0x00000000
        /*1598*/ 	.word	0x00000000
        /*159c*/ 	.short	0x0101
        /*159e*/ 	.byte	0x3f
	.zero		1


	//   ....[41]....
        /*15a0*/ 	.word	0x0001b2b0
        /*15a4*/ 	.word	0x0000000b
        /*15a8*/ 	.word	0x0002e850
        /*15ac*/ 	.short	0x010a
        /*15ae*/ 	.byte	0x3f
	.zero		1


	//   ....[42]....
        /*15b0*/ 	.word	0x0001b330
        /*15b4*/ 	.word	0x0000000b
        /*15b8*/ 	.word	0x0002e850
        /*15bc*/ 	.short	0x010a
        /*15be*/ 	.byte	0x3f
	.zero		1


	//   ....[43]....
        /*15c0*/ 	.word	0x0001bb70
        /*15c4*/ 	.word	0x00000002
        /*15c8*/ 	.word	0x00000000
        /*15cc*/ 	.short	0x0101
        /*15ce*/ 	.byte	0x3f
	.zero		1


	//   ....[44]....
        /*15d0*/ 	.word	0x0001ddc0
        /*15d4*/ 	.word	0x00000000
        /*15d8*/ 	.word	0x00000000
        /*15dc*/ 	.short	0x0101
        /*15de*/ 	.byte	0x3f
	.zero		1


	//   ....[45]....
        /*15e0*/ 	.word	0x0001e660
        /*15e4*/ 	.word	0x0000000a
        /*15e8*/ 	.word	0x00000000
        /*15ec*/ 	.short	0x0101
        /*15ee*/ 	.byte	0x3f
	.zero		1


	//   ....[46]....
        /*15f0*/ 	.word	0x00021b00
        /*15f4*/ 	.word	0x00000012
        /*15f8*/ 	.word	0x0002e820
        /*15fc*/ 	.short	0x010a
        /*15fe*/ 	.byte	0x3f
	.zero		1


	//   ....[47]....
        /*1600*/ 	.word	0x00021bd0
        /*1604*/ 	.word	0x00000007
        /*1608*/ 	.word	0x0002e8a0
        /*160c*/ 	.short	0x010a
        /*160e*/ 	.byte	0x3f
	.zero		1


	//   ....[48]....
        /*1610*/ 	.word	0x00021e10
        /*1614*/ 	.word	0x00000007
        /*1618*/ 	.word	0x0002e8c0
        /*161c*/ 	.short	0x010a
        /*161e*/ 	.byte	0x3f
	.zero		1


	//   ....[49]....
        /*1620*/ 	.word	0x000221c0
        /*1624*/ 	.word	0x00000005
        /*1628*/ 	.word	0x0002e8a0
        /*162c*/ 	.short	0x010a
        /*162e*/ 	.byte	0x3f
	.zero		1


	//   ....[50]....
        /*1630*/ 	.word	0x000223f0
        /*1634*/ 	.word	0x00000005
        /*1638*/ 	.word	0x0002e8c0
        /*163c*/ 	.short	0x010a
        /*163e*/ 	.byte	0x3f
	.zero		1


	//   ....[51]....
        /*1640*/ 	.word	0x00023400
        /*1644*/ 	.word	0x00000002
        /*1648*/ 	.word	0x0002e880
        /*164c*/ 	.short	0x010a
        /*164e*/ 	.byte	0x3f
	.zero		1


	//   ....[52]....
        /*1650*/ 	.word	0x000235b0
        /*1654*/ 	.word	0x00000002
        /*1658*/ 	.word	0x0002e840
        /*165c*/ 	.short	0x010a
        /*165e*/ 	.byte	0x3f
	.zero		1


	//   ....[53]....
        /*1660*/ 	.word	0x00024220
        /*1664*/ 	.word	0x00000012
        /*1668*/ 	.word	0x0002e800
        /*166c*/ 	.short	0x0107
        /*166e*/ 	.byte	0x3f
	.zero		1


	//   ....[54]....
        /*1670*/ 	.word	0x00024310
        /*1674*/ 	.word	0x00000012
        /*1678*/ 	.word	0x0002e800
        /*167c*/ 	.short	0x0101
        /*167e*/ 	.byte	0x3f
	.zero		1


	//   ....[55]....
        /*1680*/ 	.word	0x00024330
        /*1684*/ 	.word	0x00000012
        /*1688*/ 	.word	0x0002e820
        /*168c*/ 	.short	0x010a
        /*168e*/ 	.byte	0x3f
	.zero		1


	//   ....[56]....
        /*1690*/ 	.word	0x00024650
        /*1694*/ 	.word	0x00000006
        /*1698*/ 	.word	0x0002e880
        /*169c*/ 	.short	0x010a
        /*169e*/ 	.byte	0x3f
	.zero		1


	//   ....[57]....
        /*16a0*/ 	.word	0x000248b0
        /*16a4*/ 	.word	0x00000006
        /*16a8*/ 	.word	0x0002e840
        /*16ac*/ 	.short	0x010a
        /*16ae*/ 	.byte	0x3f
	.zero		1


	//   ....[58]....
        /*16b0*/ 	.word	0x00024b70
        /*16b4*/ 	.word	0x00000013
        /*16b8*/ 	.word	0x0002e870
        /*16bc*/ 	.short	0x010a
        /*16be*/ 	.byte	0x3f
	.zero		1


	//   ....[59]....
        /*16c0*/ 	.word	0x00024bf0
        /*16c4*/ 	.word	0x00000013
        /*16c8*/ 	.word	0x0002e860
        /*16cc*/ 	.short	0x010a
        /*16ce*/ 	.byte	0x3f
	.zero		1


	//   ....[60]....
        /*16d0*/ 	.word	0x00025270
        /*16d4*/ 	.word	0x00000013
        /*16d8*/ 	.word	0x0002e850
        /*16dc*/ 	.short	0x0101
        /*16de*/ 	.byte	0x3f
	.zero		1


	//   ....[61]....
        /*16e0*/ 	.word	0x000252f0
        /*16e4*/ 	.word	0x00000013
        /*16e8*/ 	.word	0x00000000
        /*16ec*/ 	.short	0x0101
        /*16ee*/ 	.byte	0x3f
	.zero		1


	//   ....[62]....
        /*16f0*/ 	.word	0x00025530
        /*16f4*/ 	.word	0x00000010
        /*16f8*/ 	.word	0x0002e870
        /*16fc*/ 	.short	0x010a
        /*16fe*/ 	.byte	0x3f
	.zero		1


	//   ....[63]....
        /*1700*/ 	.word	0x000255a0
        /*1704*/ 	.word	0x00000010
        /*1708*/ 	.word	0x0002e860
        /*170c*/ 	.short	0x010a
        /*170e*/ 	.byte	0x3f
	.zero		1


	//   ....[64]....
        /*1710*/ 	.word	0x00025c40
        /*1714*/ 	.word	0x00000010
        /*1718*/ 	.word	0x0002e850
        /*171c*/ 	.short	0x0101
        /*171e*/ 	.byte	0x3f
	.zero		1


	//   ....[65]....
        /*1720*/ 	.word	0x00025c90
        /*1724*/ 	.word	0x00000010
        /*1728*/ 	.word	0x00000000
        /*172c*/ 	.short	0x0101
        /*172e*/ 	.byte	0x3f
	.zero		1


	//   ....[66]....
        /*1730*/ 	.word	0x00026b70
        /*1734*/ 	.word	0x00000000
        /*1738*/ 	.word	0x0002e820
        /*173c*/ 	.short	0x010a
        /*173e*/ 	.byte	0x3f
	.zero		1


	//   ....[67]....
        /*1740*/ 	.word	0x00026d20
        /*1744*/ 	.word	0x00000006
        /*1748*/ 	.word	0x00000000
        /*174c*/ 	.short	0x010a
        /*174e*/ 	.byte	0x3f
	.zero		1


	//   ....[68]....
        /*1750*/ 	.word	0x00026d90
        /*1754*/ 	.word	0x00000007
        /*1758*/ 	.word	0x00000000
        /*175c*/ 	.short	0x010a
        /*175e*/ 	.byte	0x3f
	.zero		1


	//   ....[69]....
        /*1760*/ 	.word	0x00026df0
        /*1764*/ 	.word	0x00000004
        /*1768*/ 	.word	0x0002e860
        /*176c*/ 	.short	0x010a
        /*176e*/ 	.byte	0x3f
	.zero		1


	//   ....[70]....
        /*1770*/ 	.word	0x00026e40
        /*1774*/ 	.word	0x00000003
        /*1778*/ 	.word	0x0002e860
        /*177c*/ 	.short	0x010a
        /*177e*/ 	.byte	0x3f
	.zero		1


	//   ....[71]....
        /*1780*/ 	.word	0x00026e80
        /*1784*/ 	.word	0x00000004
        /*1788*/ 	.word	0x0002e880
        /*178c*/ 	.short	0x010a
        /*178e*/ 	.byte	0x3f
	.zero		1


	//   ....[72]....
        /*1790*/ 	.word	0x00026ea0
        /*1794*/ 	.word	0x00000003
        /*1798*/ 	.word	0x0002e880
        /*179c*/ 	.short	0x010a
        /*179e*/ 	.byte	0x3f
	.zero		1


	//   ....[73]....
        /*17a0*/ 	.word	0x00026f00
        /*17a4*/ 	.word	0x0000006e
        /*17a8*/ 	.word	0x0002e890
        /*17ac*/ 	.short	0x010a
        /*17ae*/ 	.byte	0x3f
	.zero		1


	//   ....[74]....
        /*17b0*/ 	.word	0x00026f50
        /*17b4*/ 	.word	0x0000006e
        /*17b8*/ 	.word	0x0002e890
        /*17bc*/ 	.short	0x010a
        /*17be*/ 	.byte	0x3f
	.zero		1


	//   ....[75]....
        /*17c0*/ 	.word	0x00026fa0
        /*17c4*/ 	.word	0x0000006e
        /*17c8*/ 	.word	0x0002e890
        /*17cc*/ 	.short	0x010a
        /*17ce*/ 	.byte	0x3f
	.zero		1


	//   ....[76]....
        /*17d0*/ 	.word	0x00026ff0
        /*17d4*/ 	.word	0x0000006e
        /*17d8*/ 	.word	0x0002e8b0
        /*17dc*/ 	.short	0x010a
        /*17de*/ 	.byte	0x3f
	.zero		1


	//   ....[77]....
        /*17e0*/ 	.word	0x00027300
        /*17e4*/ 	.word	0x00000010
        /*17e8*/ 	.word	0x0002e800
        /*17ec*/ 	.short	0x010a
        /*17ee*/ 	.byte	0x3f
	.zero		1


	//   ....[78]....
        /*17f0*/ 	.word	0x00027510
        /*17f4*/ 	.word	0x00000010
        /*17f8*/ 	.word	0x0002e800
        /*17fc*/ 	.short	0x010a
        /*17fe*/ 	.byte	0x3f
	.zero		1


	//   ....[79]....
        /*1800*/ 	.word	0x00027560
        /*1804*/ 	.word	0x00000000
        /*1808*/ 	.word	0x0002e830
        /*180c*/ 	.short	0x010a
        /*180e*/ 	.byte	0x3f
	.zero		1


	//   ....[80]....
        /*1810*/ 	.word	0x000275b0
        /*1814*/ 	.word	0x0000000d
        /*1818*/ 	.word	0x0002e830
        /*181c*/ 	.short	0x010a
        /*181e*/ 	.byte	0x3f
	.zero		1


	//   ....[81]....
        /*1820*/ 	.word	0x00027600
        /*1824*/ 	.word	0x0000000d
        /*1828*/ 	.word	0x0002e850
        /*182c*/ 	.short	0x010a
        /*182e*/ 	.byte	0x3f
	.zero		1


	//   ....[82]....
        /*1830*/ 	.word	0x00027650
        /*1834*/ 	.word	0x0000000b
        /*1838*/ 	.word	0x0002e850
        /*183c*/ 	.short	0x010a
        /*183e*/ 	.byte	0x3f
	.zero		1


	//   ....[83]....
        /*1840*/ 	.word	0x00029ff0
        /*1844*/ 	.word	0x00000012
        /*1848*/ 	.word	0x0002e820
        /*184c*/ 	.short	0x010a
        /*184e*/ 	.byte	0x3f
	.zero		1


	//   ....[84]....
        /*1850*/ 	.word	0x0002a040
        /*1854*/ 	.word	0x00000007
        /*1858*/ 	.word	0x0002e8a0
        /*185c*/ 	.short	0x010a
        /*185e*/ 	.byte	0x3f
	.zero		1


	//   ....[85]....
        /*1860*/ 	.word	0x0002a090
        /*1864*/ 	.word	0x00000007
        /*1868*/ 	.word	0x0002e8c0
        /*186c*/ 	.short	0x010a
        /*186e*/ 	.byte	0x3f
	.zero		1


	//   ....[86]....
        /*1870*/ 	.word	0x0002a0e0
        /*1874*/ 	.word	0x00000005
        /*1878*/ 	.word	0x0002e8a0
        /*187c*/ 	.short	0x010a
        /*187e*/ 	.byte	0x3f
	.zero		1


	//   ....[87]....
        /*1880*/ 	.word	0x0002a130
        /*1884*/ 	.word	0x00000005
        /*1888*/ 	.word	0x0002e8c0
        /*188c*/ 	.short	0x010a
        /*188e*/ 	.byte	0x3f
	.zero		1


	//   ....[88]....
        /*1890*/ 	.word	0x0002a2d0
        /*1894*/ 	.word	0x00000002
        /*1898*/ 	.word	0x0002e880
        /*189c*/ 	.short	0x010a
        /*189e*/ 	.byte	0x3f
	.zero		1


	//   ....[89]....
        /*18a0*/ 	.word	0x0002a320
        /*18a4*/ 	.word	0x00000002
        /*18a8*/ 	.word	0x0002e840
        /*18ac*/ 	.short	0x010a
        /*18ae*/ 	.byte	0x3f
	.zero		1


	//   ....[90]....
        /*18b0*/ 	.word	0x0002adb0
        /*18b4*/ 	.word	0x00000012
        /*18b8*/ 	.word	0x0002e820
        /*18bc*/ 	.short	0x010a
        /*18be*/ 	.byte	0x3f
	.zero		1


	//   ....[91]....
        /*18c0*/ 	.word	0x0002ae00
        /*18c4*/ 	.word	0x00000006
        /*18c8*/ 	.word	0x0002e880
        /*18cc*/ 	.short	0x010a
        /*18ce*/ 	.byte	0x3f
	.zero		1


	//   ....[92]....
        /*18d0*/ 	.word	0x0002ae50
        /*18d4*/ 	.word	0x00000006
        /*18d8*/ 	.word	0x0002e840
        /*18dc*/ 	.short	0x010a
        /*18de*/ 	.byte	0x3f
	.zero		1


	//   ....[93]....
        /*18e0*/ 	.word	0x0002aea0
        /*18e4*/ 	.word	0x00000013
        /*18e8*/ 	.word	0x0002e870
        /*18ec*/ 	.short	0x010a
        /*18ee*/ 	.byte	0x3f
	.zero		1


	//   ....[94]....
        /*18f0*/ 	.word	0x0002aef0
        /*18f4*/ 	.word	0x00000013
        /*18f8*/ 	.word	0x0002e860
        /*18fc*/ 	.short	0x010a
        /*18fe*/ 	.byte	0x3f
	.zero		1


	//   ....[95]....
        /*1900*/ 	.word	0x0002af40
        /*1904*/ 	.word	0x00000010
        /*1908*/ 	.word	0x0002e870
        /*190c*/ 	.short	0x010a
        /*190e*/ 	.byte	0x3f
	.zero		1


	//   ....[96]....
        /*1910*/ 	.word	0x0002af90
        /*1914*/ 	.word	0x00000010
        /*1918*/ 	.word	0x0002e860
        /*191c*/ 	.short	0x010a
        /*191e*/ 	.byte	0x3f
	.zero		1


	//   ....[97]....
        /*1920*/ 	.word	0x0002bad0
        /*1924*/ 	.word	0x00000000
        /*1928*/ 	.word	0x0002e820
        /*192c*/ 	.short	0x010a
        /*192e*/ 	.byte	0x3f
	.zero		1


	//   ....[98]....
        /*1930*/ 	.word	0x0002bc70
        /*1934*/ 	.word	0x00000006
        /*1938*/ 	.word	0x00000000
        /*193c*/ 	.short	0x010a
        /*193e*/ 	.byte	0x3f
	.zero		1


	//   ....[99]....
        /*1940*/ 	.word	0x0002bcc0
        /*1944*/ 	.word	0x00000007
        /*1948*/ 	.word	0x00000000
        /*194c*/ 	.short	0x010a
        /*194e*/ 	.byte	0x3f
	.zero		1


	//   ....[100]....
        /*1950*/ 	.word	0x0002bd10
        /*1954*/ 	.word	0x00000004
        /*1958*/ 	.word	0x0002e860
        /*195c*/ 	.short	0x010a
        /*195e*/ 	.byte	0x3f
	.zero		1


	//   ....[101]....
        /*1960*/ 	.word	0x0002bd60
        /*1964*/ 	.word	0x00000003
        /*1968*/ 	.word	0x0002e860
        /*196c*/ 	.short	0x010a
        /*196e*/ 	.byte	0x3f
	.zero		1


	//   ....[102]....
        /*1970*/ 	.word	0x0002bdb0
        /*1974*/ 	.word	0x00000004
        /*1978*/ 	.word	0x0002e880
        /*197c*/ 	.short	0x010a
        /*197e*/ 	.byte	0x3f
	.zero		1


	//----- nvinfo : EIATTR_NUM_MBARRIERS
	.align		4
.L_156:
        /*1980*/ 	.byte	0x03, 0x38
        /*1982*/ 	.short	0x0016


	//----- nvinfo : EIATTR_EXIT_INSTR_OFFSETS
	.align		4
        /*1984*/ 	.byte	0x04, 0x1c
        /*1986*/ 	.short	(.L_158 - .L_157)


	//   ....[0]....
.L_157:
        /*1988*/ 	.word	0x00026ef0


	//----- nvinfo : EIATTR_MAX_THREADS
	.align		4
.L_158:
        /*198c*/ 	.byte	0x04, 0x05
        /*198e*/ 	.short	(.L_160 - .L_159)
.L_159:
        /*1990*/ 	.word	0x00000180
        /*1994*/ 	.word	0x00000001
        /*1998*/ 	.word	0x00000001


	//----- nvinfo : EIATTR_CRS_STACK_SIZE
	.align		4
.L_160:
        /*199c*/ 	.byte	0x04, 0x1e
        /*199e*/ 	.short	(.L_162 - .L_161)
.L_161:
        /*19a0*/ 	.word	0x00000000


	//----- nvinfo : EIATTR_CBANK_PARAM_SIZE
	.align		4
.L_162:
        /*19a4*/ 	.byte	0x03, 0x19
        /*19a6*/ 	.short	0x0af0


	//----- nvinfo : EIATTR_PARAM_CBANK
	.align		4
        /*19a8*/ 	.byte	0x04, 0x0a
        /*19aa*/ 	.short	(.L_164 - .L_163)
	.align		4
.L_163:
        /*19ac*/ 	.word	index@(.nv.constant0._ZN7cutlass13device_kernelIN5flash11enable_sm90INS1_16FlashAttnFwdSm90INS1_25CollectiveMainloopFwdSm90ILi2EN4cute5tupleIJNS5_1CILi1EEES8_S8_EEENS6_IJNS7_ILi128EEENS7_ILi224EEESA_EEELi128ENS_12float_e4m3_tEfNS_4arch4Sm90ELb0ELb0ELb1ELb1ELb0ELb1ELb0ELb1ELb1ELb1ELb1ELb0EEENS1_21CollectiveEpilogueFwdINS6_IJSA_SA_SB_EEES9_NS_10bfloat16_tESF_Li256ELb1ELb1ELb1ELb1EEENS1_36VarlenDynamicPersistentTileSchedulerILi128ELi224ELi256ELi128ELb1ELb1ELb1ELb0ELb1ELb1EEEEEEEEEvNT_6ParamsE)
        /*19b0*/ 	.short	0x0210
        /*19b2*/ 	.short	0x0af0


	//----- nvinfo : EIATTR_SW_WAR
	.align		4
.L_164:
        /*19b4*/ 	.byte	0x04, 0x36
        /*19b6*/ 	.short	(.L_166 - .L_165)
.L_165:
        /*19b8*/ 	.word	0x00000008
.L_166:


//--------------------- .nv.info._ZN7cutlass13device_kernelIN5flash11enable_sm90INS1_16FlashAttnFwdSm90INS1_25CollectiveMainloopFwdSm90ILi2EN4cute5tupleIJNS5_1CILi1EEES8_S8_EEENS6_IJNS7_ILi128EEENS7_ILi192EEESA_EEELi128ENS_12float_e4m3_tEfNS_4arch4Sm90ELb0ELb1ELb1ELb0ELb0ELb0ELb0ELb1ELb1ELb1ELb1ELb0EEENS1_21CollectiveEpilogueFwdINS6_IJSA_SA_SB_EEES9_NS_10bfloat16_tESF_Li256ELb0ELb1ELb1ELb1EEENS1_19SingleTileSchedulerILb0ELb1ELb1ELi128EEEEEEEEEvNT_6ParamsE --------------------------
	.section	.nv.info._ZN7cutlass13device_kernelIN5flash11enable_sm90INS1_16FlashAttnFwdSm90INS1_25CollectiveMainloopFwdSm90ILi2EN4cute5tupleIJNS5_1CILi1EEES8_S8_EEENS6_IJNS7_ILi128EEENS7_ILi192EEESA_EEELi128ENS_12float_e4m3_tEfNS_4arch4Sm90ELb0ELb1ELb1ELb0ELb0ELb0ELb0ELb1ELb1ELb1ELb1ELb0EEENS1_21CollectiveEpilogueFwdINS6_IJSA_SA_SB_EEES9_NS_10bfloat16_tESF_Li256ELb0ELb1ELb1ELb1EEENS1_19SingleTileSchedulerILb0ELb1ELb1ELi128EEEEEEEEEvNT_6ParamsE,"",@"SHT_CUDA_INFO"
	.sectionflags	@""
	.align	4


	//----- nvinfo : EIATTR_CUDA_API_VERSION
	.align		4
        /*0000*/ 	.byte	0x04, 0x37
        /*0002*/ 	.short	(.L_168 - .L_167)
.L_167:
        /*0004*/ 	.word	0x00000082


	//----- nvinfo : EIATTR_KPARAM_INFO
	.align		4
.L_168:
        /*0008*/ 	.byte	0x04, 0x17
        /*000a*/ 	.short	(.L_170 - .L_169)
.L_169:
        /*000c*/ 	.word	0x00000000
        /*0010*/ 	.short	0x0000
        /*0012*/ 	.short	0x0070
        /*0014*/ 	.byte	0x00, 0xf0, 0x01, 0x28


	//----- nvinfo : EIATTR_SPARSE_MMA_MASK
	.align		4
.L_170:
        /*0018*/ 	.byte	0x03, 0x50
        /*001a*/ 	.short	0x0000


	//----- nvinfo : EIATTR_MAXREG_COUNT
	.align		4
        /*001c*/ 	.byte	0x03, 0x1b
        /*001e*/ 	.short	0x00a8


	//----- nvinfo : EIATTR_NUM_BARRIERS
	.align		4
        /*0020*/ 	.byte	0x02, 0x4c
        /*0022*/ 	.byte	0x10
	.zero		1


	//----- nvinfo : EIATTR_EXTERNS
	.align		4
        /*0024*/ 	.byte	0x04, 0x0f
        /*0026*/ 	.short	(.L_172 - .L_171)


	//   ....[0]....
	.align		4
.L_171:
        /*0028*/ 	.word	index@(__assertfail)


	//----- nvinfo : EIATTR_ANNOTATIONS
	.align		4
.L_172:
        /*002c*/ 	.byte	0x04, 0x55
        /*002e*/ 	.short	(.L_174 - .L_173)


	//   ....[0]....
.L_173:
        /* <DEDUP_REMOVED lines=9> */


	//----- nvinfo : EIATTR_MERCURY_ISA_VERSION
	.align		4
.L_174:
        /*00b0*/ 	.byte	0x03, 0x5f
        /*00b2*/ 	.short	0x0101


	//----- nvinfo : EIATTR_INT_WARP_WIDE_INSTR_OFFSETS
	.align		4
        /*00b4*/ 	.byte	0x04, 0x31
        /*00b6*/ 	.short	(.L_176 - .L_175)


	//   ....[0]....
.L_175:
        /*00b8*/ 	.word	0x00000130


	//   ....[1]....
        /*00bc*/ 	.word	0x00000170


	//   ....[2]....
        /*00c0*/ 	.word	0x000001e0


	//----- nvinfo : EIATTR_COOP_GROUP_MASK_REGIDS
	.align		4
.L_176:
        /*00c4*/ 	.byte	0x04, 0x29
        /*00c6*/ 	.short	(.L_178 - .L_177)


	//   ....[0]....
.L_177:
        /*00c8*/ 	.word	0xffffffff


	//   ....[1]....
        /*00cc*/ 	.word	0xffffffff


	//   ....[2]....
        /*00d0*/ 	.word	0xffffffff


	//   ....[3]....
        /*00d4*/ 	.word	0xffffffff


	//   ....[4]....
        /*00d8*/ 	.word	0xffffffff


	//   ....[5]....
        /*00dc*/ 	.word	0xffffffff


	//   ....[6]....
        /*00e0*/ 	.word	0xffffffff


	//   ....[7]....
        /*00e4*/ 	.word	0xffffffff


	//   ....[8]....
        /*00e8*/ 	.word	0xffffffff


	//   ....[9]....
        /*00ec*/ 	.word	0xffffffff


	//   ....[10]....
        /*00f0*/ 	.word	0xffffffff


	//   ....[11]....
        /*00f4*/ 	.word	0xffffffff


	//   ....[12]....
        /*00f8*/ 	.word	0xffffffff


	//   ....[13]....
        /*00fc*/ 	.word	0xffffffff


	//   ....[14]....
        /*0100*/ 	.word	0xffffffff


	//   ....[15]....
        /*0104*/ 	.word	0xffffffff


	//   ....[16]....
        /*0108*/ 	.word	0xffffffff


	//   ....[17]....
        /*010c*/ 	.word	0xffffffff


	//   ....[18]....
        /*0110*/ 	.word	0xffffffff


	//   ....[19]....
        /*0114*/ 	.word	0xffffffff


	//   ....[20]....
        /*0118*/ 	.word	0xffffffff


	//   ....[21]....
        /*011c*/ 	.word	0xffffffff


	//   ....[22]....
        /*0120*/ 	.word	0xffffffff


	//   ....[23]....
        /*0124*/ 	.word	0xffffffff


	//   ....[24]....
        /*0128*/ 	.word	0xffffffff


	//   ....[25]....
        /*012c*/ 	.word	0xffffffff


	//   ....[26]....
        /*0130*/ 	.word	0xffffffff


	//   ....[27]....
        /*0134*/ 	.word	0xffffffff


	//   ....[28]....
        /*0138*/ 	.word	0xffffffff


	//   ....[29]....
        /*013c*/ 	.word	0xffffffff


	//   ....[30]....
        /*0140*/ 	.word	0xffffffff


	//   ....[31]....
        /*0144*/ 	.word	0xffffffff


	//   ....[32]....
        /*0148*/ 	.word	0xffffffff


	//   ....[33]....
        /*014c*/ 	.word	0xffffffff


	//   ....[34]....
        /*0150*/ 	.word	0xffffffff


	//   ....[35]....
        /*0154*/ 	.word	0xffffffff


	//   ....[36]....
        /*0158*/ 	.word	0xffffffff


	//   ....[37]....
        /*015c*/ 	.word	0xffffffff


	//   ....[38]....
        /*0160*/ 	.word	0xffffffff


	//   ....[39]....
        /*0164*/ 	.word	0xffffffff


	//   ....[40]....
        /*0168*/ 	.word	0xffffffff


	//   ....[41]....
        /*016c*/ 	.word	0xffffffff


	//   ....[42]....
        /*0170*/ 	.word	0xffffffff


	//   ....[43]....
        /*0174*/ 	.word	0xffffffff


	//   ....[44]....
        /*0178*/ 	.word	0xffffffff


	//   ....[45]....
        /*017c*/ 	.word	0xffffffff


	//   ....[46]....
        /*0180*/ 	.word	0xffffffff


	//   ....[47]....
        /*0184*/ 	.word	0xffffffff


	//   ....[48]....
        /*0188*/ 	.word	0xffffffff


	//   ....[49]....
        /*018c*/ 	.word	0xffffffff


	//   ....[50]....
        /*0190*/ 	.word	0xffffffff


	//   ....[51]....
        /*0194*/ 	.word	0xffffffff


	//   ....[52]....
        /*0198*/ 	.word	0xffffffff


	//   ....[53]....
        /*019c*/ 	.word	0xffffffff


	//   ....[54]....
        /*01a0*/ 	.word	0xffffffff


	//   ....[55]....
        /*01a4*/ 	.word	0xffffffff


	//   ....[56]....
        /*01a8*/ 	.word	0xffffffff


	//   ....[57]....
        /*01ac*/ 	.word	0xffffffff


	//   ....[58]....
        /*01b0*/ 	.word	0xffffffff


	//   ....[59]....
        /*01b4*/ 	.word	0xffffffff


	//   ....[60]....
        /*01b8*/ 	.word	0xffffffff


	//   ....[61]....
        /*01bc*/ 	.word	0xffffffff


	//   ....[62]....
        /*01c0*/ 	.word	0xffffffff


	//   ....[63]....
        /*01c4*/ 	.word	0xffffffff


	//   ....[64]....
        /*01c8*/ 	.word	0xffffffff


	//   ....[65]....
        /*01cc*/ 	.word	0xffffffff


	//   ....[66]....
        /*01d0*/ 	.word	0xffffffff


	//   ....[67]....
        /*01d4*/ 	.word	0xffffffff


	//   ....[68]....
        /*01d8*/ 	.word	0xffffffff


	//   ....[69]....
        /*01dc*/ 	.word	0xffffffff


	//   ....[70]....
        /*01e0*/ 	.word	0xffffffff


	//   ....[71]....
        /*01e4*/ 	.word	0xffffffff


	//   ....[72]....
        /*01e8*/ 	.word	0xffffffff


	//   ....[73]....
        /*01ec*/ 	.word	0xffffffff


	//   ....[74]....
        /*01f0*/ 	.word	0xffffffff


	//   ....[75]....
        /*01f4*/ 	.word	0xffffffff


	//   ....[76]....
        /*01f8*/ 	.word	0xffffffff


	//   ....[77]....
        /*01fc*/ 	.word	0xffffffff


	//   ....[78]....
        /*0200*/ 	.word	0xffffffff


	//   ....[79]....
        /*0204*/ 	.word	0xffffffff


	//   ....[80]....
        /*0208*/ 	.word	0xffffffff


	//   ....[81]....
        /*020c*/ 	.word	0xffffffff


	//   ....[82]....
        /*0210*/ 	.word	0xffffffff


	//   ....[83]....
        /*0214*/ 	.word	0xffffffff


	//   ....[84]....
        /*0218*/ 	.word	0xffffffff


	//   ....[85]....
        /*021c*/ 	.word	0xffffffff


	//   ....[86]....
        /*0220*/ 	.word	0xffffffff


	//   ....[87]....
        /*0224*/ 	.word	0xffffffff


	//   ....[88]....
        /*0228*/ 	.word	0xffffffff


	//   ....[89]....
        /*022c*/ 	.word	0xffffffff


	//   ....[90]....
        /*0230*/ 	.word	0xffffffff


	//   ....[91]....
        /*0234*/ 	.word	0xffffffff


	//   ....[92]....
        /*0238*/ 	.word	0xffffffff


	//   ....[93]....
        /*023c*/ 	.word	0xffffffff


	//   ....[94]....
        /*0240*/ 	.word	0xffffffff


	//   ....[95]....
        /*0244*/ 	.word	0xffffffff


	//   ....[96]....
        /*0248*/ 	.word	0xffffffff


	//   ....[97]....
        /*024c*/ 	.word	0xffffffff


	//   ....[98]....
        /*0250*/ 	.word	0xffffffff


	//   ....[99]....
        /*0254*/ 	.word	0xffffffff


	//   ....[100]....
        /*0258*/ 	.word	0xffffffff


	//   ....[101]....
        /*025c*/ 	.word	0xffffffff


	//   ....[102]....
        /*0260*/ 	.word	0xffffffff


	//   ....[103]....
        /*0264*/ 	.word	0xffffffff


	//   ....[104]....
        /*0268*/ 	.word	0xffffffff


	//   ....[105]....
        /*026c*/ 	.word	0xffffffff


	//   ....[106]....
        /*0270*/ 	.word	0xffffffff


	//   ....[107]....
        /*0274*/ 	.word	0xffffffff


	//   ....[108]....
        /*0278*/ 	.word	0xffffffff


	//   ....[109]....
        /*027c*/ 	.word	0xffffffff


	//   ....[110]....
        /*0280*/ 	.word	0xffffffff


	//   ....[111]....
        /*0284*/ 	.word	0xffffffff


	//   ....[112]....
        /*0288*/ 	.word	0xffffffff


	//   ....[113]....
        /*028c*/ 	.word	0xffffffff


	//   ....[114]....
        /*0290*/ 	.word	0xffffffff


	//   ....[115]....
        /*0294*/ 	.word	0xffffffff


	//   ....[116]....
        /*0298*/ 	.word	0xffffffff


	//   ....[117]....
        /*029c*/ 	.word	0xffffffff


	//   ....[118]....
        /*02a0*/ 	.word	0xffffffff


	//   ....[119]....
        /*02a4*/ 	.word	0xffffffff


	//   ....[120]....
        /*02a8*/ 	.word	0xffffffff


	//   ....[121]....
        /*02ac*/ 	.word	0xffffffff


	//   ....[122]....
        /*02b0*/ 	.word	0xffffffff


	//   ....[123]....
        /*02b4*/ 	.word	0xffffffff


	//   ....[124]....
        /*02b8*/ 	.word	0xffffffff


	//   ....[125]....
        /*02bc*/ 	.word	0x0500000f


	//   ....[126]....
        /*02c0*/ 	.word	0x0500000f


	//   ....[127]....
        /*02c4*/ 	.word	0x0500000f


	//   ....[128]....
        /*02c8*/ 	.word	0x0500000f


	//   ....[129]....
        /*02cc*/ 	.word	0x0500000f


	//   ....[130]....
        /*02d0*/ 	.word	0x0500000f


	//   ....[131]....
        /*02d4*/ 	.word	0x0500000f


	//   ....[132]....
        /*02d8*/ 	.word	0x0500000f


	//   ....[133]....
        /*02dc*/ 	.word	0x0500000f


	//   ....[134]....
        /*02e0*/ 	.word	0x0500000f


	//   ....[135]....
        /*02e4*/ 	.word	0x0500000f


	//   ....[136]....
        /*02e8*/ 	.word	0x0500000f


	//   ....[137]....
        /*02ec*/ 	.word	0x0500000f


	//   ....[138]....
        /*02f0*/ 	.word	0x0500000f


	//   ....[139]....
        /*02f4*/ 	.word	0x0500000f


	//   ....[140]....
        /*02f8*/ 	.word	0x0500000f


	//   ....[141]....
        /*02fc*/ 	.word	0x0500000f


	//----- nvinfo : EIATTR_COOP_GROUP_INSTR_OFFSETS
	.align		4
.L_178:
        /*0300*/ 	.byte	0x04, 0x28
        /*0302*/ 	.short	(.L_180 - .L_179)


	//   ....[0]....
.L_179:
        /*0304*/ 	.word	0x00000070


	//   ....[1]....
        /*0308*/ 	.word	0x00000140


	//   ....[2]....
        /*030c*/ 	.word	0x00000190


	//   ....[3]....
        /*0310*/ 	.word	0x000003c0


	//   ....[4]....
        /*0314*/ 	.word	0x00000520


	//   ....[5]....
        /*0318*/ 	.word	0x00000640


	//   ....[6]....
        /*031c*/ 	.word	0x000007a0


	//   ....[7]....
        /*0320*/ 	.word	0x000015d0


	//   ....[8]....
        /*0324*/ 	.word	0x000021f0


	//   ....[9]....
        /*0328*/ 	.word	0x000035b0


	//   ....[10]....
        /*032c*/ 	.word	0x000048a0


	//   ....[11]....
        /*0330*/ 	.word	0x00004dc0


	//   ....[12]....
        /*0334*/ 	.word	0x000056c0


	//   ....[13]....
        /*0338*/ 	.word	0x00005710


	//   ....[14]....
        /*033c*/ 	.word	0x00007ee0


	//   ....[15]....
        /*0340*/ 	.word	0x00009380


	//   ....[16]....
        /*0344*/ 	.word	0x00009d00


	//   ....[17]....
        /*0348*/ 	.word	0x00009e10


	//   ....[18]....
        /*034c*/ 	.word	0x0000abf0


	//   ....[19]....
        /*0350*/ 	.word	0x0000ac70


	//   ....[20]....
        /*0354*/ 	.word	0x0000dcf0


	//   ....[21]....
        /*0358*/ 	.word	0x0000de20


	//   ....[22]....
        /*035c*/ 	.word	0x0000de30


	//   ....[23]....
        /*0360*/ 	.word	0x0000dfc0


	//   ....[24]....
        /*0364*/ 	.word	0x00010ba0


	//   ....[25]....
        /*0368*/ 	.word	0x000113e0


	//   ....[26]....
        /*036c*/ 	.word	0x000129a0


	//   ....[27]....
        /*0370*/ 	.word	0x00012ab0


	//   ....[28]....
        /*0374*/ 	.word	0x00013890


	//   ....[29]....
        /*0378*/ 	.word	0x00013900


	//   ....[30]....
        /*037c*/ 	.word	0x00015330


	//   ....[31]....
        /*0380*/ 	.word	0x00015340


	//   ....[32]....
        /*0384*/ 	.word	0x000153c0


	//   ....[33]....
        /*0388*/ 	.word	0x000153d0


	//   ....[34]....
        /*038c*/ 	.word	0x000162d0


	//   ....[35]....
        /*0390*/ 	.word	0x000162e0


	//   ....[36]....
        /*0394*/ 	.word	0x000162f0


	//   ....[37]....
        /*0398*/ 	.word	0x00016310


	//   ....[38]....
        /*039c*/ 	.word	0x00016320


	//   ....[39]....
        /*03a0*/ 	.word	0x00016330


	//   ....[40]....
        /*03a4*/ 	.word	0x00016340


	//   ....[41]....
        /*03a8*/ 	.word	0x00016350


	//   ....[42]....
        /*03ac*/ 	.word	0x00016360


	//   ....[43]....
        /*03b0*/ 	.word	0x00016370


	//   ....[44]....
        /*03b4*/ 	.word	0x00016380


	//   ....[45]....
        /*03b8*/ 	.word	0x00016390


	//   ....[46]....
        /*03bc*/ 	.word	0x000163a0


	//   ....[47]....
        /*03c0*/ 	.word	0x000163b0


	//   ....[48]....
        /*03c4*/ 	.word	0x000163c0


	//   ....[49]....
        /*03c8*/ 	.word	0x000163d0


	//   ....[50]....
        /*03cc*/ 	.word	0x000163f0


	//   ....[51]....
        /*03d0*/ 	.word	0x00016400


	//   ....[52]....
        /*03d4*/ 	.word	0x00016410


	//   ....[53]....
        /*03d8*/ 	.word	0x00016420


	//   ....[54]....
        /*03dc*/ 	.word	0x00016430


	//   ....[55]....
        /*03e0*/ 	.word	0x00016440


	//   ....[56]....
        /*03e4*/ 	.word	0x00016450


	//   ....[57]....
        /*03e8*/ 	.word	0x00016470


	//   ....[58]....
        /*03ec*/ 	.word	0x00016480


	//   ....[59]....
        /*03f0*/ 	.word	0x00016490


	//   ....[60]....
        /*03f4*/ 	.word	0x000164a0


	//   ....[61]....
        /*03f8*/ 	.word	0x000164b0


	//   ....[62]....
        /*03fc*/ 	.word	0x000164c0


	//   ....[63]....
        /*0400*/ 	.word	0x000164d0


	//   ....[64]....
        /*0404*/ 	.word	0x000164e0


	//   ....[65]....
        /*0408*/ 	.word	0x00016500


	//   ....[66]....
        /*040c*/ 	.word	0x00016510


	//   ....[67]....
        /*0410*/ 	.word	0x00016520


	//   ....[68]....
        /*0414*/ 	.word	0x00016530


	//   ....[69]....
        /*0418*/ 	.word	0x00016540


	//   ....[70]....
        /*041c*/ 	.word	0x00016550


	//   ....[71]....
        /*0420*/ 	.word	0x00016560


	//   ....[72]....
        /*0424*/ 	.word	0x00016570


	//   ....[73]....
        /*0428*/ 	.word	0x00016580


	//   ....[74]....
        /*042c*/ 	.word	0x00016590


	//   ....[75]....
        /*0430*/ 	.word	0x000165a0


	//   ....[76]....
        /*0434*/ 	.word	0x000165b0


	//   ....[77]....
        /*0438*/ 	.word	0x000165c0


	//   ....[78]....
        /*043c*/ 	.word	0x000165d0


	//   ....[79]....
        /*0440*/ 	.word	0x000165e0


	//   ....[80]....
        /*0444*/ 	.word	0x000165f0


	//   ....[81]....
        /*0448*/ 	.word	0x00016610


	//   ....[82]....
        /*044c*/ 	.word	0x00016640


	//   ....[83]....
        /*0450*/ 	.word	0x00016670


	//   ....[84]....
        /*0454*/ 	.word	0x000166a0


	//   ....[85]....
        /*0458*/ 	.word	0x000166d0


	//   ....[86]....
        /*045c*/ 	.word	0x00016700


	//   ....[87]....
        /*0460*/ 	.word	0x00016730


	//   ....[88]....
        /*0464*/ 	.word	0x00016760


	//   ....[89]....
        /*0468*/ 	.word	0x00016790


	//   ....[90]....
        /*046c*/ 	.word	0x000167b0


	//   ....[91]....
        /*0470*/ 	.word	0x000167c0


	//   ....[92]....
        /*0474*/ 	.word	0x000167d0


	//   ....[93]....
        /*0478*/ 	.word	0x000167e0


	//   ....[94]....
        /*047c*/ 	.word	0x000167f0


	//   ....[95]....
        /*0480*/ 	.word	0x00016800


	//   ....[96]....
        /*0484*/ 	.word	0x00016810


	//   ....[97]....
        /*0488*/ 	.word	0x00016820


	//   ....[98]....
        /*048c*/ 	.word	0x00016c40


	//   ....[99]....
        /*0490*/ 	.word	0x00016c90


	//   ....[100]....
        /*0494*/ 	.word	0x00016cd0


	//   ....[101]....
        /*0498*/ 	.word	0x00016d10


	//   ....[102]....
        /*049c*/ 	.word	0x00016d40


	//   ....[103]....
        /*04a0*/ 	.word	0x00016d70


	//   ....[104]....
        /*04a4*/ 	.word	0x00017450


	//   ....[105]....
        /*04a8*/ 	.word	0x00017480


	//   ....[106]....
        /*04ac*/ 	.word	0x00017fd0


	//   ....[107]....
        /*04b0*/ 	.word	0x000191b0


	//   ....[108]....
        /*04b4*/ 	.word	0x00019b30


	//   ....[109]....
        /*04b8*/ 	.word	0x00019b70


	//   ....[110]....
        /*04bc*/ 	.word	0x00019bb0


	//   ....[111]....
        /*04c0*/ 	.word	0x00019c10


	//   ....[112]....
        /*04c4*/ 	.word	0x00019c40


	//   ....[113]....
        /*04c8*/ 	.word	0x00019ca0


	//   ....[114]....
        /*04cc*/ 	.word	0x00019cd0


	//   ....[115]....
        /*04d0*/ 	.word	0x00019d30


	//   ....[116]....
        /*04d4*/ 	.word	0x00019d60


	//   ....[117]....
        /*04d8*/ 	.word	0x00019dc0


	//   ....[118]....
        /*04dc*/ 	.word	0x00019df0


	//   ....[119]....
        /*04e0*/ 	.word	0x00019e50


	//   ....[120]....
        /*04e4*/ 	.word	0x00019e80


	//   ....[121]....
        /*04e8*/ 	.word	0x00019ee0


	//   ....[122]....
        /*04ec*/ 	.word	0x00019f10


	//   ....[123]....
        /*04f0*/ 	.word	0x00019f20


	//   ....[124]....
        /*04f4*/ 	.word	0x0001b890


	//   ....[125]....
        /*04f8*/ 	.word	0x0001bf00


	//   ....[126]....
        /*04fc*/ 	.word	0x0001c0d0


	//   ....[127]....
        /*0500*/ 	.word	0x0001c120


	//   ....[128]....
        /*0504*/ 	.word	0x0001c1c0


	//   ....[129]....
        /*0508*/ 	.word	0x0001c290


	//   ....[130]....
        /*050c*/ 	.word	0x0001c300


	//   ....[131]....
        /*0510*/ 	.word	0x0001c3d0


	//   ....[132]....
        /*0514*/ 	.word	0x0001c440


	//   ....[133]....
        /*0518*/ 	.word	0x0001c510


	//   ....[134]....
        /*051c*/ 	.word	0x0001c580


	//   ....[135]....
        /*0520*/ 	.word	0x0001c650


	//   ....[136]....
        /*0524*/ 	.word	0x0001c6c0


	//   ....[137]....
        /*0528*/ 	.word	0x0001c790


	//   ....[138]....
        /*052c*/ 	.word	0x0001c800


	//   ....[139]....
        /*0530*/ 	.word	0x0001c8d0


	//   ....[140]....
        /*0534*/ 	.word	0x0001c940


	//   ....[141]....
        /*0538*/ 	.word	0x0001c9f0


	//----- nvinfo : EIATTR_REG_RECONFIG
	.align		4
.L_180:
        /*053c*/ 	.byte	0x01, 0x54
	.zero		2


	//----- nvinfo : EIATTR_SYSCALL_OFFSETS
	.align		4
        /*0540*/ 	.byte	0x04, 0x46
        /*0542*/ 	.short	(.L_182 - .L_181)


	//   ....[0]....
.L_181:
        /*0544*/ 	.word	0x00001790


	//   ....[1]....
        /*0548*/ 	.word	0x00018b20


	//   ....[2]....
        /*054c*/ 	.word	0x00018c60


	//   ....[3]....
        /*0550*/ 	.word	0x00018da0


	//   ....[4]....
        /*0554*/ 	.word	0x00018ec0


	//   ....[5]....
        /*0558*/ 	.word	0x000197f0


	//----- nvinfo : EIATTR_MBARRIER_INSTR_OFFSETS
	.align		4
.L_182:
        /*055c*/ 	.byte	0x04, 0x39
        /*055e*/ 	.short	(.L_184 - .L_183)


	//   ....[0]....
.L_183:
        /*0560*/ 	.word	0x00000270
        /*0564*/ 	.word	0x000000ff
        /*0568*/ 	.word	0x00028800
        /*056c*/ 	.short	0x0100
        /*056e*/ 	.byte	0x08
	.zero		1


	//   ....[1]....
        /*0570*/ 	.word	0x00000280
        /*0574*/ 	.word	0x000000ff
        /*0578*/ 	.word	0x00028820
        /*057c*/ 	.short	0x0100
        /*057e*/ 	.byte	0x08
	.zero		1


	//   ....[2]....
        /*0580*/ 	.word	0x00000370
        /*0584*/ 	.word	0x000000ff
        /*0588*/ 	.word	0x00028830
        /*058c*/ 	.short	0x0100
        /*058e*/ 	.byte	0x08
	.zero		1


	//   ....[3]....
        /*0590*/ 	.word	0x00000380
        /*0594*/ 	.word	0x000000ff
        /*0598*/ 	.word	0x00028840
        /*059c*/ 	.short	0x0100
        /*059e*/ 	.byte	0x08
	.zero		1


	//   ....[4]....
        /*05a0*/ 	.word	0x00000390
        /*05a4*/ 	.word	0x000000ff
        /*05a8*/ 	.word	0x00028838
        /*05ac*/ 	.short	0x0100
        /*05ae*/ 	.byte	0x08
	.zero		1


	//   ....[5]....
        /*05b0*/ 	.word	0x000003a0
        /*05b4*/ 	.word	0x000000ff
        /*05b8*/ 	.word	0x00028848
        /*05bc*/ 	.short	0x0100
        /*05be*/ 	.byte	0x08
	.zero		1


	//   ....[6]....
        /*05c0*/ 	.word	0x000004d0
        /*05c4*/ 	.word	0x000000ff
        /*05c8*/ 	.word	0x00028850
        /*05cc*/ 	.short	0x0100
        /*05ce*/ 	.byte	0x08
	.zero		1


	//   ....[7]....
        /*05d0*/ 	.word	0x000004e0
        /*05d4*/ 	.word	0x000000ff
        /*05d8*/ 	.word	0x00028860
        /*05dc*/ 	.short	0x0100
        /*05de*/ 	.byte	0x08
	.zero		1


	//   ....[8]....
        /*05e0*/ 	.word	0x000004f0
        /*05e4*/ 	.word	0x000000ff
        /*05e8*/ 	.word	0x00028858
        /*05ec*/ 	.short	0x0100
        /*05ee*/ 	.byte	0x08
	.zero		1


	//   ....[9]....
        /*05f0*/ 	.word	0x00000500
        /*05f4*/ 	.word	0x000000ff
        /*05f8*/ 	.word	0x00028868
        /*05fc*/ 	.short	0x0100
        /*05fe*/ 	.byte	0x08
	.zero		1


	//   ....[10]....
        /*0600*/ 	.word	0x000005f0
        /*0604*/ 	.word	0x000000ff
        /*0608*/ 	.word	0x00028870
        /*060c*/ 	.short	0x0100
        /*060e*/ 	.byte	0x06
	.zero		1


	//   ....[11]....
        /*0610*/ 	.word	0x00000600
        /*0614*/ 	.word	0x000000ff
        /*0618*/ 	.word	0x00028880
        /*061c*/ 	.short	0x0100
        /*061e*/ 	.byte	0x06
	.zero		1


	//   ....[12]....
        /*0620*/ 	.word	0x00000610
        /*0624*/ 	.word	0x000000ff
        /*0628*/ 	.word	0x00028878
        /*062c*/ 	.short	0x0100
        /*062e*/ 	.byte	0x06
	.zero		1


	//   ....[13]....
        /*0630*/ 	.word	0x00000620
        /*0634*/ 	.word	0x000000ff
        /*0638*/ 	.word	0x00028888
        /*063c*/ 	.short	0x0100
        /*063e*/ 	.byte	0x06
	.zero		1


	//   ....[14]....
        /*0640*/ 	.word	0x00000750
        /*0644*/ 	.word	0x000000ff
        /*0648*/ 	.word	0x00028890
        /*064c*/ 	.short	0x0100
        /*064e*/ 	.byte	0x08
	.zero		1


	//   ....[15]....
        /*0650*/ 	.word	0x00000760
        /*0654*/ 	.word	0x000000ff
        /*0658*/ 	.word	0x000288a0
        /*065c*/ 	.short	0x0100
        /*065e*/ 	.byte	0x08
	.zero		1


	//   ....[16]....
        /*0660*/ 	.word	0x00000770
        /*0664*/ 	.word	0x000000ff
        /*0668*/ 	.word	0x00028898
        /*066c*/ 	.short	0x0100
        /*066e*/ 	.byte	0x08
	.zero		1


	//   ....[17]....
        /*0670*/ 	.word	0x00000780
        /*0674*/ 	.word	0x000000ff
        /*0678*/ 	.word	0x000288a8
        /*067c*/ 	.short	0x0100
        /*067e*/ 	.byte	0x08
	.zero		1


	//   ....[18]....
        /*0680*/ 	.word	0x000008b0
        /*0684*/ 	.word	0x000000ff
        /*0688*/ 	.word	0x000288b0
        /*068c*/ 	.short	0x0100
        /*068e*/ 	.byte	0x08
	.zero		1


	//   ....[19]....
        /*0690*/ 	.word	0x000008c0
        /*0694*/ 	.word	0x000000ff
        /*0698*/ 	.word	0x000288c0
        /*069c*/ 	.short	0x0100
        /*069e*/ 	.byte	0x08
	.zero		1


	//   ....[20]....
        /*06a0*/ 	.word	0x000008d0
        /*06a4*/ 	.word	0x000000ff
        /*06a8*/ 	.word	0x000288b8
        /*06ac*/ 	.short	0x0100
        /*06ae*/ 	.byte	0x08
	.zero		1


	//   ....[21]....
        /*06b0*/ 	.word	0x000008e0
        /*06b4*/ 	.word	0x000000ff
        /*06b8*/ 	.word	0x000288c8
        /*06bc*/ 	.short	0x0100
        /*06be*/ 	.byte	0x08
	.zero		1


	//   ....[22]....
        /*06c0*/ 	.word	0x00001a60
        /*06c4*/ 	.word	0x000000ff
        /*06c8*/ 	.word	0x00028800
        /*06cc*/ 	.short	0x010a
        /*06ce*/ 	.byte	0x2c
	.zero		1


	//   ....[23]....
        /*06d0*/ 	.word	0x00001af0
        /*06d4*/ 	.word	0x000000ff
        /*06d8*/ 	.word	0x00028830
        /*06dc*/ 	.short	0x010a
        /*06de*/ 	.byte	0x2c
	.zero		1


	//   ....[24]....
        /*06e0*/ 	.word	0x00001b80
        /*06e4*/ 	.word	0x000000ff
        /*06e8*/ 	.word	0x00028830
        /*06ec*/ 	.short	0x010a
        /*06ee*/ 	.byte	0x2c
	.zero		1


	//   ....[25]....
        /*06f0*/ 	.word	0x000023f0
        /*06f4*/ 	.word	0x0000004c
        /*06f8*/ 	.word	0x00000000
        /*06fc*/ 	.short	0x0101
        /*06fe*/ 	.byte	0x3f
	.zero		1


	//   ....[26]....
        /*0700*/ 	.word	0x00006e60
        /*0704*/ 	.word	0x000000ff
        /*0708*/ 	.word	0x00028830
        /*070c*/ 	.short	0x010a
        /*070e*/ 	.byte	0x08
	.zero		1


	//   ....[27]....
        /*0710*/ 	.word	0x00006ea0
        /*0714*/ 	.word	0x000000ff
        /*0718*/ 	.word	0x00028830
        /*071c*/ 	.short	0x010a
        /*071e*/ 	.byte	0x08
	.zero		1


	//   ....[28]....
        /*0720*/ 	.word	0x000070a0
        /*0724*/ 	.word	0x000000ff
        /*0728*/ 	.word	0x00028850
        /*072c*/ 	.short	0x010a
        /*072e*/ 	.byte	0x08
	.zero		1


	//   ....[29]....
        /*0730*/ 	.word	0x000070e0
        /*0734*/ 	.word	0x000000ff
        /*0738*/ 	.word	0x00028850
        /*073c*/ 	.short	0x010a
        /*073e*/ 	.byte	0x08
	.zero		1


	//   ....[30]....
        /*0740*/ 	.word	0x00008060
        /*0744*/ 	.word	0x0000002d
        /*0748*/ 	.word	0x00000000
        /*074c*/ 	.short	0x0101
        /*074e*/ 	.byte	0x3f
	.zero		1


	//   ....[31]....
        /*0750*/ 	.word	0x0000bc00
        /*0754*/ 	.word	0x000000ff
        /*0758*/ 	.word	0x00000000
        /*075c*/ 	.short	0x0101
        /*075e*/ 	.byte	0x09
	.zero		1


	//   ....[32]....
        /*0760*/ 	.word	0x0000c680
        /*0764*/ 	.word	0x000000ff
        /*0768*/ 	.word	0x00028830
        /*076c*/ 	.short	0x010a
        /*076e*/ 	.byte	0x08
	.zero		1


	//   ....[33]....
        /*0770*/ 	.word	0x0000c6c0
        /*0774*/ 	.word	0x000000ff
        /*0778*/ 	.word	0x00028830
        /*077c*/ 	.short	0x010a
        /*077e*/ 	.byte	0x08
	.zero		1


	//   ....[34]....
        /*0780*/ 	.word	0x0000c960
        /*0784*/ 	.word	0x000000ff
        /*0788*/ 	.word	0x00028850
        /*078c*/ 	.short	0x010a
        /*078e*/ 	.byte	0x08
	.zero		1


	//   ....[35]....
        /*0790*/ 	.word	0x0000c9a0
        /*0794*/ 	.word	0x000000ff
        /*0798*/ 	.word	0x00028850
        /*079c*/ 	.short	0x010a
        /*079e*/ 	.byte	0x08
	.zero		1


	//   ....[36]....
        /*07a0*/ 	.word	0x0000efe0
        /*07a4*/ 	.word	0x00000004
        /*07a8*/ 	.word	0x00000000
        /*07ac*/ 	.short	0x0101
        /*07ae*/ 	.byte	0x3f
	.zero		1


	//   ....[37]....
        /*07b0*/ 	.word	0x0000f2d0
        /*07b4*/ 	.word	0x000000ff
        /*07b8*/ 	.word	0x00000000
        /*07bc*/ 	.short	0x0101
        /*07be*/ 	.byte	0x09
	.zero		1


	//   ....[38]....
        /*07c0*/ 	.word	0x0000fb00
        /*07c4*/ 	.word	0x000000ff
        /*07c8*/ 	.word	0x00028830
        /*07cc*/ 	.short	0x010a
        /*07ce*/ 	.byte	0x08
	.zero		1


	//   ....[39]....
        /*07d0*/ 	.word	0x0000fb40
        /*07d4*/ 	.word	0x000000ff
        /*07d8*/ 	.word	0x00028830
        /*07dc*/ 	.short	0x010a
        /*07de*/ 	.byte	0x08
	.zero		1


	//   ....[40]....
        /*07e0*/ 	.word	0x0000fd60
        /*07e4*/ 	.word	0x000000ff
        /*07e8*/ 	.word	0x00028850
        /*07ec*/ 	.short	0x010a
        /*07ee*/ 	.byte	0x08
	.zero		1


	//   ....[41]....
        /*07f0*/ 	.word	0x0000fda0
        /*07f4*/ 	.word	0x000000ff
        /*07f8*/ 	.word	0x00028850
        /*07fc*/ 	.short	0x010a
        /*07fe*/ 	.byte	0x08
	.zero		1


	//   ....[42]....
        /*0800*/ 	.word	0x00010d40
        /*0804*/ 	.word	0x00000063
        /*0808*/ 	.word	0x00000000
        /*080c*/ 	.short	0x0101
        /*080e*/ 	.byte	0x3f
	.zero		1


	//   ....[43]....
        /*0810*/ 	.word	0x000148a0
        /*0814*/ 	.word	0x000000ff
        /*0818*/ 	.word	0x00000000
        /*081c*/ 	.short	0x0101
        /*081e*/ 	.byte	0x09
	.zero		1


	//   ....[44]....
        /*0820*/ 	.word	0x00014f90
        /*0824*/ 	.word	0x000000ff
        /*0828*/ 	.word	0x00028850
        /*082c*/ 	.short	0x010a
        /*082e*/ 	.byte	0x09
	.zero		1


	//   ....[45]....
        /*0830*/ 	.word	0x00014fd0
        /*0834*/ 	.word	0x000000ff
        /*0838*/ 	.word	0x00028850
        /*083c*/ 	.short	0x010a
        /*083e*/ 	.byte	0x09
	.zero		1


	//   ....[46]....
        /*0840*/ 	.word	0x000156b0
        /*0844*/ 	.word	0x000000ff
        /*0848*/ 	.word	0x00000000
        /*084c*/ 	.short	0x0101
        /*084e*/ 	.byte	0x04
	.zero		1


	//   ....[47]....
        /*0850*/ 	.word	0x00016d60
        /*0854*/ 	.word	0x000000ff
        /*0858*/ 	.word	0x00000000
        /*085c*/ 	.short	0x0101
        /*085e*/ 	.byte	0x04
	.zero		1


	//   ....[48]....
        /*0860*/ 	.word	0x000193c0
        /*0864*/ 	.word	0x000000ff
        /*0868*/ 	.word	0x00028880
        /*086c*/ 	.short	0x010a
        /*086e*/ 	.byte	0x27
	.zero		1


	//   ....[49]....
        /*0870*/ 	.word	0x00019520
        /*0874*/ 	.word	0x000000ff
        /*0878*/ 	.word	0x00028840
        /*087c*/ 	.short	0x010a
        /*087e*/ 	.byte	0x27
	.zero		1


	//   ....[50]....
        /*0880*/ 	.word	0x0001a010
        /*0884*/ 	.word	0x000000ff
        /*0888*/ 	.word	0x00028800
        /*088c*/ 	.short	0x0107
        /*088e*/ 	.byte	0x27
	.zero		1


	//   ....[51]....
        /*0890*/ 	.word	0x0001a050
        /*0894*/ 	.word	0x000000ff
        /*0898*/ 	.word	0x00028800
        /*089c*/ 	.short	0x0101
        /*089e*/ 	.byte	0x27
	.zero		1


	//   ....[52]....
        /*08a0*/ 	.word	0x0001a080
        /*08a4*/ 	.word	0x000000ff
        /*08a8*/ 	.word	0x00028820
        /*08ac*/ 	.short	0x010a
        /*08ae*/ 	.byte	0x27
	.zero		1


	//   ....[53]....
        /*08b0*/ 	.word	0x0001a320
        /*08b4*/ 	.word	0x00000004
        /*08b8*/ 	.word	0x00028880
        /*08bc*/ 	.short	0x010a
        /*08be*/ 	.byte	0x3f
	.zero		1


	//   ....[54]....
        /*08c0*/ 	.word	0x0001a560
        /*08c4*/ 	.word	0x00000004
        /*08c8*/ 	.word	0x00028840
        /*08cc*/ 	.short	0x010a
        /*08ce*/ 	.byte	0x3f
	.zero		1


	//   ....[55]....
        /*08d0*/ 	.word	0x0001a820
        /*08d4*/ 	.word	0x00000014
        /*08d8*/ 	.word	0x00028870
        /*08dc*/ 	.short	0x010a
        /*08de*/ 	.byte	0x3f
	.zero		1


	//   ....[56]....
        /*08e0*/ 	.word	0x0001a890
        /*08e4*/ 	.word	0x00000014
        /*08e8*/ 	.word	0x00028860
        /*08ec*/ 	.short	0x010a
        /*08ee*/ 	.byte	0x3f
	.zero		1


	//   ....[57]....
        /*08f0*/ 	.word	0x0001aec0
        /*08f4*/ 	.word	0x00000014
        /*08f8*/ 	.word	0x00028850
        /*08fc*/ 	.short	0x0101
        /*08fe*/ 	.byte	0x3f
	.zero		1


	//   ....[58]....
        /*0900*/ 	.word	0x0001af30
        /*0904*/ 	.word	0x00000000
        /*0908*/ 	.word	0x00000000
        /*090c*/ 	.short	0x0101
        /*090e*/ 	.byte	0x3f
	.zero		1


	//   ....[59]....
        /*0910*/ 	.word	0x0001b040
        /*0914*/ 	.word	0x00000011
        /*0918*/ 	.word	0x00028870
        /*091c*/ 	.short	0x010a
        /*091e*/ 	.byte	0x3f
	.zero		1


	//   ....[60]....
        /*0920*/ 	.word	0x0001b100
        /*0924*/ 	.word	0x00000011
        /*0928*/ 	.word	0x00028860
        /*092c*/ 	.short	0x010a
        /*092e*/ 	.byte	0x3f
	.zero		1


	//   ....[61]....
        /*0930*/ 	.word	0x0001b720
        /*0934*/ 	.word	0x00000011
        /*0938*/ 	.word	0x00028850
        /*093c*/ 	.short	0x0101
        /*093e*/ 	.byte	0x3f
	.zero		1


	//   ....[62]....
        /*0940*/ 	.word	0x0001b790
        /*0944*/ 	.word	0x00000000
        /*0948*/ 	.word	0x00000000
        /*094c*/ 	.short	0x0101
        /*094e*/ 	.byte	0x3f
	.zero		1


	//   ....[63]....
        /*0950*/ 	.word	0x0001b840
        /*0954*/ 	.word	0x00000006
        /*0958*/ 	.word	0x00028820
        /*095c*/ 	.short	0x010a
        /*095e*/ 	.byte	0x3f
	.zero		1


	//   ....[64]....
        /*0960*/ 	.word	0x0001b980
        /*0964*/ 	.word	0x00000007
        /*0968*/ 	.word	0x00000000
        /*096c*/ 	.short	0x010a
        /*096e*/ 	.byte	0x3f
	.zero		1


	//   ....[65]....
        /*0970*/ 	.word	0x0001b9f0
        /*0974*/ 	.word	0x00000005
        /*0978*/ 	.word	0x00000000
        /*097c*/ 	.short	0x010a
        /*097e*/ 	.byte	0x3f
	.zero		1


	//   ....[66]....
        /*0980*/ 	.word	0x0001ba40
        /*0984*/ 	.word	0x00000005
        /*0988*/ 	.word	0x00028860
        /*098c*/ 	.short	0x010a
        /*098e*/ 	.byte	0x3f
	.zero		1


	//   ....[67]....
        /*0990*/ 	.word	0x0001ba90
        /*0994*/ 	.word	0x00000003
        /*0998*/ 	.word	0x00028860
        /*099c*/ 	.short	0x010a
        /*099e*/ 	.byte	0x3f
	.zero		1


	//   ....[68]....
        /*09a0*/ 	.word	0x0001bad0
        /*09a4*/ 	.word	0x00000005
        /*09a8*/ 	.word	0x00028880
        /*09ac*/ 	.short	0x010a
        /*09ae*/ 	.byte	0x3f
	.zero		1


	//   ....[69]....
        /*09b0*/ 	.word	0x0001baf0
        /*09b4*/ 	.word	0x00000003
        /*09b8*/ 	.word	0x00028880
        /*09bc*/ 	.short	0x010a
        /*09be*/ 	.byte	0x3f
	.zero		1


	//   ....[70]....
        /*09c0*/ 	.word	0x0001bb60
        /*09c4*/ 	.word	0x00000003
        /*09c8*/ 	.word	0x00028800
        /*09cc*/ 	.short	0x010a
        /*09ce*/ 	.byte	0x3f
	.zero		1


	//   ....[71]....
        /*09d0*/ 	.word	0x0001bbc0
        /*09d4*/ 	.word	0x00000003
        /*09d8*/ 	.word	0x00028830
        /*09dc*/ 	.short	0x010a
        /*09de*/ 	.byte	0x3f
	.zero		1


	//   ....[72]....
        /*09e0*/ 	.word	0x0001bc20
        /*09e4*/ 	.word	0x0000000d
        /*09e8*/ 	.word	0x00028830
        /*09ec*/ 	.short	0x010a
        /*09ee*/ 	.byte	0x3f
	.zero		1


	//   ....[73]....
        /*09f0*/ 	.word	0x0001bc80
        /*09f4*/ 	.word	0x0000000d
        /*09f8*/ 	.word	0x00028850
        /*09fc*/ 	.short	0x010a
        /*09fe*/ 	.byte	0x3f
	.zero		1


	//   ....[74]....
        /*0a00*/ 	.word	0x0001bce0
        /*0a04*/ 	.word	0x0000000b
        /*0a08*/ 	.word	0x00028830
        /*0a0c*/ 	.short	0x010a
        /*0a0e*/ 	.byte	0x3f
	.zero		1


	//   ....[75]....
        /*0a10*/ 	.word	0x0001bd40
        /*0a14*/ 	.word	0x0000000b
        /*0a18*/ 	.word	0x00028850
        /*0a1c*/ 	.short	0x010a
        /*0a1e*/ 	.byte	0x3f
	.zero		1


	//   ....[76]....
        /*0a20*/ 	.word	0x0001bda0
        /*0a24*/ 	.word	0x0000000b
        /*0a28*/ 	.word	0x00028830
        /*0a2c*/ 	.short	0x010a
        /*0a2e*/ 	.byte	0x3f
	.zero		1


	//   ....[77]....
        /*0a30*/ 	.word	0x0001be00
        /*0a34*/ 	.word	0x0000000b
        /*0a38*/ 	.word	0x00028850
        /*0a3c*/ 	.short	0x010a
        /*0a3e*/ 	.byte	0x3f
	.zero		1


	//   ....[78]....
        /*0a40*/ 	.word	0x0001be60
        /*0a44*/ 	.word	0x00000003
        /*0a48*/ 	.word	0x00028850
        /*0a4c*/ 	.short	0x010a
        /*0a4e*/ 	.byte	0x3f
	.zero		1


	//   ....[79]....
        /*0a50*/ 	.word	0x0001bfc0
        /*0a54*/ 	.word	0x00000003
        /*0a58*/ 	.word	0x00028880
        /*0a5c*/ 	.short	0x010a
        /*0a5e*/ 	.byte	0x3f
	.zero		1


	//   ....[80]....
        /*0a60*/ 	.word	0x0001c020
        /*0a64*/ 	.word	0x00000003
        /*0a68*/ 	.word	0x00028840
        /*0a6c*/ 	.short	0x010a
        /*0a6e*/ 	.byte	0x3f
	.zero		1


	//   ....[81]....
        /*0a70*/ 	.word	0x0001ca30
        /*0a74*/ 	.word	0x00000003
        /*0a78*/ 	.word	0x00028820
        /*0a7c*/ 	.short	0x010a
        /*0a7e*/ 	.byte	0x3f
	.zero		1


	//   ....[82]....
        /*0a80*/ 	.word	0x0001ca80
        /*0a84*/ 	.word	0x00000004
        /*0a88*/ 	.word	0x00028880
        /*0a8c*/ 	.short	0x010a
        /*0a8e*/ 	.byte	0x3f
	.zero		1


	//   ....[83]....
        /*0a90*/ 	.word	0x0001cad0
        /*0a94*/ 	.word	0x00000004
        /*0a98*/ 	.word	0x00028840
        /*0a9c*/ 	.short	0x010a
        /*0a9e*/ 	.byte	0x3f
	.zero		1


	//   ....[84]....
        /*0aa0*/ 	.word	0x0001cb20
        /*0aa4*/ 	.word	0x00000014
        /*0aa8*/ 	.word	0x00028870
        /*0aac*/ 	.short	0x010a
        /*0aae*/ 	.byte	0x3f
	.zero		1


	//   ....[85]....
        /*0ab0*/ 	.word	0x0001cb70
        /*0ab4*/ 	.word	0x00000014
        /*0ab8*/ 	.word	0x00028860
        /*0abc*/ 	.short	0x010a
        /*0abe*/ 	.byte	0x3f
	.zero		1


	//   ....[86]....
        /*0ac0*/ 	.word	0x0001cbc0
        /*0ac4*/ 	.word	0x00000011
        /*0ac8*/ 	.word	0x00028870
        /*0acc*/ 	.short	0x010a
        /*0ace*/ 	.byte	0x3f
	.zero		1


	//   ....[87]....
        /*0ad0*/ 	.word	0x0001cc10
        /*0ad4*/ 	.word	0x00000011
        /*0ad8*/ 	.word	0x00028860
        /*0adc*/ 	.short	0x010a
        /*0ade*/ 	.byte	0x3f
	.zero		1


	//   ....[88]....
        /*0ae0*/ 	.word	0x0001cc60
        /*0ae4*/ 	.word	0x00000006
        /*0ae8*/ 	.word	0x00028820
        /*0aec*/ 	.short	0x010a
        /*0aee*/ 	.byte	0x3f
	.zero		1


	//   ....[89]....
        /*0af0*/ 	.word	0x0001ccb0
        /*0af4*/ 	.word	0x00000007
        /*0af8*/ 	.word	0x00000000
        /*0afc*/ 	.short	0x010a
        /*0afe*/ 	.byte	0x3f
	.zero		1


	//   ....[90]....
        /*0b00*/ 	.word	0x0001cd00
        /*0b04*/ 	.word	0x00000005
        /*0b08*/ 	.word	0x00000000
        /*0b0c*/ 	.short	0x010a
        /*0b0e*/ 	.byte	0x3f
	.zero		1


	//   ....[91]....
        /*0b10*/ 	.word	0x0001cd50
        /*0b14*/ 	.word	0x00000005
        /*0b18*/ 	.word	0x00028860
        /*0b1c*/ 	.short	0x010a
        /*0b1e*/ 	.byte	0x3f
	.zero		1


	//   ....[92]....
        /*0b20*/ 	.word	0x0001cda0
        /*0b24*/ 	.word	0x00000003
        /*0b28*/ 	.word	0x00028860
        /*0b2c*/ 	.short	0x010a
        /*0b2e*/ 	.byte	0x3f
	.zero		1


	//   ....[93]....
        /*0b30*/ 	.word	0x0001cdf0
        /*0b34*/ 	.word	0x00000005
        /*0b38*/ 	.word	0x00028880
        /*0b3c*/ 	.short	0x010a
        /*0b3e*/ 	.byte	0x3f
	.zero		1


	//----- nvinfo : EIATTR_NUM_MBARRIERS
	.align		4
.L_184:
        /*0b40*/ 	.byte	0x03, 0x38
        /*0b42*/ 	.short	0x0016


	//----- nvinfo : EIATTR_EXIT_INSTR_OFFSETS
	.align		4
        /*0b44*/ 	.byte	0x04, 0x1c
        /*0b46*/ 	.short	(.L_186 - .L_185)


	//   ....[0]....
.L_185:
        /*0b48*/ 	.word	0x0001bb40


	//----- nvinfo : EIATTR_MAX_THREADS
	.align		4
.L_186:
        /*0b4c*/ 	.byte	0x04, 0x05
        /*0b4e*/ 	.short	(.L_188 - .L_187)
.L_187:
        /*0b50*/ 	.word	0x00000180
        /*0b54*/ 	.word	0x00000001
        /*0b58*/ 	.word	0x00000001


	//----- nvinfo : EIATTR_CRS_STACK_SIZE
	.align		4
.L_188:
        /*0b5c*/ 	.byte	0x04, 0x1e
        /*0b5e*/ 	.short	(.L_190 - .L_189)
.L_189:
        /*0b60*/ 	.word	0x00000000


	//----- nvinfo : EIATTR_CBANK_PARAM_SIZE
	.align		4
.L_190:
        /*0b64*/ 	.byte	0x03, 0x19
        /*0b66*/ 	.short	0x0a70


	//----- nvinfo : EIATTR_PARAM_CBANK
	.align		4
        /*0b68*/ 	.byte	0x04, 0x0a
        /*0b6a*/ 	.short	(.L_192 - .L_191)
	.align		4
.L_191:
        /*0b6c*/ 	.word	index@(.nv.constant0._ZN7cutlass13device_kernelIN5flash11enable_sm90INS1_16FlashAttnFwdSm90INS1_25CollectiveMainloopFwdSm90ILi2EN4cute5tupleIJNS5_1CILi1EEES8_S8_EEENS6_IJNS7_ILi128EEENS7_ILi192EEESA_EEELi128ENS_12float_e4m3_tEfNS_4arch4Sm90ELb0ELb1ELb1ELb0ELb0ELb0ELb0ELb1ELb1ELb1ELb1ELb0EEENS1_21CollectiveEpilogueFwdINS6_IJSA_SA_SB_EEES9_NS_10bfloat16_tESF_Li256ELb0ELb1ELb1ELb1EEENS1_19SingleTileSchedulerILb0ELb1ELb1ELi128EEEEEEEEEvNT_6ParamsE)
        /*0b70*/ 	.short	0x0210
        /*0b72*/ 	.short	0x0a70


	//----- nvinfo : EIATTR_SW_WAR
	.align		4
.L_192:
        /*0b74*/ 	.byte	0x04, 0x36
        /*0b76*/ 	.short	(.L_194 - .L_193)
.L_193:
        /*0b78*/ 	.word	0x00000008
.L_194:


//--------------------- .nv.info._ZN7cutlass13device_kernelIN5flash11enable_sm90INS1_16FlashAttnFwdSm90INS1_25CollectiveMainloopFwdSm90ILi2EN4cute5tupleIJNS5_1CILi1EEES8_S8_EEENS6_IJNS7_ILi128EEENS7_ILi192EEESA_EEELi128ENS_12float_e4m3_tEfNS_4arch4Sm90ELb0ELb1ELb1ELb1ELb0ELb0ELb0ELb1ELb1ELb1ELb1ELb0EEENS1_21CollectiveEpilogueFwdINS6_IJSA_SA_SB_EEES9_NS_10bfloat16_tESF_Li256ELb1ELb1ELb1ELb1EEENS1_36VarlenDynamicPersistentTileSchedulerILi128ELi192ELi256ELi128ELb1ELb1ELb1ELb1ELb0ELb1EEEEEEEEEvNT_6ParamsE --------------------------
	.section	.nv.info._ZN7cutlass13device_kernelIN5flash11enable_sm90INS1_16FlashAttnFwdSm90INS1_25CollectiveMainloopFwdSm90ILi2EN4cute5tupleIJNS5_1CILi1EEES8_S8_EEENS6_IJNS7_ILi128EEENS7_ILi192EEESA_EEELi128ENS_12float_e4m3_tEfNS_4arch4Sm90ELb0ELb1ELb1ELb1ELb0ELb0ELb0ELb1ELb1ELb1ELb1ELb0EEENS1_21CollectiveEpilogueFwdINS6_IJSA_SA_SB_EEES9_NS_10bfloat16_tESF_Li256ELb1ELb1ELb1ELb1EEENS1_36VarlenDynamicPersistentTileSchedulerILi128ELi192ELi256ELi128ELb1ELb1ELb1ELb1ELb0ELb1EEEEEEEEEvNT_6ParamsE,"",@"SHT_CUDA_INFO"
	.sectionflags	@""
	.align	4


	//----- nvinfo : EIATTR_CUDA_API_VERSION
	.align		4
        /*0000*/ 	.byte	0x04, 0x37
        /*0002*/ 	.short	(.L_196 - .L_195)
.L_195:
        /*0004*/ 	.word	0x00000082


	//----- nvinfo : EIATTR_KPARAM_INFO
	.align		4
.L_196:
        /*0008*/ 	.byte	0x04, 0x17
        /*000a*/ 	.short	(.L_198 - .L_197)
.L_197:
        /*000c*/ 	.word	0x00000000
        /*0010*/ 	.short	0x0000
        /*0012*/ 	.short	0x0070
        /*0014*/ 	.byte	0x00, 0xf0, 0x01, 0x2a


	//----- nvinfo : EIATTR_SPARSE_MMA_MASK
	.align		4
.L_198:
        /*0018*/ 	.byte	0x03, 0x50
        /*001a*/ 	.short	0x0000


	//----- nvinfo : EIATTR_MAXREG_COUNT
	.align		4
        /*001c*/ 	.byte	0x03, 0x1b
        /*001e*/ 	.short	0x00a8


	//----- nvinfo : EIATTR_NUM_BARRIERS
	.align		4
        /*0020*/ 	.byte	0x02, 0x4c
        /*0022*/ 	.byte	0x10
	.zero		1


	//----- nvinfo : EIATTR_EXTERNS
	.align		4
        /*0024*/ 	.byte	0x04, 0x0f
        /*0026*/ 	.short	(.L_200 - .L_199)


	//   ....[0]....
	.align		4
.L_199:
        /*0028*/ 	.word	index@(__assertfail)


	//----- nvinfo : EIATTR_ANNOTATIONS
	.align		4
.L_200:
        /*002c*/ 	.byte	0x04, 0x55
        /*002e*/ 	.short	(.L_202 - .L_201)


	//   ....[0]....
.L_201:
        /* <DEDUP_REMOVED lines=49> */


	//----- nvinfo : EIATTR_MERCURY_ISA_VERSION
	.align		4
.L_202:
        /*0330*/ 	.byte	0x03, 0x5f
        /*0332*/ 	.short	0x0101


	//----- nvinfo : EIATTR_UNUSED_LOAD_BYTE_OFFSET
	.align		4
        /*0334*/ 	.byte	0x04, 0x44
        /*0336*/ 	.short	(.L_204 - .L_203)


	//   ....[0]....
.L_203:
        /*0338*/ 	.word	0x00000a40
        /*033c*/ 	.word	0x0000fff0


	//   ....[1]....
        /*0340*/ 	.word	0x00015f00
        /*0344*/ 	.word	0x0000fff0


	//----- nvinfo : EIATTR_INT_WARP_WIDE_INSTR_OFFSETS
	.align		4
.L_204:
        /*0348*/ 	.byte	0x04, 0x31
        /*034a*/ 	.short	(.L_206 - .L_205)


	//   ....[0]....
.L_205:
        /*034c*/ 	.word	0x00000130


	//   ....[1]....
        /*0350*/ 	.word	0x00000170


	//   ....[2]....
        /*0354*/ 	.word	0x000001e0


	//   ....[3]....
        /*0358*/ 	.word	0x0001bb20


	//   ....[4]....
        /*035c*/ 	.word	0x0001bbb0


	//   ....[5]....
        /*0360*/ 	.word	0x0001e530


	//   ....[6]....
        /*0364*/ 	.word	0x0001e5c0


	//----- nvinfo : EIATTR_COOP_GROUP_MASK_REGIDS
	.align		4
.L_206:
        /*0368*/ 	.byte	0x04, 0x29
        /*036a*/ 	.short	(.L_208 - .L_207)


	//   ....[0]....
.L_207:
        /*036c*/ 	.word	0xffffffff


	//   ....[1]....
        /*0370*/ 	.word	0xffffffff


	//   ....[2]....
        /*0374*/ 	.word	0xffffffff


	//   ....[3]....
        /*0378*/ 	.word	0xffffffff


	//   ....[4]....
        /*037c*/ 	.word	0xffffffff


	//   ....[5]....
        /*0380*/ 	.word	0xffffffff


	//   ....[6]....
        /*0384*/ 	.word	0xffffffff


	//   ....[7]....
        /*0388*/ 	.word	0xffffffff


	//   ....[8]....
        /*038c*/ 	.word	0xffffffff


	//   ....[9]....
        /*0390*/ 	.word	0xffffffff


	//   ....[10]....
        /*0394*/ 	.word	0xffffffff


	//   ....[11]....
        /*0398*/ 	.word	0xffffffff


	//   ....[12]....
        /*039c*/ 	.word	0xffffffff


	//   ....[13]....
        /*03a0*/ 	.word	0xffffffff


	//   ....[14]....
        /*03a4*/ 	.word	0xffffffff


	//   ....[15]....
        /*03a8*/ 	.word	0xffffffff


	//   ....[16]....
        /*03ac*/ 	.word	0xffffffff


	//   ....[17]....
        /*03b0*/ 	.word	0xffffffff


	//   ....[18]....
        /*03b4*/ 	.word	0xffffffff


	//   ....[19]....
        /*03b8*/ 	.word	0xffffffff


	//   ....[20]....
        /*03bc*/ 	.word	0xffffffff


	//   ....[21]....
        /*03c0*/ 	.word	0xffffffff


	//   ....[22]....
        /*03c4*/ 	.word	0xffffffff


	//   ....[23]....
        /*03c8*/ 	.word	0xffffffff


	//   ....[24]....
        /*03cc*/ 	.word	0xffffffff


	//   ....[25]....
        /*03d0*/ 	.word	0xffffffff


	//   ....[26]....
        /*03d4*/ 	.word	0xffffffff


	//   ....[27]....
        /*03d8*/ 	.word	0xffffffff


	//   ....[28]....
        /*03dc*/ 	.word	0xffffffff


	//   ....[29]....
        /*03e0*/ 	.word	0xffffffff


	//   ....[30]....
        /*03e4*/ 	.word	0xffffffff


	//   ....[31]....
        /*03e8*/ 	.word	0xffffffff


	//   ....[32]....
        /*03ec*/ 	.word	0xffffffff


	//   ....[33]....
        /*03f0*/ 	.word	0xffffffff


	//   ....[34]....
        /*03f4*/ 	.word	0xffffffff


	//   ....[35]....
        /*03f8*/ 	.word	0xffffffff


	//   ....[36]....
        /*03fc*/ 	.word	0xffffffff


	//   ....[37]....
        /*0400*/ 	.word	0xffffffff


	//   ....[38]....
        /*0404*/ 	.word	0xffffffff


	//   ....[39]....
        /*0408*/ 	.word	0xffffffff


	//   ....[40]....
        /*040c*/ 	.word	0xffffffff


	//   ....[41]....
        /*0410*/ 	.word	0xffffffff


	//   ....[42]....
        /*0414*/ 	.word	0xffffffff


	//   ....[43]....
        /*0418*/ 	.word	0xffffffff


	//   ....[44]....
        /*041c*/ 	.word	0xffffffff


	//   ....[45]....
        /*0420*/ 	.word	0xffffffff


	//   ....[46]....
        /*0424*/ 	.word	0xffffffff


	//   ....[47]....
        /*0428*/ 	.word	0xffffffff


	//   ....[48]....
        /*042c*/ 	.word	0xffffffff


	//   ....[49]....
        /*0430*/ 	.word	0xffffffff


	//   ....[50]....
        /*0434*/ 	.word	0xffffffff


	//   ....[51]....
        /*0438*/ 	.word	0xffffffff


	//   ....[52]....
        /*043c*/ 	.word	0xffffffff


	//   ....[53]....
        /*0440*/ 	.word	0xffffffff


	//   ....[54]....
        /*0444*/ 	.word	0xffffffff


	//   ....[55]....
        /*0448*/ 	.word	0xffffffff


	//   ....[56]....
        /*044c*/ 	.word	0xffffffff


	//   ....[57]....
        /*0450*/ 	.word	0xffffffff


	//   ....[58]....
        /*0454*/ 	.word	0xffffffff


	//   ....[59]....
        /*0458*/ 	.word	0xffffffff


	//   ....[60]....
        /*045c*/ 	.word	0xffffffff


	//   ....[61]....
        /*0460*/ 	.word	0xffffffff


	//   ....[62]....
        /*0464*/ 	.word	0xffffffff


	//   ....[63]....
        /*0468*/ 	.word	0xffffffff


	//   ....[64]....
        /*046c*/ 	.word	0xffffffff


	//   ....[65]....
        /*0470*/ 	.word	0xffffffff


	//   ....[66]....
        /*0474*/ 	.word	0xffffffff


	//   ....[67]....
        /*0478*/ 	.word	0xffffffff


	//   ....[68]....
        /*047c*/ 	.word	0xffffffff


	//   ....[69]....
        /*0480*/ 	.word	0xffffffff


	//   ....[70]....
        /*0484*/ 	.word	0xffffffff


	//   ....[71]....
        /*0488*/ 	.word	0xffffffff


	//   ....[72]....
        /*048c*/ 	.word	0xffffffff


	//   ....[73]....
        /*0490*/ 	.word	0xffffffff


	//   ....[74]....
        /*0494*/ 	.word	0xffffffff


	//   ....[75]....
        /*0498*/ 	.word	0xffffffff


	//   ....[76]....
        /*049c*/ 	.word	0xffffffff


	//   ....[77]....
        /*04a0*/ 	.word	0xffffffff


	//   ....[78]....
        /*04a4*/ 	.word	0xffffffff


	//   ....[79]....
        /*04a8*/ 	.word	0xffffffff


	//   ....[80]....
        /*04ac*/ 	.word	0xffffffff


	//   ....[81]....
        /*04b0*/ 	.word	0xffffffff


	//   ....[82]....
        /*04b4*/ 	.word	0xffffffff


	//   ....[83]....
        /*04b8*/ 	.word	0xffffffff


	//   ....[84]....
        /*04bc*/ 	.word	0xffffffff


	//   ....[85]....
        /*04c0*/ 	.word	0xffffffff


	//   ....[86]....
        /*04c4*/ 	.word	0xffffffff


	//   ....[87]....
        /*04c8*/ 	.word	0xffffffff


	//   ....[88]....
        /*04cc*/ 	.word	0xffffffff


	//   ....[89]....
        /*04d0*/ 	.word	0xffffffff


	//   ....[90]....
        /*04d4*/ 	.word	0xffffffff


	//   ....[91]....
        /*04d8*/ 	.word	0xffffffff


	//   ....[92]....
        /*04dc*/ 	.word	0xffffffff


	//   ....[93]....
        /*04e0*/ 	.word	0xffffffff


	//   ....[94]....
        /*04e4*/ 	.word	0xffffffff


	//   ....[95]....
        /*04e8*/ 	.word	0xffffffff


	//   ....[96]....
        /*04ec*/ 	.word	0xffffffff


	//   ....[97]....
        /*04f0*/ 	.word	0xffffffff


	//   ....[98]....
        /*04f4*/ 	.word	0xffffffff


	//   ....[99]....
        /*04f8*/ 	.word	0xffffffff


	//   ....[100]....
        /*04fc*/ 	.word	0xffffffff


	//   ....[101]....
        /*0500*/ 	.word	0xffffffff


	//   ....[102]....
        /*0504*/ 	.word	0xffffffff


	//   ....[103]....
        /*0508*/ 	.word	0xffffffff


	//   ....[104]....
        /*050c*/ 	.word	0xffffffff


	//   ....[105]....
        /*0510*/ 	.word	0xffffffff


	//   ....[106]....
        /*0514*/ 	.word	0xffffffff


	//   ....[107]....
        /*0518*/ 	.word	0xffffffff


	//   ....[108]....
        /*051c*/ 	.word	0xffffffff


	//   ....[109]....
        /*0520*/ 	.word	0xffffffff


	//   ....[110]....
        /*0524*/ 	.word	0xffffffff


	//   ....[111]....
        /*0528*/ 	.word	0xffffffff


	//   ....[112]....
        /*052c*/ 	.word	0xffffffff


	//   ....[113]....
        /*0530*/ 	.word	0xffffffff


	//   ....[114]....
        /*0534*/ 	.word	0xffffffff


	//   ....[115]....
        /*0538*/ 	.word	0xffffffff


	//   ....[116]....
        /*053c*/ 	.word	0xffffffff


	//   ....[117]....
        /*0540*/ 	.word	0xffffffff


	//   ....[118]....
        /*0544*/ 	.word	0xffffffff


	//   ....[119]....
        /*0548*/ 	.word	0xffffffff


	//   ....[120]....
        /*054c*/ 	.word	0xffffffff


	//   ....[121]....
        /*0550*/ 	.word	0xffffffff


	//   ....[122]....
        /*0554*/ 	.word	0xffffffff


	//   ....[123]....
        /*0558*/ 	.word	0xffffffff


	//   ....[124]....
        /*055c*/ 	.word	0xffffffff


	//   ....[125]....
        /*0560*/ 	.word	0xffffffff


	//   ....[126]....
        /*0564*/ 	.word	0xffffffff


	//   ....[127]....
        /*0568*/ 	.word	0xffffffff


	//   ....[128]....
        /*056c*/ 	.word	0xffffffff


	//   ....[129]....
        /*0570*/ 	.word	0xffffffff


	//   ....[130]....
        /*0574*/ 	.word	0xffffffff


	//   ....[131]....
        /*0578*/ 	.word	0xffffffff


	//   ....[132]....
        /*057c*/ 	.word	0xffffffff


	//   ....[133]....
        /*0580*/ 	.word	0xffffffff


	//   ....[134]....
        /*0584*/ 	.word	0xffffffff


	//   ....[135]....
        /*0588*/ 	.word	0xffffffff


	//   ....[136]....
        /*058c*/ 	.word	0xffffffff


	//   ....[137]....
        /*0590*/ 	.word	0xffffffff


	//   ....[138]....
        /*0594*/ 	.word	0xffffffff


	//   ....[139]....
        /*0598*/ 	.word	0xffffffff


	//   ....[140]....
        /*059c*/ 	.word	0xffffffff


	//   ....[141]....
        /*05a0*/ 	.word	0xffffffff


	//   ....[142]....
        /*05a4*/ 	.word	0xffffffff


	//   ....[143]....
        /*05a8*/ 	.word	0xffffffff


	//   ....[144]....
        /*05ac*/ 	.word	0xffffffff


	//   ....[145]....
        /*05b0*/ 	.word	0xffffffff


	//   ....[146]....
        /*05b4*/ 	.word	0xffffffff


	//   ....[147]....
        /*05b8*/ 	.word	0xffffffff


	//   ....[148]....
        /*05bc*/ 	.word	0xffffffff


	//   ....[149]....
        /*05c0*/ 	.word	0xffffffff


	//   ....[150]....
        /*05c4*/ 	.word	0xffffffff


	//   ....[151]....
        /*05c8*/ 	.word	0xffffffff


	//   ....[152]....
        /*05cc*/ 	.word	0xffffffff


	//   ....[153]....
        /*05d0*/ 	.word	0xffffffff


	//   ....[154]....
        /*05d4*/ 	.word	0xffffffff


	//   ....[155]....
        /*05d8*/ 	.word	0xffffffff


	//   ....[156]....
        /*05dc*/ 	.word	0xffffffff


	//   ....[157]....
        /*05e0*/ 	.word	0xffffffff


	//   ....[158]....
        /*05e4*/ 	.word	0xffffffff


	//   ....[159]....
        /*05e8*/ 	.word	0xffffffff


	//   ....[160]....
        /*05ec*/ 	.word	0xffffffff


	//   ....[161]....
        /*05f0*/ 	.word	0xffffffff


	//   ....[162]....
        /*05f4*/ 	.word	0xffffffff


	//   ....[163]....
        /*05f8*/ 	.word	0xffffffff


	//   ....[164]....
        /*05fc*/ 	.word	0xffffffff


	//   ....[165]....
        /*0600*/ 	.word	0xffffffff


	//   ....[166]....
        /*0604*/ 	.word	0xffffffff


	//   ....[167]....
        /*0608*/ 	.word	0xffffffff


	//   ....[168]....
        /*060c*/ 	.word	0xffffffff


	//   ....[169]....
        /*0610*/ 	.word	0xffffffff


	//   ....[170]....
        /*0614*/ 	.word	0xffffffff


	//   ....[171]....
        /*0618*/ 	.word	0xffffffff


	//   ....[172]....
        /*061c*/ 	.word	0xffffffff


	//   ....[173]....
        /*0620*/ 	.word	0xffffffff


	//   ....[174]....
        /*0624*/ 	.word	0xffffffff


	//   ....[175]....
        /*0628*/ 	.word	0x0500000f


	//   ....[176]....
        /*062c*/ 	.word	0x0500000f


	//   ....[177]....
        /*0630*/ 	.word	0x0500000f


	//   ....[178]....
        /*0634*/ 	.word	0x0500000f


	//   ....[179]....
        /*0638*/ 	.word	0x0500000f


	//   ....[180]....
        /*063c*/ 	.word	0x0500000f


	//   ....[181]....
        /*0640*/ 	.word	0x0500000f


	//   ....[182]....
        /*0644*/ 	.word	0x0500000f


	//   ....[183]....
        /*0648*/ 	.word	0x0500000f


	//   ....[184]....
        /*064c*/ 	.word	0x0500000f


	//   ....[185]....
        /*0650*/ 	.word	0x0500000f


	//   ....[186]....
        /*0654*/ 	.word	0x0500000f


	//   ....[187]....
        /*0658*/ 	.word	0x0500000f


	//   ....[188]....
        /*065c*/ 	.word	0x0500000f


	//   ....[189]....
        /*0660*/ 	.word	0x0500000f


	//   ....[190]....
        /*0664*/ 	.word	0x0500000f


	//   ....[191]....
        /*0668*/ 	.word	0x0500000f


	//   ....[192]....
        /*066c*/ 	.word	0x0500000f


	//----- nvinfo : EIATTR_COOP_GROUP_INSTR_OFFSETS
	.align		4
.L_208:
        /*0670*/ 	.byte	0x04, 0x28
        /*0672*/ 	.short	(.L_210 - .L_209)


	//   ....[0]....
.L_209:
        /*0674*/ 	.word	0x00000070


	//   ....[1]....
        /*0678*/ 	.word	0x00000140


	//   ....[2]....
        /*067c*/ 	.word	0x00000190


	//   ....[3]....
        /*0680*/ 	.word	0x000003c0


	//   ....[4]....
        /*0684*/ 	.word	0x00000520


	//   ....[5]....
        /*0688*/ 	.word	0x00000640


	//   ....[6]....
        /*068c*/ 	.word	0x000007a0


	//   ....[7]....
        /*0690*/ 	.word	0x00001d00


	//   ....[8]....
        /*0694*/ 	.word	0x000026d0


	//   ....[9]....
        /*0698*/ 	.word	0x00003f60


	//   ....[10]....
        /*069c*/ 	.word	0x00004e30


	//   ....[11]....
        /*06a0*/ 	.word	0x000053a0


	//   ....[12]....
        /*06a4*/ 	.word	0x00005c70


	//   ....[13]....
        /*06a8*/ 	.word	0x00005ce0


	//   ....[14]....
        /*06ac*/ 	.word	0x00008580


	//   ....[15]....
        /*06b0*/ 	.word	0x00008780


	//   ....[16]....
        /*06b4*/ 	.word	0x0000a200


	//   ....[17]....
        /*06b8*/ 	.word	0x0000a310


	//   ....[18]....
        /*06bc*/ 	.word	0x0000b130


	//   ....[19]....
        /*06c0*/ 	.word	0x0000b180


	//   ....[20]....
        /*06c4*/ 	.word	0x0000e280


	//   ....[21]....
        /*06c8*/ 	.word	0x0000e2a0


	//   ....[22]....
        /*06cc*/ 	.word	0x0000e2f0


	//   ....[23]....
        /*06d0*/ 	.word	0x0000e300


	//   ....[24]....
        /*06d4*/ 	.word	0x000110a0


	//   ....[25]....
        /*06d8*/ 	.word	0x000113a0


	//   ....[26]....
        /*06dc*/ 	.word	0x00012e20


	//   ....[27]....
        /*06e0*/ 	.word	0x00012f30


	//   ....[28]....
        /*06e4*/ 	.word	0x00013cf0


	//   ....[29]....
        /*06e8*/ 	.word	0x00013d80


	//   ....[30]....
        /*06ec*/ 	.word	0x00015740


	//   ....[31]....
        /*06f0*/ 	.word	0x00015750


	//   ....[32]....
        /*06f4*/ 	.word	0x000157d0


	//   ....[33]....
        /*06f8*/ 	.word	0x000157e0


	//   ....[34]....
        /*06fc*/ 	.word	0x00016760


	//   ....[35]....
        /*0700*/ 	.word	0x00016770


	//   ....[36]....
        /*0704*/ 	.word	0x00016780


	//   ....[37]....
        /*0708*/ 	.word	0x00016790


	//   ....[38]....
        /*070c*/ 	.word	0x000167a0


	//   ....[39]....
        /*0710*/ 	.word	0x000167b0


	//   ....[40]....
        /*0714*/ 	.word	0x000167c0


	//   ....[41]....
        /*0718*/ 	.word	0x000167d0


	//   ....[42]....
        /*071c*/ 	.word	0x000167e0


	//   ....[43]....
        /*0720*/ 	.word	0x000167f0


	//   ....[44]....
        /*0724*/ 	.word	0x00016800


	//   ....[45]....
        /*0728*/ 	.word	0x00016810


	//   ....[46]....
        /*072c*/ 	.word	0x00016820


	//   ....[47]....
        /*0730*/ 	.word	0x00016830


	//   ....[48]....
        /*0734*/ 	.word	0x00016840


	//   ....[49]....
        /*0738*/ 	.word	0x00016850


	//   ....[50]....
        /*073c*/ 	.word	0x00016860


	//   ....[51]....
        /*0740*/ 	.word	0x00016870


	//   ....[52]....
        /*0744*/ 	.word	0x000168a0


	//   ....[53]....
        /*0748*/ 	.word	0x000168c0


	//   ....[54]....
        /*074c*/ 	.word	0x000168f0


	//   ....[55]....
        /*0750*/ 	.word	0x00016910


	//   ....[56]....
        /*0754*/ 	.word	0x00016920


	//   ....[57]....
        /*0758*/ 	.word	0x00016930


	//   ....[58]....
        /*075c*/ 	.word	0x00016960


	//   ....[59]....
        /*0760*/ 	.word	0x00016990


	//   ....[60]....
        /*0764*/ 	.word	0x000169c0


	//   ....[61]....
        /*0768*/ 	.word	0x000169f0


	//   ....[62]....
        /*076c*/ 	.word	0x00016a20


	//   ....[63]....
        /*0770*/ 	.word	0x00016a30


	//   ....[64]....
        /*0774*/ 	.word	0x00016a40


	//   ....[65]....
        /*0778*/ 	.word	0x00016a50


	//   ....[66]....
        /*077c*/ 	.word	0x00016a60


	//   ....[67]....
        /*0780*/ 	.word	0x00016a70


	//   ....[68]....
        /*0784*/ 	.word	0x00016a90


	//   ....[69]....
        /*0788*/ 	.word	0x00016ac0


	//   ....[70]....
        /*078c*/ 	.word	0x00016af0


	//   ....[71]....
        /*0790*/ 	.word	0x00016b00


	//   ....[72]....
        /*0794*/ 	.word	0x00016b10


	//   ....[73]....
        /*0798*/ 	.word	0x00016b20


	//   ....[74]....
        /*079c*/ 	.word	0x00016b30


	//   ....[75]....
        /*07a0*/ 	.word	0x00016b40


	//   ....[76]....
        /*07a4*/ 	.word	0x00016b60


	//   ....[77]....
        /*07a8*/ 	.word	0x00016b90


	//   ....[78]....
        /*07ac*/ 	.word	0x00016bb0


	//   ....[79]....
        /*07b0*/ 	.word	0x00016be0


	//   ....[80]....
        /*07b4*/ 	.word	0x00016c10


	//   ....[81]....
        /*07b8*/ 	.word	0x00016c40


	//   ....[82]....
        /*07bc*/ 	.word	0x00016c50


	//   ....[83]....
        /*07c0*/ 	.word	0x00016c70


	//   ....[84]....
        /*07c4*/ 	.word	0x00016ca0


	//   ....[85]....
        /*07c8*/ 	.word	0x00016cd0


	//   ....[86]....
        /*07cc*/ 	.word	0x00016d00


	//   ....[87]....
        /*07d0*/ 	.word	0x00016d30


	//   ....[88]....
        /*07d4*/ 	.word	0x00016d50


	//   ....[89]....
        /*07d8*/ 	.word	0x00016d70


	//   ....[90]....
        /*07dc*/ 	.word	0x00016da0


	//   ....[91]....
        /*07e0*/ 	.word	0x00016dd0


	//   ....[92]....
        /*07e4*/ 	.word	0x00016e00


	//   ....[93]....
        /*07e8*/ 	.word	0x00016e30


	//   ....[94]....
        /*07ec*/ 	.word	0x00016e60


	//   ....[95]....
        /*07f0*/ 	.word	0x00016e90


	//   ....[96]....
        /*07f4*/ 	.word	0x00016ec0


	//   ....[97]....
        /*07f8*/ 	.word	0x00016ef0


	//   ....[98]....
        /*07fc*/ 	.word	0x000176c0


	//   ....[99]....
        /*0800*/ 	.word	0x00017700


	//   ....[100]....
        /*0804*/ 	.word	0x00017720


	//   ....[101]....
        /*0808*/ 	.word	0x00017750


	//   ....[102]....
        /*080c*/ 	.word	0x00017e00


	//   ....[103]....
        /*0810*/ 	.word	0x00017e40


	//   ....[104]....
        /*0814*/ 	.word	0x00017f00


	//   ....[105]....
        /*0818*/ 	.word	0x00017f20


	//   ....[106]....
        /*081c*/ 	.word	0x00017fe0


	//   ....[107]....
        /*0820*/ 	.word	0x00018000


	//   ....[108]....
        /*0824*/ 	.word	0x000180d0


	//   ....[109]....
        /*0828*/ 	.word	0x000180f0


	//   ....[110]....
        /*082c*/ 	.word	0x00018590


	//   ....[111]....
        /*0830*/ 	.word	0x000185b0


	//   ....[112]....
        /*0834*/ 	.word	0x000189f0


	//   ....[113]....
        /*0838*/ 	.word	0x00018a00


	//   ....[114]....
        /*083c*/ 	.word	0x00019770


	//   ....[115]....
        /*0840*/ 	.word	0x00019790


	//   ....[116]....
        /*0844*/ 	.word	0x00019850


	//   ....[117]....
        /*0848*/ 	.word	0x00019870


	//   ....[118]....
        /*084c*/ 	.word	0x00019930


	//   ....[119]....
        /*0850*/ 	.word	0x00019950


	//   ....[120]....
        /*0854*/ 	.word	0x00019a20


	//   ....[121]....
        /*0858*/ 	.word	0x00019a40


	//   ....[122]....
        /*085c*/ 	.word	0x00019ba0


	//   ....[123]....
        /*0860*/ 	.word	0x00019dc0


	//   ....[124]....
        /*0864*/ 	.word	0x00019e00


	//   ....[125]....
        /*0868*/ 	.word	0x00019e40


	//   ....[126]....
        /*086c*/ 	.word	0x00019e70


	//   ....[127]....
        /*0870*/ 	.word	0x00019ea0


	//   ....[128]....
        /*0874*/ 	.word	0x00019ed0


	//   ....[129]....
        /*0878*/ 	.word	0x0001a060


	//   ....[130]....
        /*087c*/ 	.word	0x0001a090


	//   ....[131]....
        /*0880*/ 	.word	0x0001a0d0


	//   ....[132]....
        /*0884*/ 	.word	0x0001a100


	//   ....[133]....
        /*0888*/ 	.word	0x0001a130


	//   ....[134]....
        /*088c*/ 	.word	0x0001a160


	//   ....[135]....
        /*0890*/ 	.word	0x0001a200


	//   ....[136]....
        /*0894*/ 	.word	0x0001a250


	//   ....[137]....
        /*0898*/ 	.word	0x0001a260


	//   ....[138]....
        /*089c*/ 	.word	0x0001a2a0


	//   ....[139]....
        /*08a0*/ 	.word	0x0001c2c0


	//   ....[140]....
        /*08a4*/ 	.word	0x0001ce40


	//   ....[141]....
        /*08a8*/ 	.word	0x0001ce70


	//   ....[142]....
        /*08ac*/ 	.word	0x0001cf40


	//   ....[143]....
        /*08b0*/ 	.word	0x0001cf50


	//   ....[144]....
        /*08b4*/ 	.word	0x0001cfe0


	//   ....[145]....
        /*08b8*/ 	.word	0x0001cff0


	//   ....[146]....
        /*08bc*/ 	.word	0x0001d080


	//   ....[147]....
        /*08c0*/ 	.word	0x0001d090


	//   ....[148]....
        /*08c4*/ 	.word	0x0001d120


	//   ....[149]....
        /*08c8*/ 	.word	0x0001d130


	//   ....[150]....
        /*08cc*/ 	.word	0x0001d1c0


	//   ....[151]....
        /*08d0*/ 	.word	0x0001d1d0


	//   ....[152]....
        /*08d4*/ 	.word	0x0001d250


	//   ....[153]....
        /*08d8*/ 	.word	0x0001d260


	//   ....[154]....
        /*08dc*/ 	.word	0x0001d270


	//   ....[155]....
        /*08e0*/ 	.word	0x0001d280


	//   ....[156]....
        /*08e4*/ 	.word	0x0001f0e0


	//   ....[157]....
        /*08e8*/ 	.word	0x0001f110


	//   ....[158]....
        /*08ec*/ 	.word	0x0001f140


	//   ....[159]....
        /*08f0*/ 	.word	0x0001f170


	//   ....[160]....
        /*08f4*/ 	.word	0x0001f180


	//   ....[161]....
        /*08f8*/ 	.word	0x0001f1b0


	//   ....[162]....
        /*08fc*/ 	.word	0x0001f1c0


	//   ....[163]....
        /*0900*/ 	.word	0x0001f200


	//   ....[164]....
        /*0904*/ 	.word	0x0001f370


	//   ....[165]....
        /*0908*/ 	.word	0x0001f3a0


	//   ....[166]....
        /*090c*/ 	.word	0x0001f3d0


	//   ....[167]....
        /*0910*/ 	.word	0x0001f400


	//   ....[168]....
        /*0914*/ 	.word	0x0001f430


	//   ....[169]....
        /*0918*/ 	.word	0x0001f460


	//   ....[170]....
        /*091c*/ 	.word	0x0001f4e0


	//   ....[171]....
        /*0920*/ 	.word	0x0001f520


	//   ....[172]....
        /*0924*/ 	.word	0x0001f530


	//   ....[173]....
        /*0928*/ 	.word	0x0001f570


	//   ....[174]....
        /*092c*/ 	.word	0x00020080


	//   ....[175]....
        /*0930*/ 	.word	0x00020740


	//   ....[176]....
        /*0934*/ 	.word	0x00020920


	//   ....[177]....
        /*0938*/ 	.word	0x00020990


	//   ....[178]....
        /*093c*/ 	.word	0x000209f0


	//   ....[179]....
        /*0940*/ 	.word	0x00020af0


	//   ....[180]....
        /*0944*/ 	.word	0x00020b50


	//   ....[181]....
        /*0948*/ 	.word	0x00020c50


	//   ....[182]....
        /*094c*/ 	.word	0x00020cb0


	//   ....[183]....
        /*0950*/ 	.word	0x00020db0


	//   ....[184]....
        /*0954*/ 	.word	0x00020e10


	//   ....[185]....
        /*0958*/ 	.word	0x00020f10


	//   ....[186]....
        /*095c*/ 	.word	0x00020f70


	//   ....[187]....
        /*0960*/ 	.word	0x00021070


	//   ....[188]....
        /*0964*/ 	.word	0x000210d0


	//   ....[189]....
        /*0968*/ 	.word	0x000211c0


	//   ....[190]....
        /*096c*/ 	.word	0x00021220


	//   ....[191]....
        /*0970*/ 	.word	0x000212c0


	//   ....[192]....
        /*0974*/ 	.word	0x00021660


	//----- nvinfo : EIATTR_REG_RECONFIG
	.align		4
.L_210:
        /*0978*/ 	.byte	0x01, 0x54
	.zero		2


	//----- nvinfo : EIATTR_SYSCALL_OFFSETS
	.align		4
        /*097c*/ 	.byte	0x04, 0x46
        /*097e*/ 	.short	(.L_212 - .L_211)


	//   ....[0]....
.L_211:
        /*0980*/ 	.word	0x00001ee0


	//   ....[1]....
        /*0984*/ 	.word	0x0001bd30


	//   ....[2]....
        /*0988*/ 	.word	0x0001bea0


	//   ....[3]....
        /*098c*/ 	.word	0x0001bff0


	//   ....[4]....
        /*0990*/ 	.word	0x0001c130


	//   ....[5]....
        /*0994*/ 	.word	0x0001ca60


	//----- nvinfo : EIATTR_MBARRIER_INSTR_OFFSETS
	.align		4
.L_212:
        /*0998*/ 	.byte	0x04, 0x39
        /*099a*/ 	.short	(.L_214 - .L_213)


	//   ....[0]....
.L_213:
        /*099c*/ 	.word	0x00000270
        /*09a0*/ 	.word	0x000000ff
        /*09a4*/ 	.word	0x00028800
        /*09a8*/ 	.short	0x0100
        /*09aa*/ 	.byte	0x08
	.zero		1


	//   ....[1]....
        /*09ac*/ 	.word	0x00000280
        /*09b0*/ 	.word	0x000000ff
        /*09b4*/ 	.word	0x00028820
        /*09b8*/ 	.short	0x0100
        /*09ba*/ 	.byte	0x08
	.zero		1


	//   ....[2]....
        /*09bc*/ 	.word	0x00000370
        /*09c0*/ 	.word	0x000000ff
        /*09c4*/ 	.word	0x00028830
        /*09c8*/ 	.short	0x0100
        /*09ca*/ 	.byte	0x08
	.zero		1


	//   ....[3]....
        /*09cc*/ 	.word	0x00000380
        /*09d0*/ 	.word	0x000000ff
        /*09d4*/ 	.word	0x00028840
        /*09d8*/ 	.short	0x0100
        /*09da*/ 	.byte	0x08
	.zero		1


	//   ....[4]....
        /*09dc*/ 	.word	0x00000390
        /*09e0*/ 	.word	0x000000ff
        /*09e4*/ 	.word	0x00028838
        /*09e8*/ 	.short	0x0100
        /*09ea*/ 	.byte	0x08
	.zero		1


	//   ....[5]....
        /*09ec*/ 	.word	0x000003a0
        /*09f0*/ 	.word	0x000000ff
        /*09f4*/ 	.word	0x00028848
        /*09f8*/ 	.short	0x0100
        /*09fa*/ 	.byte	0x08
	.zero		1


	//   ....[6]....
        /*09fc*/ 	.word	0x000004d0
        /*0a00*/ 	.word	0x000000ff
        /*0a04*/ 	.word	0x00028850
        /*0a08*/ 	.short	0x0100
        /*0a0a*/ 	.byte	0x08
	.zero		1


	//   ....[7]....
        /*0a0c*/ 	.word	0x000004e0
        /*0a10*/ 	.word	0x000000ff
        /*0a14*/ 	.word	0x00028860
        /*0a18*/ 	.short	0x0100
        /*0a1a*/ 	.byte	0x08
	.zero		1


	//   ....[8]....
        /*0a1c*/ 	.word	0x000004f0
        /*0a20*/ 	.word	0x000000ff
        /*0a24*/ 	.word	0x00028858
        /*0a28*/ 	.short	0x0100
        /*0a2a*/ 	.byte	0x08
	.zero		1


	//   ....[9]....
        /*0a2c*/ 	.word	0x00000500
        /*0a30*/ 	.word	0x000000ff
        /*0a34*/ 	.word	0x00028868
        /*0a38*/ 	.short	0x0100
        /*0a3a*/ 	.byte	0x08
	.zero		1


	//   ....[10]....
        /*0a3c*/ 	.word	0x000005f0
        /*0a40*/ 	.word	0x000000ff
        /*0a44*/ 	.word	0x00028870
        /*0a48*/ 	.short	0x0100
        /*0a4a*/ 	.byte	0x06
	.zero		1


	//   ....[11]....
        /*0a4c*/ 	.word	0x00000600
        /*0a50*/ 	.word	0x000000ff
        /*0a54*/ 	.word	0x00028880
        /*0a58*/ 	.short	0x0100
        /*0a5a*/ 	.byte	0x06
	.zero		1


	//   ....[12]....
        /*0a5c*/ 	.word	0x00000610
        /*0a60*/ 	.word	0x000000ff
        /*0a64*/ 	.word	0x00028878
        /*0a68*/ 	.short	0x0100
        /*0a6a*/ 	.byte	0x06
	.zero		1


	//   ....[13]....
        /*0a6c*/ 	.word	0x00000620
        /*0a70*/ 	.word	0x000000ff
        /*0a74*/ 	.word	0x00028888
        /*0a78*/ 	.short	0x0100
        /*0a7a*/ 	.byte	0x06
	.zero		1


	//   ....[14]....
        /*0a7c*/ 	.word	0x00000750
        /*0a80*/ 	.word	0x000000ff
        /*0a84*/ 	.word	0x00028890
        /*0a88*/ 	.short	0x0100
        /*0a8a*/ 	.byte	0x08
	.zero		1


	//   ....[15]....
        /*0a8c*/ 	.word	0x00000760
        /*0a90*/ 	.word	0x000000ff
        /*0a94*/ 	.word	0x000288a0
        /*0a98*/ 	.short	0x0100
        /*0a9a*/ 	.byte	0x08
	.zero		1


	//   ....[16]....
        /*0a9c*/ 	.word	0x00000770
        /*0aa0*/ 	.word	0x000000ff
        /*0aa4*/ 	.word	0x00028898
        /*0aa8*/ 	.short	0x0100
        /*0aaa*/ 	.byte	0x08
	.zero		1


	//   ....[17]....
        /*0aac*/ 	.word	0x00000780
        /*0ab0*/ 	.word	0x000000ff
        /*0ab4*/ 	.word	0x000288a8
        /*0ab8*/ 	.short	0x0100
        /*0aba*/ 	.byte	0x08
	.zero		1


	//   ....[18]....
        /*0abc*/ 	.word	0x000008b0
        /*0ac0*/ 	.word	0x000000ff
        /*0ac4*/ 	.word	0x000288b0
        /*0ac8*/ 	.short	0x0100
        /*0aca*/ 	.byte	0x08
	.zero		1


	//   ....[19]....
        /*0acc*/ 	.word	0x000008c0
        /*0ad0*/ 	.word	0x000000ff
        /*0ad4*/ 	.word	0x000288c0
        /*0ad8*/ 	.short	0x0100
        /*0ada*/ 	.byte	0x08
	.zero		1


	//   ....[20]....
        /*0adc*/ 	.word	0x000008d0
        /*0ae0*/ 	.word	0x000000ff
        /*0ae4*/ 	.word	0x000288b8
        /*0ae8*/ 	.short	0x0100
        /*0aea*/ 	.byte	0x08
	.zero		1


	//   ....[21]....
        /*0aec*/ 	.word	0x000008e0
        /*0af0*/ 	.word	0x000000ff
        /*0af4*/ 	.word	0x000288c8
        /*0af8*/ 	.short	0x0100
        /*0afa*/ 	.byte	0x08
	.zero		1


	//   ....[22]....
        /*0afc*/ 	.word	0x000021b0
        /*0b00*/ 	.word	0x000000ff
        /*0b04*/ 	.word	0x00028800
        /*0b08*/ 	.short	0x010a
        /*0b0a*/ 	.byte	0x2d
	.zero		1


	//   ....[23]....
        /*0b0c*/ 	.word	0x00002270
        /*0b10*/ 	.word	0x0000007b
        /*0b14*/ 	.word	0x00028830
        /*0b18*/ 	.short	0x010a
        /*0b1a*/ 	.byte	0x3f
	.zero		1


	//   ....[24]....
        /*0b1c*/ 	.word	0x000022f0
        /*0b20*/ 	.word	0x0000007b
        /*0b24*/ 	.word	0x00028830
        /*0b28*/ 	.short	0x010a
        /*0b2a*/ 	.byte	0x3f
	.zero		1


	//   ....[25]....
        /*0b2c*/ 	.word	0x00002ca0
        /*0b30*/ 	.word	0x0000007b
        /*0b34*/ 	.word	0x00000000
        /*0b38*/ 	.short	0x0101
        /*0b3a*/ 	.byte	0x3f
	.zero		1


	//   ....[26]....
        /*0b3c*/ 	.word	0x00007390
        /*0b40*/ 	.word	0x000000ff
        /*0b44*/ 	.word	0x00028830
        /*0b48*/ 	.short	0x010a
        /*0b4a*/ 	.byte	0x06
	.zero		1


	//   ....[27]....
        /*0b4c*/ 	.word	0x000073d0
        /*0b50*/ 	.word	0x000000ff
        /*0b54*/ 	.word	0x00028830
        /*0b58*/ 	.short	0x010a
        /*0b5a*/ 	.byte	0x06
	.zero		1


	//   ....[28]....
        /*0b5c*/ 	.word	0x000075d0
        /*0b60*/ 	.word	0x000000ff
        /*0b64*/ 	.word	0x00028850
        /*0b68*/ 	.short	0x010a
        /*0b6a*/ 	.byte	0x06
	.zero		1


	//   ....[29]....
        /*0b6c*/ 	.word	0x00007610
        /*0b70*/ 	.word	0x000000ff
        /*0b74*/ 	.word	0x00028850
        /*0b78*/ 	.short	0x010a
        /*0b7a*/ 	.byte	0x06
	.zero		1


	//   ....[30]....
        /*0b7c*/ 	.word	0x000085a0
        /*0b80*/ 	.word	0x00000029
        /*0b84*/ 	.word	0x00000000
        /*0b88*/ 	.short	0x0101
        /*0b8a*/ 	.byte	0x3f
	.zero		1


	//   ....[31]....
        /*0b8c*/ 	.word	0x0000c0f0
        /*0b90*/ 	.word	0x000000ff
        /*0b94*/ 	.word	0x00000000
        /*0b98*/ 	.short	0x0101
        /*0b9a*/ 	.byte	0x06
	.zero		1


	//   ....[32]....
        /*0b9c*/ 	.word	0x0000cb60
        /*0ba0*/ 	.word	0x000000ff
        /*0ba4*/ 	.word	0x00028830
        /*0ba8*/ 	.short	0x010a
        /*0baa*/ 	.byte	0x06
	.zero		1


	//   ....[33]....
        /*0bac*/ 	.word	0x0000cba0
        /*0bb0*/ 	.word	0x000000ff
        /*0bb4*/ 	.word	0x00028830
        /*0bb8*/ 	.short	0x010a
        /*0bba*/ 	.byte	0x06
	.zero		1


	//   ....[34]....
        /*0bbc*/ 	.word	0x0000cdd0
        /*0bc0*/ 	.word	0x000000ff
        /*0bc4*/ 	.word	0x00028850
        /*0bc8*/ 	.short	0x010a
        /*0bca*/ 	.byte	0x06
	.zero		1


	//   ....[35]....
        /*0bcc*/ 	.word	0x0000ce10
        /*0bd0*/ 	.word	0x000000ff
        /*0bd4*/ 	.word	0x00028850
        /*0bd8*/ 	.short	0x010a
        /*0bda*/ 	.byte	0x06
	.zero		1


	//   ....[36]....
        /*0bdc*/ 	.word	0x0000f470
        /*0be0*/ 	.word	0x00000004
        /*0be4*/ 	.word	0x00000000
        /*0be8*/ 	.short	0x0101
        /*0bea*/ 	.byte	0x3f
	.zero		1


	//   ....[37]....
        /*0bec*/ 	.word	0x0000f780
        /*0bf0*/ 	.word	0x000000ff
        /*0bf4*/ 	.word	0x00000000
        /*0bf8*/ 	.short	0x0101
        /*0bfa*/ 	.byte	0x06
	.zero		1


	//   ....[38]....
        /*0bfc*/ 	.word	0x0000ff80
        /*0c00*/ 	.word	0x000000ff
        /*0c04*/ 	.word	0x00028830
        /*0c08*/ 	.short	0x010a
        /*0c0a*/ 	.byte	0x06
	.zero		1


	//   ....[39]....
        /*0c0c*/ 	.word	0x0000ffc0
        /*0c10*/ 	.word	0x000000ff
        /*0c14*/ 	.word	0x00028830
        /*0c18*/ 	.short	0x010a
        /*0c1a*/ 	.byte	0x06
	.zero		1


	//   ....[40]....
        /*0c1c*/ 	.word	0x000101f0
        /*0c20*/ 	.word	0x000000ff
        /*0c24*/ 	.word	0x00028850
        /*0c28*/ 	.short	0x010a
        /*0c2a*/ 	.byte	0x06
	.zero		1


	//   ....[41]....
        /*0c2c*/ 	.word	0x00010230
        /*0c30*/ 	.word	0x000000ff
        /*0c34*/ 	.word	0x00028850
        /*0c38*/ 	.short	0x010a
        /*0c3a*/ 	.byte	0x06
	.zero		1


	//   ....[42]....
        /*0c3c*/ 	.word	0x000111b0
        /*0c40*/ 	.word	0x00000028
        /*0c44*/ 	.word	0x00000000
        /*0c48*/ 	.short	0x0101
        /*0c4a*/ 	.byte	0x3f
	.zero		1


	//   ....[43]....
        /*0c4c*/ 	.word	0x00014d10
        /*0c50*/ 	.word	0x000000ff
        /*0c54*/ 	.word	0x00000000
        /*0c58*/ 	.short	0x0101
        /*0c5a*/ 	.byte	0x06
	.zero		1


	//   ....[44]....
        /*0c5c*/ 	.word	0x00015400
        /*0c60*/ 	.word	0x000000ff
        /*0c64*/ 	.word	0x00028850
        /*0c68*/ 	.short	0x010a
        /*0c6a*/ 	.byte	0x09
	.zero		1


	//   ....[45]....
        /*0c6c*/ 	.word	0x00015440
        /*0c70*/ 	.word	0x000000ff
        /*0c74*/ 	.word	0x00028850
        /*0c78*/ 	.short	0x010a
        /*0c7a*/ 	.byte	0x09
	.zero		1


	//   ....[46]....
        /*0c7c*/ 	.word	0x00015ac0
        /*0c80*/ 	.word	0x000000ff
        /*0c84*/ 	.word	0x00000000
        /*0c88*/ 	.short	0x0101
        /*0c8a*/ 	.byte	0x04
	.zero		1


	//   ....[47]....
        /*0c8c*/ 	.word	0x00017e30
        /*0c90*/ 	.word	0x00000011
        /*0c94*/ 	.word	0x00000000
        /*0c98*/ 	.short	0x0101
        /*0c9a*/ 	.byte	0x3f
	.zero		1


	//   ....[48]....
        /*0c9c*/ 	.word	0x000182d0
        /*0ca0*/ 	.word	0x00000011
        /*0ca4*/ 	.word	0x00000000
        /*0ca8*/ 	.short	0x0101
        /*0caa*/ 	.byte	0x3f
	.zero		1


	//   ....[49]....
        /*0cac*/ 	.word	0x0001c540
        /*0cb0*/ 	.word	0x00000003
        /*0cb4*/ 	.word	0x00028880
        /*0cb8*/ 	.short	0x010a
        /*0cba*/ 	.byte	0x3f
	.zero		1


	//   ....[50]....
        /*0cbc*/ 	.word	0x0001c6f0
        /*0cc0*/ 	.word	0x00000003
        /*0cc4*/ 	.word	0x00028840
        /*0cc8*/ 	.short	0x010a
        /*0cca*/ 	.byte	0x3f
	.zero		1


	//   ....[51]....
        /*0ccc*/ 	.word	0x0001d3c0
        /*0cd0*/ 	.word	0x00000009
        /*0cd4*/ 	.word	0x00028800
        /*0cd8*/ 	.short	0x0107
        /*0cda*/ 	.byte	0x3f
	.zero		1


	//   ....[52]....
        /*0cdc*/ 	.word	0x0001d4c0
        /*0ce0*/ 	.word	0x00000002
        /*0ce4*/ 	.word	0x00028800
        /*0ce8*/ 	.short	0x0101
        /*0cea*/ 	.byte	0x3f
	.zero		1


	//   ....[53]....
        /*0cec*/ 	.word	0x0001d4e0
        /*0cf0*/ 	.word	0x00000002
        /*0cf4*/ 	.word	0x00028820
        /*0cf8*/ 	.short	0x010a
        /*0cfa*/ 	.byte	0x3f
	.zero		1


	//   ....[54]....
        /*0cfc*/ 	.word	0x0001d820
        /*0d00*/ 	.word	0x00000004
        /*0d04*/ 	.word	0x00028880
        /*0d08*/ 	.short	0x010a
        /*0d0a*/ 	.byte	0x3f
	.zero		1


	//   ....[55]....
        /*0d0c*/ 	.word	0x0001da70
        /*0d10*/ 	.word	0x00000004
        /*0d14*/ 	.word	0x00028840
        /*0d18*/ 	.short	0x010a
        /*0d1a*/ 	.byte	0x3f
	.zero		1


	//   ....[56]....
        /*0d1c*/ 	.word	0x0001dd50
        /*0d20*/ 	.word	0x00000014
        /*0d24*/ 	.word	0x00028870
        /*0d28*/ 	.short	0x010a
        /*0d2a*/ 	.byte	0x3f
	.zero		1


	//   ....[57]....
        /*0d2c*/ 	.word	0x0001ddc0
        /*0d30*/ 	.word	0x00000014
        /*0d34*/ 	.word	0x00028860
        /*0d38*/ 	.short	0x010a
        /*0d3a*/ 	.byte	0x3f
	.zero		1


	//   ....[58]....
        /*0d3c*/ 	.word	0x0001e400
        /*0d40*/ 	.word	0x00000014
        /*0d44*/ 	.word	0x00028850
        /*0d48*/ 	.short	0x0101
        /*0d4a*/ 	.byte	0x3f
	.zero		1


	//   ....[59]....
        /*0d4c*/ 	.word	0x0001e480
        /*0d50*/ 	.word	0x00000014
        /*0d54*/ 	.word	0x00000000
        /*0d58*/ 	.short	0x0101
        /*0d5a*/ 	.byte	0x3f
	.zero		1


	//   ....[60]....
        /*0d5c*/ 	.word	0x0001e6d0
        /*0d60*/ 	.word	0x00000012
        /*0d64*/ 	.word	0x00028870
        /*0d68*/ 	.short	0x010a
        /*0d6a*/ 	.byte	0x3f
	.zero		1


	//   ....[61]....
        /*0d6c*/ 	.word	0x0001e740
        /*0d70*/ 	.word	0x00000012
        /*0d74*/ 	.word	0x00028860
        /*0d78*/ 	.short	0x010a
        /*0d7a*/ 	.byte	0x3f
	.zero		1


	//   ....[62]....
        /*0d7c*/ 	.word	0x0001eda0
        /*0d80*/ 	.word	0x00000012
        /*0d84*/ 	.word	0x00028850
        /*0d88*/ 	.short	0x0101
        /*0d8a*/ 	.byte	0x3f
	.zero		1


	//   ....[63]....
        /*0d8c*/ 	.word	0x0001ede0
        /*0d90*/ 	.word	0x00000000
        /*0d94*/ 	.word	0x00000000
        /*0d98*/ 	.short	0x0101
        /*0d9a*/ 	.byte	0x3f
	.zero		1


	//   ....[64]....
        /*0d9c*/ 	.word	0x00020000
        /*0da0*/ 	.word	0x00000000
        /*0da4*/ 	.word	0x00028820
        /*0da8*/ 	.short	0x010a
        /*0daa*/ 	.byte	0x3f
	.zero		1


	//   ....[65]....
        /*0dac*/ 	.word	0x000201c0
        /*0db0*/ 	.word	0x00000006
        /*0db4*/ 	.word	0x00000000
        /*0db8*/ 	.short	0x010a
        /*0dba*/ 	.byte	0x3f
	.zero		1


	//   ....[66]....
        /*0dbc*/ 	.word	0x00020230
        /*0dc0*/ 	.word	0x00000007
        /*0dc4*/ 	.word	0x00000000
        /*0dc8*/ 	.short	0x010a
        /*0dca*/ 	.byte	0x3f
	.zero		1


	//   ....[67]....
        /*0dcc*/ 	.word	0x00020290
        /*0dd0*/ 	.word	0x00000004
        /*0dd4*/ 	.word	0x00028860
        /*0dd8*/ 	.short	0x010a
        /*0dda*/ 	.byte	0x3f
	.zero		1


	//   ....[68]....
        /*0ddc*/ 	.word	0x000202e0
        /*0de0*/ 	.word	0x00000003
        /*0de4*/ 	.word	0x00028860
        /*0de8*/ 	.short	0x010a
        /*0dea*/ 	.byte	0x3f
	.zero		1


	//   ....[69]....
        /*0dec*/ 	.word	0x00020320
        /*0df0*/ 	.word	0x00000004
        /*0df4*/ 	.word	0x00028880
        /*0df8*/ 	.short	0x010a
        /*0dfa*/ 	.byte	0x3f
	.zero		1


	//   ....[70]....
        /*0dfc*/ 	.word	0x00020340
        /*0e00*/ 	.word	0x00000003
        /*0e04*/ 	.word	0x00028880
        /*0e08*/ 	.short	0x010a
        /*0e0a*/ 	.byte	0x3f
	.zero		1


	//   ....[71]....
        /*0e0c*/ 	.word	0x000203b0
        /*0e10*/ 	.word	0x00000003
        /*0e14*/ 	.word	0x00028800
        /*0e18*/ 	.short	0x010a
        /*0e1a*/ 	.byte	0x3f
	.zero		1


	//   ....[72]....
        /*0e1c*/ 	.word	0x00020400
        /*0e20*/ 	.word	0x0000007b
        /*0e24*/ 	.word	0x00028830
        /*0e28*/ 	.short	0x010a
        /*0e2a*/ 	.byte	0x3f
	.zero		1


	//   ....[73]....
        /*0e2c*/ 	.word	0x00020460
        /*0e30*/ 	.word	0x00000009
        /*0e34*/ 	.word	0x00028830
        /*0e38*/ 	.short	0x010a
        /*0e3a*/ 	.byte	0x3f
	.zero		1


	//   ....[74]....
        /*0e3c*/ 	.word	0x000204c0
        /*0e40*/ 	.word	0x00000009
        /*0e44*/ 	.word	0x00028850
        /*0e48*/ 	.short	0x010a
        /*0e4a*/ 	.byte	0x3f
	.zero		1


	//   ....[75]....
        /*0e4c*/ 	.word	0x00020520
        /*0e50*/ 	.word	0x00000007
        /*0e54*/ 	.word	0x00028830
        /*0e58*/ 	.short	0x010a
        /*0e5a*/ 	.byte	0x3f
	.zero		1


	//   ....[76]....
        /*0e5c*/ 	.word	0x00020580
        /*0e60*/ 	.word	0x00000007
        /*0e64*/ 	.word	0x00028850
        /*0e68*/ 	.short	0x010a
        /*0e6a*/ 	.byte	0x3f
	.zero		1


	//   ....[77]....
        /*0e6c*/ 	.word	0x000205e0
        /*0e70*/ 	.word	0x00000007
        /*0e74*/ 	.word	0x00028830
        /*0e78*/ 	.short	0x010a
        /*0e7a*/ 	.byte	0x3f
	.zero		1


	//   ....[78]....
        /*0e7c*/ 	.word	0x00020640
        /*0e80*/ 	.word	0x00000007
        /*0e84*/ 	.word	0x00028850
        /*0e88*/ 	.short	0x010a
        /*0e8a*/ 	.byte	0x3f
	.zero		1


	//   ....[79]....
        /*0e8c*/ 	.word	0x000206a0
        /*0e90*/ 	.word	0x00000003
        /*0e94*/ 	.word	0x00028850
        /*0e98*/ 	.short	0x010a
        /*0e9a*/ 	.byte	0x3f
	.zero		1


	//   ....[80]....
        /*0e9c*/ 	.word	0x000207f0
        /*0ea0*/ 	.word	0x00000003
        /*0ea4*/ 	.word	0x00028880
        /*0ea8*/ 	.short	0x010a
        /*0eaa*/ 	.byte	0x3f
	.zero		1


	//   ....[81]....
        /*0eac*/ 	.word	0x00020840
        /*0eb0*/ 	.word	0x00000003
        /*0eb4*/ 	.word	0x00028840
        /*0eb8*/ 	.short	0x010a
        /*0eba*/ 	.byte	0x3f
	.zero		1


	//   ....[82]....
        /*0ebc*/ 	.word	0x00021350
        /*0ec0*/ 	.word	0x00000002
        /*0ec4*/ 	.word	0x00028820
        /*0ec8*/ 	.short	0x010a
        /*0eca*/ 	.byte	0x3f
	.zero		1


	//   ....[83]....
        /*0ecc*/ 	.word	0x000213a0
        /*0ed0*/ 	.word	0x00000004
        /*0ed4*/ 	.word	0x00028880
        /*0ed8*/ 	.short	0x010a
        /*0eda*/ 	.byte	0x3f
	.zero		1


	//   ....[84]....
        /*0edc*/ 	.word	0x000213f0
        /*0ee0*/ 	.word	0x00000004
        /*0ee4*/ 	.word	0x00028840
        /*0ee8*/ 	.short	0x010a
        /*0eea*/ 	.byte	0x3f
	.zero		1


	//   ....[85]....
        /*0eec*/ 	.word	0x00021440
        /*0ef0*/ 	.word	0x00000014
        /*0ef4*/ 	.word	0x00028870
        /*0ef8*/ 	.short	0x010a
        /*0efa*/ 	.byte	0x3f
	.zero		1


	//   ....[86]....
        /*0efc*/ 	.word	0x00021490
        /*0f00*/ 	.word	0x00000014
        /*0f04*/ 	.word	0x00028860
        /*0f08*/ 	.short	0x010a
        /*0f0a*/ 	.byte	0x3f
	.zero		1


	//   ....[87]....
        /*0f0c*/ 	.word	0x000214e0
        /*0f10*/ 	.word	0x00000012
        /*0f14*/ 	.word	0x00028870
        /*0f18*/ 	.short	0x010a
        /*0f1a*/ 	.byte	0x3f
	.zero		1


	//   ....[88]....
        /*0f1c*/ 	.word	0x00021530
        /*0f20*/ 	.word	0x00000012
        /*0f24*/ 	.word	0x00028860
        /*0f28*/ 	.short	0x010a
        /*0f2a*/ 	.byte	0x3f
	.zero		1


	//   ....[89]....
        /*0f2c*/ 	.word	0x00021580
        /*0f30*/ 	.word	0x00000000
        /*0f34*/ 	.word	0x00028820
        /*0f38*/ 	.short	0x010a
        /*0f3a*/ 	.byte	0x3f
	.zero		1


	//   ....[90]....
        /*0f3c*/ 	.word	0x00021720
        /*0f40*/ 	.word	0x00000006
        /*0f44*/ 	.word	0x00000000
        /*0f48*/ 	.short	0x010a
        /*0f4a*/ 	.byte	0x3f
	.zero		1


	//   ....[91]....
        /*0f4c*/ 	.word	0x00021770
        /*0f50*/ 	.word	0x00000007
        /*0f54*/ 	.word	0x00000000
        /*0f58*/ 	.short	0x010a
        /*0f5a*/ 	.byte	0x3f
	.zero		1


	//   ....[92]....
        /*0f5c*/ 	.word	0x000217c0
        /*0f60*/ 	.word	0x00000004
        /*0f64*/ 	.word	0x00028860
        /*0f68*/ 	.short	0x010a
        /*0f6a*/ 	.byte	0x3f
	.zero		1


	//   ....[93]....
        /*0f6c*/ 	.word	0x00021810
        /*0f70*/ 	.word	0x00000003
        /*0f74*/ 	.word	0x00028860
        /*0f78*/ 	.short	0x010a
        /*0f7a*/ 	.byte	0x3f
	.zero		1


	//   ....[94]....
        /*0f7c*/ 	.word	0x00021860
        /*0f80*/ 	.word	0x00000004
        /*0f84*/ 	.word	0x00028880
        /*0f88*/ 	.short	0x010a
        /*0f8a*/ 	.byte	0x3f
	.zero		1


	//----- nvinfo : EIATTR_NUM_MBARRIERS
	.align		4
.L_214:
        /*0f8c*/ 	.byte	0x03, 0x38
        /*0f8e*/ 	.short	0x0016


	//----- nvinfo : EIATTR_EXIT_INSTR_OFFSETS
	.align		4
        /*0f90*/ 	.byte	0x04, 0x1c
        /*0f92*/ 	.short	(.L_216 - .L_215)


	//   ....[0]....
.L_215:
        /*0f94*/ 	.word	0x00000a80


	//   ....[1]....
        /*0f98*/ 	.word	0x00019b40


	//   ....[2]....
        /*0f9c*/ 	.word	0x00020390


	//----- nvinfo : EIATTR_MAX_THREADS
	.align		4
.L_216:
        /*0fa0*/ 	.byte	0x04, 0x05
        /*0fa2*/ 	.short	(.L_218 - .L_217)
.L_217:
        /*0fa4*/ 	.word	0x00000180
        /*0fa8*/ 	.word	0x00000001
        /*0fac*/ 	.word	0x00000001


	//----- nvinfo : EIATTR_CRS_STACK_SIZE
	.align		4
.L_218:
        /*0fb0*/ 	.byte	0x04, 0x1e
        /*0fb2*/ 	.short	(.L_220 - .L_219)
.L_219:
        /*0fb4*/ 	.word	0x00000000


	//----- nvinfo : EIATTR_CBANK_PARAM_SIZE
	.align		4
.L_220:
        /*0fb8*/ 	.byte	0x03, 0x19
        /*0fba*/ 	.short	0x0af0


	//----- nvinfo : EIATTR_PARAM_CBANK
	.align		4
        /*0fbc*/ 	.byte	0x04, 0x0a
        /*0fbe*/ 	.short	(.L_222 - .L_221)
	.align		4
.L_221:
        /*0fc0*/ 	.word	index@(.nv.constant0._ZN7cutlass13device_kernelIN5flash11enable_sm90INS1_16FlashAttnFwdSm90INS1_25CollectiveMainloopFwdSm90ILi2EN4cute5tupleIJNS5_1CILi1EEES8_S8_EEENS6_IJNS7_ILi128EEENS7_ILi192EEESA_EEELi128ENS_12float_e4m3_tEfNS_4arch4Sm90ELb0ELb1ELb1ELb1ELb0ELb0ELb0ELb1ELb1ELb1ELb1ELb0EEENS1_21CollectiveEpilogueFwdINS6_IJSA_SA_SB_EEES9_NS_10bfloat16_tESF_Li256ELb1ELb1ELb1ELb1EEENS1_36VarlenDynamicPersistentTileSchedulerILi128ELi192ELi256ELi128ELb1ELb1ELb1ELb1ELb0ELb1EEEEEEEEEvNT_6ParamsE)
        /*0fc4*/ 	.short	0x0210
        /*0fc6*/ 	.short	0x0af0


	//----- nvinfo : EIATTR_SW_WAR
	.align		4
.L_222:
        /*0fc8*/ 	.byte	0x04, 0x36
        /*0fca*/ 	.short	(.L_224 - .L_223)
.L_223:
        /*0fcc*/ 	.word	0x00000008
.L_224:


//--------------------- .nv.info._ZN7cutlass13device_kernelIN5flash11enable_sm90INS1_16FlashAttnFwdSm90INS1_25CollectiveMainloopFwdSm90ILi2EN4cute5tupleIJNS5_1CILi1EEES8_S8_EEENS6_IJNS7_ILi128EEENS7_ILi192EEESA_EEELi128ENS_12float_e4m3_tEfNS_4arch4Sm90ELb0ELb1ELb1ELb1ELb0ELb1ELb0ELb1ELb1ELb1ELb1ELb0EEENS1_21CollectiveEpilogueFwdINS6_IJSA_SA_SB_EEES9_NS_10bfloat16_tESF_Li256ELb1ELb1ELb1ELb1EEENS1_36VarlenDynamicPersistentTileSchedulerILi128ELi192ELi256ELi128ELb1ELb1ELb1ELb1ELb0ELb1EEEEEEEEEvNT_6ParamsE --------------------------
	.section	.nv.info._ZN7cutlass13device_kernelIN5flash11enable_sm90INS1_16FlashAttnFwdSm90INS1_25CollectiveMainloopFwdSm90ILi2EN4cute5tupleIJNS5_1CILi1EEES8_S8_EEENS6_IJNS7_ILi128EEENS7_ILi192EEESA_EEELi128ENS_12float_e4m3_tEfNS_4arch4Sm90ELb0ELb1ELb1ELb1ELb0ELb1ELb0ELb1ELb1ELb1ELb1ELb0EEENS1_21CollectiveEpilogueFwdINS6_IJSA_SA_SB_EEES9_NS_10bfloat16_tESF_Li256ELb1ELb1ELb1ELb1EEENS1_36VarlenDynamicPersistentTileSchedulerILi128ELi192ELi256ELi128ELb1ELb1ELb1ELb1ELb0ELb1EEEEEEEEEvNT_6ParamsE,"",@"SHT_CUDA_INFO"
	.sectionflags	@""
	.align	4


	//----- nvinfo : EIATTR_CUDA_API_VERSION
	.align		4
        /*0000*/ 	.byte	0x04, 0x37
        /*0002*/ 	.short	(.L_226 - .L_225)
.L_225:
        /*0004*/ 	.word	0x00000082


	//----- nvinfo : EIATTR_KPARAM_INFO
	.align		4
.L_226:
        /*0008*/ 	.byte	0x04, 0x17
        /*000a*/ 	.short	(.L_228 - .L_227)
.L_227:
        /*000c*/ 	.word	0x00000000
        /*0010*/ 	.short	0x0000
        /*0012*/ 	.short	0x0070
        /*0014*/ 	.byte	0x00, 0xf0, 0x01, 0x2a


	//----- nvinfo : EIATTR_SPARSE_MMA_MASK
	.align		4
.L_228:
        /*0018*/ 	.byte	0x03, 0x50
        /*001a*/ 	.short	0x0000


	//----- nvinfo : EIATTR_MAXREG_COUNT
	.align		4
        /*001c*/ 	.byte	0x03, 0x1b
        /*001e*/ 	.short	0x00a8


	//----- nvinfo : EIATTR_NUM_BARRIERS
	.align		4
        /*0020*/ 	.byte	0x02, 0x4c
        /*0022*/ 	.byte	0x10
	.zero		1


	//----- nvinfo : EIATTR_EXTERNS
	.align		4
        /*0024*/ 	.byte	0x04, 0x0f
        /*0026*/ 	.short	(.L_230 - .L_229)


	//   ....[0]....
	.align		4
.L_229:
        /*0028*/ 	.word	index@(__assertfail)


	//----- nvinfo : EIATTR_ANNOTATIONS
	.align		4
.L_230:
        /*002c*/ 	.byte	0x04, 0x55
        /*002e*/ 	.short	(.L_232 - .L_231)


	//   ....[0]....
.L_231:
        /* <DEDUP_REMOVED lines=72> */


	//----- nvinfo : EIATTR_MERCURY_ISA_VERSION
	.align		4
.L_232:
        /*04a0*/ 	.byte	0x03, 0x5f
        /*04a2*/ 	.short	0x0101


	//----- nvinfo : EIATTR_UNUSED_LOAD_BYTE_OFFSET
	.align		4
        /*04a4*/ 	.byte	0x04, 0x44
        /*04a6*/ 	.short	(.L_234 - .L_233)


	//   ....[0]....
.L_233:
        /*04a8*/ 	.word	0x00000af0
        /*04ac*/ 	.word	0x0000fff0


	//   ....[1]....
        /*04b0*/ 	.word	0x00024190
        /*04b4*/ 	.word	0x0000fff0


	//----- nvinfo : EIATTR_INT_WARP_WIDE_INSTR_OFFSETS
	.align		4
.L_234:
        /*04b8*/ 	.byte	0x04, 0x31
        /*04ba*/ 	.short	(.L_236 - .L_235)


	//   ....[0]....
.L_235:
        /*04bc*/ 	.word	0x00000190


	//   ....[1]....
        /*04c0*/ 	.word	0x000001d0


	//   ....[2]....
        /*04c4*/ 	.word	0x00000240


	//   ....[3]....
        /*04c8*/ 	.word	0x0002b580


	//   ....[4]....
        /*04cc*/ 	.word	0x0002b610


	//   ....[5]....
        /*04d0*/ 	.word	0x0002df10


	//   ....[6]....
        /*04d4*/ 	.word	0x0002dfa0


	//----- nvinfo : EIATTR_COOP_GROUP_MASK_REGIDS
	.align		4
.L_236:
        /*04d8*/ 	.byte	0x04, 0x29
        /*04da*/ 	.short	(.L_238 - .L_237)


	//   ....[0]....
.L_237:
        /*04dc*/ 	.word	0xffffffff


	//   ....[1]....
        /*04e0*/ 	.word	0xffffffff


	//   ....[2]....
        /*04e4*/ 	.word	0xffffffff


	//   ....[3]....
        /*04e8*/ 	.word	0xffffffff


	//   ....[4]....
        /*04ec*/ 	.word	0xffffffff


	//   ....[5]....
        /*04f0*/ 	.word	0xffffffff


	//   ....[6]....
        /*04f4*/ 	.word	0xffffffff


	//   ....[7]....
        /*04f8*/ 	.word	0xffffffff


	//   ....[8]....
        /*04fc*/ 	.word	0xffffffff


	//   ....[9]....
        /*0500*/ 	.word	0xffffffff


	//   ....[10]....
        /*0504*/ 	.word	0xffffffff


	//   ....[11]....
        /*0508*/ 	.word	0xffffffff


	//   ....[12]....
        /*050c*/ 	.word	0xffffffff


	//   ....[13]....
        /*0510*/ 	.word	0xffffffff


	//   ....[14]....
        /*0514*/ 	.word	0xffffffff


	//   ....[15]....
        /*0518*/ 	.word	0xffffffff


	//   ....[16]....
        /*051c*/ 	.word	0xffffffff


	//   ....[17]....
        /*0520*/ 	.word	0xffffffff


	//   ....[18]....
        /*0524*/ 	.word	0xffffffff


	//   ....[19]....
        /*0528*/ 	.word	0xffffffff


	//   ....[20]....
        /*052c*/ 	.word	0xffffffff


	//   ....[21]....
        /*0530*/ 	.word	0xffffffff


	//   ....[22]....
        /*0534*/ 	.word	0xffffffff


	//   ....[23]....
        /*0538*/ 	.word	0xffffffff


	//   ....[24]....
        /*053c*/ 	.word	0xffffffff


	//   ....[25]....
        /*0540*/ 	.word	0xffffffff


	//   ....[26]....
        /*0544*/ 	.word	0xffffffff


	//   ....[27]....
        /*0548*/ 	.word	0xffffffff


	//   ....[28]....
        /*054c*/ 	.word	0xffffffff


	//   ....[29]....
        /*0550*/ 	.word	0xffffffff


	//   ....[30]....
        /*0554*/ 	.word	0xffffffff


	//   ....[31]....
        /*0558*/ 	.word	0xffffffff


	//   ....[32]....
        /*055c*/ 	.word	0xffffffff


	//   ....[33]....
        /*0560*/ 	.word	0xffffffff


	//   ....[34]....
        /*0564*/ 	.word	0xffffffff


	//   ....[35]....
        /*0568*/ 	.word	0xffffffff


	//   ....[36]....
        /*056c*/ 	.word	0xffffffff


	//   ....[37]....
        /*0570*/ 	.word	0xffffffff


	//   ....[38]....
        /*0574*/ 	.word	0xffffffff


	//   ....[39]....
        /*0578*/ 	.word	0xffffffff


	//   ....[40]....
        /*057c*/ 	.word	0xffffffff


	//   ....[41]....
        /*0580*/ 	.word	0xffffffff


	//   ....[42]....
        /*0584*/ 	.word	0xffffffff


	//   ....[43]....
        /*0588*/ 	.word	0xffffffff


	//   ....[44]....
        /*058c*/ 	.word	0xffffffff


	//   ....[45]....
        /*0590*/ 	.word	0xffffffff


	//   ....[46]....
        /*0594*/ 	.word	0xffffffff


	//   ....[47]....
        /*0598*/ 	.word	0xffffffff


	//   ....[48]....
        /*059c*/ 	.word	0xffffffff


	//   ....[49]....
        /*05a0*/ 	.word	0xffffffff


	//   ....[50]....
        /*05a4*/ 	.word	0xffffffff


	//   ....[51]....
        /*05a8*/ 	.word	0xffffffff


	//   ....[52]....
        /*05ac*/ 	.word	0xffffffff


	//   ....[53]....
        /*05b0*/ 	.word	0xffffffff


	//   ....[54]....
        /*05b4*/ 	.word	0xffffffff


	//   ....[55]....
        /*05b8*/ 	.word	0xffffffff


	//   ....[56]....
        /*05bc*/ 	.word	0xffffffff


	//   ....[57]....
        /*05c0*/ 	.word	0xffffffff


	//   ....[58]....
        /*05c4*/ 	.word	0xffffffff


	//   ....[59]....
        /*05c8*/ 	.word	0xffffffff


	//   ....[60]....
        /*05cc*/ 	.word	0xffffffff


	//   ....[61]....
        /*05d0*/ 	.word	0xffffffff


	//   ....[62]....
        /*05d4*/ 	.word	0xffffffff


	//   ....[63]....
        /*05d8*/ 	.word	0xffffffff


	//   ....[64]....
        /*05dc*/ 	.word	0xffffffff


	//   ....[65]....
        /*05e0*/ 	.word	0xffffffff


	//   ....[66]....
        /*05e4*/ 	.word	0xffffffff


	//   ....[67]....
        /*05e8*/ 	.word	0xffffffff


	//   ....[68]....
        /*05ec*/ 	.word	0xffffffff


	//   ....[69]....
        /*05f0*/ 	.word	0xffffffff


	//   ....[70]....
        /*05f4*/ 	.word	0xffffffff


	//   ....[71]....
        /*05f8*/ 	.word	0xffffffff


	//   ....[72]....
        /*05fc*/ 	.word	0xffffffff


	//   ....[73]....
        /*0600*/ 	.word	0xffffffff


	//   ....[74]....
        /*0604*/ 	.word	0xffffffff


	//   ....[75]....
        /*0608*/ 	.word	0xffffffff


	//   ....[76]....
        /*060c*/ 	.word	0xffffffff


	//   ....[77]....
        /*0610*/ 	.word	0xffffffff


	//   ....[78]....
        /*0614*/ 	.word	0xffffffff


	//   ....[79]....
        /*0618*/ 	.word	0xffffffff


	//   ....[80]....
        /*061c*/ 	.word	0xffffffff


	//   ....[81]....
        /*0620*/ 	.word	0xffffffff


	//   ....[82]....
        /*0624*/ 	.word	0xffffffff


	//   ....[83]....
        /*0628*/ 	.word	0xffffffff


	//   ....[84]....
        /*062c*/ 	.word	0xffffffff


	//   ....[85]....
        /*0630*/ 	.word	0xffffffff


	//   ....[86]....
        /*0634*/ 	.word	0xffffffff


	//   ....[87]....
        /*0638*/ 	.word	0xffffffff


	//   ....[88]....
        /*063c*/ 	.word	0xffffffff


	//   ....[89]....
        /*0640*/ 	.word	0xffffffff


	//   ....[90]....
        /*0644*/ 	.word	0xffffffff


	//   ....[91]....
        /*0648*/ 	.word	0xffffffff


	//   ....[92]....
        /*064c*/ 	.word	0xffffffff


	//   ....[93]....
        /*0650*/ 	.word	0xffffffff


	//   ....[94]....
        /*0654*/ 	.word	0xffffffff


	//   ....[95]....
        /*0658*/ 	.word	0xffffffff


	//   ....[96]....
        /*065c*/ 	.word	0xffffffff


	//   ....[97]....
        /*0660*/ 	.word	0xffffffff


	//   ....[98]....
        /*0664*/ 	.word	0xffffffff


	//   ....[99]....
        /*0668*/ 	.word	0xffffffff


	//   ....[100]....
        /*066c*/ 	.word	0xffffffff


	//   ....[101]....
        /*0670*/ 	.word	0xffffffff


	//   ....[102]....
        /*0674*/ 	.word	0xffffffff


	//   ....[103]....
        /*0678*/ 	.word	0xffffffff


	//   ....[104]....
        /*067c*/ 	.word	0xffffffff


	//   ....[105]....
        /*0680*/ 	.word	0xffffffff


	//   ....[106]....
        /*0684*/ 	.word	0xffffffff


	//   ....[107]....
        /*0688*/ 	.word	0xffffffff


	//   ....[108]....
        /*068c*/ 	.word	0xffffffff


	//   ....[109]....
        /*0690*/ 	.word	0xffffffff


	//   ....[110]....
        /*0694*/ 	.word	0xffffffff


	//   ....[111]....
        /*0698*/ 	.word	0xffffffff


	//   ....[112]....
        /*069c*/ 	.word	0xffffffff


	//   ....[113]....
        /*06a0*/ 	.word	0xffffffff


	//   ....[114]....
        /*06a4*/ 	.word	0xffffffff


	//   ....[115]....
        /*06a8*/ 	.word	0xffffffff


	//   ....[116]....
        /*06ac*/ 	.word	0xffffffff


	//   ....[117]....
        /*06b0*/ 	.word	0xffffffff


	//   ....[118]....
        /*06b4*/ 	.word	0xffffffff


	//   ....[119]....
        /*06b8*/ 	.word	0xffffffff


	//   ....[120]....
        /*06bc*/ 	.word	0xffffffff


	//   ....[121]....
        /*06c0*/ 	.word	0xffffffff


	//   ....[122]....
        /*06c4*/ 	.word	0xffffffff


	//   ....[123]....
        /*06c8*/ 	.word	0xffffffff


	//   ....[124]....
        /*06cc*/ 	.word	0xffffffff


	//   ....[125]....
        /*06d0*/ 	.word	0xffffffff


	//   ....[126]....
        /*06d4*/ 	.word	0xffffffff


	//   ....[127]....
        /*06d8*/ 	.word	0xffffffff


	//   ....[128]....
        /*06dc*/ 	.word	0xffffffff


	//   ....[129]....
        /*06e0*/ 	.word	0xffffffff


	//   ....[130]....
        /*06e4*/ 	.word	0xffffffff


	//   ....[131]....
        /*06e8*/ 	.word	0xffffffff


	//   ....[132]....
        /*06ec*/ 	.word	0xffffffff


	//   ....[133]....
        /*06f0*/ 	.word	0xffffffff


	//   ....[134]....
        /*06f4*/ 	.word	0xffffffff


	//   ....[135]....
        /*06f8*/ 	.word	0xffffffff


	//   ....[136]....
        /*06fc*/ 	.word	0xffffffff


	//   ....[137]....
        /*0700*/ 	.word	0xffffffff


	//   ....[138]....
        /*0704*/ 	.word	0xffffffff


	//   ....[139]....
        /*0708*/ 	.word	0xffffffff


	//   ....[140]....
        /*070c*/ 	.word	0xffffffff


	//   ....[141]....
        /*0710*/ 	.word	0xffffffff


	//   ....[142]....
        /*0714*/ 	.word	0xffffffff


	//   ....[143]....
        /*0718*/ 	.word	0xffffffff


	//   ....[144]....
        /*071c*/ 	.word	0xffffffff


	//   ....[145]....
        /*0720*/ 	.word	0xffffffff


	//   ....[146]....
        /*0724*/ 	.word	0xffffffff


	//   ....[147]....
        /*0728*/ 	.word	0xffffffff


	//   ....[148]....
        /*072c*/ 	.word	0xffffffff


	//   ....[149]....
        /*0730*/ 	.word	0xffffffff


	//   ....[150]....
        /*0734*/ 	.word	0xffffffff


	//   ....[151]....
        /*0738*/ 	.word	0xffffffff


	//   ....[152]....
        /*073c*/ 	.word	0xffffffff


	//   ....[153]....
        /*0740*/ 	.word	0xffffffff


	//   ....[154]....
        /*0744*/ 	.word	0xffffffff


	//   ....[155]....
        /*0748*/ 	.word	0xffffffff


	//   ....[156]....
        /*074c*/ 	.word	0xffffffff


	//   ....[157]....
        /*0750*/ 	.word	0xffffffff


	//   ....[158]....
        /*0754*/ 	.word	0xffffffff


	//   ....[159]....
        /*0758*/ 	.word	0xffffffff


	//   ....[160]....
        /*075c*/ 	.word	0xffffffff


	//   ....[161]....
        /*0760*/ 	.word	0xffffffff


	//   ....[162]....
        /*0764*/ 	.word	0xffffffff


	//   ....[163]....
        /*0768*/ 	.word	0xffffffff


	//   ....[164]....
        /*076c*/ 	.word	0xffffffff


	//   ....[165]....
        /*0770*/ 	.word	0xffffffff


	//   ....[166]....
        /*0774*/ 	.word	0xffffffff


	//   ....[167]....
        /*0778*/ 	.word	0xffffffff


	//   ....[168]....
        /*077c*/ 	.word	0xffffffff


	//   ....[169]....
        /*0780*/ 	.word	0xffffffff


	//   ....[170]....
        /*0784*/ 	.word	0xffffffff


	//   ....[171]....
        /*0788*/ 	.word	0xffffffff


	//   ....[172]....
        /*078c*/ 	.word	0xffffffff


	//   ....[173]....
        /*0790*/ 	.word	0xffffffff


	//   ....[174]....
        /*0794*/ 	.word	0xffffffff


	//   ....[175]....
        /*0798*/ 	.word	0xffffffff


	//   ....[176]....
        /*079c*/ 	.word	0xffffffff


	//   ....[177]....
        /*07a0*/ 	.word	0xffffffff


	//   ....[178]....
        /*07a4*/ 	.word	0xffffffff


	//   ....[179]....
        /*07a8*/ 	.word	0xffffffff


	//   ....[180]....
        /*07ac*/ 	.word	0xffffffff


	//   ....[181]....
        /*07b0*/ 	.word	0xffffffff


	//   ....[182]....
        /*07b4*/ 	.word	0xffffffff


	//   ....[183]....
        /*07b8*/ 	.word	0xffffffff


	//   ....[184]....
        /*07bc*/ 	.word	0xffffffff


	//   ....[185]....
        /*07c0*/ 	.word	0xffffffff


	//   ....[186]....
        /*07c4*/ 	.word	0xffffffff


	//   ....[187]....
        /*07c8*/ 	.word	0xffffffff


	//   ....[188]....
        /*07cc*/ 	.word	0xffffffff


	//   ....[189]....
        /*07d0*/ 	.word	0xffffffff


	//   ....[190]....
        /*07d4*/ 	.word	0xffffffff


	//   ....[191]....
        /*07d8*/ 	.word	0xffffffff


	//   ....[192]....
        /*07dc*/ 	.word	0x0500000f


	//   ....[193]....
        /*07e0*/ 	.word	0x0500000f


	//   ....[194]....
        /*07e4*/ 	.word	0x0500000f


	//   ....[195]....
        /*07e8*/ 	.word	0x0500000f


	//   ....[196]....
        /*07ec*/ 	.word	0x0500000f


	//   ....[197]....
        /*07f0*/ 	.word	0x0500000f


	//   ....[198]....
        /*07f4*/ 	.word	0x0500000f


	//   ....[199]....
        /*07f8*/ 	.word	0x0500000f


	//   ....[200]....
        /*07fc*/ 	.word	0x0500000f


	//   ....[201]....
        /*0800*/ 	.word	0x0500000f


	//   ....[202]....
        /*0804*/ 	.word	0x0500000f


	//   ....[203]....
        /*0808*/ 	.word	0x0500000f


	//   ....[204]....
        /*080c*/ 	.word	0x0500000f


	//   ....[205]....
        /*0810*/ 	.word	0x0500000f


	//   ....[206]....
        /*0814*/ 	.word	0x0500000f


	//   ....[207]....
        /*0818*/ 	.word	0x0500000f


	//   ....[208]....
        /*081c*/ 	.word	0x0500000f


	//   ....[209]....
        /*0820*/ 	.word	0x0500000f


	//   ....[210]....
        /*0824*/ 	.word	0x0500000f


	//   ....[211]....
        /*0828*/ 	.word	0x0500000f


	//   ....[212]....
        /*082c*/ 	.word	0x0500000f


	//   ....[213]....
        /*0830*/ 	.word	0x0500000f


	//   ....[214]....
        /*0834*/ 	.word	0x0500000f


	//   ....[215]....
        /*0838*/ 	.word	0x0500000f


	//   ....[216]....
        /*083c*/ 	.word	0x0500000f


	//   ....[217]....
        /*0840*/ 	.word	0x0500000f


	//   ....[218]....
        /*0844*/ 	.word	0x0500000f


	//   ....[219]....
        /*0848*/ 	.word	0x0500000f


	//   ....[220]....
        /*084c*/ 	.word	0x0500000f


	//   ....[221]....
        /*0850*/ 	.word	0x0500000f


	//   ....[222]....
        /*0854*/ 	.word	0x0500000f


	//   ....[223]....
        /*0858*/ 	.word	0x0500000f


	//   ....[224]....
        /*085c*/ 	.word	0x0500000f


	//   ....[225]....
        /*0860*/ 	.word	0x0500000f


	//   ....[226]....
        /*0864*/ 	.word	0x0500000f


	//   ....[227]....
        /*0868*/ 	.word	0x0500000f


	//   ....[228]....
        /*086c*/ 	.word	0x0500000f


	//   ....[229]....
        /*0870*/ 	.word	0x0500000f


	//   ....[230]....
        /*0874*/ 	.word	0x0500000f


	//   ....[231]....
        /*0878*/ 	.word	0x0500000f


	//   ....[232]....
        /*087c*/ 	.word	0x0500000f


	//   ....[233]....
        /*0880*/ 	.word	0x0500000f


	//   ....[234]....
        /*0884*/ 	.word	0x0500000f


	//   ....[235]....
        /*0888*/ 	.word	0x0500000f


	//   ....[236]....
        /*088c*/ 	.word	0x0500000f


	//   ....[237]....
        /*0890*/ 	.word	0x0500000f


	//   ....[238]....
        /*0894*/ 	.word	0x0500000f


	//   ....[239]....
        /*0898*/ 	.word	0x0500000f


	//   ....[240]....
        /*089c*/ 	.word	0x0500000f


	//   ....[241]....
        /*08a0*/ 	.word	0x0500000f


	//   ....[242]....
        /*08a4*/ 	.word	0x0500000f


	//   ....[243]....
        /*08a8*/ 	.word	0x0500000f


	//   ....[244]....
        /*08ac*/ 	.word	0x0500000f


	//   ....[245]....
        /*08b0*/ 	.word	0x0500000f


	//   ....[246]....
        /*08b4*/ 	.word	0x0500000f


	//   ....[247]....
        /*08b8*/ 	.word	0x0500000f


	//   ....[248]....
        /*08bc*/ 	.word	0x0500000f


	//   ....[249]....
        /*08c0*/ 	.word	0x0500000f


	//   ....[250]....
        /*08c4*/ 	.word	0x0500000f


	//   ....[251]....
        /*08c8*/ 	.word	0x0500000f


	//   ....[252]....
        /*08cc*/ 	.word	0x0500000f


	//   ....[253]....
        /*08d0*/ 	.word	0x0500000f


	//   ....[254]....
        /*08d4*/ 	.word	0x0500000f


	//   ....[255]....
        /*08d8*/ 	.word	0x0500000f


	//   ....[0]....
        /*08dc*/ 	.word	0x0500000f


	//   ....[1]....
        /*08e0*/ 	.word	0x0500000f


	//   ....[2]....
        /*08e4*/ 	.word	0x0500000f


	//   ....[3]....
        /*08e8*/ 	.word	0x0500000f


	//   ....[4]....
        /*08ec*/ 	.word	0x0500000f


	//   ....[5]....
        /*08f0*/ 	.word	0x0500000f


	//   ....[6]....
        /*08f4*/ 	.word	0x0500000f


	//   ....[7]....
        /*08f8*/ 	.word	0x0500000f


	//   ....[8]....
        /*08fc*/ 	.word	0x0500000f


	//   ....[9]....
        /*0900*/ 	.word	0x0500000f


	//   ....[10]....
        /*0904*/ 	.word	0x0500000f


	//   ....[11]....
        /*0908*/ 	.word	0x0500000f


	//   ....[12]....
        /*090c*/ 	.word	0x0500000f


	//   ....[13]....
        /*0910*/ 	.word	0x0500000f


	//   ....[14]....
        /*0914*/ 	.word	0x0500000f


	//   ....[15]....
        /*0918*/ 	.word	0x0500000f


	//   ....[16]....
        /*091c*/ 	.word	0x0500000f


	//   ....[17]....
        /*0920*/ 	.word	0x0500000f


	//   ....[18]....
        /*0924*/ 	.word	0x0500000f


	//   ....[19]....
        /*0928*/ 	.word	0x0500000f


	//   ....[20]....
        /*092c*/ 	.word	0x0500000f


	//   ....[21]....
        /*0930*/ 	.word	0x0500000f


	//   ....[22]....
        /*0934*/ 	.word	0x0500000f


	//   ....[23]....
        /*0938*/ 	.word	0x0500000f


	//   ....[24]....
        /*093c*/ 	.word	0x0500000f


	//   ....[25]....
        /*0940*/ 	.word	0x0500000f


	//   ....[26]....
        /*0944*/ 	.word	0x0500000f


	//   ....[27]....
        /*0948*/ 	.word	0x0500000f


	//   ....[28]....
        /*094c*/ 	.word	0x0500000f


	//   ....[29]....
        /*0950*/ 	.word	0x0500000f


	//   ....[30]....
        /*0954*/ 	.word	0x0500000f


	//   ....[31]....
        /*0958*/ 	.word	0x0500000f


	//   ....[32]....
        /*095c*/ 	.word	0x0500000f


	//   ....[33]....
        /*0960*/ 	.word	0x0500000f


	//   ....[34]....
        /*0964*/ 	.word	0x0500000f


	//   ....[35]....
        /*0968*/ 	.word	0x0500000f


	//   ....[36]....
        /*096c*/ 	.word	0x0500000f


	//   ....[37]....
        /*0970*/ 	.word	0x0500000f


	//   ....[38]....
        /*0974*/ 	.word	0x0500000f


	//   ....[39]....
        /*0978*/ 	.word	0x0500000f


	//   ....[40]....
        /*097c*/ 	.word	0x0500000f


	//   ....[41]....
        /*0980*/ 	.word	0x0500000f


	//   ....[42]....
        /*0984*/ 	.word	0x0500000f


	//   ....[43]....
        /*0988*/ 	.word	0x0500000f


	//   ....[44]....
        /*098c*/ 	.word	0x0500000f


	//   ....[45]....
        /*0990*/ 	.word	0x0500000f


	//   ....[46]....
        /*0994*/ 	.word	0x0500000f


	//   ....[47]....
        /*0998*/ 	.word	0x0500000f


	//   ....[48]....
        /*099c*/ 	.word	0x0500000f


	//   ....[49]....
        /*09a0*/ 	.word	0x0500000f


	//   ....[50]....
        /*09a4*/ 	.word	0x0500000f


	//   ....[51]....
        /*09a8*/ 	.word	0x0500000f


	//   ....[52]....
        /*09ac*/ 	.word	0x0500000f


	//   ....[53]....
        /*09b0*/ 	.word	0x0500000f


	//   ....[54]....
        /*09b4*/ 	.word	0x0500000f


	//   ....[55]....
        /*09b8*/ 	.word	0x0500000f


	//   ....[56]....
        /*09bc*/ 	.word	0x0500000f


	//   ....[57]....
        /*09c0*/ 	.word	0x0500000f


	//   ....[58]....
        /*09c4*/ 	.word	0x0500000f


	//   ....[59]....
        /*09c8*/ 	.word	0x0500000f


	//   ....[60]....
        /*09cc*/ 	.word	0x0500000f


	//   ....[61]....
        /*09d0*/ 	.word	0x0500000f


	//   ....[62]....
        /*09d4*/ 	.word	0x0500000f


	//   ....[63]....
        /*09d8*/ 	.word	0x0500000f


	//   ....[64]....
        /*09dc*/ 	.word	0x0500000f


	//   ....[65]....
        /*09e0*/ 	.word	0x0500000f


	//   ....[66]....
        /*09e4*/ 	.word	0x0500000f


	//   ....[67]....
        /*09e8*/ 	.word	0x0500000f


	//   ....[68]....
        /*09ec*/ 	.word	0x0500000f


	//   ....[69]....
        /*09f0*/ 	.word	0x0500000f


	//   ....[70]....
        /*09f4*/ 	.word	0x0500000f


	//   ....[71]....
        /*09f8*/ 	.word	0x0500000f


	//   ....[72]....
        /*09fc*/ 	.word	0x0500000f


	//   ....[73]....
        /*0a00*/ 	.word	0x0500000f


	//----- nvinfo : EIATTR_COOP_GROUP_INSTR_OFFSETS
	.align		4
.L_238:
        /*0a04*/ 	.byte	0x04, 0x28
        /*0a06*/ 	.short	(.L_240 - .L_239)


	//   ....[0]....
.L_239:
        /*0a08*/ 	.word	0x00000070


	//   ....[1]....
        /*0a0c*/ 	.word	0x000001a0


	//   ....[2]....
        /*0a10*/ 	.word	0x000001f0


	//   ....[3]....
        /*0a14*/ 	.word	0x00000420


	//   ....[4]....
        /*0a18*/ 	.word	0x00000580


	//   ....[5]....
        /*0a1c*/ 	.word	0x000006a0


	//   ....[6]....
        /*0a20*/ 	.word	0x00000800


	//   ....[7]....
        /*0a24*/ 	.word	0x0000a820


	//   ....[8]....
        /*0a28*/ 	.word	0x0000b1b0


	//   ....[9]....
        /*0a2c*/ 	.word	0x0000b1c0


	//   ....[10]....
        /*0a30*/ 	.word	0x0000b1d0


	//   ....[11]....
        /*0a34*/ 	.word	0x0000b1e0


	//   ....[12]....
        /*0a38*/ 	.word	0x0000b3f0


	//   ....[13]....
        /*0a3c*/ 	.word	0x0000b400


	//   ....[14]....
        /*0a40*/ 	.word	0x0000b410


	//   ....[15]....
        /*0a44*/ 	.word	0x0000b420


	//   ....[16]....
        /*0a48*/ 	.word	0x0000d860


	//   ....[17]....
        /*0a4c*/ 	.word	0x0000d880


	//   ....[18]....
        /*0a50*/ 	.word	0x0000d890


	//   ....[19]....
        /*0a54*/ 	.word	0x0000d8a0


	//   ....[20]....
        /*0a58*/ 	.word	0x0000d990


	//   ....[21]....
        /*0a5c*/ 	.word	0x0000d9b0


	//   ....[22]....
        /*0a60*/ 	.word	0x0000d9c0


	//   ....[23]....
        /*0a64*/ 	.word	0x0000d9d0


	//   ....[24]....
        /*0a68*/ 	.word	0x000103c0


	//   ....[25]....
        /*0a6c*/ 	.word	0x00010f90


	//   ....[26]....
        /*0a70*/ 	.word	0x00012e30


	//   ....[27]....
        /*0a74*/ 	.word	0x00012e50


	//   ....[28]....
        /*0a78*/ 	.word	0x00013690


	//   ....[29]....
        /*0a7c*/ 	.word	0x00013730


	//   ....[30]....
        /*0a80*/ 	.word	0x00016070


	//   ....[31]....
        /*0a84*/ 	.word	0x00017590


	//   ....[32]....
        /*0a88*/ 	.word	0x00017ef0


	//   ....[33]....
        /*0a8c*/ 	.word	0x00018000


	//   ....[34]....
        /*0a90*/ 	.word	0x00018dd0


	//   ....[35]....
        /*0a94*/ 	.word	0x00018e20


	//   ....[36]....
        /*0a98*/ 	.word	0x0001c120


	//   ....[37]....
        /*0a9c*/ 	.word	0x0001c150


	//   ....[38]....
        /*0aa0*/ 	.word	0x0001c180


	//   ....[39]....
        /*0aa4*/ 	.word	0x0001c1a0


	//   ....[40]....
        /*0aa8*/ 	.word	0x0001ef20


	//   ....[41]....
        /*0aac*/ 	.word	0x000203c0


	//   ....[42]....
        /*0ab0*/ 	.word	0x00020f10


	//   ....[43]....
        /*0ab4*/ 	.word	0x00021020


	//   ....[44]....
        /*0ab8*/ 	.word	0x00021e10


	//   ....[45]....
        /*0abc*/ 	.word	0x00021eb0


	//   ....[46]....
        /*0ac0*/ 	.word	0x00023900


	//   ....[47]....
        /*0ac4*/ 	.word	0x00023960


	//   ....[48]....
        /*0ac8*/ 	.word	0x00023980


	//   ....[49]....
        /*0acc*/ 	.word	0x000239a0


	//   ....[50]....
        /*0ad0*/ 	.word	0x000246d0


	//   ....[51]....
        /*0ad4*/ 	.word	0x00024700


	//   ....[52]....
        /*0ad8*/ 	.word	0x00024730


	//   ....[53]....
        /*0adc*/ 	.word	0x00024760


	//   ....[54]....
        /*0ae0*/ 	.word	0x00024790


	//   ....[55]....
        /*0ae4*/ 	.word	0x000247c0


	//   ....[56]....
        /*0ae8*/ 	.word	0x000247f0


	//   ....[57]....
        /*0aec*/ 	.word	0x00024820


	//   ....[58]....
        /*0af0*/ 	.word	0x00024850


	//   ....[59]....
        /*0af4*/ 	.word	0x00024880


	//   ....[60]....
        /*0af8*/ 	.word	0x000248b0


	//   ....[61]....
        /*0afc*/ 	.word	0x000248e0


	//   ....[62]....
        /*0b00*/ 	.word	0x00024910


	//   ....[63]....
        /*0b04*/ 	.word	0x00024940


	//   ....[64]....
        /*0b08*/ 	.word	0x00024970


	//   ....[65]....
        /*0b0c*/ 	.word	0x000249a0


	//   ....[66]....
        /*0b10*/ 	.word	0x000249d0


	//   ....[67]....
        /*0b14*/ 	.word	0x00024a00


	//   ....[68]....
        /*0b18*/ 	.word	0x00024a30


	//   ....[69]....
        /*0b1c*/ 	.word	0x00024a60


	//   ....[70]....
        /*0b20*/ 	.word	0x00024a90


	//   ....[71]....
        /*0b24*/ 	.word	0x00024ac0


	//   ....[72]....
        /*0b28*/ 	.word	0x00024af0


	//   ....[73]....
        /*0b2c*/ 	.word	0x00024b20


	//   ....[74]....
        /*0b30*/ 	.word	0x00024b50


	//   ....[75]....
        /*0b34*/ 	.word	0x00024b80


	//   ....[76]....
        /*0b38*/ 	.word	0x00024bb0


	//   ....[77]....
        /*0b3c*/ 	.word	0x00024be0


	//   ....[78]....
        /*0b40*/ 	.word	0x00024c10


	//   ....[79]....
        /*0b44*/ 	.word	0x00024c40


	//   ....[80]....
        /*0b48*/ 	.word	0x00024c70


	//   ....[81]....
        /*0b4c*/ 	.word	0x00024ca0


	//   ....[82]....
        /*0b50*/ 	.word	0x00024cd0


	//   ....[83]....
        /*0b54*/ 	.word	0x00024d00


	//   ....[84]....
        /*0b58*/ 	.word	0x00024d30


	//   ....[85]....
        /*0b5c*/ 	.word	0x00024d60


	//   ....[86]....
        /*0b60*/ 	.word	0x00024d90


	//   ....[87]....
        /*0b64*/ 	.word	0x00024dc0


	//   ....[88]....
        /*0b68*/ 	.word	0x00024df0


	//   ....[89]....
        /*0b6c*/ 	.word	0x00024e20


	//   ....[90]....
        /*0b70*/ 	.word	0x00024e30


	//   ....[91]....
        /*0b74*/ 	.word	0x00024e40


	//   ....[92]....
        /*0b78*/ 	.word	0x00024e70


	//   ....[93]....
        /*0b7c*/ 	.word	0x00024ea0


	//   ....[94]....
        /*0b80*/ 	.word	0x00024ed0


	//   ....[95]....
        /*0b84*/ 	.word	0x00024f00


	//   ....[96]....
        /*0b88*/ 	.word	0x00024f30


	//   ....[97]....
        /*0b8c*/ 	.word	0x00024f60


	//   ....[98]....
        /*0b90*/ 	.word	0x00024f70


	//   ....[99]....
        /*0b94*/ 	.word	0x00024f80


	//   ....[100]....
        /*0b98*/ 	.word	0x00024f90


	//   ....[101]....
        /*0b9c*/ 	.word	0x00024fc0


	//   ....[102]....
        /*0ba0*/ 	.word	0x00024ff0


	//   ....[103]....
        /*0ba4*/ 	.word	0x00025000


	//   ....[104]....
        /*0ba8*/ 	.word	0x00025010


	//   ....[105]....
        /*0bac*/ 	.word	0x00025020


	//   ....[106]....
        /*0bb0*/ 	.word	0x00025030


	//   ....[107]....
        /*0bb4*/ 	.word	0x00025040


	//   ....[108]....
        /*0bb8*/ 	.word	0x00025050


	//   ....[109]....
        /*0bbc*/ 	.word	0x00025060


	//   ....[110]....
        /*0bc0*/ 	.word	0x00025090


	//   ....[111]....
        /*0bc4*/ 	.word	0x000250c0


	//   ....[112]....
        /*0bc8*/ 	.word	0x000250f0


	//   ....[113]....
        /*0bcc*/ 	.word	0x00025120


	//   ....[114]....
        /*0bd0*/ 	.word	0x00025990


	//   ....[115]....
        /*0bd4*/ 	.word	0x000259b0


	//   ....[116]....
        /*0bd8*/ 	.word	0x000259c0


	//   ....[117]....
        /*0bdc*/ 	.word	0x000259d0


	//   ....[118]....
        /*0be0*/ 	.word	0x000260a0


	//   ....[119]....
        /*0be4*/ 	.word	0x000260b0


	//   ....[120]....
        /*0be8*/ 	.word	0x000261c0


	//   ....[121]....
        /*0bec*/ 	.word	0x000261d0


	//   ....[122]....
        /*0bf0*/ 	.word	0x000262e0


	//   ....[123]....
        /*0bf4*/ 	.word	0x000262f0


	//   ....[124]....
        /*0bf8*/ 	.word	0x00026400


	//   ....[125]....
        /*0bfc*/ 	.word	0x00026410


	//   ....[126]....
        /*0c00*/ 	.word	0x000269a0


	//   ....[127]....
        /*0c04*/ 	.word	0x000269b0


	//   ....[128]....
        /*0c08*/ 	.word	0x00026f30


	//   ....[129]....
        /*0c0c*/ 	.word	0x00026f40


	//   ....[130]....
        /*0c10*/ 	.word	0x00027bd0


	//   ....[131]....
        /*0c14*/ 	.word	0x00027be0


	//   ....[132]....
        /*0c18*/ 	.word	0x00027d00


	//   ....[133]....
        /*0c1c*/ 	.word	0x00027d10


	//   ....[134]....
        /*0c20*/ 	.word	0x00027e20


	//   ....[135]....
        /*0c24*/ 	.word	0x00027e30


	//   ....[136]....
        /*0c28*/ 	.word	0x00027f40


	//   ....[137]....
        /*0c2c*/ 	.word	0x00027f50


	//   ....[138]....
        /*0c30*/ 	.word	0x000280c0


	//   ....[139]....
        /*0c34*/ 	.word	0x000282e0


	//   ....[140]....
        /*0c38*/ 	.word	0x00028310


	//   ....[141]....
        /*0c3c*/ 	.word	0x00028340


	//   ....[142]....
        /*0c40*/ 	.word	0x00028370


	//   ....[143]....
        /*0c44*/ 	.word	0x000283a0


	//   ....[144]....
        /*0c48*/ 	.word	0x000283d0


	//   ....[145]....
        /*0c4c*/ 	.word	0x00028570


	//   ....[146]....
        /*0c50*/ 	.word	0x000285a0


	//   ....[147]....
        /*0c54*/ 	.word	0x000285d0


	//   ....[148]....
        /*0c58*/ 	.word	0x00028600


	//   ....[149]....
        /*0c5c*/ 	.word	0x00028630


	//   ....[150]....
        /*0c60*/ 	.word	0x00028660


	//   ....[151]....
        /*0c64*/ 	.word	0x00028700


	//   ....[152]....
        /*0c68*/ 	.word	0x00028730


	//   ....[153]....
        /*0c6c*/ 	.word	0x00028740


	//   ....[154]....
        /*0c70*/ 	.word	0x00028770


	//   ....[155]....
        /*0c74*/ 	.word	0x0002a190


	//   ....[156]....
        /*0c78*/ 	.word	0x0002bcf0


	//   ....[157]....
        /*0c7c*/ 	.word	0x0002c8a0


	//   ....[158]....
        /*0c80*/ 	.word	0x0002c8c0


	//   ....[159]....
        /*0c84*/ 	.word	0x0002c970


	//   ....[160]....
        /*0c88*/ 	.word	0x0002c980


	//   ....[161]....
        /*0c8c*/ 	.word	0x0002ca00


	//   ....[162]....
        /*0c90*/ 	.word	0x0002ca10


	//   ....[163]....
        /*0c94*/ 	.word	0x0002ca90


	//   ....[164]....
        /*0c98*/ 	.word	0x0002caa0


	//   ....[165]....
        /*0c9c*/ 	.word	0x0002cb20


	//   ....[166]....
        /*0ca0*/ 	.word	0x0002cb30


	//   ....[167]....
        /*0ca4*/ 	.word	0x0002cbb0


	//   ....[168]....
        /*0ca8*/ 	.word	0x0002cbc0


	//   ....[169]....
        /*0cac*/ 	.word	0x0002cc40


	//   ....[170]....
        /*0cb0*/ 	.word	0x0002cc50


	//   ....[171]....
        /*0cb4*/ 	.word	0x0002cca0


	//   ....[172]....
        /*0cb8*/ 	.word	0x0002ccc0


	//   ....[173]....
        /*0cbc*/ 	.word	0x0002ea60


	//   ....[174]....
        /*0cc0*/ 	.word	0x0002ea90


	//   ....[175]....
        /*0cc4*/ 	.word	0x0002eaf0


	//   ....[176]....
        /*0cc8*/ 	.word	0x0002eb20


	//   ....[177]....
        /*0ccc*/ 	.word	0x0002eb50


	//   ....[178]....
        /*0cd0*/ 	.word	0x0002eb80


	//   ....[179]....
        /*0cd4*/ 	.word	0x0002ebb0


	//   ....[180]....
        /*0cd8*/ 	.word	0x0002ebe0


	//   ....[181]....
        /*0cdc*/ 	.word	0x0002edb0


	//   ....[182]....
        /*0ce0*/ 	.word	0x0002ede0


	//   ....[183]....
        /*0ce4*/ 	.word	0x0002ee10


	//   ....[184]....
        /*0ce8*/ 	.word	0x0002ee40


	//   ....[185]....
        /*0cec*/ 	.word	0x0002ee70


	//   ....[186]....
        /*0cf0*/ 	.word	0x0002eea0


	//   ....[187]....
        /*0cf4*/ 	.word	0x0002ef70


	//   ....[188]....
        /*0cf8*/ 	.word	0x0002ef90


	//   ....[189]....
        /*0cfc*/ 	.word	0x0002efa0


	//   ....[190]....
        /*0d00*/ 	.word	0x0002f020


	//   ....[191]....
        /*0d04*/ 	.word	0x0002fb70


	//   ....[192]....
        /*0d08*/ 	.word	0x00030070


	//   ....[193]....
        /*0d0c*/ 	.word	0x00030120


	//   ....[194]....
        /*0d10*/ 	.word	0x000301b0


	//   ....[195]....
        /*0d14*/ 	.word	0x00030200


	//   ....[196]....
        /*0d18*/ 	.word	0x00030250


	//   ....[197]....
        /*0d1c*/ 	.word	0x000302e0


	//   ....[198]....
        /*0d20*/ 	.word	0x00030370


	//   ....[199]....
        /*0d24*/ 	.word	0x000303c0


	//   ....[200]....
        /*0d28*/ 	.word	0x00030410


	//   ....[201]....
        /*0d2c*/ 	.word	0x00030500


	//   ....[202]....
        /*0d30*/ 	.word	0x000305b0


	//   ....[203]....
        /*0d34*/ 	.word	0x00030610


	//   ....[204]....
        /*0d38*/ 	.word	0x00030690


	//   ....[205]....
        /*0d3c*/ 	.word	0x00030780


	//   ....[206]....
        /*0d40*/ 	.word	0x000307d0


	//   ....[207]....
        /*0d44*/ 	.word	0x00030820


	//   ....[208]....
        /*0d48*/ 	.word	0x00030870


	//   ....[209]....
        /*0d4c*/ 	.word	0x00030ca0


	//   ....[210]....
        /*0d50*/ 	.word	0x00030dc0


	//   ....[211]....
        /*0d54*/ 	.word	0x00030ef0


	//   ....[212]....
        /*0d58*/ 	.word	0x00031010


	//   ....[213]....
        /*0d5c*/ 	.word	0x00031140


	//   ....[214]....
        /*0d60*/ 	.word	0x00031200


	//   ....[215]....
        /*0d64*/ 	.word	0x00031260


	//   ....[216]....
        /*0d68*/ 	.word	0x000312b0


	//   ....[217]....
        /*0d6c*/ 	.word	0x00031310


	//   ....[218]....
        /*0d70*/ 	.word	0x00031380


	//   ....[219]....
        /*0d74*/ 	.word	0x000313e0


	//   ....[220]....
        /*0d78*/ 	.word	0x00031430


	//   ....[221]....
        /*0d7c*/ 	.word	0x000314c0


	//   ....[222]....
        /*0d80*/ 	.word	0x00031540


	//   ....[223]....
        /*0d84*/ 	.word	0x000315a0


	//   ....[224]....
        /*0d88*/ 	.word	0x000315f0


	//   ....[225]....
        /*0d8c*/ 	.word	0x00031670


	//   ....[226]....
        /*0d90*/ 	.word	0x000316e0


	//   ....[227]....
        /*0d94*/ 	.word	0x00031740


	//   ....[228]....
        /*0d98*/ 	.word	0x00031790


	//   ....[229]....
        /*0d9c*/ 	.word	0x00031810


	//   ....[230]....
        /*0da0*/ 	.word	0x00031880


	//   ....[231]....
        /*0da4*/ 	.word	0x000318e0


	//   ....[232]....
        /*0da8*/ 	.word	0x00031930


	//   ....[233]....
        /*0dac*/ 	.word	0x000319b0


	//   ....[234]....
        /*0db0*/ 	.word	0x00031a20


	//   ....[235]....
        /*0db4*/ 	.word	0x00031a80


	//   ....[236]....
        /*0db8*/ 	.word	0x00031ad0


	//   ....[237]....
        /*0dbc*/ 	.word	0x00031b50


	//   ....[238]....
        /*0dc0*/ 	.word	0x00031bc0


	//   ....[239]....
        /*0dc4*/ 	.word	0x00031c20


	//   ....[240]....
        /*0dc8*/ 	.word	0x00031c70


	//   ....[241]....
        /*0dcc*/ 	.word	0x00031ce0


	//   ....[242]....
        /*0dd0*/ 	.word	0x00031d50


	//   ....[243]....
        /*0dd4*/ 	.word	0x00031db0


	//   ....[244]....
        /*0dd8*/ 	.word	0x00031e00


	//   ....[245]....
        /*0ddc*/ 	.word	0x00031e80


	//   ....[246]....
        /*0de0*/ 	.word	0x00031f00


	//   ....[247]....
        /*0de4*/ 	.word	0x00031f60


	//   ....[248]....
        /*0de8*/ 	.word	0x00031fb0


	//   ....[249]....
        /*0dec*/ 	.word	0x00032030


	//   ....[250]....
        /*0df0*/ 	.word	0x000320a0


	//   ....[251]....
        /*0df4*/ 	.word	0x00032100


	//   ....[252]....
        /*0df8*/ 	.word	0x00032150


	//   ....[253]....
        /*0dfc*/ 	.word	0x000321d0


	//   ....[254]....
        /*0e00*/ 	.word	0x00032240


	//   ....[255]....
        /*0e04*/ 	.word	0x000322a0


	//   ....[0]....
        /*0e08*/ 	.word	0x000322f0


	//   ....[1]....
        /*0e0c*/ 	.word	0x00032350


	//   ....[2]....
        /*0e10*/ 	.word	0x000323a0


	//   ....[3]....
        /*0e14*/ 	.word	0x00032400


	//   ....[4]....
        /*0e18*/ 	.word	0x00032450


	//   ....[5]....
        /*0e1c*/ 	.word	0x000324b0


	//   ....[6]....
        /*0e20*/ 	.word	0x00032520


	//   ....[7]....
        /*0e24*/ 	.word	0x00032580


	//   ....[8]....
        /*0e28*/ 	.word	0x000325d0


	//   ....[9]....
        /*0e2c*/ 	.word	0x00032650


	//   ....[10]....
        /*0e30*/ 	.word	0x000326c0


	//   ....[11]....
        /*0e34*/ 	.word	0x00032720


	//   ....[12]....
        /*0e38*/ 	.word	0x00032770


	//   ....[13]....
        /*0e3c*/ 	.word	0x00032810


	//   ....[14]....
        /*0e40*/ 	.word	0x00032880


	//   ....[15]....
        /*0e44*/ 	.word	0x00032900


	//   ....[16]....
        /*0e48*/ 	.word	0x00032970


	//   ....[17]....
        /*0e4c*/ 	.word	0x00032a00


	//   ....[18]....
        /*0e50*/ 	.word	0x00032a50


	//   ....[19]....
        /*0e54*/ 	.word	0x00032ae0


	//   ....[20]....
        /*0e58*/ 	.word	0x00032b70


	//   ....[21]....
        /*0e5c*/ 	.word	0x00032c00


	//   ....[22]....
        /*0e60*/ 	.word	0x00032c90


	//   ....[23]....
        /*0e64*/ 	.word	0x00032d20


	//   ....[24]....
        /*0e68*/ 	.word	0x00032db0


	//   ....[25]....
        /*0e6c*/ 	.word	0x00032e30


	//   ....[26]....
        /*0e70*/ 	.word	0x00032e80


	//   ....[27]....
        /*0e74*/ 	.word	0x00032f10


	//   ....[28]....
        /*0e78*/ 	.word	0x00032fa0


	//   ....[29]....
        /*0e7c*/ 	.word	0x00033020


	//   ....[30]....
        /*0e80*/ 	.word	0x00033070


	//   ....[31]....
        /*0e84*/ 	.word	0x00033100


	//   ....[32]....
        /*0e88*/ 	.word	0x00033190


	//   ....[33]....
        /*0e8c*/ 	.word	0x00033220


	//   ....[34]....
        /*0e90*/ 	.word	0x000332b0


	//   ....[35]....
        /*0e94*/ 	.word	0x00033340


	//   ....[36]....
        /*0e98*/ 	.word	0x000333d0


	//   ....[37]....
        /*0e9c*/ 	.word	0x00033490


	//   ....[38]....
        /*0ea0*/ 	.word	0x00033770


	//   ....[39]....
        /*0ea4*/ 	.word	0x00033980


	//   ....[40]....
        /*0ea8*/ 	.word	0x000339d0


	//   ....[41]....
        /*0eac*/ 	.word	0x00033a30


	//   ....[42]....
        /*0eb0*/ 	.word	0x00033b20


	//   ....[43]....
        /*0eb4*/ 	.word	0x00033b80


	//   ....[44]....
        /*0eb8*/ 	.word	0x00033c70


	//   ....[45]....
        /*0ebc*/ 	.word	0x00033cd0


	//   ....[46]....
        /*0ec0*/ 	.word	0x00033dc0


	//   ....[47]....
        /*0ec4*/ 	.word	0x00033e20


	//   ....[48]....
        /*0ec8*/ 	.word	0x00033f10


	//   ....[49]....
        /*0ecc*/ 	.word	0x00033f70


	//   ....[50]....
        /*0ed0*/ 	.word	0x00034060


	//   ....[51]....
        /*0ed4*/ 	.word	0x000340c0


	//   ....[52]....
        /*0ed8*/ 	.word	0x00034190


	//   ....[53]....
        /*0edc*/ 	.word	0x00034210


	//   ....[54]....
        /*0ee0*/ 	.word	0x000342e0


	//   ....[55]....
        /*0ee4*/ 	.word	0x000345c0


	//   ....[56]....
        /*0ee8*/ 	.word	0x00034660


	//   ....[57]....
        /*0eec*/ 	.word	0x00034800


	//   ....[58]....
        /*0ef0*/ 	.word	0x00034880


	//   ....[59]....
        /*0ef4*/ 	.word	0x00034900


	//   ....[60]....
        /*0ef8*/ 	.word	0x00034980


	//   ....[61]....
        /*0efc*/ 	.word	0x00034a00


	//   ....[62]....
        /*0f00*/ 	.word	0x00034a90


	//   ....[63]....
        /*0f04*/ 	.word	0x00034b30


	//   ....[64]....
        /*0f08*/ 	.word	0x00034be0


	//   ....[65]....
        /*0f0c*/ 	.word	0x00034c60


	//   ....[66]....
        /*0f10*/ 	.word	0x00034ce0


	//   ....[67]....
        /*0f14*/ 	.word	0x00034d60


	//   ....[68]....
        /*0f18*/ 	.word	0x00034df0


	//   ....[69]....
        /*0f1c*/ 	.word	0x00034e70


	//   ....[70]....
        /*0f20*/ 	.word	0x00034f20


	//   ....[71]....
        /*0f24*/ 	.word	0x00034f70


	//   ....[72]....
        /*0f28*/ 	.word	0x00035030


	//   ....[73]....
        /*0f2c*/ 	.word	0x00035160


	//----- nvinfo : EIATTR_REG_RECONFIG
	.align		4
.L_240:
        /*0f30*/ 	.byte	0x01, 0x54
	.zero		2


	//----- nvinfo : EIATTR_SYSCALL_OFFSETS
	.align		4
        /*0f34*/ 	.byte	0x04, 0x46
        /*0f36*/ 	.short	(.L_242 - .L_241)


	//   ....[0]....
.L_241:
        /*0f38*/ 	.word	0x00001da0


	//   ....[1]....
        /*0f3c*/ 	.word	0x00001ef0


	//   ....[2]....
        /*0f40*/ 	.word	0x0000a9c0


	//   ....[3]....
        /*0f44*/ 	.word	0x0000af10


	//   ....[4]....
        /*0f48*/ 	.word	0x0002b780


	//   ....[5]....
        /*0f4c*/ 	.word	0x0002b8f0


	//   ....[6]....
        /*0f50*/ 	.word	0x0002ba40


	//   ....[7]....
        /*0f54*/ 	.word	0x0002bb80


	//   ....[8]....
        /*0f58*/ 	.word	0x0002c4a0


	//----- nvinfo : EIATTR_MBARRIER_INSTR_OFFSETS
	.align		4
.L_242:
        /*0f5c*/ 	.byte	0x04, 0x39
        /*0f5e*/ 	.short	(.L_244 - .L_243)


	//   ....[0]....
.L_243:
        /*0f60*/ 	.word	0x000002d0
        /*0f64*/ 	.word	0x000000ff
        /*0f68*/ 	.word	0x00028800
        /*0f6c*/ 	.short	0x0100
        /*0f6e*/ 	.byte	0x08
	.zero		1


	//   ....[1]....
        /*0f70*/ 	.word	0x000002e0
        /*0f74*/ 	.word	0x000000ff
        /*0f78*/ 	.word	0x00028820
        /*0f7c*/ 	.short	0x0100
        /*0f7e*/ 	.byte	0x08
	.zero		1


	//   ....[2]....
        /*0f80*/ 	.word	0x000003d0
        /*0f84*/ 	.word	0x000000ff
        /*0f88*/ 	.word	0x00028830
        /*0f8c*/ 	.short	0x0100
        /*0f8e*/ 	.byte	0x08
	.zero		1


	//   ....[3]....
        /*0f90*/ 	.word	0x000003e0
        /*0f94*/ 	.word	0x000000ff
        /*0f98*/ 	.word	0x00028840
        /*0f9c*/ 	.short	0x0100
        /*0f9e*/ 	.byte	0x08
	.zero		1


	//   ....[4]....
        /*0fa0*/ 	.word	0x000003f0
        /*0fa4*/ 	.word	0x000000ff
        /*0fa8*/ 	.word	0x00028838
        /*0fac*/ 	.short	0x0100
        /*0fae*/ 	.byte	0x08
	.zero		1


	//   ....[5]....
        /*0fb0*/ 	.word	0x00000400
        /*0fb4*/ 	.word	0x000000ff
        /*0fb8*/ 	.word	0x00028848
        /*0fbc*/ 	.short	0x0100
        /*0fbe*/ 	.byte	0x08
	.zero		1


	//   ....[6]....
        /*0fc0*/ 	.word	0x00000530
        /*0fc4*/ 	.word	0x000000ff
        /*0fc8*/ 	.word	0x00028850
        /*0fcc*/ 	.short	0x0100
        /*0fce*/ 	.byte	0x08
	.zero		1


	//   ....[7]....
        /*0fd0*/ 	.word	0x00000540
        /*0fd4*/ 	.word	0x000000ff
        /*0fd8*/ 	.word	0x00028860
        /*0fdc*/ 	.short	0x0100
        /*0fde*/ 	.byte	0x08
	.zero		1


	//   ....[8]....
        /*0fe0*/ 	.word	0x00000550
        /*0fe4*/ 	.word	0x000000ff
        /*0fe8*/ 	.word	0x00028858
        /*0fec*/ 	.short	0x0100
        /*0fee*/ 	.byte	0x08
	.zero		1


	//   ....[9]....
        /*0ff0*/ 	.word	0x00000560
        /*0ff4*/ 	.word	0x000000ff
        /*0ff8*/ 	.word	0x00028868
        /*0ffc*/ 	.short	0x0100
        /*0ffe*/ 	.byte	0x08
	.zero		1


	//   ....[10]....
        /*1000*/ 	.word	0x00000650
        /*1004*/ 	.word	0x000000ff
        /*1008*/ 	.word	0x00028870
        /*100c*/ 	.short	0x0100
        /*100e*/ 	.byte	0x06
	.zero		1


	//   ....[11]....
        /*1010*/ 	.word	0x00000660
        /*1014*/ 	.word	0x000000ff
        /*1018*/ 	.word	0x00028880
        /*101c*/ 	.short	0x0100
        /*101e*/ 	.byte	0x06
	.zero		1


	//   ....[12]....
        /*1020*/ 	.word	0x00000670
        /*1024*/ 	.word	0x000000ff
        /*1028*/ 	.word	0x00028878
        /*102c*/ 	.short	0x0100
        /*102e*/ 	.byte	0x06
	.zero		1


	//   ....[13]....
        /*1030*/ 	.word	0x00000680
        /*1034*/ 	.word	0x000000ff
        /*1038*/ 	.word	0x00028888
        /*103c*/ 	.short	0x0100
        /*103e*/ 	.byte	0x06
	.zero		1


	//   ....[14]....
        /*1040*/ 	.word	0x000007b0
        /*1044*/ 	.word	0x000000ff
        /*1048*/ 	.word	0x00028890
        /*104c*/ 	.short	0x0100
        /*104e*/ 	.byte	0x08
	.zero		1


	//   ....[15]....
        /*1050*/ 	.word	0x000007c0
        /*1054*/ 	.word	0x000000ff
        /*1058*/ 	.word	0x000288a0
        /*105c*/ 	.short	0x0100
        /*105e*/ 	.byte	0x08
	.zero		1


	//   ....[16]....
        /*1060*/ 	.word	0x000007d0
        /*1064*/ 	.word	0x000000ff
        /*1068*/ 	.word	0x00028898
        /*106c*/ 	.short	0x0100
        /*106e*/ 	.byte	0x08
	.zero		1


	//   ....[17]....
        /*1070*/ 	.word	0x000007e0
        /*1074*/ 	.word	0x000000ff
        /*1078*/ 	.word	0x000288a8
        /*107c*/ 	.short	0x0100
        /*107e*/ 	.byte	0x08
	.zero		1


	//   ....[18]....
        /*1080*/ 	.word	0x00000910
        /*1084*/ 	.word	0x000000ff
        /*1088*/ 	.word	0x000288b0
        /*108c*/ 	.short	0x0100
        /*108e*/ 	.byte	0x08
	.zero		1


	//   ....[19]....
        /*1090*/ 	.word	0x00000920
        /*1094*/ 	.word	0x000000ff
        /*1098*/ 	.word	0x000288c0
        /*109c*/ 	.short	0x0100
        /*109e*/ 	.byte	0x08
	.zero		1


	//   ....[20]....
        /*10a0*/ 	.word	0x00000930
        /*10a4*/ 	.word	0x000000ff
        /*10a8*/ 	.word	0x000288b8
        /*10ac*/ 	.short	0x0100
        /*10ae*/ 	.byte	0x08
	.zero		1


	//   ....[21]....
        /*10b0*/ 	.word	0x00000940
        /*10b4*/ 	.word	0x000000ff
        /*10b8*/ 	.word	0x000288c8
        /*10bc*/ 	.short	0x0100
        /*10be*/ 	.byte	0x08
	.zero		1


	//   ....[22]....
        /*10c0*/ 	.word	0x00003010
        /*10c4*/ 	.word	0x00000073
        /*10c8*/ 	.word	0x00028890
        /*10cc*/ 	.short	0x010a
        /*10ce*/ 	.byte	0x3f
	.zero		1


	//   ....[23]....
        /*10d0*/ 	.word	0x000061d0
        /*10d4*/ 	.word	0x00000073
        /*10d8*/ 	.word	0x00028890
        /*10dc*/ 	.short	0x010a
        /*10de*/ 	.byte	0x3f
	.zero		1


	//   ....[24]....
        /*10e0*/ 	.word	0x00009180
        /*10e4*/ 	.word	0x00000073
        /*10e8*/ 	.word	0x00028890
        /*10ec*/ 	.short	0x010a
        /*10ee*/ 	.byte	0x3f
	.zero		1


	//   ....[25]....
        /*10f0*/ 	.word	0x000096f0
        /*10f4*/ 	.word	0x00000020
        /*10f8*/ 	.word	0x00000000
        /*10fc*/ 	.short	0x0101
        /*10fe*/ 	.byte	0x3f
	.zero		1


	//   ....[26]....
        /*1100*/ 	.word	0x00009730
        /*1104*/ 	.word	0x00000073
        /*1108*/ 	.word	0x000288b0
        /*110c*/ 	.short	0x010a
        /*110e*/ 	.byte	0x3f
	.zero		1


	//   ....[27]....
        /*1110*/ 	.word	0x00009d10
        /*1114*/ 	.word	0x00000073
        /*1118*/ 	.word	0x00000000
        /*111c*/ 	.short	0x0101
        /*111e*/ 	.byte	0x3f
	.zero		1


	//   ....[28]....
        /*1120*/ 	.word	0x0000ac90
        /*1124*/ 	.word	0x00000012
        /*1128*/ 	.word	0x00028800
        /*112c*/ 	.short	0x010a
        /*112e*/ 	.byte	0x3f
	.zero		1


	//   ....[29]....
        /*1130*/ 	.word	0x0000ace0
        /*1134*/ 	.word	0x00000012
        /*1138*/ 	.word	0x00028800
        /*113c*/ 	.short	0x010a
        /*113e*/ 	.byte	0x3f
	.zero		1


	//   ....[30]....
        /*1140*/ 	.word	0x0000b6e0
        /*1144*/ 	.word	0x00000012
        /*1148*/ 	.word	0x00028800
        /*114c*/ 	.short	0x010a
        /*114e*/ 	.byte	0x3f
	.zero		1


	//   ....[31]....
        /*1150*/ 	.word	0x0000dc30
        /*1154*/ 	.word	0x00000012
        /*1158*/ 	.word	0x00028800
        /*115c*/ 	.short	0x010a
        /*115e*/ 	.byte	0x3f
	.zero		1


	//   ....[32]....
        /*1160*/ 	.word	0x0000fcb0
        /*1164*/ 	.word	0x00000014
        /*1168*/ 	.word	0x00028830
        /*116c*/ 	.short	0x010a
        /*116e*/ 	.byte	0x3f
	.zero		1


	//   ....[33]....
        /*1170*/ 	.word	0x0000fd20
        /*1174*/ 	.word	0x00000014
        /*1178*/ 	.word	0x00028830
        /*117c*/ 	.short	0x010a
        /*117e*/ 	.byte	0x3f
	.zero		1


	//   ....[34]....
        /*1180*/ 	.word	0x000107a0
        /*1184*/ 	.word	0x00000014
        /*1188*/ 	.word	0x00000000
        /*118c*/ 	.short	0x0101
        /*118e*/ 	.byte	0x3f
	.zero		1


	//   ....[35]....
        /*1190*/ 	.word	0x00014eb0
        /*1194*/ 	.word	0x0000000f
        /*1198*/ 	.word	0x00028830
        /*119c*/ 	.short	0x010a
        /*119e*/ 	.byte	0x3f
	.zero		1


	//   ....[36]....
        /*11a0*/ 	.word	0x00014f00
        /*11a4*/ 	.word	0x0000000f
        /*11a8*/ 	.word	0x00028830
        /*11ac*/ 	.short	0x010a
        /*11ae*/ 	.byte	0x3f
	.zero		1


	//   ....[37]....
        /*11b0*/ 	.word	0x00015220
        /*11b4*/ 	.word	0x0000000f
        /*11b8*/ 	.word	0x00028850
        /*11bc*/ 	.short	0x010a
        /*11be*/ 	.byte	0x3f
	.zero		1


	//   ....[38]....
        /*11c0*/ 	.word	0x00015260
        /*11c4*/ 	.word	0x0000000f
        /*11c8*/ 	.word	0x00028850
        /*11cc*/ 	.short	0x010a
        /*11ce*/ 	.byte	0x3f
	.zero		1


	//   ....[39]....
        /*11d0*/ 	.word	0x000160b0
        /*11d4*/ 	.word	0x0000002d
        /*11d8*/ 	.word	0x00000000
        /*11dc*/ 	.short	0x0101
        /*11de*/ 	.byte	0x3f
	.zero		1


	//   ....[40]....
        /*11e0*/ 	.word	0x00019e20
        /*11e4*/ 	.word	0x00000014
        /*11e8*/ 	.word	0x00000000
        /*11ec*/ 	.short	0x0101
        /*11ee*/ 	.byte	0x3f
	.zero		1


	//   ....[41]....
        /*11f0*/ 	.word	0x0001a890
        /*11f4*/ 	.word	0x0000000f
        /*11f8*/ 	.word	0x00028830
        /*11fc*/ 	.short	0x010a
        /*11fe*/ 	.byte	0x3f
	.zero		1


	//   ....[42]....
        /*1200*/ 	.word	0x0001a8e0
        /*1204*/ 	.word	0x0000000f
        /*1208*/ 	.word	0x00028830
        /*120c*/ 	.short	0x010a
        /*120e*/ 	.byte	0x3f
	.zero		1


	//   ....[43]....
        /*1210*/ 	.word	0x0001ac30
        /*1214*/ 	.word	0x0000000f
        /*1218*/ 	.word	0x00028850
        /*121c*/ 	.short	0x010a
        /*121e*/ 	.byte	0x3f
	.zero		1


	//   ....[44]....
        /*1220*/ 	.word	0x0001ac70
        /*1224*/ 	.word	0x0000000f
        /*1228*/ 	.word	0x00028850
        /*122c*/ 	.short	0x010a
        /*122e*/ 	.byte	0x3f
	.zero		1


	//   ....[45]....
        /*1230*/ 	.word	0x0001d450
        /*1234*/ 	.word	0x00000003
        /*1238*/ 	.word	0x00000000
        /*123c*/ 	.short	0x0101
        /*123e*/ 	.byte	0x3f
	.zero		1


	//   ....[46]....
        /*1240*/ 	.word	0x0001d6a0
        /*1244*/ 	.word	0x0000000e
        /*1248*/ 	.word	0x00000000
        /*124c*/ 	.short	0x0101
        /*124e*/ 	.byte	0x3f
	.zero		1


	//   ....[47]....
        /*1250*/ 	.word	0x0001de80
        /*1254*/ 	.word	0x0000000f
        /*1258*/ 	.word	0x00028830
        /*125c*/ 	.short	0x010a
        /*125e*/ 	.byte	0x3f
	.zero		1


	//   ....[48]....
        /*1260*/ 	.word	0x0001ded0
        /*1264*/ 	.word	0x0000000f
        /*1268*/ 	.word	0x00028830
        /*126c*/ 	.short	0x010a
        /*126e*/ 	.byte	0x3f
	.zero		1


	//   ....[49]....
        /*1270*/ 	.word	0x0001e220
        /*1274*/ 	.word	0x0000000f
        /*1278*/ 	.word	0x00028850
        /*127c*/ 	.short	0x010a
        /*127e*/ 	.byte	0x3f
	.zero		1


	//   ....[50]....
        /*1280*/ 	.word	0x0001e260
        /*1284*/ 	.word	0x0000000f
        /*1288*/ 	.word	0x00028850
        /*128c*/ 	.short	0x010a
        /*128e*/ 	.byte	0x3f
	.zero		1


	//   ....[51]....
        /*1290*/ 	.word	0x0001f0a0
        /*1294*/ 	.word	0x0000002d
        /*1298*/ 	.word	0x00000000
        /*129c*/ 	.short	0x0101
        /*129e*/ 	.byte	0x3f
	.zero		1


	//   ....[52]....
        /*12a0*/ 	.word	0x00022e40
        /*12a4*/ 	.word	0x0000000e
        /*12a8*/ 	.word	0x00000000
        /*12ac*/ 	.short	0x0101
        /*12ae*/ 	.byte	0x3f
	.zero		1


	//   ....[53]....
        /*12b0*/ 	.word	0x00023540
        /*12b4*/ 	.word	0x0000000d
        /*12b8*/ 	.word	0x00028850
        /*12bc*/ 	.short	0x010a
        /*12be*/ 	.byte	0x3f
	.zero		1


	//   ....[54]....
        /*12c0*/ 	.word	0x000235c0
        /*12c4*/ 	.word	0x0000000d
        /*12c8*/ 	.word	0x00028850
        /*12cc*/ 	.short	0x010a
        /*12ce*/ 	.byte	0x3f
	.zero		1


	//   ....[55]....
        /*12d0*/ 	.word	0x00023ca0
        /*12d4*/ 	.word	0x00000002
        /*12d8*/ 	.word	0x00000000
        /*12dc*/ 	.short	0x0101
        /*12de*/ 	.byte	0x3f
	.zero		1


	//   ....[56]....
        /*12e0*/ 	.word	0x00025fd0
        /*12e4*/ 	.word	0x00000000
        /*12e8*/ 	.word	0x00000000
        /*12ec*/ 	.short	0x0101
        /*12ee*/ 	.byte	0x3f
	.zero		1


	//   ....[57]....
        /*12f0*/ 	.word	0x00026830
        /*12f4*/ 	.word	0x0000000e
        /*12f8*/ 	.word	0x00000000
        /*12fc*/ 	.short	0x0101
        /*12fe*/ 	.byte	0x3f
	.zero		1


	//   ....[58]....
        /*1300*/ 	.word	0x0002a270
        /*1304*/ 	.word	0x00000013
        /*1308*/ 	.word	0x00028820
        /*130c*/ 	.short	0x010a
        /*130e*/ 	.byte	0x3f
	.zero		1


	//   ....[59]....
        /*1310*/ 	.word	0x0002a340
        /*1314*/ 	.word	0x00000008
        /*1318*/ 	.word	0x000288a0
        /*131c*/ 	.short	0x010a
        /*131e*/ 	.byte	0x3f
	.zero		1


	//   ....[60]....
        /*1320*/ 	.word	0x0002a580
        /*1324*/ 	.word	0x00000008
        /*1328*/ 	.word	0x000288c0
        /*132c*/ 	.short	0x010a
        /*132e*/ 	.byte	0x3f
	.zero		1


	//   ....[61]....
        /*1330*/ 	.word	0x0002a930
        /*1334*/ 	.word	0x00000006
        /*1338*/ 	.word	0x000288a0
        /*133c*/ 	.short	0x010a
        /*133e*/ 	.byte	0x3f
	.zero		1


	//   ....[62]....
        /*1340*/ 	.word	0x0002ab60
        /*1344*/ 	.word	0x00000006
        /*1348*/ 	.word	0x000288c0
        /*134c*/ 	.short	0x010a
        /*134e*/ 	.byte	0x3f
	.zero		1


	//   ....[63]....
        /*1350*/ 	.word	0x0002bf60
        /*1354*/ 	.word	0x00000002
        /*1358*/ 	.word	0x00028880
        /*135c*/ 	.short	0x010a
        /*135e*/ 	.byte	0x3f
	.zero		1


	//   ....[64]....
        /*1360*/ 	.word	0x0002c110
        /*1364*/ 	.word	0x00000002
        /*1368*/ 	.word	0x00028840
        /*136c*/ 	.short	0x010a
        /*136e*/ 	.byte	0x3f
	.zero		1


	//   ....[65]....
        /*1370*/ 	.word	0x0002cd60
        /*1374*/ 	.word	0x00000013
        /*1378*/ 	.word	0x00028800
        /*137c*/ 	.short	0x0107
        /*137e*/ 	.byte	0x3f
	.zero		1


	//   ....[66]....
        /*1380*/ 	.word	0x0002ce50
        /*1384*/ 	.word	0x00000013
        /*1388*/ 	.word	0x00028800
        /*138c*/ 	.short	0x0101
        /*138e*/ 	.byte	0x3f
	.zero		1


	//   ....[67]....
        /*1390*/ 	.word	0x0002ce70
        /*1394*/ 	.word	0x00000013
        /*1398*/ 	.word	0x00028820
        /*139c*/ 	.short	0x010a
        /*139e*/ 	.byte	0x3f
	.zero		1


	//   ....[68]....
        /*13a0*/ 	.word	0x0002d180
        /*13a4*/ 	.word	0x00000006
        /*13a8*/ 	.word	0x00028880
        /*13ac*/ 	.short	0x010a
        /*13ae*/ 	.byte	0x3f
	.zero		1


	//   ....[69]....
        /*13b0*/ 	.word	0x0002d3e0
        /*13b4*/ 	.word	0x00000006
        /*13b8*/ 	.word	0x00028840
        /*13bc*/ 	.short	0x010a
        /*13be*/ 	.byte	0x3f
	.zero		1


	//   ....[70]....
        /*13c0*/ 	.word	0x0002d6b0
        /*13c4*/ 	.word	0x00000014
        /*13c8*/ 	.word	0x00028870
        /*13cc*/ 	.short	0x010a
        /*13ce*/ 	.byte	0x3f
	.zero		1


	//   ....[71]....
        /*13d0*/ 	.word	0x0002d720
        /*13d4*/ 	.word	0x00000014
        /*13d8*/ 	.word	0x00028860
        /*13dc*/ 	.short	0x010a
        /*13de*/ 	.byte	0x3f
	.zero		1


	//   ....[72]....
        /*13e0*/ 	.word	0x0002dde0
        /*13e4*/ 	.word	0x00000014
        /*13e8*/ 	.word	0x00028850
        /*13ec*/ 	.short	0x0101
        /*13ee*/ 	.byte	0x3f
	.zero		1


	//   ....[73]....
        /*13f0*/ 	.word	0x0002de60
        /*13f4*/ 	.word	0x00000014
        /*13f8*/ 	.word	0x00000000
        /*13fc*/ 	.short	0x0101
        /*13fe*/ 	.byte	0x3f
	.zero		1


	//   ....[74]....
        /*1400*/ 	.word	0x0002e0a0
        /*1404*/ 	.word	0x00000012
        /*1408*/ 	.word	0x00028870
        /*140c*/ 	.short	0x010a
        /*140e*/ 	.byte	0x3f
	.zero		1


	//   ....[75]....
        /*1410*/ 	.word	0x0002e110
        /*1414*/ 	.word	0x00000012
        /*1418*/ 	.word	0x00028860
        /*141c*/ 	.short	0x010a
        /*141e*/ 	.byte	0x3f
	.zero		1


	//   ....[76]....
        /*1420*/ 	.word	0x0002e770
        /*1424*/ 	.word	0x00000012
        /*1428*/ 	.word	0x00028850
        /*142c*/ 	.short	0x0101
        /*142e*/ 	.byte	0x3f
	.zero		1


	//   ....[77]....
        /*1430*/ 	.word	0x0002e7c0
        /*1434*/ 	.word	0x00000012
        /*1438*/ 	.word	0x00000000
        /*143c*/ 	.short	0x0101
        /*143e*/ 	.byte	0x3f
	.zero		1


	//   ....[78]....
        /*1440*/ 	.word	0x0002faf0
        /*1444*/ 	.word	0x00000000
        /*1448*/ 	.word	0x00028820
        /*144c*/ 	.short	0x010a
        /*144e*/ 	.byte	0x3f
	.zero		1


	//   ....[79]....
        /*1450*/ 	.word	0x0002fca0
        /*1454*/ 	.word	0x00000006
        /*1458*/ 	.word	0x00000000
        /*145c*/ 	.short	0x010a
        /*145e*/ 	.byte	0x3f
	.zero		1


	//   ....[80]....
        /*1460*/ 	.word	0x0002fd10
        /*1464*/ 	.word	0x00000007
        /*1468*/ 	.word	0x00000000
        /*146c*/ 	.short	0x010a
        /*146e*/ 	.byte	0x3f
	.zero		1


	//   ....[81]....
        /*1470*/ 	.word	0x0002fd70
        /*1474*/ 	.word	0x00000004
        /*1478*/ 	.word	0x00028860
        /*147c*/ 	.short	0x010a
        /*147e*/ 	.byte	0x3f
	.zero		1


	//   ....[82]....
        /*1480*/ 	.word	0x0002fdc0
        /*1484*/ 	.word	0x00000003
        /*1488*/ 	.word	0x00028860
        /*148c*/ 	.short	0x010a
        /*148e*/ 	.byte	0x3f
	.zero		1


	//   ....[83]....
        /*1490*/ 	.word	0x0002fe00
        /*1494*/ 	.word	0x00000004
        /*1498*/ 	.word	0x00028880
        /*149c*/ 	.short	0x010a
        /*149e*/ 	.byte	0x3f
	.zero		1


	//   ....[84]....
        /*14a0*/ 	.word	0x0002fe20
        /*14a4*/ 	.word	0x00000003
        /*14a8*/ 	.word	0x00028880
        /*14ac*/ 	.short	0x010a
        /*14ae*/ 	.byte	0x3f
	.zero		1


	//   ....[85]....
        /*14b0*/ 	.word	0x0002fe80
        /*14b4*/ 	.word	0x00000073
        /*14b8*/ 	.word	0x00028890
        /*14bc*/ 	.short	0x010a
        /*14be*/ 	.byte	0x3f
	.zero		1


	//   ....[86]....
        /*14c0*/ 	.word	0x0002fed0
        /*14c4*/ 	.word	0x00000073
        /*14c8*/ 	.word	0x00028890
        /*14cc*/ 	.short	0x010a
        /*14ce*/ 	.byte	0x3f
	.zero		1


	//   ....[87]....
        /*14d0*/ 	.word	0x0002ff20
        /*14d4*/ 	.word	0x00000073
        /*14d8*/ 	.word	0x00028890
        /*14dc*/ 	.short	0x010a
        /*14de*/ 	.byte	0x3f
	.zero		1


	//   ....[88]....
        /*14e0*/ 	.word	0x0002ff70
        /*14e4*/ 	.word	0x00000073
        /*14e8*/ 	.word	0x000288b0
        /*14ec*/ 	.short	0x010a
        /*14ee*/ 	.byte	0x3f
	.zero		1


	//   ....[89]....
        /*14f0*/ 	.word	0x00030440
        /*14f4*/ 	.word	0x00000012
        /*14f8*/ 	.word	0x00028800
        /*14fc*/ 	.short	0x010a
        /*14fe*/ 	.byte	0x3f
	.zero		1


	//   ....[90]....
        /*1500*/ 	.word	0x00030930
        /*1504*/ 	.word	0x00000012
        /*1508*/ 	.word	0x00028800
        /*150c*/ 	.short	0x010a
        /*150e*/ 	.byte	0x3f
	.zero		1


	//   ....[91]....
        /*1510*/ 	.word	0x00030980
        /*1514*/ 	.word	0x00000014
        /*1518*/ 	.word	0x00028830
        /*151c*/ 	.short	0x010a
        /*151e*/ 	.byte	0x3f
	.zero		1


	//   ....[92]....
        /*1520*/ 	.word	0x000309d0
        /*1524*/ 	.word	0x0000000f
        /*1528*/ 	.word	0x00028830
        /*152c*/ 	.short	0x010a
        /*152e*/ 	.byte	0x3f
	.zero		1


	//   ....[93]....
        /*1530*/ 	.word	0x00030a20
        /*1534*/ 	.word	0x0000000f
        /*1538*/ 	.word	0x00028850
        /*153c*/ 	.short	0x010a
        /*153e*/ 	.byte	0x3f
	.zero		1


	//   ....[94]....
        /*1540*/ 	.word	0x00030a70
        /*1544*/ 	.word	0x0000000f
        /*1548*/ 	.word	0x00028830
        /*154c*/ 	.short	0x010a
        /*154e*/ 	.byte	0x3f
	.zero		1


	//   ....[95]....
        /*1550*/ 	.word	0x00030ac0
        /*1554*/ 	.word	0x0000000f
        /*1558*/ 	.word	0x00028850
        /*155c*/ 	.short	0x010a
        /*155e*/ 	.byte	0x3f
	.zero		1


	//   ....[96]....
        /*1560*/ 	.word	0x00030b10
        /*1564*/ 	.word	0x0000000f
        /*1568*/ 	.word	0x00028830
        /*156c*/ 	.short	0x010a
        /*156e*/ 	.byte	0x3f
	.zero		1


	//   ....[97]....
        /*1570*/ 	.word	0x00030b60
        /*1574*/ 	.word	0x0000000f
        /*1578*/ 	.word	0x00028850
        /*157c*/ 	.short	0x010a
        /*157e*/ 	.byte	0x3f
	.zero		1


	//   ....[98]....
        /*1580*/ 	.word	0x00030bb0
        /*1584*/ 	.word	0x0000000d
        /*1588*/ 	.word	0x00028850
        /*158c*/ 	.short	0x010a
        /*158e*/ 	.byte	0x3f
	.zero		1


	//   ....[99]....
        /*1590*/ 	.word	0x00033550
        /*1594*/ 	.word	0x00000013
        /*1598*/ 	.word	0x00028820
        /*159c*/ 	.short	0x010a
        /*159e*/ 	.byte	0x3f
	.zero		1


	//   ....[100]....
        /*15a0*/ 	.word	0x000335a0
        /*15a4*/ 	.word	0x00000008
        /*15a8*/ 	.word	0x000288a0
        /*15ac*/ 	.short	0x010a
        /*15ae*/ 	.byte	0x3f
	.zero		1


	//   ....[101]....
        /*15b0*/ 	.word	0x000335f0
        /*15b4*/ 	.word	0x00000008
        /*15b8*/ 	.word	0x000288c0
        /*15bc*/ 	.short	0x010a
        /*15be*/ 	.byte	0x3f
	.zero		1


	//   ....[102]....
        /*15c0*/ 	.word	0x00033640
        /*15c4*/ 	.word	0x00000006
        /*15c8*/ 	.word	0x000288a0
        /*15cc*/ 	.short	0x010a
        /*15ce*/ 	.byte	0x3f
	.zero		1


	//   ....[103]....
        /*15d0*/ 	.word	0x00033690
        /*15d4*/ 	.word	0x00000006
        /*15d8*/ 	.word	0x000288c0
        /*15dc*/ 	.short	0x010a
        /*15de*/ 	.byte	0x3f
	.zero		1


	//   ....[104]....
        /*15e0*/ 	.word	0x00033830
        /*15e4*/ 	.word	0x00000002
        /*15e8*/ 	.word	0x00028880
        /*15ec*/ 	.short	0x010a
        /*15ee*/ 	.byte	0x3f
	.zero		1


	//   ....[105]....
        /*15f0*/ 	.word	0x00033880
        /*15f4*/ 	.word	0x00000002
        /*15f8*/ 	.word	0x00028840
        /*15fc*/ 	.short	0x010a
        /*15fe*/ 	.byte	0x3f
	.zero		1


	//   ....[106]....
        /*1600*/ 	.word	0x00034320
        /*1604*/ 	.word	0x00000013
        /*1608*/ 	.word	0x00028820
        /*160c*/ 	.short	0x010a
        /*160e*/ 	.byte	0x3f
	.zero		1


	//   ....[107]....
        /*1610*/ 	.word	0x00034370
        /*1614*/ 	.word	0x00000006
        /*1618*/ 	.word	0x00028880
        /*161c*/ 	.short	0x010a
        /*161e*/ 	.byte	0x3f
	.zero		1


	//   ....[108]....
        /*1620*/ 	.word	0x000343c0
        /*1624*/ 	.word	0x00000006
        /*1628*/ 	.word	0x00028840
        /*162c*/ 	.short	0x010a
        /*162e*/ 	.byte	0x3f
	.zero		1


	//   ....[109]....
        /*1630*/ 	.word	0x00034410
        /*1634*/ 	.word	0x00000014
        /*1638*/ 	.word	0x00028870
        /*163c*/ 	.short	0x010a
        /*163e*/ 	.byte	0x3f
	.zero		1


	//   ....[110]....
        /*1640*/ 	.word	0x00034460
        /*1644*/ 	.word	0x00000014
        /*1648*/ 	.word	0x00028860
        /*164c*/ 	.short	0x010a
        /*164e*/ 	.byte	0x3f
	.zero		1


	//   ....[111]....
        /*1650*/ 	.word	0x000344b0
        /*1654*/ 	.word	0x00000012
        /*1658*/ 	.word	0x00028870
        /*165c*/ 	.short	0x010a
        /*165e*/ 	.byte	0x3f
	.zero		1


	//   ....[112]....
        /*1660*/ 	.word	0x00034500
        /*1664*/ 	.word	0x00000012
        /*1668*/ 	.word	0x00028860
        /*166c*/ 	.short	0x010a
        /*166e*/ 	.byte	0x3f
	.zero		1


	//   ....[113]....
        /*1670*/ 	.word	0x00035080
        /*1674*/ 	.word	0x00000000
        /*1678*/ 	.word	0x00028820
        /*167c*/ 	.short	0x010a
        /*167e*/ 	.byte	0x3f
	.zero		1


	//   ....[114]....
        /*1680*/ 	.word	0x00035220
        /*1684*/ 	.word	0x00000006
        /*1688*/ 	.word	0x00000000
        /*168c*/ 	.short	0x010a
        /*168e*/ 	.byte	0x3f
	.zero		1


	//   ....[115]....
        /*1690*/ 	.word	0x00035270
        /*1694*/ 	.word	0x00000007
        /*1698*/ 	.word	0x00000000
        /*169c*/ 	.short	0x010a
        /*169e*/ 	.byte	0x3f
	.zero		1


	//   ....[116]....
        /*16a0*/ 	.word	0x000352c0
        /*16a4*/ 	.word	0x00000004
        /*16a8*/ 	.word	0x00028860
        /*16ac*/ 	.short	0x010a
        /*16ae*/ 	.byte	0x3f
	.zero		1


	//   ....[117]....
        /*16b0*/ 	.word	0x00035310
        /*16b4*/ 	.word	0x00000003
        /*16b8*/ 	.word	0x00028860
        /*16bc*/ 	.short	0x010a
        /*16be*/ 	.byte	0x3f
	.zero		1


	//   ....[118]....
        /*16c0*/ 	.word	0x00035360
        /*16c4*/ 	.word	0x00000004
        /*16c8*/ 	.word	0x00028880
        /*16cc*/ 	.short	0x010a
        /*16ce*/ 	.byte	0x3f
	.zero		1


	//----- nvinfo : EIATTR_NUM_MBARRIERS
	.align		4
.L_244:
        /*16d0*/ 	.byte	0x03, 0x38
        /*16d2*/ 	.short	0x0016


	//----- nvinfo : EIATTR_EXIT_INSTR_OFFSETS
	.align		4
        /*16d4*/ 	.byte	0x04, 0x1c
        /*16d6*/ 	.short	(.L_246 - .L_245)


	//   ....[0]....
.L_245:
        /*16d8*/ 	.word	0x0002fe70


	//----- nvinfo : EIATTR_MAX_THREADS
	.align		4
.L_246:
        /*16dc*/ 	.byte	0x04, 0x05
        /*16de*/ 	.short	(.L_248 - .L_247)
.L_247:
        /*16e0*/ 	.word	0x00000180
        /*16e4*/ 	.word	0x00000001
        /*16e8*/ 	.word	0x00000001


	//----- nvinfo : EIATTR_CRS_STACK_SIZE
	.align		4
.L_248:
        /*16ec*/ 	.byte	0x04, 0x1e
        /*16ee*/ 	.short	(.L_250 - .L_249)
.L_249:
        /*16f0*/ 	.word	0x00000000


	//----- nvinfo : EIATTR_CBANK_PARAM_SIZE
	.align		4
.L_250:
        /*16f4*/ 	.byte	0x03, 0x19
        /*16f6*/ 	.short	0x0af0


	//----- nvinfo : EIATTR_PARAM_CBANK
	.align		4
        /*16f8*/ 	.byte	0x04, 0x0a
        /*16fa*/ 	.short	(.L_252 - .L_251)
	.align		4
.L_251:
        /*16fc*/ 	.word	index@(.nv.constant0._ZN7cutlass13device_kernelIN5flash11enable_sm90INS1_16FlashAttnFwdSm90INS1_25CollectiveMainloopFwdSm90ILi2EN4cute5tupleIJNS5_1CILi1EEES8_S8_EEENS6_IJNS7_ILi128EEENS7_ILi192EEESA_EEELi128ENS_12float_e4m3_tEfNS_4arch4Sm90ELb0ELb1ELb1ELb1ELb0ELb1ELb0ELb1ELb1ELb1ELb1ELb0EEENS1_21CollectiveEpilogueFwdINS6_IJSA_SA_SB_EEES9_NS_10bfloat16_tESF_Li256ELb1ELb1ELb1ELb1EEENS1_36VarlenDynamicPersistentTileSchedulerILi128ELi192ELi256ELi128ELb1ELb1ELb1ELb1ELb0ELb1EEEEEEEEEvNT_6ParamsE)
        /*1700*/ 	.short	0x0210
        /*1702*/ 	.short	0x0af0


	//----- nvinfo : EIATTR_SW_WAR
	.align		4
.L_252:
        /*1704*/ 	.byte	0x04, 0x36
        /*1706*/ 	.short	(.L_254 - .L_253)
.L_253:
        /*1708*/ 	.word	0x00000008
.L_254:


//--------------------- .nv.info._ZN7cutlass13device_kernelIN5flash11enable_sm90INS1_16FlashAttnFwdSm90INS1_25CollectiveMainloopFwdSm90ILi2EN4cute5tupleIJNS5_1CILi1EEES8_S8_EEENS6_IJNS7_ILi128EEENS7_ILi224EEESA_EEELi128ENS_12float_e4m3_tEfNS_4arch4Sm90ELb1ELb0ELb1ELb0ELb0ELb0ELb0ELb1ELb1ELb1ELb1ELb0EEENS1_21CollectiveEpilogueFwdINS6_IJSA_SA_SB_EEES9_NS_10bfloat16_tESF_Li256ELb0ELb1ELb1ELb1EEENS1_19SingleTileSchedulerILb0ELb1ELb1ELi128EEEEEEEEEvNT_6ParamsE --------------------------
	.section	.nv.info._ZN7cutlass13device_kernelIN5flash11enable_sm90INS1_16FlashAttnFwdSm90INS1_25CollectiveMainloopFwdSm90ILi2EN4cute5tupleIJNS5_1CILi1EEES8_S8_EEENS6_IJNS7_ILi128EEENS7_ILi224EEESA_EEELi128ENS_12float_e4m3_tEfNS_4arch4Sm90ELb1ELb0ELb1ELb0ELb0ELb0ELb0ELb1ELb1ELb1ELb1ELb0EEENS1_21CollectiveEpilogueFwdINS6_IJSA_SA_SB_EEES9_NS_10bfloat16_tESF_Li256ELb0ELb1ELb1ELb1EEENS1_19SingleTileSchedulerILb0ELb1ELb1ELi128EEEEEEEEEvNT_6ParamsE,"",@"SHT_CUDA_INFO"
	.sectionflags	@""
	.align	4


	//----- nvinfo : EIATTR_CUDA_API_VERSION
	.align		4
        /*0000*/ 	.byte	0x04, 0x37
        /*0002*/ 	.short	(.L_256 - .L_255)
.L_255:
        /*0004*/ 	.word	0x00000082


	//----- nvinfo : EIATTR_KPARAM_INFO
	.align		4
.L_256:
        /*0008*/ 	.byte	0x04, 0x17
        /*000a*/ 	.short	(.L_258 - .L_257)
.L_257:
        /*000c*/ 	.word	0x00000000
        /*0010*/ 	.short	0x0000
        /*0012*/ 	.short	0x0070
        /*0014*/ 	.byte	0x00, 0xf0, 0x01, 0x28


	//----- nvinfo : EIATTR_SPARSE_MMA_MASK
	.align		4
.L_258:
        /*0018*/ 	.byte	0x03, 0x50
        /*001a*/ 	.short	0x0000


	//----- nvinfo : EIATTR_MAXREG_COUNT
	.align		4
        /*001c*/ 	.byte	0x03, 0x1b
        /*001e*/ 	.short	0x00a8


	//----- nvinfo : EIATTR_NUM_BARRIERS
	.align		4
        /*0020*/ 	.byte	0x02, 0x4c
        /*0022*/ 	.byte	0x10
	.zero		1


	//----- nvinfo : EIATTR_EXTERNS
	.align		4
        /*0024*/ 	.byte	0x04, 0x0f
        /*0026*/ 	.short	(.L_260 - .L_259)


	//   ....[0]....
	.align		4
.L_259:
        /*0028*/ 	.word	index@(__assertfail)


	//----- nvinfo : EIATTR_ANNOTATIONS
	.align		4
.L_260:
        /*002c*/ 	.byte	0x04, 0x55
        /*002e*/ 	.short	(.L_262 - .L_261)


	//   ....[0]....
.L_261:
        /* <DEDUP_REMOVED lines=14> */


	//----- nvinfo : EIATTR_MERCURY_ISA_VERSION
	.align		4
.L_262:
        /*00f8*/ 	.byte	0x03, 0x5f
        /*00fa*/ 	.short	0x0101


	//----- nvinfo : EIATTR_INT_WARP_WIDE_INSTR_OFFSETS
	.align		4
        /*00fc*/ 	.byte	0x04, 0x31
        /*00fe*/ 	.short	(.L_264 - .L_263)


	//   ....[0]....
.L_263:
        /*0100*/ 	.word	0x00000120


	//   ....[1]....
        /*0104*/ 	.word	0x000001c0


	//   ....[2]....
        /*0108*/ 	.word	0x00000230


	//----- nvinfo : EIATTR_COOP_GROUP_MASK_REGIDS
	.align		4
.L_264:
        /*010c*/ 	.byte	0x04, 0x29
        /*010e*/ 	.short	(.L_266 - .L_265)


	//   ....[0]....
.L_265:
        /*0110*/ 	.word	0xffffffff


	//   ....[1]....
        /*0114*/ 	.word	0xffffffff


	//   ....[2]....
        /*0118*/ 	.word	0xffffffff


	//   ....[3]....
        /*011c*/ 	.word	0xffffffff


	//   ....[4]....
        /*0120*/ 	.word	0xffffffff


	//   ....[5]....
        /*0124*/ 	.word	0xffffffff


	//   ....[6]....
        /*0128*/ 	.word	0xffffffff


	//   ....[7]....
        /*012c*/ 	.word	0xffffffff


	//   ....[8]....
        /*0130*/ 	.word	0xffffffff


	//   ....[9]....
        /*0134*/ 	.word	0xffffffff


	//   ....[10]....
        /*0138*/ 	.word	0xffffffff


	//   ....[11]....
        /*013c*/ 	.word	0xffffffff


	//   ....[12]....
        /*0140*/ 	.word	0xffffffff


	//   ....[13]....
        /*0144*/ 	.word	0xffffffff


	//   ....[14]....
        /*0148*/ 	.word	0xffffffff


	//   ....[15]....
        /*014c*/ 	.word	0xffffffff


	//   ....[16]....
        /*0150*/ 	.word	0xffffffff


	//   ....[17]....
        /*0154*/ 	.word	0xffffffff


	//   ....[18]....
        /*0158*/ 	.word	0xffffffff


	//   ....[19]....
        /*015c*/ 	.word	0xffffffff


	//   ....[20]....
        /*0160*/ 	.word	0xffffffff


	//   ....[21]....
        /*0164*/ 	.word	0xffffffff


	//   ....[22]....
        /*0168*/ 	.word	0xffffffff


	//   ....[23]....
        /*016c*/ 	.word	0xffffffff


	//   ....[24]....
        /*0170*/ 	.word	0xffffffff


	//   ....[25]....
        /*0174*/ 	.word	0xffffffff


	//   ....[26]....
        /*0178*/ 	.word	0xffffffff


	//   ....[27]....
        /*017c*/ 	.word	0xffffffff


	//   ....[28]....
        /*0180*/ 	.word	0xffffffff


	//   ....[29]....
        /*0184*/ 	.word	0xffffffff


	//   ....[30]....
        /*0188*/ 	.word	0xffffffff


	//   ....[31]....
        /*018c*/ 	.word	0xffffffff


	//   ....[32]....
        /*0190*/ 	.word	0xffffffff


	//   ....[33]....
        /*0194*/ 	.word	0xffffffff


	//   ....[34]....
        /*0198*/ 	.word	0xffffffff


	//   ....[35]....
        /*019c*/ 	.word	0xffffffff


	//   ....[36]....
        /*01a0*/ 	.word	0xffffffff


	//   ....[37]....
        /*01a4*/ 	.word	0xffffffff


	//   ....[38]....
        /*01a8*/ 	.word	0xffffffff


	//   ....[39]....
        /*01ac*/ 	.word	0xffffffff


	//   ....[40]....
        /*01b0*/ 	.word	0xffffffff


	//   ....[41]....
        /*01b4*/ 	.word	0xffffffff


	//   ....[42]....
        /*01b8*/ 	.word	0xffffffff


	//   ....[43]....
        /*01bc*/ 	.word	0xffffffff


	//   ....[44]....
        /*01c0*/ 	.word	0xffffffff


	//   ....[45]....
        /*01c4*/ 	.word	0xffffffff


	//   ....[46]....
        /*01c8*/ 	.word	0xffffffff


	//   ....[47]....
        /*01cc*/ 	.word	0xffffffff


	//   ....[48]....
        /*01d0*/ 	.word	0xffffffff


	//   ....[49]....
        /*01d4*/ 	.word	0xffffffff


	//   ....[50]....
        /*01d8*/ 	.word	0xffffffff


	//   ....[51]....
        /*01dc*/ 	.word	0xffffffff


	//   ....[52]....
        /*01e0*/ 	.word	0xffffffff


	//   ....[53]....
        /*01e4*/ 	.word	0xffffffff


	//   ....[54]....
        /*01e8*/ 	.word	0xffffffff


	//   ....[55]....
        /*01ec*/ 	.word	0xffffffff


	//   ....[56]....
        /*01f0*/ 	.word	0xffffffff


	//   ....[57]....
        /*01f4*/ 	.word	0xffffffff


	//   ....[58]....
        /*01f8*/ 	.word	0xffffffff


	//   ....[59]....
        /*01fc*/ 	.word	0xffffffff


	//   ....[60]....
        /*0200*/ 	.word	0xffffffff


	//   ....[61]....
        /*0204*/ 	.word	0xffffffff


	//   ....[62]....
        /*0208*/ 	.word	0xffffffff


	//   ....[63]....
        /*020c*/ 	.word	0xffffffff


	//   ....[64]....
        /*0210*/ 	.word	0xffffffff


	//   ....[65]....
        /*0214*/ 	.word	0xffffffff


	//   ....[66]....
        /*0218*/ 	.word	0xffffffff


	//   ....[67]....
        /*021c*/ 	.word	0xffffffff


	//   ....[68]....
        /*0220*/ 	.word	0xffffffff


	//   ....[69]....
        /*0224*/ 	.word	0xffffffff


	//   ....[70]....
        /*0228*/ 	.word	0xffffffff


	//   ....[71]....
        /*022c*/ 	.word	0xffffffff


	//   ....[72]....
        /*0230*/ 	.word	0xffffffff


	//   ....[73]....
        /*0234*/ 	.word	0xffffffff


	//   ....[74]....
        /*0238*/ 	.word	0xffffffff


	//   ....[75]....
        /*023c*/ 	.word	0xffffffff


	//   ....[76]....
        /*0240*/ 	.word	0xffffffff


	//   ....[77]....
        /*0244*/ 	.word	0xffffffff


	//   ....[78]....
        /*0248*/ 	.word	0xffffffff


	//   ....[79]....
        /*024c*/ 	.word	0xffffffff


	//   ....[80]....
        /*0250*/ 	.word	0xffffffff


	//   ....[81]....
        /*0254*/ 	.word	0xffffffff


	//   ....[82]....
        /*0258*/ 	.word	0xffffffff


	//   ....[83]....
        /*025c*/ 	.word	0xffffffff


	//   ....[84]....
        /*0260*/ 	.word	0xffffffff


	//   ....[85]....
        /*0264*/ 	.word	0xffffffff


	//   ....[86]....
        /*0268*/ 	.word	0xffffffff


	//   ....[87]....
        /*026c*/ 	.word	0xffffffff


	//   ....[88]....
        /*0270*/ 	.word	0xffffffff


	//   ....[89]....
        /*0274*/ 	.word	0xffffffff


	//   ....[90]....
        /*0278*/ 	.word	0xffffffff


	//   ....[91]....
        /*027c*/ 	.word	0xffffffff


	//   ....[92]....
        /*0280*/ 	.word	0xffffffff


	//   ....[93]....
        /*0284*/ 	.word	0xffffffff


	//   ....[94]....
        /*0288*/ 	.word	0xffffffff


	//   ....[95]....
        /*028c*/ 	.word	0xffffffff


	//   ....[96]....
        /*0290*/ 	.word	0xffffffff


	//   ....[97]....
        /*0294*/ 	.word	0xffffffff


	//   ....[98]....
        /*0298*/ 	.word	0xffffffff


	//   ....[99]....
        /*029c*/ 	.word	0xffffffff


	//   ....[100]....
        /*02a0*/ 	.word	0xffffffff


	//   ....[101]....
        /*02a4*/ 	.word	0xffffffff


	//   ....[102]....
        /*02a8*/ 	.word	0xffffffff


	//   ....[103]....
        /*02ac*/ 	.word	0xffffffff


	//   ....[104]....
        /*02b0*/ 	.word	0xffffffff


	//   ....[105]....
        /*02b4*/ 	.word	0xffffffff


	//   ....[106]....
        /*02b8*/ 	.word	0xffffffff


	//   ....[107]....
        /*02bc*/ 	.word	0xffffffff


	//   ....[108]....
        /*02c0*/ 	.word	0xffffffff


	//   ....[109]....
        /*02c4*/ 	.word	0xffffffff


	//   ....[110]....
        /*02c8*/ 	.word	0xffffffff


	//   ....[111]....
        /*02cc*/ 	.word	0xffffffff


	//   ....[112]....
        /*02d0*/ 	.word	0xffffffff


	//   ....[113]....
        /*02d4*/ 	.word	0xffffffff


	//   ....[114]....
        /*02d8*/ 	.word	0xffffffff


	//   ....[115]....
        /*02dc*/ 	.word	0xffffffff


	//   ....[116]....
        /*02e0*/ 	.word	0xffffffff


	//   ....[117]....
        /*02e4*/ 	.word	0xffffffff


	//   ....[118]....
        /*02e8*/ 	.word	0xffffffff


	//   ....[119]....
        /*02ec*/ 	.word	0x0500000f


	//   ....[120]....
        /*02f0*/ 	.word	0x0500000f


	//   ....[121]....
        /*02f4*/ 	.word	0x0500000f


	//   ....[122]....
        /*02f8*/ 	.word	0x0500000f


	//   ....[123]....
        /*02fc*/ 	.word	0x0500000f


	//   ....[124]....
        /*0300*/ 	.word	0x0500000f


	//   ....[125]....
        /*0304*/ 	.word	0x0500000f


	//   ....[126]....
        /*0308*/ 	.word	0x0500000f


	//   ....[127]....
        /*030c*/ 	.word	0x0500000f


	//   ....[128]....
        /*0310*/ 	.word	0x0500000f


	//   ....[129]....
        /*0314*/ 	.word	0x0500000f


	//   ....[130]....
        /*0318*/ 	.word	0x0500000f


	//   ....[131]....
        /*031c*/ 	.word	0x0500000f


	//   ....[132]....
        /*0320*/ 	.word	0x0500000f


	//   ....[133]....
        /*0324*/ 	.word	0x0500000f


	//   ....[134]....
        /*0328*/ 	.word	0x0500000f


	//   ....[135]....
        /*032c*/ 	.word	0x0500000f


	//----- nvinfo : EIATTR_COOP_GROUP_INSTR_OFFSETS
	.align		4
.L_266:
        /*0330*/ 	.byte	0x04, 0x28
        /*0332*/ 	.short	(.L_268 - .L_267)


	//   ....[0]....
.L_267:
        /*0334*/ 	.word	0x00000060


	//   ....[1]....
        /*0338*/ 	.word	0x00000130


	//   ....[2]....
        /*033c*/ 	.word	0x000001e0


	//   ....[3]....
        /*0340*/ 	.word	0x000003a0


	//   ....[4]....
        /*0344*/ 	.word	0x00000500


	//   ....[5]....
        /*0348*/ 	.word	0x00000620


	//   ....[6]....
        /*034c*/ 	.word	0x00000780


	//   ....[7]....
        /*0350*/ 	.word	0x000011c0


	//   ....[8]....
        /*0354*/ 	.word	0x000029e0


	//   ....[9]....
        /*0358*/ 	.word	0x00002a20


	//   ....[10]....
        /*035c*/ 	.word	0x00003b90


	//   ....[11]....
        /*0360*/ 	.word	0x00003c20


	//   ....[12]....
        /*0364*/ 	.word	0x00004cd0


	//   ....[13]....
        /*0368*/ 	.word	0x00004d70


	//   ....[14]....
        /*036c*/ 	.word	0x000076f0


	//   ....[15]....
        /*0370*/ 	.word	0x00007a80


	//   ....[16]....
        /*0374*/ 	.word	0x00008c90


	//   ....[17]....
        /*0378*/ 	.word	0x00008d20


	//   ....[18]....
        /*037c*/ 	.word	0x00009f10


	//   ....[19]....
        /*0380*/ 	.word	0x00009f90


	//   ....[20]....
        /*0384*/ 	.word	0x0000dec0


	//   ....[21]....
        /*0388*/ 	.word	0x0000def0


	//   ....[22]....
        /*038c*/ 	.word	0x0000df60


	//   ....[23]....
        /*0390*/ 	.word	0x0000df70


	//   ....[24]....
        /*0394*/ 	.word	0x000101a0


	//   ....[25]....
        /*0398*/ 	.word	0x000101c0


	//   ....[26]....
        /*039c*/ 	.word	0x00010220


	//   ....[27]....
        /*03a0*/ 	.word	0x00010230


	//   ....[28]....
        /*03a4*/ 	.word	0x00011050


	//   ....[29]....
        /*03a8*/ 	.word	0x00011060


	//   ....[30]....
        /*03ac*/ 	.word	0x00011070


	//   ....[31]....
        /*03b0*/ 	.word	0x00011090


	//   ....[32]....
        /*03b4*/ 	.word	0x000110a0


	//   ....[33]....
        /*03b8*/ 	.word	0x000110b0


	//   ....[34]....
        /*03bc*/ 	.word	0x000110c0


	//   ....[35]....
        /*03c0*/ 	.word	0x000110e0


	//   ....[36]....
        /*03c4*/ 	.word	0x000110f0


	//   ....[37]....
        /*03c8*/ 	.word	0x00011100


	//   ....[38]....
        /*03cc*/ 	.word	0x00011110


	//   ....[39]....
        /*03d0*/ 	.word	0x00011120


	//   ....[40]....
        /*03d4*/ 	.word	0x00011130


	//   ....[41]....
        /*03d8*/ 	.word	0x00011140


	//   ....[42]....
        /*03dc*/ 	.word	0x00011150


	//   ....[43]....
        /*03e0*/ 	.word	0x00011160


	//   ....[44]....
        /*03e4*/ 	.word	0x00011170


	//   ....[45]....
        /*03e8*/ 	.word	0x00011180


	//   ....[46]....
        /*03ec*/ 	.word	0x00011190


	//   ....[47]....
        /*03f0*/ 	.word	0x000111a0


	//   ....[48]....
        /*03f4*/ 	.word	0x000111b0


	//   ....[49]....
        /*03f8*/ 	.word	0x000111c0


	//   ....[50]....
        /*03fc*/ 	.word	0x000111d0


	//   ....[51]....
        /*0400*/ 	.word	0x000111e0


	//   ....[52]....
        /*0404*/ 	.word	0x000111f0


	//   ....[53]....
        /*0408*/ 	.word	0x00011200


	//   ....[54]....
        /*040c*/ 	.word	0x00011210


	//   ....[55]....
        /*0410*/ 	.word	0x00011220


	//   ....[56]....
        /*0414*/ 	.word	0x00011230


	//   ....[57]....
        /*0418*/ 	.word	0x00011250


	//   ....[58]....
        /*041c*/ 	.word	0x00011260


	//   ....[59]....
        /*0420*/ 	.word	0x00011270


	//   ....[60]....
        /*0424*/ 	.word	0x00011290


	//   ....[61]....
        /*0428*/ 	.word	0x000112a0


	//   ....[62]....
        /*042c*/ 	.word	0x000112b0


	//   ....[63]....
        /*0430*/ 	.word	0x000112d0


	//   ....[64]....
        /*0434*/ 	.word	0x000112f0


	//   ....[65]....
        /*0438*/ 	.word	0x00011300


	//   ....[66]....
        /*043c*/ 	.word	0x00011320


	//   ....[67]....
        /*0440*/ 	.word	0x00011350


	//   ....[68]....
        /*0444*/ 	.word	0x00011360


	//   ....[69]....
        /*0448*/ 	.word	0x00011370


	//   ....[70]....
        /*044c*/ 	.word	0x00011390


	//   ....[71]....
        /*0450*/ 	.word	0x000113a0


	//   ....[72]....
        /*0454*/ 	.word	0x000113b0


	//   ....[73]....
        /*0458*/ 	.word	0x000113c0


	//   ....[74]....
        /*045c*/ 	.word	0x000113d0


	//   ....[75]....
        /*0460*/ 	.word	0x000113e0


	//   ....[76]....
        /*0464*/ 	.word	0x00011400


	//   ....[77]....
        /*0468*/ 	.word	0x00011430


	//   ....[78]....
        /*046c*/ 	.word	0x00011460


	//   ....[79]....
        /*0470*/ 	.word	0x00011490


	//   ....[80]....
        /*0474*/ 	.word	0x000114d0


	//   ....[81]....
        /*0478*/ 	.word	0x00011500


	//   ....[82]....
        /*047c*/ 	.word	0x00011530


	//   ....[83]....
        /*0480*/ 	.word	0x00011560


	//   ....[84]....
        /*0484*/ 	.word	0x00011590


	//   ....[85]....
        /*0488*/ 	.word	0x000115c0


	//   ....[86]....
        /*048c*/ 	.word	0x000115f0


	//   ....[87]....
        /*0490*/ 	.word	0x00011600


	//   ....[88]....
        /*0494*/ 	.word	0x00011610


	//   ....[89]....
        /*0498*/ 	.word	0x00011620


	//   ....[90]....
        /*049c*/ 	.word	0x00011630


	//   ....[91]....
        /*04a0*/ 	.word	0x00011640


	//   ....[92]....
        /*04a4*/ 	.word	0x00011a10


	//   ....[93]....
        /*04a8*/ 	.word	0x00011a60


	//   ....[94]....
        /*04ac*/ 	.word	0x00011aa0


	//   ....[95]....
        /*04b0*/ 	.word	0x00011ae0


	//   ....[96]....
        /*04b4*/ 	.word	0x00011b20


	//   ....[97]....
        /*04b8*/ 	.word	0x00011b60


	//   ....[98]....
        /*04bc*/ 	.word	0x00012230


	//   ....[99]....
        /*04c0*/ 	.word	0x00012260


	//   ....[100]....
        /*04c4*/ 	.word	0x00012d80


	//   ....[101]....
        /*04c8*/ 	.word	0x00013b90


	//   ....[102]....
        /*04cc*/ 	.word	0x00014520


	//   ....[103]....
        /*04d0*/ 	.word	0x00014560


	//   ....[104]....
        /*04d4*/ 	.word	0x00014590


	//   ....[105]....
        /*04d8*/ 	.word	0x00014630


	//   ....[106]....
        /*04dc*/ 	.word	0x00014650


	//   ....[107]....
        /*04e0*/ 	.word	0x000146e0


	//   ....[108]....
        /*04e4*/ 	.word	0x00014700


	//   ....[109]....
        /*04e8*/ 	.word	0x00014790


	//   ....[110]....
        /*04ec*/ 	.word	0x000147b0


	//   ....[111]....
        /*04f0*/ 	.word	0x00014840


	//   ....[112]....
        /*04f4*/ 	.word	0x00014860


	//   ....[113]....
        /*04f8*/ 	.word	0x000148f0


	//   ....[114]....
        /*04fc*/ 	.word	0x00014910


	//   ....[115]....
        /*0500*/ 	.word	0x00014990


	//   ....[116]....
        /*0504*/ 	.word	0x000149b0


	//   ....[117]....
        /*0508*/ 	.word	0x00014a20


	//   ....[118]....
        /*050c*/ 	.word	0x00016430


	//   ....[119]....
        /*0510*/ 	.word	0x000169e0


	//   ....[120]....
        /*0514*/ 	.word	0x00016bc0


	//   ....[121]....
        /*0518*/ 	.word	0x00016c10


	//   ....[122]....
        /*051c*/ 	.word	0x00016cb0


	//   ....[123]....
        /*0520*/ 	.word	0x00016db0


	//   ....[124]....
        /*0524*/ 	.word	0x00016e20


	//   ....[125]....
        /*0528*/ 	.word	0x00016f20


	//   ....[126]....
        /*052c*/ 	.word	0x00016f90


	//   ....[127]....
        /*0530*/ 	.word	0x00017090


	//   ....[128]....
        /*0534*/ 	.word	0x00017100


	//   ....[129]....
        /*0538*/ 	.word	0x00017200


	//   ....[130]....
        /*053c*/ 	.word	0x00017270


	//   ....[131]....
        /*0540*/ 	.word	0x00017360


	//   ....[132]....
        /*0544*/ 	.word	0x000173d0


	//   ....[133]....
        /*0548*/ 	.word	0x000174b0


	//   ....[134]....
        /*054c*/ 	.word	0x00017540


	//   ....[135]....
        /*0550*/ 	.word	0x00017620


	//----- nvinfo : EIATTR_REG_RECONFIG
	.align		4
.L_268:
        /*0554*/ 	.byte	0x01, 0x54
	.zero		2


	//----- nvinfo : EIATTR_SYSCALL_OFFSETS
	.align		4
        /*0558*/ 	.byte	0x04, 0x46
        /*055a*/ 	.short	(.L_270 - .L_269)


	//   ....[0]....
.L_269:
        /*055c*/ 	.word	0x00001380


	//   ....[1]....
        /*0560*/ 	.word	0x00013520


	//   ....[2]....
        /*0564*/ 	.word	0x00013660


	//   ....[3]....
        /*0568*/ 	.word	0x000137a0


	//   ....[4]....
        /*056c*/ 	.word	0x000138c0


	//   ....[5]....
        /*0570*/ 	.word	0x000141e0


	//----- nvinfo : EIATTR_MBARRIER_INSTR_OFFSETS
	.align		4
.L_270:
        /*0574*/ 	.byte	0x04, 0x39
        /*0576*/ 	.short	(.L_272 - .L_271)


	//   ....[0]....
.L_271:
        /*0578*/ 	.word	0x00000250
        /*057c*/ 	.word	0x000000ff
        /*0580*/ 	.word	0x0002e800
        /*0584*/ 	.short	0x0100
        /*0586*/ 	.byte	0x08
	.zero		1


	//   ....[1]....
        /*0588*/ 	.word	0x00000260
        /*058c*/ 	.word	0x000000ff
        /*0590*/ 	.word	0x0002e820
        /*0594*/ 	.short	0x0100
        /*0596*/ 	.byte	0x08
	.zero		1


	//   ....[2]....
        /*0598*/ 	.word	0x00000350
        /*059c*/ 	.word	0x000000ff
        /*05a0*/ 	.word	0x0002e830
        /*05a4*/ 	.short	0x0100
        /*05a6*/ 	.byte	0x08
	.zero		1


	//   ....[3]....
        /*05a8*/ 	.word	0x00000360
        /*05ac*/ 	.word	0x000000ff
        /*05b0*/ 	.word	0x0002e840
        /*05b4*/ 	.short	0x0100
        /*05b6*/ 	.byte	0x08
	.zero		1


	//   ....[4]....
        /*05b8*/ 	.word	0x00000370
        /*05bc*/ 	.word	0x000000ff
        /*05c0*/ 	.word	0x0002e838
        /*05c4*/ 	.short	0x0100
        /*05c6*/ 	.byte	0x08
	.zero		1


	//   ....[5]....
        /*05c8*/ 	.word	0x00000380
        /*05cc*/ 	.word	0x000000ff
        /*05d0*/ 	.word	0x0002e848
        /*05d4*/ 	.short	0x0100
        /*05d6*/ 	.byte	0x08
	.zero		1


	//   ....[6]....
        /*05d8*/ 	.word	0x000004b0
        /*05dc*/ 	.word	0x000000ff
        /*05e0*/ 	.word	0x0002e850
        /*05e4*/ 	.short	0x0100
        /*05e6*/ 	.byte	0x08
	.zero		1


	//   ....[7]....
        /*05e8*/ 	.word	0x000004c0
        /*05ec*/ 	.word	0x000000ff
        /*05f0*/ 	.word	0x0002e860
        /*05f4*/ 	.short	0x0100
        /*05f6*/ 	.byte	0x08
	.zero		1


	//   ....[8]....
        /*05f8*/ 	.word	0x000004d0
        /*05fc*/ 	.word	0x000000ff
        /*0600*/ 	.word	0x0002e858
        /*0604*/ 	.short	0x0100
        /*0606*/ 	.byte	0x08
	.zero		1


	//   ....[9]....
        /*0608*/ 	.word	0x000004e0
        /*060c*/ 	.word	0x000000ff
        /*0610*/ 	.word	0x0002e868
        /*0614*/ 	.short	0x0100
        /*0616*/ 	.byte	0x08
	.zero		1


	//   ....[10]....
        /*0618*/ 	.word	0x000005d0
        /*061c*/ 	.word	0x000000ff
        /*0620*/ 	.word	0x0002e870
        /*0624*/ 	.short	0x0100
        /*0626*/ 	.byte	0x06
	.zero		1


	//   ....[11]....
        /*0628*/ 	.word	0x000005e0
        /*062c*/ 	.word	0x000000ff
        /*0630*/ 	.word	0x0002e880
        /*0634*/ 	.short	0x0100
        /*0636*/ 	.byte	0x06
	.zero		1


	//   ....[12]....
        /*0638*/ 	.word	0x000005f0
        /*063c*/ 	.word	0x000000ff
        /*0640*/ 	.word	0x0002e878
        /*0644*/ 	.short	0x0100
        /*0646*/ 	.byte	0x06
	.zero		1


	//   ....[13]....
        /*0648*/ 	.word	0x00000600
        /*064c*/ 	.word	0x000000ff
        /*0650*/ 	.word	0x0002e888
        /*0654*/ 	.short	0x0100
        /*0656*/ 	.byte	0x06
	.zero		1


	//   ....[14]....
        /*0658*/ 	.word	0x00000730
        /*065c*/ 	.word	0x000000ff
        /*0660*/ 	.word	0x0002e890
        /*0664*/ 	.short	0x0100
        /*0666*/ 	.byte	0x08
	.zero		1


	//   ....[15]....
        /*0668*/ 	.word	0x00000740
        /*066c*/ 	.word	0x000000ff
        /*0670*/ 	.word	0x0002e8a0
        /*0674*/ 	.short	0x0100
        /*0676*/ 	.byte	0x08
	.zero		1


	//   ....[16]....
        /*0678*/ 	.word	0x00000750
        /*067c*/ 	.word	0x000000ff
        /*0680*/ 	.word	0x0002e898
        /*0684*/ 	.short	0x0100
        /*0686*/ 	.byte	0x08
	.zero		1


	//   ....[17]....
        /*0688*/ 	.word	0x00000760
        /*068c*/ 	.word	0x000000ff
        /*0690*/ 	.word	0x0002e8a8
        /*0694*/ 	.short	0x0100
        /*0696*/ 	.byte	0x08
	.zero		1


	//   ....[18]....
        /*0698*/ 	.word	0x00000890
        /*069c*/ 	.word	0x000000ff
        /*06a0*/ 	.word	0x0002e8b0
        /*06a4*/ 	.short	0x0100
        /*06a6*/ 	.byte	0x08
	.zero		1


	//   ....[19]....
        /*06a8*/ 	.word	0x000008a0
        /*06ac*/ 	.word	0x000000ff
        /*06b0*/ 	.word	0x0002e8c0
        /*06b4*/ 	.short	0x0100
        /*06b6*/ 	.byte	0x08
	.zero		1


	//   ....[20]....
        /*06b8*/ 	.word	0x000008b0
        /*06bc*/ 	.word	0x000000ff
        /*06c0*/ 	.word	0x0002e8b8
        /*06c4*/ 	.short	0x0100
        /*06c6*/ 	.byte	0x08
	.zero		1


	//   ....[21]....
        /*06c8*/ 	.word	0x000008c0
        /*06cc*/ 	.word	0x000000ff
        /*06d0*/ 	.word	0x0002e8c8
        /*06d4*/ 	.short	0x0100
        /*06d6*/ 	.byte	0x08
	.zero		1


	//   ....[22]....
        /*06d8*/ 	.word	0x00001600
        /*06dc*/ 	.word	0x000000ff
        /*06e0*/ 	.word	0x0002e800
        /*06e4*/ 	.short	0x010a
        /*06e6*/ 	.byte	0x29
	.zero		1


	//   ....[23]....
        /*06e8*/ 	.word	0x00001680
        /*06ec*/ 	.word	0x000000ff
        /*06f0*/ 	.word	0x0002e830
        /*06f4*/ 	.short	0x010a
        /*06f6*/ 	.byte	0x29
	.zero		1


	//   ....[24]....
        /*06f8*/ 	.word	0x00001710
        /*06fc*/ 	.word	0x000000ff
        /*0700*/ 	.word	0x0002e830
        /*0704*/ 	.short	0x010a
        /*0706*/ 	.byte	0x29
	.zero		1


	//   ....[25]....
        /*0708*/ 	.word	0x00003be0
        /*070c*/ 	.word	0x00000065
        /*0710*/ 	.word	0x00000000
        /*0714*/ 	.short	0x0101
        /*0716*/ 	.byte	0x3f
	.zero		1


	//   ....[26]....
        /*0718*/ 	.word	0x000067e0
        /*071c*/ 	.word	0x000000ff
        /*0720*/ 	.word	0x0002e830
        /*0724*/ 	.short	0x010a
        /*0726*/ 	.byte	0x0a
	.zero		1


	//   ....[27]....
        /*0728*/ 	.word	0x00006820
        /*072c*/ 	.word	0x000000ff
        /*0730*/ 	.word	0x0002e830
        /*0734*/ 	.short	0x010a
        /*0736*/ 	.byte	0x0a
	.zero		1


	//   ....[28]....
        /*0738*/ 	.word	0x00007410
        /*073c*/ 	.word	0x000000ff
        /*0740*/ 	.word	0x0002e850
        /*0744*/ 	.short	0x010a
        /*0746*/ 	.byte	0x0a
	.zero		1


	//   ....[29]....
        /*0748*/ 	.word	0x00007450
        /*074c*/ 	.word	0x000000ff
        /*0750*/ 	.word	0x0002e850
        /*0754*/ 	.short	0x010a
        /*0756*/ 	.byte	0x0a
	.zero		1


	//   ....[30]....
        /*0758*/ 	.word	0x0000af20
        /*075c*/ 	.word	0x00000005
        /*0760*/ 	.word	0x00000000
        /*0764*/ 	.short	0x0101
        /*0766*/ 	.byte	0x3f
	.zero		1


	//   ....[31]....
        /*0768*/ 	.word	0x0000b2d0
        /*076c*/ 	.word	0x000000ff
        /*0770*/ 	.word	0x00000000
        /*0774*/ 	.short	0x0101
        /*0776*/ 	.byte	0x0a
	.zero		1


	//   ....[32]....
        /*0778*/ 	.word	0x0000bb30
        /*077c*/ 	.word	0x000000ff
        /*0780*/ 	.word	0x0002e830
        /*0784*/ 	.short	0x010a
        /*0786*/ 	.byte	0x07
	.zero		1


	//   ....[33]....
        /*0788*/ 	.word	0x0000bb70
        /*078c*/ 	.word	0x000000ff
        /*0790*/ 	.word	0x0002e830
        /*0794*/ 	.short	0x010a
        /*0796*/ 	.byte	0x07
	.zero		1


	//   ....[34]....
        /*0798*/ 	.word	0x0000c750
        /*079c*/ 	.word	0x000000ff
        /*07a0*/ 	.word	0x0002e850
        /*07a4*/ 	.short	0x010a
        /*07a6*/ 	.byte	0x07
	.zero		1


	//   ....[35]....
        /*07a8*/ 	.word	0x0000c790
        /*07ac*/ 	.word	0x000000ff
        /*07b0*/ 	.word	0x0002e850
        /*07b4*/ 	.short	0x010a
        /*07b6*/ 	.byte	0x07
	.zero		1


	//   ....[36]....
        /*07b8*/ 	.word	0x0000f380
        /*07bc*/ 	.word	0x00000005
        /*07c0*/ 	.word	0x00000000
        /*07c4*/ 	.short	0x0101
        /*07c6*/ 	.byte	0x3f
	.zero		1


	//   ....[37]....
        /*07c8*/ 	.word	0x0000f6d0
        /*07cc*/ 	.word	0x000000ff
        /*07d0*/ 	.word	0x00000000
        /*07d4*/ 	.short	0x0101
        /*07d6*/ 	.byte	0x05
	.zero		1


	//   ....[38]....
        /*07d8*/ 	.word	0x0000fe30
        /*07dc*/ 	.word	0x000000ff
        /*07e0*/ 	.word	0x0002e850
        /*07e4*/ 	.short	0x010a
        /*07e6*/ 	.byte	0x05
	.zero		1


	//   ....[39]....
        /*07e8*/ 	.word	0x0000fe70
        /*07ec*/ 	.word	0x000000ff
        /*07f0*/ 	.word	0x0002e850
        /*07f4*/ 	.short	0x010a
        /*07f6*/ 	.byte	0x05
	.zero		1


	//   ....[40]....
        /*07f8*/ 	.word	0x000104f0
        /*07fc*/ 	.word	0x000000ff
        /*0800*/ 	.word	0x00000000
        /*0804*/ 	.short	0x0101
        /*0806*/ 	.byte	0x05
	.zero		1


	//   ....[41]....
        /*0808*/ 	.word	0x00011b40
        /*080c*/ 	.word	0x000000ff
        /*0810*/ 	.word	0x00000000
        /*0814*/ 	.short	0x0101
        /*0816*/ 	.byte	0x04
	.zero		1


	//   ....[42]....
        /*0818*/ 	.word	0x00013da0
        /*081c*/ 	.word	0x000000ff
        /*0820*/ 	.word	0x0002e880
        /*0824*/ 	.short	0x010a
        /*0826*/ 	.byte	0x28
	.zero		1


	//   ....[43]....
        /*0828*/ 	.word	0x00013f00
        /*082c*/ 	.word	0x000000ff
        /*0830*/ 	.word	0x0002e840
        /*0834*/ 	.short	0x010a
        /*0836*/ 	.byte	0x28
	.zero		1


	//   ....[44]....
        /*0838*/ 	.word	0x00014ae0
        /*083c*/ 	.word	0x000000ff
        /*0840*/ 	.word	0x0002e800
        /*0844*/ 	.short	0x0107
        /*0846*/ 	.byte	0x28
	.zero		1


	//   ....[45]....
        /*0848*/ 	.word	0x00014b30
        /*084c*/ 	.word	0x000000ff
        /*0850*/ 	.word	0x0002e800
        /*0854*/ 	.short	0x0101
        /*0856*/ 	.byte	0x28
	.zero		1


	//   ....[46]....
        /*0858*/ 	.word	0x00014b50
        /*085c*/ 	.word	0x000000ff
        /*0860*/ 	.word	0x0002e820
        /*0864*/ 	.short	0x010a
        /*0866*/ 	.byte	0x28
	.zero		1


	//   ....[47]....
        /*0868*/ 	.word	0x00014e40
        /*086c*/ 	.word	0x00000004
        /*0870*/ 	.word	0x0002e880
        /*0874*/ 	.short	0x010a
        /*0876*/ 	.byte	0x3f
	.zero		1


	//   ....[48]....
        /*0878*/ 	.word	0x00015080
        /*087c*/ 	.word	0x00000004
        /*0880*/ 	.word	0x0002e840
        /*0884*/ 	.short	0x010a
        /*0886*/ 	.byte	0x3f
	.zero		1


	//   ....[49]....
        /*0888*/ 	.word	0x00015320
        /*088c*/ 	.word	0x00000012
        /*0890*/ 	.word	0x0002e870
        /*0894*/ 	.short	0x010a
        /*0896*/ 	.byte	0x3f
	.zero		1


	//   ....[50]....
        /*0898*/ 	.word	0x00015380
        /*089c*/ 	.word	0x00000012
        /*08a0*/ 	.word	0x0002e860
        /*08a4*/ 	.short	0x010a
        /*08a6*/ 	.byte	0x3f
	.zero		1


	//   ....[51]....
        /*08a8*/ 	.word	0x00015a20
        /*08ac*/ 	.word	0x00000012
        /*08b0*/ 	.word	0x0002e850
        /*08b4*/ 	.short	0x0101
        /*08b6*/ 	.byte	0x3f
	.zero		1


	//   ....[52]....
        /*08b8*/ 	.word	0x00015a90
        /*08bc*/ 	.word	0x00000000
        /*08c0*/ 	.word	0x00000000
        /*08c4*/ 	.short	0x0101
        /*08c6*/ 	.byte	0x3f
	.zero		1


	//   ....[53]....
        /*08c8*/ 	.word	0x00015bb0
        /*08cc*/ 	.word	0x00000010
        /*08d0*/ 	.word	0x0002e870
        /*08d4*/ 	.short	0x010a
        /*08d6*/ 	.byte	0x3f
	.zero		1


	//   ....[54]....
        /*08d8*/ 	.word	0x00015c40
        /*08dc*/ 	.word	0x00000010
        /*08e0*/ 	.word	0x0002e860
        /*08e4*/ 	.short	0x010a
        /*08e6*/ 	.byte	0x3f
	.zero		1


	//   ....[55]....
        /*08e8*/ 	.word	0x000162d0
        /*08ec*/ 	.word	0x00000010
        /*08f0*/ 	.word	0x0002e850
        /*08f4*/ 	.short	0x0101
        /*08f6*/ 	.byte	0x3f
	.zero		1


	//   ....[56]....
        /*08f8*/ 	.word	0x00016340
        /*08fc*/ 	.word	0x00000000
        /*0900*/ 	.word	0x00000000
        /*0904*/ 	.short	0x0101
        /*0906*/ 	.byte	0x3f
	.zero		1


	//   ....[57]....
        /*0908*/ 	.word	0x000163e0
        /*090c*/ 	.word	0x00000009
        /*0910*/ 	.word	0x0002e820
        /*0914*/ 	.short	0x010a
        /*0916*/ 	.byte	0x3f
	.zero		1


	//   ....[58]....
        /*0918*/ 	.word	0x00016520
        /*091c*/ 	.word	0x00000005
        /*0920*/ 	.word	0x00000000
        /*0924*/ 	.short	0x010a
        /*0926*/ 	.byte	0x3f
	.zero		1


	//   ....[59]....
        /*0928*/ 	.word	0x00016590
        /*092c*/ 	.word	0x00000007
        /*0930*/ 	.word	0x00000000
        /*0934*/ 	.short	0x010a
        /*0936*/ 	.byte	0x3f
	.zero		1


	//   ....[60]....
        /*0938*/ 	.word	0x000165e0
        /*093c*/ 	.word	0x00000005
        /*0940*/ 	.word	0x0002e860
        /*0944*/ 	.short	0x010a
        /*0946*/ 	.byte	0x3f
	.zero		1


	//   ....[61]....
        /*0948*/ 	.word	0x00016630
        /*094c*/ 	.word	0x00000003
        /*0950*/ 	.word	0x0002e860
        /*0954*/ 	.short	0x010a
        /*0956*/ 	.byte	0x3f
	.zero		1


	//   ....[62]....
        /*0958*/ 	.word	0x00016670
        /*095c*/ 	.word	0x00000005
        /*0960*/ 	.word	0x0002e880
        /*0964*/ 	.short	0x010a
        /*0966*/ 	.byte	0x3f
	.zero		1


	//   ....[63]....
        /*0968*/ 	.word	0x00016690
        /*096c*/ 	.word	0x00000003
        /*0970*/ 	.word	0x0002e880
        /*0974*/ 	.short	0x010a
        /*0976*/ 	.byte	0x3f
	.zero		1


	//   ....[64]....
        /*0978*/ 	.word	0x00016700
        /*097c*/ 	.word	0x00000003
        /*0980*/ 	.word	0x0002e800
        /*0984*/ 	.short	0x010a
        /*0986*/ 	.byte	0x3f
	.zero		1


	//   ....[65]....
        /*0988*/ 	.word	0x00016760
        /*098c*/ 	.word	0x00000005
        /*0990*/ 	.word	0x0002e830
        /*0994*/ 	.short	0x010a
        /*0996*/ 	.byte	0x3f
	.zero		1


	//   ....[66]....
        /*0998*/ 	.word	0x000167c0
        /*099c*/ 	.word	0x0000000f
        /*09a0*/ 	.word	0x0002e830
        /*09a4*/ 	.short	0x010a
        /*09a6*/ 	.byte	0x3f
	.zero		1


	//   ....[67]....
        /*09a8*/ 	.word	0x00016820
        /*09ac*/ 	.word	0x0000000e
        /*09b0*/ 	.word	0x0002e850
        /*09b4*/ 	.short	0x010a
        /*09b6*/ 	.byte	0x3f
	.zero		1


	//   ....[68]....
        /*09b8*/ 	.word	0x00016880
        /*09bc*/ 	.word	0x0000000e
        /*09c0*/ 	.word	0x0002e830
        /*09c4*/ 	.short	0x010a
        /*09c6*/ 	.byte	0x3f
	.zero		1


	//   ....[69]....
        /*09c8*/ 	.word	0x000168e0
        /*09cc*/ 	.word	0x0000000b
        /*09d0*/ 	.word	0x0002e850
        /*09d4*/ 	.short	0x010a
        /*09d6*/ 	.byte	0x3f
	.zero		1


	//   ....[70]....
        /*09d8*/ 	.word	0x00016940
        /*09dc*/ 	.word	0x00000003
        /*09e0*/ 	.word	0x0002e850
        /*09e4*/ 	.short	0x010a
        /*09e6*/ 	.byte	0x3f
	.zero		1


	//   ....[71]....
        /*09e8*/ 	.word	0x00016aa0
        /*09ec*/ 	.word	0x00000003
        /*09f0*/ 	.word	0x0002e880
        /*09f4*/ 	.short	0x010a
        /*09f6*/ 	.byte	0x3f
	.zero		1


	//   ....[72]....
        /*09f8*/ 	.word	0x00016b00
        /*09fc*/ 	.word	0x00000003
        /*0a00*/ 	.word	0x0002e840
        /*0a04*/ 	.short	0x010a
        /*0a06*/ 	.byte	0x3f
	.zero		1


	//   ....[73]....
        /*0a08*/ 	.word	0x00017660
        /*0a0c*/ 	.word	0x00000003
        /*0a10*/ 	.word	0x0002e820
        /*0a14*/ 	.short	0x010a
        /*0a16*/ 	.byte	0x3f
	.zero		1


	//   ....[74]....
        /*0a18*/ 	.word	0x000176b0
        /*0a1c*/ 	.word	0x00000004
        /*0a20*/ 	.word	0x0002e880
        /*0a24*/ 	.short	0x010a
        /*0a26*/ 	.byte	0x3f
	.zero		1


	//   ....[75]....
        /*0a28*/ 	.word	0x00017700
        /*0a2c*/ 	.word	0x00000004
        /*0a30*/ 	.word	0x0002e840
        /*0a34*/ 	.short	0x010a
        /*0a36*/ 	.byte	0x3f
	.zero		1


	//   ....[76]....
        /*0a38*/ 	.word	0x00017750
        /*0a3c*/ 	.word	0x00000012
        /*0a40*/ 	.word	0x0002e870
        /*0a44*/ 	.short	0x010a
        /*0a46*/ 	.byte	0x3f
	.zero		1


	//   ....[77]....
        /*0a48*/ 	.word	0x000177a0
        /*0a4c*/ 	.word	0x00000012
        /*0a50*/ 	.word	0x0002e860
        /*0a54*/ 	.short	0x010a
        /*0a56*/ 	.byte	0x3f
	.zero		1


	//   ....[78]....
        /*0a58*/ 	.word	0x000177f0
        /*0a5c*/ 	.word	0x00000010
        /*0a60*/ 	.word	0x0002e870
        /*0a64*/ 	.short	0x010a
        /*0a66*/ 	.byte	0x3f
	.zero		1


	//   ....[79]....
        /*0a68*/ 	.word	0x00017840
        /*0a6c*/ 	.word	0x00000010
        /*0a70*/ 	.word	0x0002e860
        /*0a74*/ 	.short	0x010a
        /*0a76*/ 	.byte	0x3f
	.zero		1


	//   ....[80]....
        /*0a78*/ 	.word	0x00017890
        /*0a7c*/ 	.word	0x00000009
        /*0a80*/ 	.word	0x0002e820
        /*0a84*/ 	.short	0x010a
        /*0a86*/ 	.byte	0x3f
	.zero		1


	//   ....[81]....
        /*0a88*/ 	.word	0x000178e0
        /*0a8c*/ 	.word	0x00000005
        /*0a90*/ 	.word	0x00000000
        /*0a94*/ 	.short	0x010a
        /*0a96*/ 	.byte	0x3f
	.zero		1


	//   ....[82]....
        /*0a98*/ 	.word	0x00017930
        /*0a9c*/ 	.word	0x00000007
        /*0aa0*/ 	.word	0x00000000
        /*0aa4*/ 	.short	0x010a
        /*0aa6*/ 	.byte	0x3f
	.zero		1


	//   ....[83]....
        /*0aa8*/ 	.word	0x00017980
        /*0aac*/ 	.word	0x00000005
        /*0ab0*/ 	.word	0x0002e860
        /*0ab4*/ 	.short	0x010a
        /*0ab6*/ 	.byte	0x3f
	.zero		1


	//   ....[84]....
        /*0ab8*/ 	.word	0x000179d0
        /*0abc*/ 	.word	0x00000003
        /*0ac0*/ 	.word	0x0002e860
        /*0ac4*/ 	.short	0x010a
        /*0ac6*/ 	.byte	0x3f
	.zero		1


	//   ....[85]....
        /*0ac8*/ 	.word	0x00017a20
        /*0acc*/ 	.word	0x00000005
        /*0ad0*/ 	.word	0x0002e880
        /*0ad4*/ 	.short	0x010a
        /*0ad6*/ 	.byte	0x3f
	.zero		1


	//----- nvinfo : EIATTR_NUM_MBARRIERS
	.align		4
.L_272:
        /*0ad8*/ 	.byte	0x03, 0x38
        /*0ada*/ 	.short	0x0016


	//----- nvinfo : EIATTR_EXIT_INSTR_OFFSETS
	.align		4
        /*0adc*/ 	.byte	0x04, 0x1c
        /*0ade*/ 	.short	(.L_274 - .L_273)


	//   ....[0]....
.L_273:
        /*0ae0*/ 	.word	0x000166e0


	//----- nvinfo : EIATTR_MAX_THREADS
	.align		4
.L_274:
        /*0ae4*/ 	.byte	0x04, 0x05
        /*0ae6*/ 	.short	(.L_276 - .L_275)
.L_275:
        /*0ae8*/ 	.word	0x00000180
        /*0aec*/ 	.word	0x00000001
        /*0af0*/ 	.word	0x00000001


	//----- nvinfo : EIATTR_CRS_STACK_SIZE
	.align		4
.L_276:
        /*0af4*/ 	.byte	0x04, 0x1e
        /*0af6*/ 	.short	(.L_278 - .L_277)
.L_277:
        /*0af8*/ 	.word	0x00000000


	//----- nvinfo : EIATTR_CBANK_PARAM_SIZE
	.align		4
.L_278:
        /*0afc*/ 	.byte	0x03, 0x19
        /*0afe*/ 	.short	0x0a70


	//----- nvinfo : EIATTR_PARAM_CBANK
	.align		4
        /*0b00*/ 	.byte	0x04, 0x0a
        /*0b02*/ 	.short	(.L_280 - .L_279)
	.align		4
.L_279:
        /*0b04*/ 	.word	index@(.nv.constant0._ZN7cutlass13device_kernelIN5flash11enable_sm90INS1_16FlashAttnFwdSm90INS1_25CollectiveMainloopFwdSm90ILi2EN4cute5tupleIJNS5_1CILi1EEES8_S8_EEENS6_IJNS7_ILi128EEENS7_ILi224EEESA_EEELi128ENS_12float_e4m3_tEfNS_4arch4Sm90ELb1ELb0ELb1ELb0ELb0ELb0ELb0ELb1ELb1ELb1ELb1ELb0EEENS1_21CollectiveEpilogueFwdINS6_IJSA_SA_SB_EEES9_NS_10bfloat16_tESF_Li256ELb0ELb1ELb1ELb1EEENS1_19SingleTileSchedulerILb0ELb1ELb1ELi128EEEEEEEEEvNT_6ParamsE)
        /*0b08*/ 	.short	0x0210
        /*0b0a*/ 	.short	0x0a70


	//----- nvinfo : EIATTR_SW_WAR
	.align		4
.L_280:
        /*0b0c*/ 	.byte	0x04, 0x36
        /*0b0e*/ 	.short	(.L_282 - .L_281)
.L_281:
        /*0b10*/ 	.word	0x00000008
.L_282:


//--------------------- .nv.info._ZN7cutlass13device_kernelIN5flash11enable_sm90INS1_16FlashAttnFwdSm90INS1_25CollectiveMainloopFwdSm90ILi2EN4cute5tupleIJNS5_1CILi1EEES8_S8_EEENS6_IJNS7_ILi128EEENS7_ILi224EEESA_EEELi128ENS_12float_e4m3_tEfNS_4arch4Sm90ELb1ELb0ELb1ELb1ELb0ELb0ELb0ELb1ELb1ELb1ELb1ELb0EEENS1_21CollectiveEpilogueFwdINS6_IJSA_SA_SB_EEES9_NS_10bfloat16_tESF_Li256ELb1ELb1ELb1ELb1EEENS1_36VarlenDynamicPersistentTileSchedulerILi128ELi224ELi256ELi128ELb1ELb1ELb1ELb1ELb1ELb1EEEEEEEEEvNT_6ParamsE --------------------------
	.section	.nv.info._ZN7cutlass13device_kernelIN5flash11enable_sm90INS1_16FlashAttnFwdSm90INS1_25CollectiveMainloopFwdSm90ILi2EN4cute5tupleIJNS5_1CILi1EEES8_S8_EEENS6_IJNS7_ILi128EEENS7_ILi224EEESA_EEELi128ENS_12float_e4m3_tEfNS_4arch4Sm90ELb1ELb0ELb1ELb1ELb0ELb0ELb0ELb1ELb1ELb1ELb1ELb0EEENS1_21CollectiveEpilogueFwdINS6_IJSA_SA_SB_EEES9_NS_10bfloat16_tESF_Li256ELb1ELb1ELb1ELb1EEENS1_36VarlenDynamicPersistentTileSchedulerILi128ELi224ELi256ELi128ELb1ELb1ELb1ELb1ELb1ELb1EEEEEEEEEvNT_6ParamsE,"",@"SHT_CUDA_INFO"
	.sectionflags	@""
	.align	4


	//----- nvinfo : EIATTR_CUDA_API_VERSION
	.align		4
        /*0000*/ 	.byte	0x04, 0x37
        /*0002*/ 	.short	(.L_284 - .L_283)
.L_283:
        /*0004*/ 	.word	0x00000082


	//----- nvinfo : EIATTR_KPARAM_INFO
	.align		4
.L_284:
        /*0008*/ 	.byte	0x04, 0x17
        /*000a*/ 	.short	(.L_286 - .L_285)
.L_285:
        /*000c*/ 	.word	0x00000000
        /*0010*/ 	.short	0x0000
        /*0012*/ 	.short	0x0070
        /*0014*/ 	.byte	0x00, 0xf0, 0x01, 0x2a


	//----- nvinfo : EIATTR_SPARSE_MMA_MASK
	.align		4
.L_286:
        /*0018*/ 	.byte	0x03, 0x50
        /*001a*/ 	.short	0x0000


	//----- nvinfo : EIATTR_MAXREG_COUNT
	.align		4
        /*001c*/ 	.byte	0x03, 0x1b
        /*001e*/ 	.short	0x00a8


	//----- nvinfo : EIATTR_NUM_BARRIERS
	.align		4
        /*0020*/ 	.byte	0x02, 0x4c
        /*0022*/ 	.byte	0x10
	.zero		1


	//----- nvinfo : EIATTR_EXTERNS
	.align		4
        /*0024*/ 	.byte	0x04, 0x0f
        /*0026*/ 	.short	(.L_288 - .L_287)


	//   ....[0]....
	.align		4
.L_287:
        /*0028*/ 	.word	index@(__assertfail)


	//----- nvinfo : EIATTR_ANNOTATIONS
	.align		4
.L_288:
        /*002c*/ 	.byte	0x04, 0x55
        /*002e*/ 	.short	(.L_290 - .L_289)


	//   ....[0]....
.L_289:
        /* <DEDUP_REMOVED lines=46> */


	//----- nvinfo : EIATTR_MERCURY_ISA_VERSION
	.align		4
.L_290:
        /*02f8*/ 	.byte	0x03, 0x5f
        /*02fa*/ 	.short	0x0101


	//----- nvinfo : EIATTR_UNUSED_LOAD_BYTE_OFFSET
	.align		4
        /*02fc*/ 	.byte	0x04, 0x44
        /*02fe*/ 	.short	(.L_292 - .L_291)


	//   ....[0]....
.L_291:
        /*0300*/ 	.word	0x00000a40
        /*0304*/ 	.word	0x0000fff0


	//   ....[1]....
        /*0308*/ 	.word	0x00011280
        /*030c*/ 	.word	0x0000fff0


	//----- nvinfo : EIATTR_INT_WARP_WIDE_INSTR_OFFSETS
	.align		4
.L_292:
        /*0310*/ 	.byte	0x04, 0x31
        /*0312*/ 	.short	(.L_294 - .L_293)


	//   ....[0]....
.L_293:
        /*0314*/ 	.word	0x00000130


	//   ....[1]....
        /*0318*/ 	.word	0x00000170


	//   ....[2]....
        /*031c*/ 	.word	0x000001e0


	//   ....[3]....
        /*0320*/ 	.word	0x00016ca0


	//   ....[4]....
        /*0324*/ 	.word	0x00016d30


	//   ....[5]....
        /*0328*/ 	.word	0x00019530


	//   ....[6]....
        /*032c*/ 	.word	0x000195c0


	//----- nvinfo : EIATTR_COOP_GROUP_MASK_REGIDS
	.align		4
.L_294:
        /*0330*/ 	.byte	0x04, 0x29
        /*0332*/ 	.short	(.L_296 - .L_295)


	//   ....[0]....
.L_295:
        /*0334*/ 	.word	0xffffffff


	//   ....[1]....
        /*0338*/ 	.word	0xffffffff


	//   ....[2]....
        /*033c*/ 	.word	0xffffffff


	//   ....[3]....
        /*0340*/ 	.word	0xffffffff


	//   ....[4]....
        /*0344*/ 	.word	0xffffffff


	//   ....[5]....
        /*0348*/ 	.word	0xffffffff


	//   ....[6]....
        /*034c*/ 	.word	0xffffffff


	//   ....[7]....
        /*0350*/ 	.word	0xffffffff


	//   ....[8]....
        /*0354*/ 	.word	0xffffffff


	//   ....[9]....
        /*0358*/ 	.word	0xffffffff


	//   ....[10]....
        /*035c*/ 	.word	0xffffffff


	//   ....[11]....
        /*0360*/ 	.word	0xffffffff


	//   ....[12]....
        /*0364*/ 	.word	0xffffffff


	//   ....[13]....
        /*0368*/ 	.word	0xffffffff


	//   ....[14]....
        /*036c*/ 	.word	0xffffffff


	//   ....[15]....
        /*0370*/ 	.word	0xffffffff


	//   ....[16]....
        /*0374*/ 	.word	0xffffffff


	//   ....[17]....
        /*0378*/ 	.word	0xffffffff


	//   ....[18]....
        /*037c*/ 	.word	0xffffffff


	//   ....[19]....
        /*0380*/ 	.word	0xffffffff


	//   ....[20]....
        /*0384*/ 	.word	0xffffffff


	//   ....[21]....
        /*0388*/ 	.word	0xffffffff


	//   ....[22]....
        /*038c*/ 	.word	0xffffffff


	//   ....[23]....
        /*0390*/ 	.word	0xffffffff


	//   ....[24]....
        /*0394*/ 	.word	0xffffffff


	//   ....[25]....
        /*0398*/ 	.word	0xffffffff


	//   ....[26]....
        /*039c*/ 	.word	0xffffffff


	//   ....[27]....
        /*03a0*/ 	.word	0xffffffff


	//   ....[28]....
        /*03a4*/ 	.word	0xffffffff


	//   ....[29]....
        /*03a8*/ 	.word	0xffffffff


	//   ....[30]....
        /*03ac*/ 	.word	0xffffffff


	//   ....[31]....
        /*03b0*/ 	.word	0xffffffff


	//   ....[32]....
        /*03b4*/ 	.word	0xffffffff


	//   ....[33]....
        /*03b8*/ 	.word	0xffffffff


	//   ....[34]....
        /*03bc*/ 	.word	0xffffffff


	//   ....[35]....
        /*03c0*/ 	.word	0xffffffff


	//   ....[36]....
        /*03c4*/ 	.word	0xffffffff


	//   ....[37]....
        /*03c8*/ 	.word	0xffffffff


	//   ....[38]....
        /*03cc*/ 	.word	0xffffffff


	//   ....[39]....
        /*03d0*/ 	.word	0xffffffff


	//   ....[40]....
        /*03d4*/ 	.word	0xffffffff


	//   ....[41]....
        /*03d8*/ 	.word	0xffffffff


	//   ....[42]....
        /*03dc*/ 	.word	0xffffffff


	//   ....[43]....
        /*03e0*/ 	.word	0xffffffff


	//   ....[44]....
        /*03e4*/ 	.word	0xffffffff


	//   ....[45]....
        /*03e8*/ 	.word	0xffffffff


	//   ....[46]....
        /*03ec*/ 	.word	0xffffffff


	//   ....[47]....
        /*03f0*/ 	.word	0xffffffff


	//   ....[48]....
        /*03f4*/ 	.word	0xffffffff


	//   ....[49]....
        /*03f8*/ 	.word	0xffffffff


	//   ....[50]....
        /*03fc*/ 	.word	0xffffffff


	//   ....[51]....
        /*0400*/ 	.word	0xffffffff


	//   ....[52]....
        /*0404*/ 	.word	0xffffffff


	//   ....[53]....
        /*0408*/ 	.word	0xffffffff


	//   ....[54]....
        /*040c*/ 	.word	0xffffffff


	//   ....[55]....
        /*0410*/ 	.word	0xffffffff


	//   ....[56]....
        /*0414*/ 	.word	0xffffffff


	//   ....[57]....
        /*0418*/ 	.word	0xffffffff


	//   ....[58]....
        /*041c*/ 	.word	0xffffffff


	//   ....[59]....
        /*0420*/ 	.word	0xffffffff


	//   ....[60]....
        /*0424*/ 	.word	0xffffffff


	//   ....[61]....
        /*0428*/ 	.word	0xffffffff


	//   ....[62]....
        /*042c*/ 	.word	0xffffffff


	//   ....[63]....
        /*0430*/ 	.word	0xffffffff


	//   ....[64]....
        /*0434*/ 	.word	0xffffffff


	//   ....[65]....
        /*0438*/ 	.word	0xffffffff


	//   ....[66]....
        /*043c*/ 	.word	0xffffffff


	//   ....[67]....
        /*0440*/ 	.word	0xffffffff


	//   ....[68]....
        /*0444*/ 	.word	0xffffffff


	//   ....[69]....
        /*0448*/ 	.word	0xffffffff


	//   ....[70]....
        /*044c*/ 	.word	0xffffffff


	//   ....[71]....
        /*0450*/ 	.word	0xffffffff


	//   ....[72]....
        /*0454*/ 	.word	0xffffffff


	//   ....[73]....
        /*0458*/ 	.word	0xffffffff


	//   ....[74]....
        /*045c*/ 	.word	0xffffffff


	//   ....[75]....
        /*0460*/ 	.word	0xffffffff


	//   ....[76]....
        /*0464*/ 	.word	0xffffffff


	//   ....[77]....
        /*0468*/ 	.word	0xffffffff


	//   ....[78]....
        /*046c*/ 	.word	0xffffffff


	//   ....[79]....
        /*0470*/ 	.word	0xffffffff


	//   ....[80]....
        /*0474*/ 	.word	0xffffffff


	//   ....[81]....
        /*0478*/ 	.word	0xffffffff


	//   ....[82]....
        /*047c*/ 	.word	0xffffffff


	//   ....[83]....
        /*0480*/ 	.word	0xffffffff


	//   ....[84]....
        /*0484*/ 	.word	0xffffffff


	//   ....[85]....
        /*0488*/ 	.word	0xffffffff


	//   ....[86]....
        /*048c*/ 	.word	0xffffffff


	//   ....[87]....
        /*0490*/ 	.word	0xffffffff


	//   ....[88]....
        /*0494*/ 	.word	0xffffffff


	//   ....[89]....
        /*0498*/ 	.word	0xffffffff


	//   ....[90]....
        /*049c*/ 	.word	0xffffffff


	//   ....[91]....
        /*04a0*/ 	.word	0xffffffff


	//   ....[92]....
        /*04a4*/ 	.word	0xffffffff


	//   ....[93]....
        /*04a8*/ 	.word	0xffffffff


	//   ....[94]....
        /*04ac*/ 	.word	0xffffffff


	//   ....[95]....
        /*04b0*/ 	.word	0xffffffff


	//   ....[96]....
        /*04b4*/ 	.word	0xffffffff


	//   ....[97]....
        /*04b8*/ 	.word	0xffffffff


	//   ....[98]....
        /*04bc*/ 	.word	0xffffffff


	//   ....[99]....
        /*04c0*/ 	.word	0xffffffff


	//   ....[100]....
        /*04c4*/ 	.word	0xffffffff


	//   ....[101]....
        /*04c8*/ 	.word	0xffffffff


	//   ....[102]....
        /*04cc*/ 	.word	0xffffffff


	//   ....[103]....
        /*04d0*/ 	.word	0xffffffff


	//   ....[104]....
        /*04d4*/ 	.word	0xffffffff


	//   ....[105]....
        /*04d8*/ 	.word	0xffffffff


	//   ....[106]....
        /*04dc*/ 	.word	0xffffffff


	//   ....[107]....
        /*04e0*/ 	.word	0xffffffff


	//   ....[108]....
        /*04e4*/ 	.word	0xffffffff


	//   ....[109]....
        /*04e8*/ 	.word	0xffffffff


	//   ....[110]....
        /*04ec*/ 	.word	0xffffffff


	//   ....[111]....
        /*04f0*/ 	.word	0xffffffff


	//   ....[112]....
        /*04f4*/ 	.word	0xffffffff


	//   ....[113]....
        /*04f8*/ 	.word	0xffffffff


	//   ....[114]....
        /*04fc*/ 	.word	0xffffffff


	//   ....[115]....
        /*0500*/ 	.word	0xffffffff


	//   ....[116]....
        /*0504*/ 	.word	0xffffffff


	//   ....[117]....
        /*0508*/ 	.word	0xffffffff


	//   ....[118]....
        /*050c*/ 	.word	0xffffffff


	//   ....[119]....
        /*0510*/ 	.word	0xffffffff


	//   ....[120]....
        /*0514*/ 	.word	0xffffffff


	//   ....[121]....
        /*0518*/ 	.word	0xffffffff


	//   ....[122]....
        /*051c*/ 	.word	0xffffffff


	//   ....[123]....
        /*0520*/ 	.word	0xffffffff


	//   ....[124]....
        /*0524*/ 	.word	0xffffffff


	//   ....[125]....
        /*0528*/ 	.word	0xffffffff


	//   ....[126]....
        /*052c*/ 	.word	0xffffffff


	//   ....[127]....
        /*0530*/ 	.word	0xffffffff


	//   ....[128]....
        /*0534*/ 	.word	0xffffffff


	//   ....[129]....
        /*0538*/ 	.word	0xffffffff


	//   ....[130]....
        /*053c*/ 	.word	0xffffffff


	//   ....[131]....
        /*0540*/ 	.word	0xffffffff


	//   ....[132]....
        /*0544*/ 	.word	0xffffffff


	//   ....[133]....
        /*0548*/ 	.word	0xffffffff


	//   ....[134]....
        /*054c*/ 	.word	0xffffffff


	//   ....[135]....
        /*0550*/ 	.word	0xffffffff


	//   ....[136]....
        /*0554*/ 	.word	0xffffffff


	//   ....[137]....
        /*0558*/ 	.word	0xffffffff


	//   ....[138]....
        /*055c*/ 	.word	0xffffffff


	//   ....[139]....
        /*0560*/ 	.word	0xffffffff


	//   ....[140]....
        /*0564*/ 	.word	0xffffffff


	//   ....[141]....
        /*0568*/ 	.word	0xffffffff


	//   ....[142]....
        /*056c*/ 	.word	0xffffffff


	//   ....[143]....
        /*0570*/ 	.word	0xffffffff


	//   ....[144]....
        /*0574*/ 	.word	0xffffffff


	//   ....[145]....
        /*0578*/ 	.word	0xffffffff


	//   ....[146]....
        /*057c*/ 	.word	0xffffffff


	//   ....[147]....
        /*0580*/ 	.word	0xffffffff


	//   ....[148]....
        /*0584*/ 	.word	0xffffffff


	//   ....[149]....
        /*0588*/ 	.word	0xffffffff


	//   ....[150]....
        /*058c*/ 	.word	0xffffffff


	//   ....[151]....
        /*0590*/ 	.word	0xffffffff


	//   ....[152]....
        /*0594*/ 	.word	0xffffffff


	//   ....[153]....
        /*0598*/ 	.word	0xffffffff


	//   ....[154]....
        /*059c*/ 	.word	0xffffffff


	//   ....[155]....
        /*05a0*/ 	.word	0xffffffff


	//   ....[156]....
        /*05a4*/ 	.word	0xffffffff


	//   ....[157]....
        /*05a8*/ 	.word	0xffffffff


	//   ....[158]....
        /*05ac*/ 	.word	0xffffffff


	//   ....[159]....
        /*05b0*/ 	.word	0xffffffff


	//   ....[160]....
        /*05b4*/ 	.word	0xffffffff


	//   ....[161]....
        /*05b8*/ 	.word	0xffffffff


	//   ....[162]....
        /*05bc*/ 	.word	0xffffffff


	//   ....[163]....
        /*05c0*/ 	.word	0xffffffff


	//   ....[164]....
        /*05c4*/ 	.word	0xffffffff


	//   ....[165]....
        /*05c8*/ 	.word	0xffffffff


	//   ....[166]....
        /*05cc*/ 	.word	0xffffffff


	//   ....[167]....
        /*05d0*/ 	.word	0xffffffff


	//   ....[168]....
        /*05d4*/ 	.word	0xffffffff


	//   ....[169]....
        /*05d8*/ 	.word	0x0500000f


	//   ....[170]....
        /*05dc*/ 	.word	0x0500000f


	//   ....[171]....
        /*05e0*/ 	.word	0x0500000f


	//   ....[172]....
        /*05e4*/ 	.word	0x0500000f


	//   ....[173]....
        /*05e8*/ 	.word	0x0500000f


	//   ....[174]....
        /*05ec*/ 	.word	0x0500000f


	//   ....[175]....
        /*05f0*/ 	.word	0x0500000f


	//   ....[176]....
        /*05f4*/ 	.word	0x0500000f


	//   ....[177]....
        /*05f8*/ 	.word	0x0500000f


	//   ....[178]....
        /*05fc*/ 	.word	0x0500000f


	//   ....[179]....
        /*0600*/ 	.word	0x0500000f


	//   ....[180]....
        /*0604*/ 	.word	0x0500000f


	//   ....[181]....
        /*0608*/ 	.word	0x0500000f


	//   ....[182]....
        /*060c*/ 	.word	0x0500000f


	//   ....[183]....
        /*0610*/ 	.word	0x0500000f


	//   ....[184]....
        /*0614*/ 	.word	0x0500000f


	//   ....[185]....
        /*0618*/ 	.word	0x0500000f


	//   ....[186]....
        /*061c*/ 	.word	0x0500000f


	//----- nvinfo : EIATTR_COOP_GROUP_INSTR_OFFSETS
	.align		4
.L_296:
        /*0620*/ 	.byte	0x04, 0x28
        /*0622*/ 	.short	(.L_298 - .L_297)


	//   ....[0]....
.L_297:
        /*0624*/ 	.word	0x00000070


	//   ....[1]....
        /*0628*/ 	.word	0x00000140


	//   ....[2]....
        /*062c*/ 	.word	0x00000190


	//   ....[3]....
        /*0630*/ 	.word	0x000003c0


	//   ....[4]....
        /*0634*/ 	.word	0x00000520


	//   ....[5]....
        /*0638*/ 	.word	0x00000640


	//   ....[6]....
        /*063c*/ 	.word	0x000007a0


	//   ....[7]....
        /*0640*/ 	.word	0x00001c00


	//   ....[8]....
        /*0644*/ 	.word	0x00003270


	//   ....[9]....
        /*0648*/ 	.word	0x000033c0


	//   ....[10]....
        /*064c*/ 	.word	0x00004430


	//   ....[11]....
        /*0650*/ 	.word	0x000044b0


	//   ....[12]....
        /*0654*/ 	.word	0x000055d0


	//   ....[13]....
        /*0658*/ 	.word	0x00005640


	//   ....[14]....
        /*065c*/ 	.word	0x00008a60


	//   ....[15]....
        /*0660*/ 	.word	0x000097a0


	//   ....[16]....
        /*0664*/ 	.word	0x00009890


	//   ....[17]....
        /*0668*/ 	.word	0x00009990


	//   ....[18]....
        /*066c*/ 	.word	0x0000a860


	//   ....[19]....
        /*0670*/ 	.word	0x0000a8f0


	//   ....[20]....
        /*0674*/ 	.word	0x0000e7d0


	//   ....[21]....
        /*0678*/ 	.word	0x0000e810


	//   ....[22]....
        /*067c*/ 	.word	0x0000e840


	//   ....[23]....
        /*0680*/ 	.word	0x0000e870


	//   ....[24]....
        /*0684*/ 	.word	0x00010ac0


	//   ....[25]....
        /*0688*/ 	.word	0x00010ad0


	//   ....[26]....
        /*068c*/ 	.word	0x00010b50


	//   ....[27]....
        /*0690*/ 	.word	0x00010b60


	//   ....[28]....
        /*0694*/ 	.word	0x000119b0


	//   ....[29]....
        /*0698*/ 	.word	0x000119e0


	//   ....[30]....
        /*069c*/ 	.word	0x00011a10


	//   ....[31]....
        /*06a0*/ 	.word	0x00011a40


	//   ....[32]....
        /*06a4*/ 	.word	0x00011a70


	//   ....[33]....
        /*06a8*/ 	.word	0x00011ab0


	//   ....[34]....
        /*06ac*/ 	.word	0x00011ae0


	//   ....[35]....
        /*06b0*/ 	.word	0x00011b10


	//   ....[36]....
        /*06b4*/ 	.word	0x00011b40


	//   ....[37]....
        /*06b8*/ 	.word	0x00011b70


	//   ....[38]....
        /*06bc*/ 	.word	0x00011b80


	//   ....[39]....
        /*06c0*/ 	.word	0x00011b90


	//   ....[40]....
        /*06c4*/ 	.word	0x00011ba0


	//   ....[41]....
        /*06c8*/ 	.word	0x00011bb0


	//   ....[42]....
        /*06cc*/ 	.word	0x00011be0


	//   ....[43]....
        /*06d0*/ 	.word	0x00011c10


	//   ....[44]....
        /*06d4*/ 	.word	0x00011c20


	//   ....[45]....
        /*06d8*/ 	.word	0x00011c30


	//   ....[46]....
        /*06dc*/ 	.word	0x00011c40


	//   ....[47]....
        /*06e0*/ 	.word	0x00011c50


	//   ....[48]....
        /*06e4*/ 	.word	0x00011c60


	//   ....[49]....
        /*06e8*/ 	.word	0x00011c70


	//   ....[50]....
        /*06ec*/ 	.word	0x00011c80


	//   ....[51]....
        /*06f0*/ 	.word	0x00011cb0


	//   ....[52]....
        /*06f4*/ 	.word	0x00011cc0


	//   ....[53]....
        /*06f8*/ 	.word	0x00011cd0


	//   ....[54]....
        /*06fc*/ 	.word	0x00011ce0


	//   ....[55]....
        /*0700*/ 	.word	0x00011cf0


	//   ....[56]....
        /*0704*/ 	.word	0x00011d00


	//   ....[57]....
        /*0708*/ 	.word	0x00011d10


	//   ....[58]....
        /*070c*/ 	.word	0x00011d20


	//   ....[59]....
        /*0710*/ 	.word	0x00011d30


	//   ....[60]....
        /*0714*/ 	.word	0x00011d40


	//   ....[61]....
        /*0718*/ 	.word	0x00011d70


	//   ....[62]....
        /*071c*/ 	.word	0x00011da0


	//   ....[63]....
        /*0720*/ 	.word	0x00011dd0


	//   ....[64]....
        /*0724*/ 	.word	0x00011df0


	//   ....[65]....
        /*0728*/ 	.word	0x00011e00


	//   ....[66]....
        /*072c*/ 	.word	0x00011e10


	//   ....[67]....
        /*0730*/ 	.word	0x00011e20


	//   ....[68]....
        /*0734*/ 	.word	0x00011e40


	//   ....[69]....
        /*0738*/ 	.word	0x00011e50


	//   ....[70]....
        /*073c*/ 	.word	0x00011e60


	//   ....[71]....
        /*0740*/ 	.word	0x00011e70


	//   ....[72]....
        /*0744*/ 	.word	0x00011ea0


	//   ....[73]....
        /*0748*/ 	.word	0x00011ed0


	//   ....[74]....
        /*074c*/ 	.word	0x00011f00


	//   ....[75]....
        /*0750*/ 	.word	0x00011f20


	//   ....[76]....
        /*0754*/ 	.word	0x00011f30


	//   ....[77]....
        /*0758*/ 	.word	0x00011f50


	//   ....[78]....
        /*075c*/ 	.word	0x00011f80


	//   ....[79]....
        /*0760*/ 	.word	0x00011fb0


	//   ....[80]....
        /*0764*/ 	.word	0x00011fd0


	//   ....[81]....
        /*0768*/ 	.word	0x00011ff0


	//   ....[82]....
        /*076c*/ 	.word	0x00012020


	//   ....[83]....
        /*0770*/ 	.word	0x00012030


	//   ....[84]....
        /*0774*/ 	.word	0x00012040


	//   ....[85]....
        /*0778*/ 	.word	0x00012050


	//   ....[86]....
        /*077c*/ 	.word	0x00012070


	//   ....[87]....
        /*0780*/ 	.word	0x000120a0


	//   ....[88]....
        /*0784*/ 	.word	0x000120d0


	//   ....[89]....
        /*0788*/ 	.word	0x00012100


	//   ....[90]....
        /*078c*/ 	.word	0x00012130


	//   ....[91]....
        /*0790*/ 	.word	0x00012160


	//   ....[92]....
        /*0794*/ 	.word	0x00012a30


	//   ....[93]....
        /*0798*/ 	.word	0x00012a40


	//   ....[94]....
        /*079c*/ 	.word	0x00012a50


	//   ....[95]....
        /*07a0*/ 	.word	0x00012a90


	//   ....[96]....
        /*07a4*/ 	.word	0x00013210


	//   ....[97]....
        /*07a8*/ 	.word	0x00013230


	//   ....[98]....
        /*07ac*/ 	.word	0x00013320


	//   ....[99]....
        /*07b0*/ 	.word	0x00013340


	//   ....[100]....
        /*07b4*/ 	.word	0x00013400


	//   ....[101]....
        /*07b8*/ 	.word	0x00013420


	//   ....[102]....
        /*07bc*/ 	.word	0x000134f0


	//   ....[103]....
        /*07c0*/ 	.word	0x00013510


	//   ....[104]....
        /*07c4*/ 	.word	0x00013a20


	//   ....[105]....
        /*07c8*/ 	.word	0x00013a30


	//   ....[106]....
        /*07cc*/ 	.word	0x00013e70


	//   ....[107]....
        /*07d0*/ 	.word	0x00013e80


	//   ....[108]....
        /*07d4*/ 	.word	0x00014bd0


	//   ....[109]....
        /*07d8*/ 	.word	0x00014bf0


	//   ....[110]....
        /*07dc*/ 	.word	0x00014cb0


	//   ....[111]....
        /*07e0*/ 	.word	0x00014cd0


	//   ....[112]....
        /*07e4*/ 	.word	0x00014d90


	//   ....[113]....
        /*07e8*/ 	.word	0x00014db0


	//   ....[114]....
        /*07ec*/ 	.word	0x00014e80


	//   ....[115]....
        /*07f0*/ 	.word	0x00014ea0


	//   ....[116]....
        /*07f4*/ 	.word	0x00014fe0


	//   ....[117]....
        /*07f8*/ 	.word	0x00015210


	//   ....[118]....
        /*07fc*/ 	.word	0x00015250


	//   ....[119]....
        /*0800*/ 	.word	0x00015290


	//   ....[120]....
        /*0804*/ 	.word	0x000152c0


	//   ....[121]....
        /*0808*/ 	.word	0x000152f0


	//   ....[122]....
        /*080c*/ 	.word	0x00015320


	//   ....[123]....
        /*0810*/ 	.word	0x000154b0


	//   ....[124]....
        /*0814*/ 	.word	0x000154e0


	//   ....[125]....
        /*0818*/ 	.word	0x00015520


	//   ....[126]....
        /*081c*/ 	.word	0x00015550


	//   ....[127]....
        /*0820*/ 	.word	0x00015580


	//   ....[128]....
        /*0824*/ 	.word	0x000155b0


	//   ....[129]....
        /*0828*/ 	.word	0x00015650


	//   ....[130]....
        /*082c*/ 	.word	0x000156a0


	//   ....[131]....
        /*0830*/ 	.word	0x000156b0


	//   ....[132]....
        /*0834*/ 	.word	0x000156f0


	//   ....[133]....
        /*0838*/ 	.word	0x00017420


	//   ....[134]....
        /*083c*/ 	.word	0x00017f30


	//   ....[135]....
        /*0840*/ 	.word	0x00017f60


	//   ....[136]....
        /*0844*/ 	.word	0x00018010


	//   ....[137]....
        /*0848*/ 	.word	0x00018020


	//   ....[138]....
        /*084c*/ 	.word	0x00018090


	//   ....[139]....
        /*0850*/ 	.word	0x000180a0


	//   ....[140]....
        /*0854*/ 	.word	0x00018110


	//   ....[141]....
        /*0858*/ 	.word	0x00018120


	//   ....[142]....
        /*085c*/ 	.word	0x00018190


	//   ....[143]....
        /*0860*/ 	.word	0x000181a0


	//   ....[144]....
        /*0864*/ 	.word	0x00018210


	//   ....[145]....
        /*0868*/ 	.word	0x00018220


	//   ....[146]....
        /*086c*/ 	.word	0x00018290


	//   ....[147]....
        /*0870*/ 	.word	0x000182a0


	//   ....[148]....
        /*0874*/ 	.word	0x000182b0


	//   ....[149]....
        /*0878*/ 	.word	0x000182c0


	//   ....[150]....
        /*087c*/ 	.word	0x0001a120


	//   ....[151]....
        /*0880*/ 	.word	0x0001a150


	//   ....[152]....
        /*0884*/ 	.word	0x0001a180


	//   ....[153]....
        /*0888*/ 	.word	0x0001a1c0


	//   ....[154]....
        /*088c*/ 	.word	0x0001a1d0


	//   ....[155]....
        /*0890*/ 	.word	0x0001a200


	//   ....[156]....
        /*0894*/ 	.word	0x0001a210


	//   ....[157]....
        /*0898*/ 	.word	0x0001a250


	//   ....[158]....
        /*089c*/ 	.word	0x0001a3c0


	//   ....[159]....
        /*08a0*/ 	.word	0x0001a3f0


	//   ....[160]....
        /*08a4*/ 	.word	0x0001a420


	//   ....[161]....
        /*08a8*/ 	.word	0x0001a450


	//   ....[162]....
        /*08ac*/ 	.word	0x0001a480


	//   ....[163]....
        /*08b0*/ 	.word	0x0001a4b0


	//   ....[164]....
        /*08b4*/ 	.word	0x0001a530


	//   ....[165]....
        /*08b8*/ 	.word	0x0001a570


	//   ....[166]....
        /*08bc*/ 	.word	0x0001a580


	//   ....[167]....
        /*08c0*/ 	.word	0x0001a5c0


	//   ....[168]....
        /*08c4*/ 	.word	0x0001b0a0


	//   ....[169]....
        /*08c8*/ 	.word	0x0001b6a0


	//   ....[170]....
        /*08cc*/ 	.word	0x0001b880


	//   ....[171]....
        /*08d0*/ 	.word	0x0001b8f0


	//   ....[172]....
        /*08d4*/ 	.word	0x0001b950


	//   ....[173]....
        /*08d8*/ 	.word	0x0001ba40


	//   ....[174]....
        /*08dc*/ 	.word	0x0001baa0


	//   ....[175]....
        /*08e0*/ 	.word	0x0001bb80


	//   ....[176]....
        /*08e4*/ 	.word	0x0001bbe0


	//   ....[177]....
        /*08e8*/ 	.word	0x0001bcc0


	//   ....[178]....
        /*08ec*/ 	.word	0x0001bd20


	//   ....[179]....
        /*08f0*/ 	.word	0x0001be00


	//   ....[180]....
        /*08f4*/ 	.word	0x0001be60


	//   ....[181]....
        /*08f8*/ 	.word	0x0001bf40


	//   ....[182]....
        /*08fc*/ 	.word	0x0001bfa0


	//   ....[183]....
        /*0900*/ 	.word	0x0001c070


	//   ....[184]....
        /*0904*/ 	.word	0x0001c0d0


	//   ....[185]....
        /*0908*/ 	.word	0x0001c190


	//   ....[186]....
        /*090c*/ 	.word	0x0001c4e0


	//----- nvinfo : EIATTR_REG_RECONFIG
	.align		4
.L_298:
        /*0910*/ 	.byte	0x01, 0x54
	.zero		2


	//----- nvinfo : EIATTR_SYSCALL_OFFSETS
	.align		4
        /*0914*/ 	.byte	0x04, 0x46
        /*0916*/ 	.short	(.L_300 - .L_299)


	//   ....[0]....
.L_299:
        /*0918*/ 	.word	0x00001d80


	//   ....[1]....
        /*091c*/ 	.word	0x00016ea0


	//   ....[2]....
        /*0920*/ 	.word	0x00017000


	//   ....[3]....
        /*0924*/ 	.word	0x00017150


	//   ....[4]....
        /*0928*/ 	.word	0x00017290


	//   ....[5]....
        /*092c*/ 	.word	0x00017bd0


	//----- nvinfo : EIATTR_MBARRIER_INSTR_OFFSETS
	.align		4
.L_300:
        /*0930*/ 	.byte	0x04, 0x39
        /*0932*/ 	.short	(.L_302 - .L_301)


	//   ....[0]....
.L_301:
        /*0934*/ 	.word	0x00000270
        /*0938*/ 	.word	0x000000ff
        /*093c*/ 	.word	0x0002e800
        /*0940*/ 	.short	0x0100
        /*0942*/ 	.byte	0x08
	.zero		1


	//   ....[1]....
        /*0944*/ 	.word	0x00000280
        /*0948*/ 	.word	0x000000ff
        /*094c*/ 	.word	0x0002e820
        /*0950*/ 	.short	0x0100
        /*0952*/ 	.byte	0x08
	.zero		1


	//   ....[2]....
        /*0954*/ 	.word	0x00000370
        /*0958*/ 	.word	0x000000ff
        /*095c*/ 	.word	0x0002e830
        /*0960*/ 	.short	0x0100
        /*0962*/ 	.byte	0x08
	.zero		1


	//   ....[3]....
        /*0964*/ 	.word	0x00000380
        /*0968*/ 	.word	0x000000ff
        /*096c*/ 	.word	0x0002e840
        /*0970*/ 	.short	0x0100
        /*0972*/ 	.byte	0x08
	.zero		1


	//   ....[4]....
        /*0974*/ 	.word	0x00000390
        /*0978*/ 	.word	0x000000ff
        /*097c*/ 	.word	0x0002e838
        /*0980*/ 	.short	0x0100
        /*0982*/ 	.byte	0x08
	.zero		1


	//   ....[5]....
        /*0984*/ 	.word	0x000003a0
        /*0988*/ 	.word	0x000000ff
        /*098c*/ 	.word	0x0002e848
        /*0990*/ 	.short	0x0100
        /*0992*/ 	.byte	0x08
	.zero		1


	//   ....[6]....
        /*0994*/ 	.word	0x000004d0
        /*0998*/ 	.word	0x000000ff
        /*099c*/ 	.word	0x0002e850
        /*09a0*/ 	.short	0x0100
        /*09a2*/ 	.byte	0x08
	.zero		1


	//   ....[7]....
        /*09a4*/ 	.word	0x000004e0
        /*09a8*/ 	.word	0x000000ff
        /*09ac*/ 	.word	0x0002e860
        /*09b0*/ 	.short	0x0100
        /*09b2*/ 	.byte	0x08
	.zero		1


	//   ....[8]....
        /*09b4*/ 	.word	0x000004f0
        /*09b8*/ 	.word	0x000000ff
        /*09bc*/ 	.word	0x0002e858
        /*09c0*/ 	.short	0x0100
        /*09c2*/ 	.byte	0x08
	.zero		1


	//   ....[9]....
        /*09c4*/ 	.word	0x00000500
        /*09c8*/ 	.word	0x000000ff
        /*09cc*/ 	.word	0x0002e868
        /*09d0*/ 	.short	0x0100
        /*09d2*/ 	.byte	0x08
	.zero		1


	//   ....[10]....
        /*09d4*/ 	.word	0x000005f0
        /*09d8*/ 	.word	0x000000ff
        /*09dc*/ 	.word	0x0002e870
        /*09e0*/ 	.short	0x0100
        /*09e2*/ 	.byte	0x06
	.zero		1


	//   ....[11]....
        /*09e4*/ 	.word	0x00000600
        /*09e8*/ 	.word	0x000000ff
        /*09ec*/ 	.word	0x0002e880
        /*09f0*/ 	.short	0x0100
        /*09f2*/ 	.byte	0x06
	.zero		1


	//   ....[12]....
        /*09f4*/ 	.word	0x00000610
        /*09f8*/ 	.word	0x000000ff
        /*09fc*/ 	.word	0x0002e878
        /*0a00*/ 	.short	0x0100
        /*0a02*/ 	.byte	0x06
	.zero		1


	//   ....[13]....
        /*0a04*/ 	.word	0x00000620
        /*0a08*/ 	.word	0x000000ff
        /*0a0c*/ 	.word	0x0002e888
        /*0a10*/ 	.short	0x0100
        /*0a12*/ 	.byte	0x06
	.zero		1


	//   ....[14]....
        /*0a14*/ 	.word	0x00000750
        /*0a18*/ 	.word	0x000000ff
        /*0a1c*/ 	.word	0x0002e890
        /*0a20*/ 	.short	0x0100
        /*0a22*/ 	.byte	0x08
	.zero		1


	//   ....[15]....
        /*0a24*/ 	.word	0x00000760
        /*0a28*/ 	.word	0x000000ff
        /*0a2c*/ 	.word	0x0002e8a0
        /*0a30*/ 	.short	0x0100
        /*0a32*/ 	.byte	0x08
	.zero		1


	//   ....[16]....
        /*0a34*/ 	.word	0x00000770
        /*0a38*/ 	.word	0x000000ff
        /*0a3c*/ 	.word	0x0002e898
        /*0a40*/ 	.short	0x0100
        /*0a42*/ 	.byte	0x08
	.zero		1


	//   ....[17]....
        /*0a44*/ 	.word	0x00000780
        /*0a48*/ 	.word	0x000000ff
        /*0a4c*/ 	.word	0x0002e8a8
        /*0a50*/ 	.short	0x0100
        /*0a52*/ 	.byte	0x08
	.zero		1


	//   ....[18]....
        /*0a54*/ 	.word	0x000008b0
        /*0a58*/ 	.word	0x000000ff
        /*0a5c*/ 	.word	0x0002e8b0
        /*0a60*/ 	.short	0x0100
        /*0a62*/ 	.byte	0x08
	.zero		1


	//   ....[19]....
        /*0a64*/ 	.word	0x000008c0
        /*0a68*/ 	.word	0x000000ff
        /*0a6c*/ 	.word	0x0002e8c0
        /*0a70*/ 	.short	0x0100
        /*0a72*/ 	.byte	0x08
	.zero		1


	//   ....[20]....
        /*0a74*/ 	.word	0x000008d0
        /*0a78*/ 	.word	0x000000ff
        /*0a7c*/ 	.word	0x0002e8b8
        /*0a80*/ 	.short	0x0100
        /*0a82*/ 	.byte	0x08
	.zero		1


	//   ....[21]....
        /*0a84*/ 	.word	0x000008e0
        /*0a88*/ 	.word	0x000000ff
        /*0a8c*/ 	.word	0x0002e8c8
        /*0a90*/ 	.short	0x0100
        /*0a92*/ 	.byte	0x08
	.zero		1


	//   ....[22]....
        /*0a94*/ 	.word	0x00001fd0
        /*0a98*/ 	.word	0x000000ff
        /*0a9c*/ 	.word	0x0002e800
        /*0aa0*/ 	.short	0x010a
        /*0aa2*/ 	.byte	0x29
	.zero		1


	//   ....[23]....
        /*0aa4*/ 	.word	0x00002090
        /*0aa8*/ 	.word	0x00000002
        /*0aac*/ 	.word	0x0002e830
        /*0ab0*/ 	.short	0x010a
        /*0ab2*/ 	.byte	0x3f
	.zero		1


	//   ....[24]....
        /*0ab4*/ 	.word	0x000020d0
        /*0ab8*/ 	.word	0x00000002
        /*0abc*/ 	.word	0x0002e830
        /*0ac0*/ 	.short	0x010a
        /*0ac2*/ 	.byte	0x3f
	.zero		1


	//   ....[25]....
        /*0ac4*/ 	.word	0x000059b0
        /*0ac8*/ 	.word	0x00000038
        /*0acc*/ 	.word	0x00000000
        /*0ad0*/ 	.short	0x0101
        /*0ad2*/ 	.byte	0x3f
	.zero		1


	//   ....[26]....
        /*0ad4*/ 	.word	0x00006fd0
        /*0ad8*/ 	.word	0x000000ff
        /*0adc*/ 	.word	0x0002e830
        /*0ae0*/ 	.short	0x010a
        /*0ae2*/ 	.byte	0x06
	.zero		1


	//   ....[27]....
        /*0ae4*/ 	.word	0x00007010
        /*0ae8*/ 	.word	0x000000ff
        /*0aec*/ 	.word	0x0002e830
        /*0af0*/ 	.short	0x010a
        /*0af2*/ 	.byte	0x06
	.zero		1


	//   ....[28]....
        /*0af4*/ 	.word	0x00007c30
        /*0af8*/ 	.word	0x000000ff
        /*0afc*/ 	.word	0x0002e850
        /*0b00*/ 	.short	0x010a
        /*0b02*/ 	.byte	0x06
	.zero		1


	//   ....[29]....
        /*0b04*/ 	.word	0x00007c70
        /*0b08*/ 	.word	0x000000ff
        /*0b0c*/ 	.word	0x0002e850
        /*0b10*/ 	.short	0x010a
        /*0b12*/ 	.byte	0x06
	.zero		1


	//   ....[30]....
        /*0b14*/ 	.word	0x0000b790
        /*0b18*/ 	.word	0x00000002
        /*0b1c*/ 	.word	0x00000000
        /*0b20*/ 	.short	0x0101
        /*0b22*/ 	.byte	0x3f
	.zero		1


	//   ....[31]....
        /*0b24*/ 	.word	0x0000bb70
        /*0b28*/ 	.word	0x000000ff
        /*0b2c*/ 	.word	0x00000000
        /*0b30*/ 	.short	0x0101
        /*0b32*/ 	.byte	0x06
	.zero		1


	//   ....[32]....
        /*0b34*/ 	.word	0x0000c3e0
        /*0b38*/ 	.word	0x000000ff
        /*0b3c*/ 	.word	0x0002e830
        /*0b40*/ 	.short	0x010a
        /*0b42*/ 	.byte	0x06
	.zero		1


	//   ....[33]....
        /*0b44*/ 	.word	0x0000c420
        /*0b48*/ 	.word	0x000000ff
        /*0b4c*/ 	.word	0x0002e830
        /*0b50*/ 	.short	0x010a
        /*0b52*/ 	.byte	0x06
	.zero		1


	//   ....[34]....
        /*0b54*/ 	.word	0x0000d010
        /*0b58*/ 	.word	0x000000ff
        /*0b5c*/ 	.word	0x0002e850
        /*0b60*/ 	.short	0x010a
        /*0b62*/ 	.byte	0x06
	.zero		1


	//   ....[35]....
        /*0b64*/ 	.word	0x0000d050
        /*0b68*/ 	.word	0x000000ff
        /*0b6c*/ 	.word	0x0002e850
        /*0b70*/ 	.short	0x010a
        /*0b72*/ 	.byte	0x06
	.zero		1


	//   ....[36]....
        /*0b74*/ 	.word	0x0000fd20
        /*0b78*/ 	.word	0x00000002
        /*0b7c*/ 	.word	0x00000000
        /*0b80*/ 	.short	0x0101
        /*0b82*/ 	.byte	0x3f
	.zero		1


	//   ....[37]....
        /*0b84*/ 	.word	0x00010010
        /*0b88*/ 	.word	0x000000ff
        /*0b8c*/ 	.word	0x00000000
        /*0b90*/ 	.short	0x0101
        /*0b92*/ 	.byte	0x06
	.zero		1


	//   ....[38]....
        /*0b94*/ 	.word	0x00010780
        /*0b98*/ 	.word	0x000000ff
        /*0b9c*/ 	.word	0x0002e850
        /*0ba0*/ 	.short	0x010a
        /*0ba2*/ 	.byte	0x05
	.zero		1


	//   ....[39]....
        /*0ba4*/ 	.word	0x000107c0
        /*0ba8*/ 	.word	0x000000ff
        /*0bac*/ 	.word	0x0002e850
        /*0bb0*/ 	.short	0x010a
        /*0bb2*/ 	.byte	0x05
	.zero		1


	//   ....[40]....
        /*0bb4*/ 	.word	0x00010e40
        /*0bb8*/ 	.word	0x000000ff
        /*0bbc*/ 	.word	0x00000000
        /*0bc0*/ 	.short	0x0101
        /*0bc2*/ 	.byte	0x04
	.zero		1


	//   ....[41]....
        /*0bc4*/ 	.word	0x00013200
        /*0bc8*/ 	.word	0x00000003
        /*0bcc*/ 	.word	0x00000000
        /*0bd0*/ 	.short	0x0101
        /*0bd2*/ 	.byte	0x3f
	.zero		1


	//   ....[42]....
        /*0bd4*/ 	.word	0x00013720
        /*0bd8*/ 	.word	0x00000002
        /*0bdc*/ 	.word	0x00000000
        /*0be0*/ 	.short	0x0101
        /*0be2*/ 	.byte	0x3f
	.zero		1


	//   ....[43]....
        /*0be4*/ 	.word	0x00017680
        /*0be8*/ 	.word	0x00000004
        /*0bec*/ 	.word	0x0002e880
        /*0bf0*/ 	.short	0x010a
        /*0bf2*/ 	.byte	0x3f
	.zero		1


	//   ....[44]....
        /*0bf4*/ 	.word	0x00017820
        /*0bf8*/ 	.word	0x00000004
        /*0bfc*/ 	.word	0x0002e840
        /*0c00*/ 	.short	0x010a
        /*0c02*/ 	.byte	0x3f
	.zero		1


	//   ....[45]....
        /*0c04*/ 	.word	0x000183a0
        /*0c08*/ 	.word	0x00000012
        /*0c0c*/ 	.word	0x0002e800
        /*0c10*/ 	.short	0x0107
        /*0c12*/ 	.byte	0x3f
	.zero		1


	//   ....[46]....
        /*0c14*/ 	.word	0x00018490
        /*0c18*/ 	.word	0x00000012
        /*0c1c*/ 	.word	0x0002e800
        /*0c20*/ 	.short	0x0101
        /*0c22*/ 	.byte	0x3f
	.zero		1


	//   ....[47]....
        /*0c24*/ 	.word	0x000184b0
        /*0c28*/ 	.word	0x00000012
        /*0c2c*/ 	.word	0x0002e820
        /*0c30*/ 	.short	0x010a
        /*0c32*/ 	.byte	0x3f
	.zero		1


	//   ....[48]....
        /*0c34*/ 	.word	0x000187c0
        /*0c38*/ 	.word	0x00000004
        /*0c3c*/ 	.word	0x0002e880
        /*0c40*/ 	.short	0x010a
        /*0c42*/ 	.byte	0x3f
	.zero		1


	//   ....[49]....
        /*0c44*/ 	.word	0x00018a20
        /*0c48*/ 	.word	0x00000004
        /*0c4c*/ 	.word	0x0002e840
        /*0c50*/ 	.short	0x010a
        /*0c52*/ 	.byte	0x3f
	.zero		1


	//   ....[50]....
        /*0c54*/ 	.word	0x00018cf0
        /*0c58*/ 	.word	0x00000013
        /*0c5c*/ 	.word	0x0002e870
        /*0c60*/ 	.short	0x010a
        /*0c62*/ 	.byte	0x3f
	.zero		1


	//   ....[51]....
        /*0c64*/ 	.word	0x00018d60
        /*0c68*/ 	.word	0x00000013
        /*0c6c*/ 	.word	0x0002e860
        /*0c70*/ 	.short	0x010a
        /*0c72*/ 	.byte	0x3f
	.zero		1


	//   ....[52]....
        /*0c74*/ 	.word	0x00019400
        /*0c78*/ 	.word	0x00000013
        /*0c7c*/ 	.word	0x0002e850
        /*0c80*/ 	.short	0x0101
        /*0c82*/ 	.byte	0x3f
	.zero		1


	//   ....[53]....
        /*0c84*/ 	.word	0x00019480
        /*0c88*/ 	.word	0x00000013
        /*0c8c*/ 	.word	0x00000000
        /*0c90*/ 	.short	0x0101
        /*0c92*/ 	.byte	0x3f
	.zero		1


	//   ....[54]....
        /*0c94*/ 	.word	0x000196a0
        /*0c98*/ 	.word	0x00000010
        /*0c9c*/ 	.word	0x0002e870
        /*0ca0*/ 	.short	0x010a
        /*0ca2*/ 	.byte	0x3f
	.zero		1


	//   ....[55]....
        /*0ca4*/ 	.word	0x00019730
        /*0ca8*/ 	.word	0x00000010
        /*0cac*/ 	.word	0x0002e860
        /*0cb0*/ 	.short	0x010a
        /*0cb2*/ 	.byte	0x3f
	.zero		1


	//   ....[56]....
        /*0cb4*/ 	.word	0x00019df0
        /*0cb8*/ 	.word	0x00000010
        /*0cbc*/ 	.word	0x0002e850
        /*0cc0*/ 	.short	0x0101
        /*0cc2*/ 	.byte	0x3f
	.zero		1


	//   ....[57]....
        /*0cc4*/ 	.word	0x00019e30
        /*0cc8*/ 	.word	0x00000000
        /*0ccc*/ 	.word	0x00000000
        /*0cd0*/ 	.short	0x0101
        /*0cd2*/ 	.byte	0x3f
	.zero		1


	//   ....[58]....
        /*0cd4*/ 	.word	0x0001b020
        /*0cd8*/ 	.word	0x00000000
        /*0cdc*/ 	.word	0x0002e820
        /*0ce0*/ 	.short	0x010a
        /*0ce2*/ 	.byte	0x3f
	.zero		1


	//   ....[59]....
        /*0ce4*/ 	.word	0x0001b1e0
        /*0ce8*/ 	.word	0x00000006
        /*0cec*/ 	.word	0x00000000
        /*0cf0*/ 	.short	0x010a
        /*0cf2*/ 	.byte	0x3f
	.zero		1


	//   ....[60]....
        /*0cf4*/ 	.word	0x0001b250
        /*0cf8*/ 	.word	0x00000007
        /*0cfc*/ 	.word	0x00000000
        /*0d00*/ 	.short	0x010a
        /*0d02*/ 	.byte	0x3f
	.zero		1


	//   ....[61]....
        /*0d04*/ 	.word	0x0001b2b0
        /*0d08*/ 	.word	0x00000004
        /*0d0c*/ 	.word	0x0002e860
        /*0d10*/ 	.short	0x010a
        /*0d12*/ 	.byte	0x3f
	.zero		1


	//   ....[62]....
        /*0d14*/ 	.word	0x0001b300
        /*0d18*/ 	.word	0x00000003
        /*0d1c*/ 	.word	0x0002e860
        /*0d20*/ 	.short	0x010a
        /*0d22*/ 	.byte	0x3f
	.zero		1


	//   ....[63]....
        /*0d24*/ 	.word	0x0001b340
        /*0d28*/ 	.word	0x00000004
        /*0d2c*/ 	.word	0x0002e880
        /*0d30*/ 	.short	0x010a
        /*0d32*/ 	.byte	0x3f
	.zero		1


	//   ....[64]....
        /*0d34*/ 	.word	0x0001b360
        /*0d38*/ 	.word	0x00000003
        /*0d3c*/ 	.word	0x0002e880
        /*0d40*/ 	.short	0x010a
        /*0d42*/ 	.byte	0x3f
	.zero		1


	//   ....[65]....
        /*0d44*/ 	.word	0x0001b3d0
        /*0d48*/ 	.word	0x00000003
        /*0d4c*/ 	.word	0x0002e800
        /*0d50*/ 	.short	0x010a
        /*0d52*/ 	.byte	0x3f
	.zero		1


	//   ....[66]....
        /*0d54*/ 	.word	0x0001b420
        /*0d58*/ 	.word	0x00000002
        /*0d5c*/ 	.word	0x0002e830
        /*0d60*/ 	.short	0x010a
        /*0d62*/ 	.byte	0x3f
	.zero		1


	//   ....[67]....
        /*0d64*/ 	.word	0x0001b480
        /*0d68*/ 	.word	0x00000008
        /*0d6c*/ 	.word	0x0002e830
        /*0d70*/ 	.short	0x010a
        /*0d72*/ 	.byte	0x3f
	.zero		1


	//   ....[68]....
        /*0d74*/ 	.word	0x0001b4e0
        /*0d78*/ 	.word	0x00000008
        /*0d7c*/ 	.word	0x0002e850
        /*0d80*/ 	.short	0x010a
        /*0d82*/ 	.byte	0x3f
	.zero		1


	//   ....[69]....
        /*0d84*/ 	.word	0x0001b540
        /*0d88*/ 	.word	0x00000008
        /*0d8c*/ 	.word	0x0002e830
        /*0d90*/ 	.short	0x010a
        /*0d92*/ 	.byte	0x3f
	.zero		1


	//   ....[70]....
        /*0d94*/ 	.word	0x0001b5a0
        /*0d98*/ 	.word	0x00000008
        /*0d9c*/ 	.word	0x0002e850
        /*0da0*/ 	.short	0x010a
        /*0da2*/ 	.byte	0x3f
	.zero		1


	//   ....[71]....
        /*0da4*/ 	.word	0x0001b600
        /*0da8*/ 	.word	0x00000005
        /*0dac*/ 	.word	0x0002e850
        /*0db0*/ 	.short	0x010a
        /*0db2*/ 	.byte	0x3f
	.zero		1


	//   ....[72]....
        /*0db4*/ 	.word	0x0001b750
        /*0db8*/ 	.word	0x00000004
        /*0dbc*/ 	.word	0x0002e880
        /*0dc0*/ 	.short	0x010a
        /*0dc2*/ 	.byte	0x3f
	.zero		1


	//   ....[73]....
        /*0dc4*/ 	.word	0x0001b7a0
        /*0dc8*/ 	.word	0x00000004
        /*0dcc*/ 	.word	0x0002e840
        /*0dd0*/ 	.short	0x010a
        /*0dd2*/ 	.byte	0x3f
	.zero		1


	//   ....[74]....
        /*0dd4*/ 	.word	0x0001c1d0
        /*0dd8*/ 	.word	0x00000012
        /*0ddc*/ 	.word	0x0002e820
        /*0de0*/ 	.short	0x010a
        /*0de2*/ 	.byte	0x3f
	.zero		1


	//   ....[75]....
        /*0de4*/ 	.word	0x0001c220
        /*0de8*/ 	.word	0x00000004
        /*0dec*/ 	.word	0x0002e880
        /*0df0*/ 	.short	0x010a
        /*0df2*/ 	.byte	0x3f
	.zero		1


	//   ....[76]....
        /*0df4*/ 	.word	0x0001c270
        /*0df8*/ 	.word	0x00000004
        /*0dfc*/ 	.word	0x0002e840
        /*0e00*/ 	.short	0x010a
        /*0e02*/ 	.byte	0x3f
	.zero		1


	//   ....[77]....
        /*0e04*/ 	.word	0x0001c2c0
        /*0e08*/ 	.word	0x00000013
        /*0e0c*/ 	.word	0x0002e870
        /*0e10*/ 	.short	0x010a
        /*0e12*/ 	.byte	0x3f
	.zero		1


	//   ....[78]....
        /*0e14*/ 	.word	0x0001c310
        /*0e18*/ 	.word	0x00000013
        /*0e1c*/ 	.word	0x0002e860
        /*0e20*/ 	.short	0x010a
        /*0e22*/ 	.byte	0x3f
	.zero		1


	//   ....[79]....
        /*0e24*/ 	.word	0x0001c360
        /*0e28*/ 	.word	0x00000010
        /*0e2c*/ 	.word	0x0002e870
        /*0e30*/ 	.short	0x010a
        /*0e32*/ 	.byte	0x3f
	.zero		1


	//   ....[80]....
        /*0e34*/ 	.word	0x0001c3b0
        /*0e38*/ 	.word	0x00000010
        /*0e3c*/ 	.word	0x0002e860
        /*0e40*/ 	.short	0x010a
        /*0e42*/ 	.byte	0x3f
	.zero		1


	//   ....[81]....
        /*0e44*/ 	.word	0x0001c400
        /*0e48*/ 	.word	0x00000000
        /*0e4c*/ 	.word	0x0002e820
        /*0e50*/ 	.short	0x010a
        /*0e52*/ 	.byte	0x3f
	.zero		1


	//   ....[82]....
        /*0e54*/ 	.word	0x0001c5a0
        /*0e58*/ 	.word	0x00000006
        /*0e5c*/ 	.word	0x00000000
        /*0e60*/ 	.short	0x010a
        /*0e62*/ 	.byte	0x3f
	.zero		1


	//   ....[83]....
        /*0e64*/ 	.word	0x0001c5f0
        /*0e68*/ 	.word	0x00000007
        /*0e6c*/ 	.word	0x00000000
        /*0e70*/ 	.short	0x010a
        /*0e72*/ 	.byte	0x3f
	.zero		1


	//   ....[84]....
        /*0e74*/ 	.word	0x0001c640
        /*0e78*/ 	.word	0x00000004
        /*0e7c*/ 	.word	0x0002e860
        /*0e80*/ 	.short	0x010a
        /*0e82*/ 	.byte	0x3f
	.zero		1


	//   ....[85]....
        /*0e84*/ 	.word	0x0001c690
        /*0e88*/ 	.word	0x00000003
        /*0e8c*/ 	.word	0x0002e860
        /*0e90*/ 	.short	0x010a
        /*0e92*/ 	.byte	0x3f
	.zero		1


	//   ....[86]....
        /*0e94*/ 	.word	0x0001c6e0
        /*0e98*/ 	.word	0x00000004
        /*0e9c*/ 	.word	0x0002e880
        /*0ea0*/ 	.short	0x010a
        /*0ea2*/ 	.byte	0x3f
	.zero		1


	//----- nvinfo : EIATTR_NUM_MBARRIERS
	.align		4
.L_302:
        /*0ea4*/ 	.byte	0x03, 0x38
        /*0ea6*/ 	.short	0x0016


	//----- nvinfo : EIATTR_EXIT_INSTR_OFFSETS
	.align		4
        /*0ea8*/ 	.byte	0x04, 0x1c
        /*0eaa*/ 	.short	(.L_304 - .L_303)


	//   ....[0]....
.L_303:
        /*0eac*/ 	.word	0x00000a80


	//   ....[1]....
        /*0eb0*/ 	.word	0x00014f90


	//   ....[2]....
        /*0eb4*/ 	.word	0x0001b3b0


	//----- nvinfo : EIATTR_MAX_THREADS
	.align		4
.L_304:
        /*0eb8*/ 	.byte	0x04, 0x05
        /*0eba*/ 	.short	(.L_306 - .L_305)
.L_305:
        /*0ebc*/ 	.word	0x00000180
        /*0ec0*/ 	.word	0x00000001
        /*0ec4*/ 	.word	0x00000001


	//----- nvinfo : EIATTR_CRS_STACK_SIZE
	.align		4
.L_306:
        /*0ec8*/ 	.byte	0x04, 0x1e
        /*0eca*/ 	.short	(.L_308 - .L_307)
.L_307:
        /*0ecc*/ 	.word	0x00000000


	//----- nvinfo : EIATTR_CBANK_PARAM_SIZE
	.align		4
.L_308:
        /*0ed0*/ 	.byte	0x03, 0x19
        /*0ed2*/ 	.short	0x0af0


	//----- nvinfo : EIATTR_PARAM_CBANK
	.align		4
        /*0ed4*/ 	.byte	0x04, 0x0a
        /*0ed6*/ 	.short	(.L_310 - .L_309)
	.align		4
.L_309:
        /*0ed8*/ 	.word	index@(.nv.constant0._ZN7cutlass13device_kernelIN5flash11enable_sm90INS1_16FlashAttnFwdSm90INS1_25CollectiveMainloopFwdSm90ILi2EN4cute5tupleIJNS5_1CILi1EEES8_S8_EEENS6_IJNS7_ILi128EEENS7_ILi224EEESA_EEELi128ENS_12float_e4m3_tEfNS_4arch4Sm90ELb1ELb0ELb1ELb1ELb0ELb0ELb0ELb1ELb1ELb1ELb1ELb0EEENS1_21CollectiveEpilogueFwdINS6_IJSA_SA_SB_EEES9_NS_10bfloat16_tESF_Li256ELb1ELb1ELb1ELb1EEENS1_36VarlenDynamicPersistentTileSchedulerILi128ELi224ELi256ELi128ELb1ELb1ELb1ELb1ELb1ELb1EEEEEEEEEvNT_6ParamsE)
        /*0edc*/ 	.short	0x0210
        /*0ede*/ 	.short	0x0af0


	//----- nvinfo : EIATTR_SW_WAR
	.align		4
.L_310:
        /*0ee0*/ 	.byte	0x04, 0x36
        /*0ee2*/ 	.short	(.L_312 - .L_311)
.L_311:
        /*0ee4*/ 	.word	0x00000008
.L_312:


//--------------------- .nv.info._ZN7cutlass13device_kernelIN5flash11enable_sm90INS1_16FlashAttnFwdSm90INS1_25CollectiveMainloopFwdSm90ILi2EN4cute5tupleIJNS5_1CILi1EEES8_S8_EEENS6_IJNS7_ILi128EEENS7_ILi224EEESA_EEELi128ENS_12float_e4m3_tEfNS_4arch4Sm90ELb1ELb0ELb1ELb1ELb0ELb1ELb0ELb1ELb1ELb1ELb1ELb0EEENS1_21CollectiveEpilogueFwdINS6_IJSA_SA_SB_EEES9_NS_10bfloat16_tESF_Li256ELb1ELb1ELb1ELb1EEENS1_36VarlenDynamicPersistentTileSchedulerILi128ELi224ELi256ELi128ELb1ELb1ELb1ELb1ELb1ELb1EEEEEEEEEvNT_6ParamsE --------------------------
	.section	.nv.info._ZN7cutlass13device_kernelIN5flash11enable_sm90INS1_16FlashAttnFwdSm90INS1_25CollectiveMainloopFwdSm90ILi2EN4cute5tupleIJNS5_1CILi1EEES8_S8_EEENS6_IJNS7_ILi128EEENS7_ILi224EEESA_EEELi128ENS_12float_e4m3_tEfNS_4arch4Sm90ELb1ELb0ELb1ELb1ELb0ELb1ELb0ELb1ELb1ELb1ELb1ELb0EEENS1_21CollectiveEpilogueFwdINS6_IJSA_SA_SB_EEES9_NS_10bfloat16_tESF_Li256ELb1ELb1ELb1ELb1EEENS1_36VarlenDynamicPersistentTileSchedulerILi128ELi224ELi256ELi128ELb1ELb1ELb1ELb1ELb1ELb1EEEEEEEEEvNT_6ParamsE,"",@"SHT_CUDA_INFO"
	.sectionflags	@""
	.align	4


	//----- nvinfo : EIATTR_CUDA_API_VERSION
	.align		4
        /*0000*/ 	.byte	0x04, 0x37
        /*0002*/ 	.short	(.L_314 - .L_313)
.L_313:
        /*0004*/ 	.word	0x00000082


	//----- nvinfo : EIATTR_KPARAM_INFO
	.align		4
.L_314:
        /*0008*/ 	.byte	0x04, 0x17
        /*000a*/ 	.short	(.L_316 - .L_315)
.L_315:
        /*000c*/ 	.word	0x00000000
        /*0010*/ 	.short	0x0000
        /*0012*/ 	.short	0x0070
        /*0014*/ 	.byte	0x00, 0xf0, 0x01, 0x2a


	//----- nvinfo : EIATTR_SPARSE_MMA_MASK
	.align		4
.L_316:
        /*0018*/ 	.byte	0x03, 0x50
        /*001a*/ 	.short	0x0000


	//----- nvinfo : EIATTR_MAXREG_COUNT
	.align		4
        /*001c*/ 	.byte	0x03, 0x1b
        /*001e*/ 	.short	0x00a8


	//----- nvinfo : EIATTR_NUM_BARRIERS
	.align		4
        /*0020*/ 	.byte	0x02, 0x4c
        /*0022*/ 	.byte	0x10
	.zero		1


	//----- nvinfo : EIATTR_EXTERNS
	.align		4
        /*0024*/ 	.byte	0x04, 0x0f
        /*0026*/ 	.short	(.L_318 - .L_317)


	//   ....[0]....
	.align		4
.L_317:
        /*0028*/ 	.word	index@(__assertfail)


	//----- nvinfo : EIATTR_ANNOTATIONS
	.align		4
.L_318:
        /*002c*/ 	.byte	0x04, 0x55
        /*002e*/ 	.short	(.L_320 - .L_319)


	//   ....[0]....
.L_319:
        /* <DEDUP_REMOVED lines=159> */


	//----- nvinfo : EIATTR_MERCURY_ISA_VERSION
	.align		4
.L_320:
        /*0a08*/ 	.byte	0x03, 0x5f
        /*0a0a*/ 	.short	0x0101


	//----- nvinfo : EIATTR_UNUSED_LOAD_BYTE_OFFSET
	.align		4
        /*0a0c*/ 	.byte	0x04, 0x44
        /*0a0e*/ 	.short	(.L_322 - .L_321)


	//   ....[0]....
.L_321:
        /*0a10*/ 	.word	0x00000b00
        /*0a14*/ 	.word	0x0000fff0


	//   ....[1]....
        /*0a18*/ 	.word	0x00023620
        /*0a1c*/ 	.word	0x0000fff0


	//----- nvinfo : EIATTR_INT_WARP_WIDE_INSTR_OFFSETS
	.align		4
.L_322:
        /*0a20*/ 	.byte	0x04, 0x31
        /*0a22*/ 	.short	(.L_324 - .L_323)


	//   ....[0]....
.L_323:
        /*0a24*/ 	.word	0x00000190


	//   ....[1]....
        /*0a28*/ 	.word	0x000001d0


	//   ....[2]....
        /*0a2c*/ 	.word	0x00000240


	//   ....[3]....
        /*0a30*/ 	.word	0x0002a7a0


	//   ....[4]....
        /*0a34*/ 	.word	0x0002a840


	//   ....[5]....
        /*0a38*/ 	.word	0x0002d1c0


	//   ....[6]....
        /*0a3c*/ 	.word	0x0002d260


	//----- nvinfo : EIATTR_COOP_GROUP_MASK_REGIDS
	.align		4
.L_324:
        /*0a40*/ 	.byte	0x04, 0x29
        /*0a42*/ 	.short	(.L_326 - .L_325)


	//   ....[0]....
.L_325:
        /*0a44*/ 	.word	0xffffffff


	//   ....[1]....
        /*0a48*/ 	.word	0xffffffff


	//   ....[2]....
        /*0a4c*/ 	.word	0xffffffff


	//   ....[3]....
        /*0a50*/ 	.word	0xffffffff


	//   ....[4]....
        /*0a54*/ 	.word	0xffffffff


	//   ....[5]....
        /*0a58*/ 	.word	0xffffffff


	//   ....[6]....
        /*0a5c*/ 	.word	0xffffffff


	//   ....[7]....
        /*0a60*/ 	.word	0xffffffff


	//   ....[8]....
        /*0a64*/ 	.word	0xffffffff


	//   ....[9]....
        /*0a68*/ 	.word	0xffffffff


	//   ....[10]....
        /*0a6c*/ 	.word	0xffffffff


	//   ....[11]....
        /*0a70*/ 	.word	0xffffffff


	//   ....[12]....
        /*0a74*/ 	.word	0xffffffff


	//   ....[13]....
        /*0a78*/ 	.word	0xffffffff


	//   ....[14]....
        /*0a7c*/ 	.word	0xffffffff


	//   ....[15]....
        /*0a80*/ 	.word	0xffffffff


	//   ....[16]....
        /*0a84*/ 	.word	0xffffffff


	//   ....[17]....
        /*0a88*/ 	.word	0xffffffff


	//   ....[18]....
        /*0a8c*/ 	.word	0xffffffff


	//   ....[19]....
        /*0a90*/ 	.word	0xffffffff


	//   ....[20]....
        /*0a94*/ 	.word	0xffffffff


	//   ....[21]....
        /*0a98*/ 	.word	0xffffffff


	//   ....[22]....
        /*0a9c*/ 	.word	0xffffffff


	//   ....[23]....
        /*0aa0*/ 	.word	0xffffffff


	//   ....[24]....
        /*0aa4*/ 	.word	0xffffffff


	//   ....[25]....
        /*0aa8*/ 	.word	0xffffffff


	//   ....[26]....
        /*0aac*/ 	.word	0xffffffff


	//   ....[27]....
        /*0ab0*/ 	.word	0xffffffff


	//   ....[28]....
        /*0ab4*/ 	.word	0xffffffff


	//   ....[29]....
        /*0ab8*/ 	.word	0xffffffff


	//   ....[30]....
        /*0abc*/ 	.word	0xffffffff


	//   ....[31]....
        /*0ac0*/ 	.word	0xffffffff


	//   ....[32]....
        /*0ac4*/ 	.word	0xffffffff


	//   ....[33]....
        /*0ac8*/ 	.word	0xffffffff


	//   ....[34]....
        /*0acc*/ 	.word	0xffffffff


	//   ....[35]....
        /*0ad0*/ 	.word	0xffffffff


	//   ....[36]....
        /*0ad4*/ 	.word	0xffffffff


	//   ....[37]....
        /*0ad8*/ 	.word	0xffffffff


	//   ....[38]....
        /*0adc*/ 	.word	0xffffffff


	//   ....[39]....
        /*0ae0*/ 	.word	0xffffffff


	//   ....[40]....
        /*0ae4*/ 	.word	0xffffffff


	//   ....[41]....
        /*0ae8*/ 	.word	0xffffffff


	//   ....[42]....
        /*0aec*/ 	.word	0xffffffff


	//   ....[43]....
        /*0af0*/ 	.word	0xffffffff


	//   ....[44]....
        /*0af4*/ 	.word	0xffffffff


	//   ....[45]....
        /*0af8*/ 	.word	0xffffffff


	//   ....[46]....
        /*0afc*/ 	.word	0xffffffff


	//   ....[47]....
        /*0b00*/ 	.word	0xffffffff


	//   ....[48]....
        /*0b04*/ 	.word	0xffffffff


	//   ....[49]....
        /*0b08*/ 	.word	0xffffffff


	//   ....[50]....
        /*0b0c*/ 	.word	0xffffffff


	//   ....[51]....
        /*0b10*/ 	.word	0xffffffff


	//   ....[52]....
        /*0b14*/ 	.word	0xffffffff


	//   ....[53]....
        /*0b18*/ 	.word	0xffffffff


	//   ....[54]....
        /*0b1c*/ 	.word	0xffffffff


	//   ....[55]....
        /*0b20*/ 	.word	0xffffffff


	//   ....[56]....
        /*0b24*/ 	.word	0xffffffff


	//   ....[57]....
        /*0b28*/ 	.word	0xffffffff


	//   ....[58]....
        /*0b2c*/ 	.word	0xffffffff


	//   ....[59]....
        /*0b30*/ 	.word	0xffffffff


	//   ....[60]....
        /*0b34*/ 	.word	0xffffffff


	//   ....[61]....
        /*0b38*/ 	.word	0xffffffff


	//   ....[62]....
        /*0b3c*/ 	.word	0xffffffff


	//   ....[63]....
        /*0b40*/ 	.word	0xffffffff


	//   ....[64]....
        /*0b44*/ 	.word	0xffffffff


	//   ....[65]....
        /*0b48*/ 	.word	0xffffffff


	//   ....[66]....
        /*0b4c*/ 	.word	0xffffffff


	//   ....[67]....
        /*0b50*/ 	.word	0xffffffff


	//   ....[68]....
        /*0b54*/ 	.word	0xffffffff


	//   ....[69]....
        /*0b58*/ 	.word	0xffffffff


	//   ....[70]....
        /*0b5c*/ 	.word	0xffffffff


	//   ....[71]....
        /*0b60*/ 	.word	0xffffffff


	//   ....[72]....
        /*0b64*/ 	.word	0xffffffff


	//   ....[73]....
        /*0b68*/ 	.word	0xffffffff


	//   ....[74]....
        /*0b6c*/ 	.word	0xffffffff


	//   ....[75]....
        /*0b70*/ 	.word	0xffffffff


	//   ....[76]....
        /*0b74*/ 	.word	0xffffffff


	//   ....[77]....
        /*0b78*/ 	.word	0xffffffff


	//   ....[78]....
        /*0b7c*/ 	.word	0xffffffff


	//   ....[79]....
        /*0b80*/ 	.word	0xffffffff


	//   ....[80]....
        /*0b84*/ 	.word	0xffffffff


	//   ....[81]....
        /*0b88*/ 	.word	0xffffffff


	//   ....[82]....
        /*0b8c*/ 	.word	0xffffffff


	//   ....[83]....
        /*0b90*/ 	.word	0xffffffff


	//   ....[84]....
        /*0b94*/ 	.word	0xffffffff


	//   ....[85]....
        /*0b98*/ 	.word	0xffffffff


	//   ....[86]....
        /*0b9c*/ 	.word	0xffffffff


	//   ....[87]....
        /*0ba0*/ 	.word	0xffffffff


	//   ....[88]....
        /*0ba4*/ 	.word	0xffffffff


	//   ....[89]....
        /*0ba8*/ 	.word	0xffffffff


	//   ....[90]....
        /*0bac*/ 	.word	0xffffffff


	//   ....[91]....
        /*0bb0*/ 	.word	0xffffffff


	//   ....[92]....
        /*0bb4*/ 	.word	0xffffffff


	//   ....[93]....
        /*0bb8*/ 	.word	0xffffffff


	//   ....[94]....
        /*0bbc*/ 	.word	0xffffffff


	//   ....[95]....
        /*0bc0*/ 	.word	0xffffffff


	//   ....[96]....
        /*0bc4*/ 	.word	0xffffffff


	//   ....[97]....
        /*0bc8*/ 	.word	0xffffffff


	//   ....[98]....
        /*0bcc*/ 	.word	0xffffffff


	//   ....[99]....
        /*0bd0*/ 	.word	0xffffffff


	//   ....[100]....
        /*0bd4*/ 	.word	0xffffffff


	//   ....[101]....
        /*0bd8*/ 	.word	0xffffffff


	//   ....[102]....
        /*0bdc*/ 	.word	0xffffffff


	//   ....[103]....
        /*0be0*/ 	.word	0xffffffff


	//   ....[104]....
        /*0be4*/ 	.word	0xffffffff


	//   ....[105]....
        /*0be8*/ 	.word	0xffffffff


	//   ....[106]....
        /*0bec*/ 	.word	0xffffffff


	//   ....[107]....
        /*0bf0*/ 	.word	0xffffffff


	//   ....[108]....
        /*0bf4*/ 	.word	0xffffffff


	//   ....[109]....
        /*0bf8*/ 	.word	0xffffffff


	//   ....[110]....
        /*0bfc*/ 	.word	0xffffffff


	//   ....[111]....
        /*0c00*/ 	.word	0xffffffff


	//   ....[112]....
        /*0c04*/ 	.word	0xffffffff


	//   ....[113]....
        /*0c08*/ 	.word	0xffffffff


	//   ....[114]....
        /*0c0c*/ 	.word	0xffffffff


	//   ....[115]....
        /*0c10*/ 	.word	0xffffffff


	//   ....[116]....
        /*0c14*/ 	.word	0xffffffff


	//   ....[117]....
        /*0c18*/ 	.word	0xffffffff


	//   ....[118]....
        /*0c1c*/ 	.word	0xffffffff


	//   ....[119]....
        /*0c20*/ 	.word	0xffffffff


	//   ....[120]....
        /*0c24*/ 	.word	0xffffffff


	//   ....[121]....
        /*0c28*/ 	.word	0xffffffff


	//   ....[122]....
        /*0c2c*/ 	.word	0xffffffff


	//   ....[123]....
        /*0c30*/ 	.word	0xffffffff


	//   ....[124]....
        /*0c34*/ 	.word	0xffffffff


	//   ....[125]....
        /*0c38*/ 	.word	0xffffffff


	//   ....[126]....
        /*0c3c*/ 	.word	0xffffffff


	//   ....[127]....
        /*0c40*/ 	.word	0xffffffff


	//   ....[128]....
        /*0c44*/ 	.word	0xffffffff


	//   ....[129]....
        /*0c48*/ 	.word	0xffffffff


	//   ....[130]....
        /*0c4c*/ 	.word	0xffffffff


	//   ....[131]....
        /*0c50*/ 	.word	0xffffffff


	//   ....[132]....
        /*0c54*/ 	.word	0xffffffff


	//   ....[133]....
        /*0c58*/ 	.word	0xffffffff


	//   ....[134]....
        /*0c5c*/ 	.word	0xffffffff


	//   ....[135]....
        /*0c60*/ 	.word	0xffffffff


	//   ....[136]....
        /*0c64*/ 	.word	0xffffffff


	//   ....[137]....
        /*0c68*/ 	.word	0xffffffff


	//   ....[138]....
        /*0c6c*/ 	.word	0xffffffff


	//   ....[139]....
        /*0c70*/ 	.word	0xffffffff


	//   ....[140]....
        /*0c74*/ 	.word	0xffffffff


	//   ....[141]....
        /*0c78*/ 	.word	0xffffffff


	//   ....[142]....
        /*0c7c*/ 	.word	0xffffffff


	//   ....[143]....
        /*0c80*/ 	.word	0xffffffff


	//   ....[144]....
        /*0c84*/ 	.word	0xffffffff


	//   ....[145]....
        /*0c88*/ 	.word	0xffffffff


	//   ....[146]....
        /*0c8c*/ 	.word	0xffffffff


	//   ....[147]....
        /*0c90*/ 	.word	0xffffffff


	//   ....[148]....
        /*0c94*/ 	.word	0xffffffff


	//   ....[149]....
        /*0c98*/ 	.word	0xffffffff


	//   ....[150]....
        /*0c9c*/ 	.word	0xffffffff


	//   ....[151]....
        /*0ca0*/ 	.word	0xffffffff


	//   ....[152]....
        /*0ca4*/ 	.word	0xffffffff


	//   ....[153]....
        /*0ca8*/ 	.word	0xffffffff


	//   ....[154]....
        /*0cac*/ 	.word	0xffffffff


	//   ....[155]....
        /*0cb0*/ 	.word	0xffffffff


	//   ....[156]....
        /*0cb4*/ 	.word	0xffffffff


	//   ....[157]....
        /*0cb8*/ 	.word	0xffffffff


	//   ....[158]....
        /*0cbc*/ 	.word	0xffffffff


	//   ....[159]....
        /*0cc0*/ 	.word	0xffffffff


	//   ....[160]....
        /*0cc4*/ 	.word	0xffffffff


	//   ....[161]....
        /*0cc8*/ 	.word	0xffffffff


	//   ....[162]....
        /*0ccc*/ 	.word	0xffffffff


	//   ....[163]....
        /*0cd0*/ 	.word	0xffffffff


	//   ....[164]....
        /*0cd4*/ 	.word	0xffffffff


	//   ....[165]....
        /*0cd8*/ 	.word	0xffffffff


	//   ....[166]....
        /*0cdc*/ 	.word	0xffffffff


	//   ....[167]....
        /*0ce0*/ 	.word	0xffffffff


	//   ....[168]....
        /*0ce4*/ 	.word	0xffffffff


	//   ....[169]....
        /*0ce8*/ 	.word	0xffffffff


	//   ....[170]....
        /*0cec*/ 	.word	0xffffffff


	//   ....[171]....
        /*0cf0*/ 	.word	0xffffffff


	//   ....[172]....
        /*0cf4*/ 	.word	0xffffffff


	//   ....[173]....
        /*0cf8*/ 	.word	0xffffffff


	//   ....[174]....
        /*0cfc*/ 	.word	0xffffffff


	//   ....[175]....
        /*0d00*/ 	.word	0xffffffff


	//   ....[176]....
        /*0d04*/ 	.word	0xffffffff


	//   ....[177]....
        /*0d08*/ 	.word	0xffffffff


	//   ....[178]....
        /*0d0c*/ 	.word	0xffffffff


	//   ....[179]....
        /*0d10*/ 	.word	0xffffffff


	//   ....[180]....
        /*0d14*/ 	.word	0xffffffff


	//   ....[181]....
        /*0d18*/ 	.word	0xffffffff


	//   ....[182]....
        /*0d1c*/ 	.word	0xffffffff


	//   ....[183]....
        /*0d20*/ 	.word	0xffffffff


	//   ....[184]....
        /*0d24*/ 	.word	0xffffffff


	//   ....[185]....
        /*0d28*/ 	.word	0xffffffff


	//   ....[186]....
        /*0d2c*/ 	.word	0x0500000f


	//   ....[187]....
        /*0d30*/ 	.word	0x0500000f


	//   ....[188]....
        /*0d34*/ 	.word	0x0500000f


	//   ....[189]....
        /*0d38*/ 	.word	0x0500000f


	//   ....[190]....
        /*0d3c*/ 	.word	0x0500000f


	//   ....[191]....
        /*0d40*/ 	.word	0x0500000f


	//   ....[192]....
        /*0d44*/ 	.word	0x0500000f


	//   ....[193]....
        /*0d48*/ 	.word	0x0500000f


	//   ....[194]....
        /*0d4c*/ 	.word	0x0500000f


	//   ....[195]....
        /*0d50*/ 	.word	0x0500000f


	//   ....[196]....
        /*0d54*/ 	.word	0x0500000f


	//   ....[197]....
        /*0d58*/ 	.word	0x0500000f


	//   ....[198]....
        /*0d5c*/ 	.word	0x0500000f


	//   ....[199]....
        /*0d60*/ 	.word	0x0500000f


	//   ....[200]....
        /*0d64*/ 	.word	0x0500000f


	//   ....[201]....
        /*0d68*/ 	.word	0x0500000f


	//   ....[202]....
        /*0d6c*/ 	.word	0x0500000f


	//   ....[203]....
        /*0d70*/ 	.word	0x0500000f


	//   ....[204]....
        /*0d74*/ 	.word	0x0500000f


	//   ....[205]....
        /*0d78*/ 	.word	0x0500000f


	//   ....[206]....
        /*0d7c*/ 	.word	0x0500000f


	//   ....[207]....
        /*0d80*/ 	.word	0x0500000f


	//   ....[208]....
        /*0d84*/ 	.word	0x0500000f


	//   ....[209]....
        /*0d88*/ 	.word	0x0500000f


	//   ....[210]....
        /*0d8c*/ 	.word	0x0500000f


	//   ....[211]....
        /*0d90*/ 	.word	0x0500000f


	//   ....[212]....
        /*0d94*/ 	.word	0x0500000f


	//   ....[213]....
        /*0d98*/ 	.word	0x0500000f


	//   ....[214]....
        /*0d9c*/ 	.word	0x0500000f


	//   ....[215]....
        /*0da0*/ 	.word	0x0500000f


	//   ....[216]....
        /*0da4*/ 	.word	0x0500000f


	//   ....[217]....
        /*0da8*/ 	.word	0x0500000f


	//   ....[218]....
        /*0dac*/ 	.word	0x0500000f


	//   ....[219]....
        /*0db0*/ 	.word	0x0500000f


	//   ....[220]....
        /*0db4*/ 	.word	0x0500000f


	//   ....[221]....
        /*0db8*/ 	.word	0x0500000f


	//   ....[222]....
        /*0dbc*/ 	.word	0x0500000f


	//   ....[223]....
        /*0dc0*/ 	.word	0x0500000f


	//   ....[224]....
        /*0dc4*/ 	.word	0x0500000f


	//   ....[225]....
        /*0dc8*/ 	.word	0x0500000f


	//   ....[226]....
        /*0dcc*/ 	.word	0x0500000f


	//   ....[227]....
        /*0dd0*/ 	.word	0x0500000f


	//   ....[228]....
        /*0dd4*/ 	.word	0x0500000f


	//   ....[229]....
        /*0dd8*/ 	.word	0x0500000f


	//   ....[230]....
        /*0ddc*/ 	.word	0x0500000f


	//   ....[231]....
        /*0de0*/ 	.word	0x0500000f


	//   ....[232]....
        /*0de4*/ 	.word	0x0500000f


	//   ....[233]....
        /*0de8*/ 	.word	0x0500000f


	//   ....[234]....
        /*0dec*/ 	.word	0x0500000f


	//   ....[235]....
        /*0df0*/ 	.word	0x0500000f


	//   ....[236]....
        /*0df4*/ 	.word	0x0500000f


	//   ....[237]....
        /*0df8*/ 	.word	0x0500000f


	//   ....[238]....
        /*0dfc*/ 	.word	0x0500000f


	//   ....[239]....
        /*0e00*/ 	.word	0x0500000f


	//   ....[240]....
        /*0e04*/ 	.word	0x0500000f


	//   ....[241]....
        /*0e08*/ 	.word	0x0500000f


	//   ....[242]....
        /*0e0c*/ 	.word	0x0500000f


	//   ....[243]....
        /*0e10*/ 	.word	0x0500000f


	//   ....[244]....
        /*0e14*/ 	.word	0x0500000f


	//   ....[245]....
        /*0e18*/ 	.word	0x0500000f


	//   ....[246]....
        /*0e1c*/ 	.word	0x0500000f


	//   ....[247]....
        /*0e20*/ 	.word	0x0500000f


	//   ....[248]....
        /*0e24*/ 	.word	0x0500000f


	//   ....[249]....
        /*0e28*/ 	.word	0x0500000f


	//   ....[250]....
        /*0e2c*/ 	.word	0x0500000f


	//   ....[251]....
        /*0e30*/ 	.word	0x0500000f


	//   ....[252]....
        /*0e34*/ 	.word	0x0500000f


	//   ....[253]....
        /*0e38*/ 	.word	0x0500000f


	//   ....[254]....
        /*0e3c*/ 	.word	0x0500000f


	//   ....[255]....
        /*0e40*/ 	.word	0x0500000f


	//   ....[0]....
        /*0e44*/ 	.word	0x0500000f


	//   ....[1]....
        /*0e48*/ 	.word	0x0500000f


	//   ....[2]....
        /*0e4c*/ 	.word	0x0500000f


	//   ....[3]....
        /*0e50*/ 	.word	0x0500000f


	//   ....[4]....
        /*0e54*/ 	.word	0x0500000f


	//   ....[5]....
        /*0e58*/ 	.word	0x0500000f


	//   ....[6]....
        /*0e5c*/ 	.word	0x0500000f


	//   ....[7]....
        /*0e60*/ 	.word	0x0500000f


	//   ....[8]....
        /*0e64*/ 	.word	0x0500000f


	//   ....[9]....
        /*0e68*/ 	.word	0x0500000f


	//   ....[10]....
        /*0e6c*/ 	.word	0x0500000f


	//   ....[11]....
        /*0e70*/ 	.word	0x0500000f


	//   ....[12]....
        /*0e74*/ 	.word	0x0500000f


	//   ....[13]....
        /*0e78*/ 	.word	0x0500000f


	//   ....[14]....
        /*0e7c*/ 	.word	0x0500000f


	//   ....[15]....
        /*0e80*/ 	.word	0x0500000f


	//   ....[16]....
        /*0e84*/ 	.word	0x0500000f


	//   ....[17]....
        /*0e88*/ 	.word	0x0500000f


	//   ....[18]....
        /*0e8c*/ 	.word	0x0500000f


	//   ....[19]....
        /*0e90*/ 	.word	0x0500000f


	//   ....[20]....
        /*0e94*/ 	.word	0x0500000f


	//   ....[21]....
        /*0e98*/ 	.word	0x0500000f


	//   ....[22]....
        /*0e9c*/ 	.word	0x0500000f


	//   ....[23]....
        /*0ea0*/ 	.word	0x0500000f


	//   ....[24]....
        /*0ea4*/ 	.word	0x0500000f


	//   ....[25]....
        /*0ea8*/ 	.word	0x0500000f


	//   ....[26]....
        /*0eac*/ 	.word	0x0500000f


	//   ....[27]....
        /*0eb0*/ 	.word	0x0500000f


	//   ....[28]....
        /*0eb4*/ 	.word	0x0500000f


	//   ....[29]....
        /*0eb8*/ 	.word	0x0500000f


	//   ....[30]....
        /*0ebc*/ 	.word	0x0500000f


	//   ....[31]....
        /*0ec0*/ 	.word	0x0500000f


	//   ....[32]....
        /*0ec4*/ 	.word	0x0500000f


	//   ....[33]....
        /*0ec8*/ 	.word	0x0500000f


	//   ....[34]....
        /*0ecc*/ 	.word	0x0500000f


	//   ....[35]....
        /*0ed0*/ 	.word	0x0500000f


	//   ....[36]....
        /*0ed4*/ 	.word	0x0500000f


	//   ....[37]....
        /*0ed8*/ 	.word	0x0500000f


	//   ....[38]....
        /*0edc*/ 	.word	0x0500000f


	//   ....[39]....
        /*0ee0*/ 	.word	0x0500000f


	//   ....[40]....
        /*0ee4*/ 	.word	0x0500000f


	//   ....[41]....
        /*0ee8*/ 	.word	0x0500000f


	//   ....[42]....
        /*0eec*/ 	.word	0x0500000f


	//   ....[43]....
        /*0ef0*/ 	.word	0x0500000f


	//   ....[44]....
        /*0ef4*/ 	.word	0x0500000f


	//   ....[45]....
        /*0ef8*/ 	.word	0x0500000f


	//   ....[46]....
        /*0efc*/ 	.word	0x0500000f


	//   ....[47]....
        /*0f00*/ 	.word	0x0500000f


	//   ....[48]....
        /*0f04*/ 	.word	0x0500000f


	//   ....[49]....
        /*0f08*/ 	.word	0x0500000f


	//   ....[50]....
        /*0f0c*/ 	.word	0x0500000f


	//   ....[51]....
        /*0f10*/ 	.word	0x0500000f


	//   ....[52]....
        /*0f14*/ 	.word	0x0500000f


	//   ....[53]....
        /*0f18*/ 	.word	0x0500000f


	//   ....[54]....
        /*0f1c*/ 	.word	0x0500000f


	//   ....[55]....
        /*0f20*/ 	.word	0x0500000f


	//   ....[56]....
        /*0f24*/ 	.word	0x0500000f


	//   ....[57]....
        /*0f28*/ 	.word	0x0500000f


	//   ....[58]....
        /*0f2c*/ 	.word	0x0500000f


	//   ....[59]....
        /*0f30*/ 	.word	0x0500000f


	//   ....[60]....
        /*0f34*/ 	.word	0x0500000f


	//   ....[61]....
        /*0f38*/ 	.word	0x0500000f


	//   ....[62]....
        /*0f3c*/ 	.word	0x0500000f


	//   ....[63]....
        /*0f40*/ 	.word	0x0500000f


	//   ....[64]....
        /*0f44*/ 	.word	0x0500000f


	//   ....[65]....
        /*0f48*/ 	.word	0x0500000f


	//   ....[66]....
        /*0f4c*/ 	.word	0x0500000f


	//   ....[67]....
        /*0f50*/ 	.word	0x0500000f


	//----- nvinfo : EIATTR_COOP_GROUP_INSTR_OFFSETS
	.align		4
.L_326:
        /*0f54*/ 	.byte	0x04, 0x28
        /*0f56*/ 	.short	(.L_328 - .L_327)


	//   ....[0]....
.L_327:
        /*0f58*/ 	.word	0x00000070


	//   ....[1]....
        /*0f5c*/ 	.word	0x000001a0


	//   ....[2]....
        /*0f60*/ 	.word	0x000001f0


	//   ....[3]....
        /*0f64*/ 	.word	0x00000420


	//   ....[4]....
        /*0f68*/ 	.word	0x00000580


	//   ....[5]....
        /*0f6c*/ 	.word	0x000006a0


	//   ....[6]....
        /*0f70*/ 	.word	0x00000800


	//   ....[7]....
        /*0f74*/ 	.word	0x0000d220


	//   ....[8]....
        /*0f78*/ 	.word	0x0000dc30


	//   ....[9]....
        /*0f7c*/ 	.word	0x0000dc40


	//   ....[10]....
        /*0f80*/ 	.word	0x0000dc50


	//   ....[11]....
        /*0f84*/ 	.word	0x0000dc60


	//   ....[12]....
        /*0f88*/ 	.word	0x0000de80


	//   ....[13]....
        /*0f8c*/ 	.word	0x0000de90


	//   ....[14]....
        /*0f90*/ 	.word	0x0000dea0


	//   ....[15]....
        /*0f94*/ 	.word	0x0000deb0


	//   ....[16]....
        /*0f98*/ 	.word	0x000103f0


	//   ....[17]....
        /*0f9c*/ 	.word	0x00010400


	//   ....[18]....
        /*0fa0*/ 	.word	0x00010410


	//   ....[19]....
        /*0fa4*/ 	.word	0x00010420


	//   ....[20]....
        /*0fa8*/ 	.word	0x00010520


	//   ....[21]....
        /*0fac*/ 	.word	0x00010540


	//   ....[22]....
        /*0fb0*/ 	.word	0x00010550


	//   ....[23]....
        /*0fb4*/ 	.word	0x00010560


	//   ....[24]....
        /*0fb8*/ 	.word	0x00013af0


	//   ....[25]....
        /*0fbc*/ 	.word	0x000146a0


	//   ....[26]....
        /*0fc0*/ 	.word	0x00014e60


	//   ....[27]....
        /*0fc4*/ 	.word	0x00014e90


	//   ....[28]....
        /*0fc8*/ 	.word	0x00016190


	//   ....[29]....
        /*0fcc*/ 	.word	0x000161b0


	//   ....[30]....
        /*0fd0*/ 	.word	0x00019cf0


	//   ....[31]....
        /*0fd4*/ 	.word	0x00019da0


	//   ....[32]....
        /*0fd8*/ 	.word	0x0001b4c0


	//   ....[33]....
        /*0fdc*/ 	.word	0x0001b690


	//   ....[34]....
        /*0fe0*/ 	.word	0x0001be60


	//   ....[35]....
        /*0fe4*/ 	.word	0x0001bf60


	//   ....[36]....
        /*0fe8*/ 	.word	0x00020900


	//   ....[37]....
        /*0fec*/ 	.word	0x00020920


	//   ....[38]....
        /*0ff0*/ 	.word	0x00020950


	//   ....[39]....
        /*0ff4*/ 	.word	0x00020990


	//   ....[40]....
        /*0ff8*/ 	.word	0x00022dc0


	//   ....[41]....
        /*0ffc*/ 	.word	0x00022dd0


	//   ....[42]....
        /*1000*/ 	.word	0x00022e50


	//   ....[43]....
        /*1004*/ 	.word	0x00022e60


	//   ....[44]....
        /*1008*/ 	.word	0x00023ac0


	//   ....[45]....
        /*100c*/ 	.word	0x00023b50


	//   ....[46]....
        /*1010*/ 	.word	0x00023b80


	//   ....[47]....
        /*1014*/ 	.word	0x00023bb0


	//   ....[48]....
        /*1018*/ 	.word	0x00023be0


	//   ....[49]....
        /*101c*/ 	.word	0x00023c10


	//   ....[50]....
        /*1020*/ 	.word	0x00023c40


	//   ....[51]....
        /*1024*/ 	.word	0x00023c70


	//   ....[52]....
        /*1028*/ 	.word	0x00023ca0


	//   ....[53]....
        /*102c*/ 	.word	0x00023cd0


	//   ....[54]....
        /*1030*/ 	.word	0x00023d00


	//   ....[55]....
        /*1034*/ 	.word	0x00023d30


	//   ....[56]....
        /*1038*/ 	.word	0x00023d60


	//   ....[57]....
        /*103c*/ 	.word	0x00023d90


	//   ....[58]....
        /*1040*/ 	.word	0x00023dc0


	//   ....[59]....
        /*1044*/ 	.word	0x00023df0


	//   ....[60]....
        /*1048*/ 	.word	0x00023e20


	//   ....[61]....
        /*104c*/ 	.word	0x00023e50


	//   ....[62]....
        /*1050*/ 	.word	0x00023e80


	//   ....[63]....
        /*1054*/ 	.word	0x00023eb0


	//   ....[64]....
        /*1058*/ 	.word	0x00023ee0


	//   ....[65]....
        /*105c*/ 	.word	0x00023f10


	//   ....[66]....
        /*1060*/ 	.word	0x00023f40


	//   ....[67]....
        /*1064*/ 	.word	0x00023f70


	//   ....[68]....
        /*1068*/ 	.word	0x00023fa0


	//   ....[69]....
        /*106c*/ 	.word	0x00023fd0


	//   ....[70]....
        /*1070*/ 	.word	0x00024000


	//   ....[71]....
        /*1074*/ 	.word	0x00024030


	//   ....[72]....
        /*1078*/ 	.word	0x00024060


	//   ....[73]....
        /*107c*/ 	.word	0x00024090


	//   ....[74]....
        /*1080*/ 	.word	0x000240c0


	//   ....[75]....
        /*1084*/ 	.word	0x000240f0


	//   ....[76]....
        /*1088*/ 	.word	0x00024120


	//   ....[77]....
        /*108c*/ 	.word	0x00024150


	//   ....[78]....
        /*1090*/ 	.word	0x00024180


	//   ....[79]....
        /*1094*/ 	.word	0x000241b0


	//   ....[80]....
        /*1098*/ 	.word	0x000241e0


	//   ....[81]....
        /*109c*/ 	.word	0x00024210


	//   ....[82]....
        /*10a0*/ 	.word	0x00024230


	//   ....[83]....
        /*10a4*/ 	.word	0x00024240


	//   ....[84]....
        /*10a8*/ 	.word	0x00024250


	//   ....[85]....
        /*10ac*/ 	.word	0x00024260


	//   ....[86]....
        /*10b0*/ 	.word	0x00024270


	//   ....[87]....
        /*10b4*/ 	.word	0x000242a0


	//   ....[88]....
        /*10b8*/ 	.word	0x000242d0


	//   ....[89]....
        /*10bc*/ 	.word	0x00024300


	//   ....[90]....
        /*10c0*/ 	.word	0x00024330


	//   ....[91]....
        /*10c4*/ 	.word	0x00024360


	//   ....[92]....
        /*10c8*/ 	.word	0x00024390


	//   ....[93]....
        /*10cc*/ 	.word	0x000243c0


	//   ....[94]....
        /*10d0*/ 	.word	0x000243f0


	//   ....[95]....
        /*10d4*/ 	.word	0x00024420


	//   ....[96]....
        /*10d8*/ 	.word	0x00024450


	//   ....[97]....
        /*10dc*/ 	.word	0x00024480


	//   ....[98]....
        /*10e0*/ 	.word	0x000244b0


	//   ....[99]....
        /*10e4*/ 	.word	0x000244e0


	//   ....[100]....
        /*10e8*/ 	.word	0x000244f0


	//   ....[101]....
        /*10ec*/ 	.word	0x00024500


	//   ....[102]....
        /*10f0*/ 	.word	0x00024510


	//   ....[103]....
        /*10f4*/ 	.word	0x00024520


	//   ....[104]....
        /*10f8*/ 	.word	0x00024550


	//   ....[105]....
        /*10fc*/ 	.word	0x00024580


	//   ....[106]....
        /*1100*/ 	.word	0x000245b0


	//   ....[107]....
        /*1104*/ 	.word	0x000245e0


	//   ....[108]....
        /*1108*/ 	.word	0x00024ea0


	//   ....[109]....
        /*110c*/ 	.word	0x00024ec0


	//   ....[110]....
        /*1110*/ 	.word	0x00024ee0


	//   ....[111]....
        /*1114*/ 	.word	0x00024ef0


	//   ....[112]....
        /*1118*/ 	.word	0x00025640


	//   ....[113]....
        /*111c*/ 	.word	0x00025650


	//   ....[114]....
        /*1120*/ 	.word	0x00025770


	//   ....[115]....
        /*1124*/ 	.word	0x00025780


	//   ....[116]....
        /*1128*/ 	.word	0x000258a0


	//   ....[117]....
        /*112c*/ 	.word	0x000258b0


	//   ....[118]....
        /*1130*/ 	.word	0x000259d0


	//   ....[119]....
        /*1134*/ 	.word	0x000259e0


	//   ....[120]....
        /*1138*/ 	.word	0x00025fa0


	//   ....[121]....
        /*113c*/ 	.word	0x00025fb0


	//   ....[122]....
        /*1140*/ 	.word	0x00026530


	//   ....[123]....
        /*1144*/ 	.word	0x00026540


	//   ....[124]....
        /*1148*/ 	.word	0x000272e0


	//   ....[125]....
        /*114c*/ 	.word	0x000272f0


	//   ....[126]....
        /*1150*/ 	.word	0x00027420


	//   ....[127]....
        /*1154*/ 	.word	0x00027430


	//   ....[128]....
        /*1158*/ 	.word	0x00027550


	//   ....[129]....
        /*115c*/ 	.word	0x00027560


	//   ....[130]....
        /*1160*/ 	.word	0x00027680


	//   ....[131]....
        /*1164*/ 	.word	0x00027690


	//   ....[132]....
        /*1168*/ 	.word	0x00027810


	//   ....[133]....
        /*116c*/ 	.word	0x00027a60


	//   ....[134]....
        /*1170*/ 	.word	0x00027a90


	//   ....[135]....
        /*1174*/ 	.word	0x00027ac0


	//   ....[136]....
        /*1178*/ 	.word	0x00027af0


	//   ....[137]....
        /*117c*/ 	.word	0x00027b20


	//   ....[138]....
        /*1180*/ 	.word	0x00027b50


	//   ....[139]....
        /*1184*/ 	.word	0x00027d00


	//   ....[140]....
        /*1188*/ 	.word	0x00027d30


	//   ....[141]....
        /*118c*/ 	.word	0x00027d60


	//   ....[142]....
        /*1190*/ 	.word	0x00027d90


	//   ....[143]....
        /*1194*/ 	.word	0x00027dc0


	//   ....[144]....
        /*1198*/ 	.word	0x00027df0


	//   ....[145]....
        /*119c*/ 	.word	0x00027e90


	//   ....[146]....
        /*11a0*/ 	.word	0x00027ec0


	//   ....[147]....
        /*11a4*/ 	.word	0x00027ed0


	//   ....[148]....
        /*11a8*/ 	.word	0x00027f00


	//   ....[149]....
        /*11ac*/ 	.word	0x000296f0


	//   ....[150]....
        /*11b0*/ 	.word	0x0002af60


	//   ....[151]....
        /*11b4*/ 	.word	0x0002bb80


	//   ....[152]....
        /*11b8*/ 	.word	0x0002bba0


	//   ....[153]....
        /*11bc*/ 	.word	0x0002bc30


	//   ....[154]....
        /*11c0*/ 	.word	0x0002bc40


	//   ....[155]....
        /*11c4*/ 	.word	0x0002bcc0


	//   ....[156]....
        /*11c8*/ 	.word	0x0002bcd0


	//   ....[157]....
        /*11cc*/ 	.word	0x0002bd50


	//   ....[158]....
        /*11d0*/ 	.word	0x0002bd60


	//   ....[159]....
        /*11d4*/ 	.word	0x0002bde0


	//   ....[160]....
        /*11d8*/ 	.word	0x0002bdf0


	//   ....[161]....
        /*11dc*/ 	.word	0x0002be70


	//   ....[162]....
        /*11e0*/ 	.word	0x0002be80


	//   ....[163]....
        /*11e4*/ 	.word	0x0002bf00


	//   ....[164]....
        /*11e8*/ 	.word	0x0002bf10


	//   ....[165]....
        /*11ec*/ 	.word	0x0002bf60


	//   ....[166]....
        /*11f0*/ 	.word	0x0002bf80


	//   ....[167]....
        /*11f4*/ 	.word	0x0002dd60


	//   ....[168]....
        /*11f8*/ 	.word	0x0002dd90


	//   ....[169]....
        /*11fc*/ 	.word	0x0002de00


	//   ....[170]....
        /*1200*/ 	.word	0x0002de30


	//   ....[171]....
        /*1204*/ 	.word	0x0002de60


	//   ....[172]....
        /*1208*/ 	.word	0x0002de90


	//   ....[173]....
        /*120c*/ 	.word	0x0002dec0


	//   ....[174]....
        /*1210*/ 	.word	0x0002def0


	//   ....[175]....
        /*1214*/ 	.word	0x0002e0c0


	//   ....[176]....
        /*1218*/ 	.word	0x0002e0f0


	//   ....[177]....
        /*121c*/ 	.word	0x0002e120


	//   ....[178]....
        /*1220*/ 	.word	0x0002e150


	//   ....[179]....
        /*1224*/ 	.word	0x0002e180


	//   ....[180]....
        /*1228*/ 	.word	0x0002e1b0


	//   ....[181]....
        /*122c*/ 	.word	0x0002e280


	//   ....[182]....
        /*1230*/ 	.word	0x0002e2a0


	//   ....[183]....
        /*1234*/ 	.word	0x0002e2b0


	//   ....[184]....
        /*1238*/ 	.word	0x0002e330


	//   ....[185]....
        /*123c*/ 	.word	0x0002ee90


	//   ....[186]....
        /*1240*/ 	.word	0x0002f3b0


	//   ....[187]....
        /*1244*/ 	.word	0x0002f460


	//   ....[188]....
        /*1248*/ 	.word	0x0002f4f0


	//   ....[189]....
        /*124c*/ 	.word	0x0002f540


	//   ....[190]....
        /*1250*/ 	.word	0x0002f590


	//   ....[191]....
        /*1254*/ 	.word	0x0002f620


	//   ....[192]....
        /*1258*/ 	.word	0x0002f6b0


	//   ....[193]....
        /*125c*/ 	.word	0x0002f700


	//   ....[194]....
        /*1260*/ 	.word	0x0002f750


	//   ....[195]....
        /*1264*/ 	.word	0x0002f840


	//   ....[196]....
        /*1268*/ 	.word	0x0002f8f0


	//   ....[197]....
        /*126c*/ 	.word	0x0002f940


	//   ....[198]....
        /*1270*/ 	.word	0x0002f990


	//   ....[199]....
        /*1274*/ 	.word	0x0002fae0


	//   ....[200]....
        /*1278*/ 	.word	0x0002fb30


	//   ....[201]....
        /*127c*/ 	.word	0x0002fb80


	//   ....[202]....
        /*1280*/ 	.word	0x0002fbd0


	//   ....[203]....
        /*1284*/ 	.word	0x0002ff60


	//   ....[204]....
        /*1288*/ 	.word	0x00030080


	//   ....[205]....
        /*128c*/ 	.word	0x000301b0


	//   ....[206]....
        /*1290*/ 	.word	0x000302c0


	//   ....[207]....
        /*1294*/ 	.word	0x000303f0


	//   ....[208]....
        /*1298*/ 	.word	0x000304c0


	//   ....[209]....
        /*129c*/ 	.word	0x00030520


	//   ....[210]....
        /*12a0*/ 	.word	0x00030570


	//   ....[211]....
        /*12a4*/ 	.word	0x000305d0


	//   ....[212]....
        /*12a8*/ 	.word	0x00030650


	//   ....[213]....
        /*12ac*/ 	.word	0x000306b0


	//   ....[214]....
        /*12b0*/ 	.word	0x00030700


	//   ....[215]....
        /*12b4*/ 	.word	0x00030780


	//   ....[216]....
        /*12b8*/ 	.word	0x000307f0


	//   ....[217]....
        /*12bc*/ 	.word	0x00030850


	//   ....[218]....
        /*12c0*/ 	.word	0x000308b0


	//   ....[219]....
        /*12c4*/ 	.word	0x00030920


	//   ....[220]....
        /*12c8*/ 	.word	0x00030990


	//   ....[221]....
        /*12cc*/ 	.word	0x000309f0


	//   ....[222]....
        /*12d0*/ 	.word	0x00030a50


	//   ....[223]....
        /*12d4*/ 	.word	0x00030ac0


	//   ....[224]....
        /*12d8*/ 	.word	0x00030b30


	//   ....[225]....
        /*12dc*/ 	.word	0x00030b90


	//   ....[226]....
        /*12e0*/ 	.word	0x00030bf0


	//   ....[227]....
        /*12e4*/ 	.word	0x00030c70


	//   ....[228]....
        /*12e8*/ 	.word	0x00030ce0


	//   ....[229]....
        /*12ec*/ 	.word	0x00030d40


	//   ....[230]....
        /*12f0*/ 	.word	0x00030d90


	//   ....[231]....
        /*12f4*/ 	.word	0x00030e10


	//   ....[232]....
        /*12f8*/ 	.word	0x00030e80


	//   ....[233]....
        /*12fc*/ 	.word	0x00030ee0


	//   ....[234]....
        /*1300*/ 	.word	0x00030f30


	//   ....[235]....
        /*1304*/ 	.word	0x00030fb0


	//   ....[236]....
        /*1308*/ 	.word	0x00031020


	//   ....[237]....
        /*130c*/ 	.word	0x00031080


	//   ....[238]....
        /*1310*/ 	.word	0x000310d0


	//   ....[239]....
        /*1314*/ 	.word	0x00031150


	//   ....[240]....
        /*1318*/ 	.word	0x000311c0


	//   ....[241]....
        /*131c*/ 	.word	0x00031220


	//   ....[242]....
        /*1320*/ 	.word	0x00031270


	//   ....[243]....
        /*1324*/ 	.word	0x000312d0


	//   ....[244]....
        /*1328*/ 	.word	0x00031340


	//   ....[245]....
        /*132c*/ 	.word	0x000313b0


	//   ....[246]....
        /*1330*/ 	.word	0x00031410


	//   ....[247]....
        /*1334*/ 	.word	0x00031470


	//   ....[248]....
        /*1338*/ 	.word	0x000314e0


	//   ....[249]....
        /*133c*/ 	.word	0x00031540


	//   ....[250]....
        /*1340*/ 	.word	0x00031590


	//   ....[251]....
        /*1344*/ 	.word	0x00031610


	//   ....[252]....
        /*1348*/ 	.word	0x00031660


	//   ....[253]....
        /*134c*/ 	.word	0x000316d0


	//   ....[254]....
        /*1350*/ 	.word	0x00031750


	//   ....[255]....
        /*1354*/ 	.word	0x000317c0


	//   ....[0]....
        /*1358*/ 	.word	0x00031840


	//   ....[1]....
        /*135c*/ 	.word	0x000318a0


	//   ....[2]....
        /*1360*/ 	.word	0x000318f0


	//   ....[3]....
        /*1364*/ 	.word	0x00031970


	//   ....[4]....
        /*1368*/ 	.word	0x000319e0


	//   ....[5]....
        /*136c*/ 	.word	0x00031a40


	//   ....[6]....
        /*1370*/ 	.word	0x00031a90


	//   ....[7]....
        /*1374*/ 	.word	0x00031b10


	//   ....[8]....
        /*1378*/ 	.word	0x00031b80


	//   ....[9]....
        /*137c*/ 	.word	0x00031be0


	//   ....[10]....
        /*1380*/ 	.word	0x00031c30


	//   ....[11]....
        /*1384*/ 	.word	0x00031cc0


	//   ....[12]....
        /*1388*/ 	.word	0x00031d10


	//   ....[13]....
        /*138c*/ 	.word	0x00031da0


	//   ....[14]....
        /*1390*/ 	.word	0x00031e30


	//   ....[15]....
        /*1394*/ 	.word	0x00031ec0


	//   ....[16]....
        /*1398*/ 	.word	0x00031f50


	//   ....[17]....
        /*139c*/ 	.word	0x00031fe0


	//   ....[18]....
        /*13a0*/ 	.word	0x00032070


	//   ....[19]....
        /*13a4*/ 	.word	0x000320f0


	//   ....[20]....
        /*13a8*/ 	.word	0x00032140


	//   ....[21]....
        /*13ac*/ 	.word	0x000321d0


	//   ....[22]....
        /*13b0*/ 	.word	0x00032260


	//   ....[23]....
        /*13b4*/ 	.word	0x000322e0


	//   ....[24]....
        /*13b8*/ 	.word	0x00032330


	//   ....[25]....
        /*13bc*/ 	.word	0x000323c0


	//   ....[26]....
        /*13c0*/ 	.word	0x00032450


	//   ....[27]....
        /*13c4*/ 	.word	0x000324e0


	//   ....[28]....
        /*13c8*/ 	.word	0x00032570


	//   ....[29]....
        /*13cc*/ 	.word	0x00032600


	//   ....[30]....
        /*13d0*/ 	.word	0x00032690


	//   ....[31]....
        /*13d4*/ 	.word	0x00032750


	//   ....[32]....
        /*13d8*/ 	.word	0x00032a30


	//   ....[33]....
        /*13dc*/ 	.word	0x00032c30


	//   ....[34]....
        /*13e0*/ 	.word	0x00032c80


	//   ....[35]....
        /*13e4*/ 	.word	0x00032d90


	//   ....[36]....
        /*13e8*/ 	.word	0x00032de0


	//   ....[37]....
        /*13ec*/ 	.word	0x00032ef0


	//   ....[38]....
        /*13f0*/ 	.word	0x00032f40


	//   ....[39]....
        /*13f4*/ 	.word	0x00033050


	//   ....[40]....
        /*13f8*/ 	.word	0x000330a0


	//   ....[41]....
        /*13fc*/ 	.word	0x000331b0


	//   ....[42]....
        /*1400*/ 	.word	0x00033200


	//   ....[43]....
        /*1404*/ 	.word	0x00033310


	//   ....[44]....
        /*1408*/ 	.word	0x00033360


	//   ....[45]....
        /*140c*/ 	.word	0x00033450


	//   ....[46]....
        /*1410*/ 	.word	0x000334c0


	//   ....[47]....
        /*1414*/ 	.word	0x000335b0


	//   ....[48]....
        /*1418*/ 	.word	0x00033600


	//   ....[49]....
        /*141c*/ 	.word	0x000338e0


	//   ....[50]....
        /*1420*/ 	.word	0x00033980


	//   ....[51]....
        /*1424*/ 	.word	0x00033b30


	//   ....[52]....
        /*1428*/ 	.word	0x00033bb0


	//   ....[53]....
        /*142c*/ 	.word	0x00033c30


	//   ....[54]....
        /*1430*/ 	.word	0x00033cb0


	//   ....[55]....
        /*1434*/ 	.word	0x00033d30


	//   ....[56]....
        /*1438*/ 	.word	0x00033dc0


	//   ....[57]....
        /*143c*/ 	.word	0x00033e60


	//   ....[58]....
        /*1440*/ 	.word	0x00033f10


	//   ....[59]....
        /*1444*/ 	.word	0x00033f90


	//   ....[60]....
        /*1448*/ 	.word	0x00034010


	//   ....[61]....
        /*144c*/ 	.word	0x00034090


	//   ....[62]....
        /*1450*/ 	.word	0x00034120


	//   ....[63]....
        /*1454*/ 	.word	0x000341a0


	//   ....[64]....
        /*1458*/ 	.word	0x00034250


	//   ....[65]....
        /*145c*/ 	.word	0x000342a0


	//   ....[66]....
        /*1460*/ 	.word	0x00034360


	//   ....[67]....
        /*1464*/ 	.word	0x00034490


	//----- nvinfo : EIATTR_REG_RECONFIG
	.align		4
.L_328:
        /*1468*/ 	.byte	0x01, 0x54
	.zero		2


	//----- nvinfo : EIATTR_SYSCALL_OFFSETS
	.align		4
        /*146c*/ 	.byte	0x04, 0x46
        /*146e*/ 	.short	(.L_330 - .L_329)


	//   ....[0]....
.L_329:
        /*1470*/ 	.word	0x00001e20


	//   ....[1]....
        /*1474*/ 	.word	0x00001f70


	//   ....[2]....
        /*1478*/ 	.word	0x0000d3e0


	//   ....[3]....
        /*147c*/ 	.word	0x0000d970


	//   ....[4]....
        /*1480*/ 	.word	0x0002a9b0


	//   ....[5]....
        /*1484*/ 	.word	0x0002ab40


	//   ....[6]....
        /*1488*/ 	.word	0x0002ac90


	//   ....[7]....
        /*148c*/ 	.word	0x0002add0


	//   ....[8]....
        /*1490*/ 	.word	0x0002b7d0


	//----- nvinfo : EIATTR_MBARRIER_INSTR_OFFSETS
	.align		4
.L_330:
        /*1494*/ 	.byte	0x04, 0x39
        /*1496*/ 	.short	(.L_332 - .L_331)


	//   ....[0]....
.L_331:
        /*1498*/ 	.word	0x000002d0
        /*149c*/ 	.word	0x000000ff
        /*14a0*/ 	.word	0x0002e800
        /*14a4*/ 	.short	0x0100
        /*14a6*/ 	.byte	0x08
	.zero		1


	//   ....[1]....
        /*14a8*/ 	.word	0x000002e0
        /*14ac*/ 	.word	0x000000ff
        /*14b0*/ 	.word	0x0002e820
        /*14b4*/ 	.short	0x0100
        /*14b6*/ 	.byte	0x08
	.zero		1


	//   ....[2]....
        /*14b8*/ 	.word	0x000003d0
        /*14bc*/ 	.word	0x000000ff
        /*14c0*/ 	.word	0x0002e830
        /*14c4*/ 	.short	0x0100
        /*14c6*/ 	.byte	0x08
	.zero		1


	//   ....[3]....
        /*14c8*/ 	.word	0x000003e0
        /*14cc*/ 	.word	0x000000ff
        /*14d0*/ 	.word	0x0002e840
        /*14d4*/ 	.short	0x0100
        /*14d6*/ 	.byte	0x08
	.zero		1


	//   ....[4]....
        /*14d8*/ 	.word	0x000003f0
        /*14dc*/ 	.word	0x000000ff
        /*14e0*/ 	.word	0x0002e838
        /*14e4*/ 	.short	0x0100
        /*14e6*/ 	.byte	0x08
	.zero		1


	//   ....[5]....
        /*14e8*/ 	.word	0x00000400
        /*14ec*/ 	.word	0x000000ff
        /*14f0*/ 	.word	0x0002e848
        /*14f4*/ 	.short	0x0100
        /*14f6*/ 	.byte	0x08
	.zero		1


	//   ....[6]....
        /*14f8*/ 	.word	0x00000530
        /*14fc*/ 	.word	0x000000ff
        /*1500*/ 	.word	0x0002e850
        /*1504*/ 	.short	0x0100
        /*1506*/ 	.byte	0x08
	.zero		1


	//   ....[7]....
        /*1508*/ 	.word	0x00000540
        /*150c*/ 	.word	0x000000ff
        /*1510*/ 	.word	0x0002e860
        /*1514*/ 	.short	0x0100
        /*1516*/ 	.byte	0x08
	.zero		1


	//   ....[8]....
        /*1518*/ 	.word	0x00000550
        /*151c*/ 	.word	0x000000ff
        /*1520*/ 	.word	0x0002e858
        /*1524*/ 	.short	0x0100
        /*1526*/ 	.byte	0x08
	.zero		1


	//   ....[9]....
        /*1528*/ 	.word	0x00000560
        /*152c*/ 	.word	0x000000ff
        /*1530*/ 	.word	0x0002e868
        /*1534*/ 	.short	0x0100
        /*1536*/ 	.byte	0x08
	.zero		1


	//   ....[10]....
        /*1538*/ 	.word	0x00000650
        /*153c*/ 	.word	0x000000ff
        /*1540*/ 	.word	0x0002e870
        /*1544*/ 	.short	0x0100
        /*1546*/ 	.byte	0x06
	.zero		1


	//   ....[11]....
        /*1548*/ 	.word	0x00000660
        /*154c*/ 	.word	0x000000ff
        /*1550*/ 	.word	0x0002e880
        /*1554*/ 	.short	0x0100
        /*1556*/ 	.byte	0x06
	.zero		1


	//   ....[12]....
        /*1558*/ 	.word	0x00000670
        /*155c*/ 	.word	0x000000ff
        /*1560*/ 	.word	0x0002e878
        /*1564*/ 	.short	0x0100
        /*1566*/ 	.byte	0x06
	.zero		1


	//   ....[13]....
        /*1568*/ 	.word	0x00000680
        /*156c*/ 	.word	0x000000ff
        /*1570*/ 	.word	0x0002e888
        /*1574*/ 	.short	0x0100
        /*1576*/ 	.byte	0x06
	.zero		1


	//   ....[14]....
        /*1578*/ 	.word	0x000007b0
        /*157c*/ 	.word	0x000000ff
        /*1580*/ 	.word	0x0002e890
        /*1584*/ 	.short	0x0100
        /*1586*/ 	.byte	0x08
	.zero		1


	//   ....[15]....
        /*1588*/ 	.word	0x000007c0
        /*158c*/ 	.word	0x000000ff
        /*1590*/ 	.word	0x0002e8a0
        /*1594*/ 	.short	0x0100
        /*1596*/ 	.byte	0x08
	.zero		1


	//   ....[16]....
        /*1598*/ 	.word	0x000007d0
        /*159c*/ 	.word	0x000000ff
        /*15a0*/ 	.word	0x0002e898
        /*15a4*/ 	.short	0x0100
        /*15a6*/ 	.byte	0x08
	.zero		1


	//   ....[17]....
        /*15a8*/ 	.word	0x000007e0
        /*15ac*/ 	.word	0x000000ff
        /*15b0*/ 	.word	0x0002e8a8
        /*15b4*/ 	.short	0x0100
        /*15b6*/ 	.byte	0x08
	.zero		1


	//   ....[18]....
        /*15b8*/ 	.word	0x00000910
        /*15bc*/ 	.word	0x000000ff
        /*15c0*/ 	.word	0x0002e8b0
        /*15c4*/ 	.short	0x0100
        /*15c6*/ 	.byte	0x08
	.zero		1


	//   ....[19]....
        /*15c8*/ 	.word	0x00000920
        /*15cc*/ 	.word	0x000000ff
        /*15d0*/ 	.word	0x0002e8c0
        /*15d4*/ 	.short	0x0100
        /*15d6*/ 	.byte	0x08
	.zero		1


	//   ....[20]....
        /*15d8*/ 	.word	0x00000930
        /*15dc*/ 	.word	0x000000ff
        /*15e0*/ 	.word	0x0002e8b8
        /*15e4*/ 	.short	0x0100
        /*15e6*/ 	.byte	0x08
	.zero		1


	//   ....[21]....
        /*15e8*/ 	.word	0x00000940
        /*15ec*/ 	.word	0x000000ff
        /*15f0*/ 	.word	0x0002e8c8
        /*15f4*/ 	.short	0x0100
        /*15f6*/ 	.byte	0x08
	.zero		1


	//   ....[22]....
        /*15f8*/ 	.word	0x000035a0
        /*15fc*/ 	.word	0x0000006c
        /*1600*/ 	.word	0x0002e890
        /*1604*/ 	.short	0x010a
        /*1606*/ 	.byte	0x3f
	.zero		1


	//   ....[23]....
        /*1608*/ 	.word	0x000078d0
        /*160c*/ 	.word	0x0000006c
        /*1610*/ 	.word	0x0002e890
        /*1614*/ 	.short	0x010a
        /*1616*/ 	.byte	0x3f
	.zero		1


	//   ....[24]....
        /*1618*/ 	.word	0x0000ba10
        /*161c*/ 	.word	0x0000006c
        /*1620*/ 	.word	0x0002e890
        /*1624*/ 	.short	0x010a
        /*1626*/ 	.byte	0x3f
	.zero		1


	//   ....[25]....
        /*1628*/ 	.word	0x0000c190
        /*162c*/ 	.word	0x00000030
        /*1630*/ 	.word	0x00000000
        /*1634*/ 	.short	0x0101
        /*1636*/ 	.byte	0x3f
	.zero		1


	//   ....[26]....
        /*1638*/ 	.word	0x0000c1d0
        /*163c*/ 	.word	0x0000006c
        /*1640*/ 	.word	0x0002e8b0
        /*1644*/ 	.short	0x010a
        /*1646*/ 	.byte	0x3f
	.zero		1


	//   ....[27]....
        /*1648*/ 	.word	0x0000ca70
        /*164c*/ 	.word	0x0000006c
        /*1650*/ 	.word	0x00000000
        /*1654*/ 	.short	0x0101
        /*1656*/ 	.byte	0x3f
	.zero		1


	//   ....[28]....
        /*1658*/ 	.word	0x0000d6f0
        /*165c*/ 	.word	0x00000010
        /*1660*/ 	.word	0x0002e800
        /*1664*/ 	.short	0x010a
        /*1666*/ 	.byte	0x3f
	.zero		1


	//   ....[29]....
        /*1668*/ 	.word	0x0000d740
        /*166c*/ 	.word	0x00000010
        /*1670*/ 	.word	0x0002e800
        /*1674*/ 	.short	0x010a
        /*1676*/ 	.byte	0x3f
	.zero		1


	//   ....[30]....
        /*1678*/ 	.word	0x0000e210
        /*167c*/ 	.word	0x00000010
        /*1680*/ 	.word	0x0002e800
        /*1684*/ 	.short	0x010a
        /*1686*/ 	.byte	0x3f
	.zero		1


	//   ....[31]....
        /*1688*/ 	.word	0x00010800
        /*168c*/ 	.word	0x00000010
        /*1690*/ 	.word	0x0002e800
        /*1694*/ 	.short	0x010a
        /*1696*/ 	.byte	0x3f
	.zero		1


	//   ....[32]....
        /*1698*/ 	.word	0x00012950
        /*169c*/ 	.word	0x00000000
        /*16a0*/ 	.word	0x0002e830
        /*16a4*/ 	.short	0x010a
        /*16a6*/ 	.byte	0x3f
	.zero		1


	//   ....[33]....
        /*16a8*/ 	.word	0x000129f0
        /*16ac*/ 	.word	0x00000000
        /*16b0*/ 	.word	0x0002e830
        /*16b4*/ 	.short	0x010a
        /*16b6*/ 	.byte	0x3f
	.zero		1


	//   ....[34]....
        /*16b8*/ 	.word	0x00016cd0
        /*16bc*/ 	.word	0x00000000
        /*16c0*/ 	.word	0x00000000
        /*16c4*/ 	.short	0x0101
        /*16c6*/ 	.byte	0x3f
	.zero		1


	//   ....[35]....
        /*16c8*/ 	.word	0x00017e60
        /*16cc*/ 	.word	0x0000000d
        /*16d0*/ 	.word	0x0002e830
        /*16d4*/ 	.short	0x010a
        /*16d6*/ 	.byte	0x3f
	.zero		1


	//   ....[36]....
        /*16d8*/ 	.word	0x00017eb0
        /*16dc*/ 	.word	0x0000000d
        /*16e0*/ 	.word	0x0002e830
        /*16e4*/ 	.short	0x010a
        /*16e6*/ 	.byte	0x3f
	.zero		1


	//   ....[37]....
        /*16e8*/ 	.word	0x00019320
        /*16ec*/ 	.word	0x0000000d
        /*16f0*/ 	.word	0x0002e850
        /*16f4*/ 	.short	0x010a
        /*16f6*/ 	.byte	0x3f
	.zero		1


	//   ....[38]....
        /*16f8*/ 	.word	0x00019360
        /*16fc*/ 	.word	0x0000000d
        /*1700*/ 	.word	0x0002e850
        /*1704*/ 	.short	0x010a
        /*1706*/ 	.byte	0x3f
	.zero		1


	//   ....[39]....
        /*1708*/ 	.word	0x0001d160
        /*170c*/ 	.word	0x00000085
        /*1710*/ 	.word	0x00000000
        /*1714*/ 	.short	0x0101
        /*1716*/ 	.byte	0x3f
	.zero		1


	//   ....[40]....
        /*1718*/ 	.word	0x0001d3c0
        /*171c*/ 	.word	0x00000085
        /*1720*/ 	.word	0x00000000
        /*1724*/ 	.short	0x0101
        /*1726*/ 	.byte	0x3f
	.zero		1


	//   ....[41]....
        /*1728*/ 	.word	0x0001dc10
        /*172c*/ 	.word	0x0000000c
        /*1730*/ 	.word	0x0002e830
        /*1734*/ 	.short	0x010a
        /*1736*/ 	.byte	0x3f
	.zero		1


	//   ....[42]....
        /*1738*/ 	.word	0x0001dc60
        /*173c*/ 	.word	0x0000000c
        /*1740*/ 	.word	0x0002e830
        /*1744*/ 	.short	0x010a
        /*1746*/ 	.byte	0x3f
	.zero		1


	//   ....[43]....
        /*1748*/ 	.word	0x0001f0c0
        /*174c*/ 	.word	0x0000000d
        /*1750*/ 	.word	0x0002e850
        /*1754*/ 	.short	0x010a
        /*1756*/ 	.byte	0x3f
	.zero		1


	//   ....[44]....
        /*1758*/ 	.word	0x0001f100
        /*175c*/ 	.word	0x0000000d
        /*1760*/ 	.word	0x0002e850
        /*1764*/ 	.short	0x010a
        /*1766*/ 	.byte	0x3f
	.zero		1


	//   ....[45]....
        /*1768*/ 	.word	0x00021dc0
        /*176c*/ 	.word	0x0000006f
        /*1770*/ 	.word	0x00000000
        /*1774*/ 	.short	0x0101
        /*1776*/ 	.byte	0x3f
	.zero		1


	//   ....[46]....
        /*1778*/ 	.word	0x000228c0
        /*177c*/ 	.word	0x00000000
        /*1780*/ 	.word	0x00000000
        /*1784*/ 	.short	0x0101
        /*1786*/ 	.byte	0x3f
	.zero		1


	//   ....[47]....
        /*1788*/ 	.word	0x00022960
        /*178c*/ 	.word	0x00000009
        /*1790*/ 	.word	0x0002e850
        /*1794*/ 	.short	0x010a
        /*1796*/ 	.byte	0x3f
	.zero		1


	//   ....[48]....
        /*1798*/ 	.word	0x000229e0
        /*179c*/ 	.word	0x00000009
        /*17a0*/ 	.word	0x0002e850
        /*17a4*/ 	.short	0x010a
        /*17a6*/ 	.byte	0x3f
	.zero		1


	//   ....[49]....
        /*17a8*/ 	.word	0x000234e0
        /*17ac*/ 	.word	0x00000000
        /*17b0*/ 	.word	0x00000000
        /*17b4*/ 	.short	0x0101
        /*17b6*/ 	.byte	0x3f
	.zero		1


	//   ....[50]....
        /*17b8*/ 	.word	0x000255a0
        /*17bc*/ 	.word	0x00000000
        /*17c0*/ 	.word	0x00000000
        /*17c4*/ 	.short	0x0101
        /*17c6*/ 	.byte	0x3f
	.zero		1


	//   ....[51]....
        /*17c8*/ 	.word	0x00025d90
        /*17cc*/ 	.word	0x00000004
        /*17d0*/ 	.word	0x00000000
        /*17d4*/ 	.short	0x0101
        /*17d6*/ 	.byte	0x3f
	.zero		1


	//   ....[52]....
        /*17d8*/ 	.word	0x000297d0
        /*17dc*/ 	.word	0x00000012
        /*17e0*/ 	.word	0x0002e820
        /*17e4*/ 	.short	0x010a
        /*17e6*/ 	.byte	0x3f
	.zero		1


	//   ....[53]....
        /*17e8*/ 	.word	0x000298a0
        /*17ec*/ 	.word	0x00000007
        /*17f0*/ 	.word	0x0002e8a0
        /*17f4*/ 	.short	0x010a
        /*17f6*/ 	.byte	0x3f
	.zero		1


	//   ....[54]....
        /*17f8*/ 	.word	0x00029ae0
        /*17fc*/ 	.word	0x00000007
        /*1800*/ 	.word	0x0002e8c0
        /*1804*/ 	.short	0x010a
        /*1806*/ 	.byte	0x3f
	.zero		1


	//   ....[55]....
        /*1808*/ 	.word	0x00029e90
        /*180c*/ 	.word	0x00000005
        /*1810*/ 	.word	0x0002e8a0
        /*1814*/ 	.short	0x010a
        /*1816*/ 	.byte	0x3f
	.zero		1


	//   ....[56]....
        /*1818*/ 	.word	0x0002a0c0
        /*181c*/ 	.word	0x00000005
        /*1820*/ 	.word	0x0002e8c0
        /*1824*/ 	.short	0x010a
        /*1826*/ 	.byte	0x3f
	.zero		1


	//   ....[57]....
        /*1828*/ 	.word	0x0002b200
        /*182c*/ 	.word	0x00000002
        /*1830*/ 	.word	0x0002e880
        /*1834*/ 	.short	0x010a
        /*1836*/ 	.byte	0x3f
	.zero		1


	//   ....[58]....
        /*1838*/ 	.word	0x0002b3b0
        /*183c*/ 	.word	0x00000002
        /*1840*/ 	.word	0x0002e840
        /*1844*/ 	.short	0x010a
        /*1846*/ 	.byte	0x3f
	.zero		1


	//   ....[59]....
        /*1848*/ 	.word	0x0002c030
        /*184c*/ 	.word	0x00000012
        /*1850*/ 	.word	0x0002e800
        /*1854*/ 	.short	0x0107
        /*1856*/ 	.byte	0x3f
	.zero		1


	//   ....[60]....
        /*1858*/ 	.word	0x0002c120
        /*185c*/ 	.word	0x00000012
        /*1860*/ 	.word	0x0002e800
        /*1864*/ 	.short	0x0101
        /*1866*/ 	.byte	0x3f
	.zero		1


	//   ....[61]....
        /*1868*/ 	.word	0x0002c140
        /*186c*/ 	.word	0x00000012
        /*1870*/ 	.word	0x0002e820
        /*1874*/ 	.short	0x010a
        /*1876*/ 	.byte	0x3f
	.zero		1


	//   ....[62]....
        /*1878*/ 	.word	0x0002c470
        /*187c*/ 	.word	0x00000006
        /*1880*/ 	.word	0x0002e880
        /*1884*/ 	.short	0x010a
        /*1886*/ 	.byte	0x3f
	.zero		1


	//   ....[63]....
        /*1888*/ 	.word	0x0002c6d0
        /*188c*/ 	.word	0x00000006
        /*1890*/ 	.word	0x0002e840
        /*1894*/ 	.short	0x010a
        /*1896*/ 	.byte	0x3f
	.zero		1


	//   ....[64]....
        /*1898*/ 	.word	0x0002c9a0
        /*189c*/ 	.word	0x00000013
        /*18a0*/ 	.word	0x0002e870
        /*18a4*/ 	.short	0x010a
        /*18a6*/ 	.byte	0x3f
	.zero		1


	//   ....[65]....
        /*18a8*/ 	.word	0x0002ca10
        /*18ac*/ 	.word	0x00000013
        /*18b0*/ 	.word	0x0002e860
        /*18b4*/ 	.short	0x010a
        /*18b6*/ 	.byte	0x3f
	.zero		1


	//   ....[66]....
        /*18b8*/ 	.word	0x0002d090
        /*18bc*/ 	.word	0x00000013
        /*18c0*/ 	.word	0x0002e850
        /*18c4*/ 	.short	0x0101
        /*18c6*/ 	.byte	0x3f
	.zero		1


	//   ....[67]....
        /*18c8*/ 	.word	0x0002d110
        /*18cc*/ 	.word	0x00000013
        /*18d0*/ 	.word	0x00000000
        /*18d4*/ 	.short	0x0101
        /*18d6*/ 	.byte	0x3f
	.zero		1


	//   ....[68]....
        /*18d8*/ 	.word	0x0002d360
        /*18dc*/ 	.word	0x00000010
        /*18e0*/ 	.word	0x0002e870
        /*18e4*/ 	.short	0x010a
        /*18e6*/ 	.byte	0x3f
	.zero		1


	//   ....[69]....
        /*18e8*/ 	.word	0x0002d3d0
        /*18ec*/ 	.word	0x00000010
        /*18f0*/ 	.word	0x0002e860
        /*18f4*/ 	.short	0x010a
        /*18f6*/ 	.byte	0x3f
	.zero		1


	//   ....[70]....
        /*18f8*/ 	.word	0x0002da70
        /*18fc*/ 	.word	0x00000010
        /*1900*/ 	.word	0x0002e850
        /*1904*/ 	.short	0x0101
        /*1906*/ 	.byte	0x3f
	.zero		1


	//   ....[71]....
        /*1908*/ 	.word	0x0002dac0
        /*190c*/ 	.word	0x00000010
        /*1910*/ 	.word	0x00000000
        /*1914*/ 	.short	0x0101
        /*1916*/ 	.byte	0x3f
	.zero		1


	//   ....[72]....
        /*1918*/ 	.word	0x0002ee10
        /*191c*/ 	.word	0x00000000
        /*1920*/ 	.word	0x0002e820
        /*1924*/ 	.short	0x010a
        /*1926*/ 	.byte	0x3f
	.zero		1


	//   ....[73]....
        /*1928*/ 	.word	0x0002efe0
        /*192c*/ 	.word	0x00000006
        /*1930*/ 	.word	0x00000000
        /*1934*/ 	.short	0x010a
        /*1936*/ 	.byte	0x3f
	.zero		1


	//   ....[74]....
        /*1938*/ 	.word	0x0002f050
        /*193c*/ 	.word	0x00000007
        /*1940*/ 	.word	0x00000000
        /*1944*/ 	.short	0x010a
        /*1946*/ 	.byte	0x3f
	.zero		1


	//   ....[75]....
        /*1948*/ 	.word	0x0002f0b0
        /*194c*/ 	.word	0x00000004
        /*1950*/ 	.word	0x0002e860
        /*1954*/ 	.short	0x010a
        /*1956*/ 	.byte	0x3f
	.zero		1


	//   ....[76]....
        /*1958*/ 	.word	0x0002f100
        /*195c*/ 	.word	0x00000003
        /*1960*/ 	.word	0x0002e860
        /*1964*/ 	.short	0x010a
        /*1966*/ 	.byte	0x3f
	.zero		1


	//   ....[77]....
        /*1968*/ 	.word	0x0002f140
        /*196c*/ 	.word	0x00000004
        /*1970*/ 	.word	0x0002e880
        /*1974*/ 	.short	0x010a
        /*1976*/ 	.byte	0x3f
	.zero		1


	//   ....[78]....
        /*1978*/ 	.word	0x0002f160
        /*197c*/ 	.word	0x00000003
        /*1980*/ 	.word	0x0002e880
        /*1984*/ 	.short	0x010a
        /*1986*/ 	.byte	0x3f
	.zero		1


	//   ....[79]....
        /*1988*/ 	.word	0x0002f1c0
        /*198c*/ 	.word	0x0000006c
        /*1990*/ 	.word	0x0002e890
        /*1994*/ 	.short	0x010a
        /*1996*/ 	.byte	0x3f
	.zero		1


	//   ....[80]....
        /*1998*/ 	.word	0x0002f210
        /*199c*/ 	.word	0x0000006c
        /*19a0*/ 	.word	0x0002e890
        /*19a4*/ 	.short	0x010a
        /*19a6*/ 	.byte	0x3f
	.zero		1


	//   ....[81]....
        /*19a8*/ 	.word	0x0002f260
        /*19ac*/ 	.word	0x0000006c
        /*19b0*/ 	.word	0x0002e890
        /*19b4*/ 	.short	0x010a
        /*19b6*/ 	.byte	0x3f
	.zero		1


	//   ....[82]....
        /*19b8*/ 	.word	0x0002f2b0
        /*19bc*/ 	.word	0x0000006c
        /*19c0*/ 	.word	0x0002e8b0
        /*19c4*/ 	.short	0x010a
        /*19c6*/ 	.byte	0x3f
	.zero		1


	//   ....[83]....
        /*19c8*/ 	.word	0x0002f780
        /*19cc*/ 	.word	0x00000010
        /*19d0*/ 	.word	0x0002e800
        /*19d4*/ 	.short	0x010a
        /*19d6*/ 	.byte	0x3f
	.zero		1


	//   ....[84]....
        /*19d8*/ 	.word	0x0002fc90
        /*19dc*/ 	.word	0x00000010
        /*19e0*/ 	.word	0x0002e800
        /*19e4*/ 	.short	0x010a
        /*19e6*/ 	.byte	0x3f
	.zero		1


	//   ....[85]....
        /*19e8*/ 	.word	0x0002fce0
        /*19ec*/ 	.word	0x00000000
        /*19f0*/ 	.word	0x0002e830
        /*19f4*/ 	.short	0x010a
        /*19f6*/ 	.byte	0x3f
	.zero		1


	//   ....[86]....
        /*19f8*/ 	.word	0x0002fd30
        /*19fc*/ 	.word	0x0000000d
        /*1a00*/ 	.word	0x0002e830
        /*1a04*/ 	.short	0x010a
        /*1a06*/ 	.byte	0x3f
	.zero		1


	//   ....[87]....
        /*1a08*/ 	.word	0x0002fd80
        /*1a0c*/ 	.word	0x0000000d
        /*1a10*/ 	.word	0x0002e850
        /*1a14*/ 	.short	0x010a
        /*1a16*/ 	.byte	0x3f
	.zero		1


	//   ....[88]....
        /*1a18*/ 	.word	0x0002fdd0
        /*1a1c*/ 	.word	0x0000000c
        /*1a20*/ 	.word	0x0002e830
        /*1a24*/ 	.short	0x010a
        /*1a26*/ 	.byte	0x3f
	.zero		1


	//   ....[89]....
        /*1a28*/ 	.word	0x0002fe20
        /*1a2c*/ 	.word	0x0000000d
        /*1a30*/ 	.word	0x0002e850
        /*1a34*/ 	.short	0x010a
        /*1a36*/ 	.byte	0x3f
	.zero		1


	//   ....[90]....
        /*1a38*/ 	.word	0x0002fe70
        /*1a3c*/ 	.word	0x00000009
        /*1a40*/ 	.word	0x0002e850
        /*1a44*/ 	.short	0x010a
        /*1a46*/ 	.byte	0x3f
	.zero		1


	//   ....[91]....
        /*1a48*/ 	.word	0x00032810
        /*1a4c*/ 	.word	0x00000012
        /*1a50*/ 	.word	0x0002e820
        /*1a54*/ 	.short	0x010a
        /*1a56*/ 	.byte	0x3f
	.zero		1


	//   ....[92]....
        /*1a58*/ 	.word	0x00032860
        /*1a5c*/ 	.word	0x00000007
        /*1a60*/ 	.word	0x0002e8a0
        /*1a64*/ 	.short	0x010a
        /*1a66*/ 	.byte	0x3f
	.zero		1


	//   ....[93]....
        /*1a68*/ 	.word	0x000328b0
        /*1a6c*/ 	.word	0x00000007
        /*1a70*/ 	.word	0x0002e8c0
        /*1a74*/ 	.short	0x010a
        /*1a76*/ 	.byte	0x3f
	.zero		1


	//   ....[94]....
        /*1a78*/ 	.word	0x00032900
        /*1a7c*/ 	.word	0x00000005
        /*1a80*/ 	.word	0x0002e8a0
        /*1a84*/ 	.short	0x010a
        /*1a86*/ 	.byte	0x3f
	.zero		1


	//   ....[95]....
        /*1a88*/ 	.word	0x00032950
        /*1a8c*/ 	.word	0x00000005
        /*1a90*/ 	.word	0x0002e8c0
        /*1a94*/ 	.short	0x010a
        /*1a96*/ 	.byte	0x3f
	.zero		1


	//   ....[96]....
        /*1a98*/ 	.word	0x00032af0
        /*1a9c*/ 	.word	0x00000002
        /*1aa0*/ 	.word	0x0002e880
        /*1aa4*/ 	.short	0x010a
        /*1aa6*/ 	.byte	0x3f
	.zero		1


	//   ....[97]....
        /*1aa8*/ 	.word	0x00032b40
        /*1aac*/ 	.word	0x00000002
        /*1ab0*/ 	.word	0x0002e840
        /*1ab4*/ 	.short	0x010a
        /*1ab6*/ 	.byte	0x3f
	.zero		1


	//   ....[98]....
        /*1ab8*/ 	.word	0x00033640
        /*1abc*/ 	.word	0x00000012
        /*1ac0*/ 	.word	0x0002e820
        /*1ac4*/ 	.short	0x010a
        /*1ac6*/ 	.byte	0x3f
	.zero		1


	//   ....[99]....
        /*1ac8*/ 	.word	0x00033690
        /*1acc*/ 	.word	0x00000006
        /*1ad0*/ 	.word	0x0002e880
        /*1ad4*/ 	.short	0x010a
        /*1ad6*/ 	.byte	0x3f
	.zero		1


	//   ....[100]....
        /*1ad8*/ 	.word	0x000336e0
        /*1adc*/ 	.word	0x00000006
        /*1ae0*/ 	.word	0x0002e840
        /*1ae4*/ 	.short	0x010a
        /*1ae6*/ 	.byte	0x3f
	.zero		1


	//   ....[101]....
        /*1ae8*/ 	.word	0x00033730
        /*1aec*/ 	.word	0x00000013
        /*1af0*/ 	.word	0x0002e870
        /*1af4*/ 	.short	0x010a
        /*1af6*/ 	.byte	0x3f
	.zero		1


	//   ....[102]....
        /*1af8*/ 	.word	0x00033780
        /*1afc*/ 	.word	0x00000013
        /*1b00*/ 	.word	0x0002e860
        /*1b04*/ 	.short	0x010a
        /*1b06*/ 	.byte	0x3f
	.zero		1


	//   ....[103]....
        /*1b08*/ 	.word	0x000337d0
        /*1b0c*/ 	.word	0x00000010
        /*1b10*/ 	.word	0x0002e870
        /*1b14*/ 	.short	0x010a
        /*1b16*/ 	.byte	0x3f
	.zero		1


	//   ....[104]....
        /*1b18*/ 	.word	0x00033820
        /*1b1c*/ 	.word	0x00000010
        /*1b20*/ 	.word	0x0002e860
        /*1b24*/ 	.short	0x010a
        /*1b26*/ 	.byte	0x3f
	.zero		1


	//   ....[105]....
        /*1b28*/ 	.word	0x000343b0
        /*1b2c*/ 	.word	0x00000000
        /*1b30*/ 	.word	0x0002e820
        /*1b34*/ 	.short	0x010a
        /*1b36*/ 	.byte	0x3f
	.zero		1


	//   ....[106]....
        /*1b38*/ 	.word	0x00034550
        /*1b3c*/ 	.word	0x00000006
        /*1b40*/ 	.word	0x00000000
        /*1b44*/ 	.short	0x010a
        /*1b46*/ 	.byte	0x3f
	.zero		1


	//   ....[107]....
        /*1b48*/ 	.word	0x000345a0
        /*1b4c*/ 	.word	0x00000007
        /*1b50*/ 	.word	0x00000000
        /*1b54*/ 	.short	0x010a
        /*1b56*/ 	.byte	0x3f
	.zero		1


	//   ....[108]....
        /*1b58*/ 	.word	0x000345f0
        /*1b5c*/ 	.word	0x00000004
        /*1b60*/ 	.word	0x0002e860
        /*1b64*/ 	.short	0x010a
        /*1b66*/ 	.byte	0x3f
	.zero		1


	//   ....[109]....
        /*1b68*/ 	.word	0x00034640
        /*1b6c*/ 	.word	0x00000003
        /*1b70*/ 	.word	0x0002e860
        /*1b74*/ 	.short	0x010a
        /*1b76*/ 	.byte	0x3f
	.zero		1


	//   ....[110]....
        /*1b78*/ 	.word	0x00034690
        /*1b7c*/ 	.word	0x00000004
        /*1b80*/ 	.word	0x0002e880
        /*1b84*/ 	.short	0x010a
        /*1b86*/ 	.byte	0x3f
	.zero		1


	//----- nvinfo : EIATTR_NUM_MBARRIERS
	.align		4
.L_332:
        /*1b88*/ 	.byte	0x03, 0x38
        /*1b8a*/ 	.short	0x0016


	//----- nvinfo : EIATTR_EXIT_INSTR_OFFSETS
	.align		4
        /*1b8c*/ 	.byte	0x04, 0x1c
        /*1b8e*/ 	.short	(.L_334 - .L_333)


	//   ....[0]....
.L_333:
        /*1b90*/ 	.word	0x0002f1b0


	//----- nvinfo : EIATTR_MAX_THREADS
	.align		4
.L_334:
        /*1b94*/ 	.byte	0x04, 0x05
        /*1b96*/ 	.short	(.L_336 - .L_335)
.L_335:
        /*1b98*/ 	.word	0x00000180
        /*1b9c*/ 	.word	0x00000001
        /*1ba0*/ 	.word	0x00000001


	//----- nvinfo : EIATTR_CRS_STACK_SIZE
	.align		4
.L_336:
        /*1ba4*/ 	.byte	0x04, 0x1e
        /*1ba6*/ 	.short	(.L_338 - .L_337)
.L_337:
        /*1ba8*/ 	.word	0x00000000


	//----- nvinfo : EIATTR_CBANK_PARAM_SIZE
	.align		4
.L_338:
        /*1bac*/ 	.byte	0x03, 0x19
        /*1bae*/ 	.short	0x0af0


	//----- nvinfo : EIATTR_PARAM_CBANK
	.align		4
        /*1bb0*/ 	.byte	0x04, 0x0a
        /*1bb2*/ 	.short	(.L_340 - .L_339)
	.align		4
.L_339:
        /*1bb4*/ 	.word	index@(.nv.constant0._ZN7cutlass13device_kernelIN5flash11enable_sm90INS1_16FlashAttnFwdSm90INS1_25CollectiveMainloopFwdSm90ILi2EN4cute5tupleIJNS5_1CILi1EEES8_S8_EEENS6_IJNS7_ILi128EEENS7_ILi224EEESA_EEELi128ENS_12float_e4m3_tEfNS_4arch4Sm90ELb1ELb0ELb1ELb1ELb0ELb1ELb0ELb1ELb1ELb1ELb1ELb0EEENS1_21CollectiveEpilogueFwdINS6_IJSA_SA_SB_EEES9_NS_10bfloat16_tESF_Li256ELb1ELb1ELb1ELb1EEENS1_36VarlenDynamicPersistentTileSchedulerILi128ELi224ELi256ELi128ELb1ELb1ELb1ELb1ELb1ELb1EEEEEEEEEvNT_6ParamsE)
        /*1bb8*/ 	.short	0x0210
        /*1bba*/ 	.short	0x0af0


	//----- nvinfo : EIATTR_SW_WAR
	.align		4
.L_340:
        /*1bbc*/ 	.byte	0x04, 0x36
        /*1bbe*/ 	.short	(.L_342 - .L_341)
.L_341:
        /*1bc0*/ 	.word	0x00000008
.L_342:


//--------------------- .nv.callgraph             --------------------------
	.section	.nv.callgraph,"",@"SHT_CUDA_CALLGRAPH"
	.align	4
	.sectionentsize	8
	.align		4
        /*0000*/ 	.word	0x00000000
	.align		4
        /*0004*/ 	.word	0xffffffff
	.align		4
        /*0008*/ 	.word	index@(_ZN7cutlass13device_kernelIN5flash11enable_sm90INS1_16FlashAttnFwdSm90INS1_25CollectiveMainloopFwdSm90ILi2EN4cute5tupleIJNS5_1CILi1EEES8_S8_EEENS6_IJNS7_ILi128EEENS7_ILi224EEESA_EEELi128ENS_12float_e4m3_tEfNS_4arch4Sm90ELb0ELb0ELb1ELb0ELb0ELb0ELb0ELb1ELb1ELb1ELb1ELb0EEENS1_21CollectiveEpilogueFwdINS6_IJSA_SA_SB_EEES9_NS_10bfloat16_tESF_Li256ELb0ELb1ELb1ELb1EEENS1_19SingleTileSchedulerILb0ELb1ELb1ELi128EEEEEEEEEvNT_6ParamsE)
	.align		4
        /*000c*/ 	.word	index@(__assertfail)
	.align		4
        /*0010*/ 	.word	index@(_ZN7cutlass13device_kernelIN5flash11enable_sm90INS1_16FlashAttnFwdSm90INS1_25CollectiveMainloopFwdSm90ILi2EN4cute5tupleIJNS5_1CILi1EEES8_S8_EEENS6_IJNS7_ILi128EEENS7_ILi224EEESA_EEELi128ENS_12float_e4m3_tEfNS_4arch4Sm90ELb0ELb0ELb1ELb1ELb0ELb0ELb0ELb1ELb1ELb1ELb1ELb0EEENS1_21CollectiveEpilogueFwdINS6_IJSA_SA_SB_EEES9_NS_10bfloat16_tESF_Li256ELb1ELb1ELb1ELb1EEENS1_36VarlenDynamicPersistentTileSchedulerILi128ELi224ELi256ELi128ELb1ELb1ELb1ELb0ELb1ELb1EEEEEEEEEvNT_6ParamsE)
	.align		4
        /*0014*/ 	.word	index@(__assertfail)
	.align		4
        /*0018*/ 	.word	index@(_ZN7cutlass13device_kernelIN5flash11enable_sm90INS1_16FlashAttnFwdSm90INS1_25CollectiveMainloopFwdSm90ILi2EN4cute5tupleIJNS5_1CILi1EEES8_S8_EEENS6_IJNS7_ILi128EEENS7_ILi224EEESA_EEELi128ENS_12float_e4m3_tEfNS_4arch4Sm90ELb0ELb0ELb1ELb1ELb0ELb1ELb0ELb1ELb1ELb1ELb1ELb0EEENS1_21CollectiveEpilogueFwdINS6_IJSA_SA_SB_EEES9_NS_10bfloat16_tESF_Li256ELb1ELb1ELb1ELb1EEENS1_36VarlenDynamicPersistentTileSchedulerILi128ELi224ELi256ELi128ELb1ELb1ELb1ELb0ELb1ELb1EEEEEEEEEvNT_6ParamsE)
	.align		4
        /*001c*/ 	.word	index@(__assertfail)
	.align		4
        /*0020*/ 	.word	index@(_ZN7cutlass13device_kernelIN5flash11enable_sm90INS1_16FlashAttnFwdSm90INS1_25CollectiveMainloopFwdSm90ILi2EN4cute5tupleIJNS5_1CILi1EEES8_S8_EEENS6_IJNS7_ILi128EEENS7_ILi192EEESA_EEELi128ENS_12float_e4m3_tEfNS_4arch4Sm90ELb0ELb1ELb1ELb0ELb0ELb0ELb0ELb1ELb1ELb1ELb1ELb0EEENS1_21CollectiveEpilogueFwdINS6_IJSA_SA_SB_EEES9_NS_10bfloat16_tESF_Li256ELb0ELb1ELb1ELb1EEENS1_19SingleTileSchedulerILb0ELb1ELb1ELi128EEEEEEEEEvNT_6ParamsE)
	.align		4
        /*0024*/ 	.word	index@(__assertfail)
	.align		4
        /*0028*/ 	.word	index@(_ZN7cutlass13device_kernelIN5flash11enable_sm90INS1_16FlashAttnFwdSm90INS1_25CollectiveMainloopFwdSm90ILi2EN4cute5tupleIJNS5_1CILi1EEES8_S8_EEENS6_IJNS7_ILi128EEENS7_ILi192EEESA_EEELi128ENS_12float_e4m3_tEfNS_4arch4Sm90ELb0ELb1ELb1ELb1ELb0ELb0ELb0ELb1ELb1ELb1ELb1ELb0EEENS1_21CollectiveEpilogueFwdINS6_IJSA_SA_SB_EEES9_NS_10bfloat16_tESF_Li256ELb1ELb1ELb1ELb1EEENS1_36VarlenDynamicPersistentTileSchedulerILi128ELi192ELi256ELi128ELb1ELb1ELb1ELb1ELb0ELb1EEEEEEEEEvNT_6ParamsE)
	.align		4
        /*002c*/ 	.word	index@(__assertfail)
	.align		4
        /*0030*/ 	.word	index@(_ZN7cutlass13device_kernelIN5flash11enable_sm90INS1_16FlashAttnFwdSm90INS1_25CollectiveMainloopFwdSm90ILi2EN4cute5tupleIJNS5_1CILi1EEES8_S8_EEENS6_IJNS7_ILi128EEENS7_ILi192EEESA_EEELi128ENS_12float_e4m3_tEfNS_4arch4Sm90ELb0ELb1ELb1ELb1ELb0ELb1ELb0ELb1ELb1ELb1ELb1ELb0EEENS1_21CollectiveEpilogueFwdINS6_IJSA_SA_SB_EEES9_NS_10bfloat16_tESF_Li256ELb1ELb1ELb1ELb1EEENS1_36VarlenDynamicPersistentTileSchedulerILi128ELi192ELi256ELi128ELb1ELb1ELb1ELb1ELb0ELb1EEEEEEEEEvNT_6ParamsE)
	.align		4
        /*0034*/ 	.word	index@(__assertfail)
	.align		4
        /*0038*/ 	.word	index@(_ZN7cutlass13device_kernelIN5flash11enable_sm90INS1_16FlashAttnFwdSm90INS1_25CollectiveMainloopFwdSm90ILi2EN4cute5tupleIJNS5_1CILi1EEES8_S8_EEENS6_IJNS7_ILi128EEENS7_ILi224EEESA_EEELi128ENS_12float_e4m3_tEfNS_4arch4Sm90ELb1ELb0ELb1ELb0ELb0ELb0ELb0ELb1ELb1ELb1ELb1ELb0EEENS1_21CollectiveEpilogueFwdINS6_IJSA_SA_SB_EEES9_NS_10bfloat16_tESF_Li256ELb0ELb1ELb1ELb1EEENS1_19SingleTileSchedulerILb0ELb1ELb1ELi128EEEEEEEEEvNT_6ParamsE)
	.align		4
        /*003c*/ 	.word	index@(__assertfail)
	.align		4
        /*0040*/ 	.word	index@(_ZN7cutlass13device_kernelIN5flash11enable_sm90INS1_16FlashAttnFwdSm90INS1_25CollectiveMainloopFwdSm90ILi2EN4cute5tupleIJNS5_1CILi1EEES8_S8_EEENS6_IJNS7_ILi128EEENS7_ILi224EEESA_EEELi128ENS_12float_e4m3_tEfNS_4arch4Sm90ELb1ELb0ELb1ELb1ELb0ELb0ELb0ELb1ELb1ELb1ELb1ELb0EEENS1_21CollectiveEpilogueFwdINS6_IJSA_SA_SB_EEES9_NS_10bfloat16_tESF_Li256ELb1ELb1ELb1ELb1EEENS1_36VarlenDynamicPersistentTileSchedulerILi128ELi224ELi256ELi128ELb1ELb1ELb1ELb1ELb1ELb1EEEEEEEEEvNT_6ParamsE)
	.align		4
        /*0044*/ 	.word	index@(__assertfail)
	.align		4
        /*0048*/ 	.word	index@(_ZN7cutlass13device_kernelIN5flash11enable_sm90INS1_16FlashAttnFwdSm90INS1_25CollectiveMainloopFwdSm90ILi2EN4cute5tupleIJNS5_1CILi1EEES8_S8_EEENS6_IJNS7_ILi128EEENS7_ILi224EEESA_EEELi128ENS_12float_e4m3_tEfNS_4arch4Sm90ELb1ELb0ELb1ELb1ELb0ELb1ELb0ELb1ELb1ELb1ELb1ELb0EEENS1_21CollectiveEpilogueFwdINS6_IJSA_SA_SB_EEES9_NS_10bfloat16_tESF_Li256ELb1ELb1ELb1ELb1EEENS1_36VarlenDynamicPersistentTileSchedulerILi128ELi224ELi256ELi128ELb1ELb1ELb1ELb1ELb1ELb1EEEEEEEEEvNT_6ParamsE)
	.align		4
        /*004c*/ 	.word	index@(__assertfail)
	.align		4
        /*0050*/ 	.word	0x00000000
	.align		4
        /*0054*/ 	.word	0xfffffffe
	.align		4
        /*0058*/ 	.word	0x00000000
	.align		4
        /*005c*/ 	.word	0xfffffffd
	.align		4
        /*0060*/ 	.word	0x00000000
	.align		4
        /*0064*/ 	.word	0xfffffffc


//--------------------- .nv.constant4             --------------------------
	.section	.nv.constant4,"a",@progbits
	.align	8
	.align		8
.nv.constant4:
        /*0000*/ 	.dword	__assertfail
	.align		8
        /*0008*/ 	.dword	__unnamed_1
	.align		8
        /*0010*/ 	.dword	__unnamed_2
	.align		8
        /*0018*/ 	.dword	__unnamed_3
	.align		8
        /*0020*/ 	.dword	__unnamed_4
	.align		8
        /*0028*/ 	.dword	__unnamed_5
	.align		8
        /*0030*/ 	.dword	__unnamed_6
	.align		8
        /*0038*/ 	.dword	_ZZN5flash28permute_output_fp8_VcolmajorIN4cute6TensorINS1_11ArrayEngineIfLm64EEENS1_6LayoutINS1_5tupleIJNS6_IJNS1_1CILi2EEES8_NS7_ILi16EEEEEENS7_ILi1EEESB_EEENS6_IJNS6_IJSB_S8_NS7_ILi4EEEEEENS7_ILi0EEESF_EEEEEEEEEvRT_E9upper_map
	.align		8
        /*0040*/ 	.dword	__unnamed_7
	.align		8
        /*0048*/ 	.dword	__unnamed_8
	.align		8
        /*0050*/ 	.dword	__unnamed_9
	.align		8
        /*0058*/ 	.dword	__unnamed_10
	.align		8
        /*0060*/ 	.dword	__unnamed_11
	.align		8
        /*0068*/ 	.dword	_ZN80_INTERNAL_de3e3484_44_flash_fwd_hdim128_e4m3_split_softcap_sm90_cu_cf07d2ef_28574cuda3std3__45__cpo5beginE
	.align		8
        /*0070*/ 	.dword	_ZN80_INTERNAL_de3e3484_44_flash_fwd_hdim128_e4m3_split_softcap_sm90_cu_cf07d2ef_28574cuda3std3__45__cpo3endE
	.align		8
        /*0078*/ 	.dword	_ZN80_INTERNAL_de3e3484_44_flash_fwd_hdim128_e4m3_split_softcap_sm90_cu_cf07d2ef_28574cuda3std3__45__cpo6cbeginE
	.align		8
        /*0080*/ 	.dword	_ZN80_INTERNAL_de3e3484_44_flash_fwd_hdim128_e4m3_split_softcap_sm90_cu_cf07d2ef_28574cuda3std3__45__cpo4cendE
	.align		8
        /*0088*/ 	.dword	_ZN80_INTERNAL_de3e3484_44_flash_fwd_hdim128_e4m3_split_softcap_sm90_cu_cf07d2ef_28574cuda3std3__482_GLOBAL__N__de3e3484_44_flash_fwd_hdim128_e4m3_split_softcap_sm90_cu_cf07d2ef_28576ignoreE
	.align		8
        /*0090*/ 	.dword	_ZN80_INTERNAL_de3e3484_44_flash_fwd_hdim128_e4m3_split_softcap_sm90_cu_cf07d2ef_28574cuda3std3__419piecewise_constructE
	.align		8
        /*0098*/ 	.dword	_ZN80_INTERNAL_de3e3484_44_flash_fwd_hdim128_e4m3_split_softcap_sm90_cu_cf07d2ef_28574cuda3std3__48in_placeE
	.align		8
        /*00a0*/ 	.dword	_ZN80_INTERNAL_de3e3484_44_flash_fwd_hdim128_e4m3_split_softcap_sm90_cu_cf07d2ef_28574cuda3std6ranges3__45__cpo4swapE
	.align		8
        /*00a8*/ 	.dword	_ZN80_INTERNAL_de3e3484_44_flash_fwd_hdim128_e4m3_split_softcap_sm90_cu_cf07d2ef_28574cuda3std6ranges3__45__cpo9iter_moveE
	.align		8
        /*00b0*/ 	.dword	_ZN80_INTERNAL_de3e3484_44_flash_fwd_hdim128_e4m3_split_softcap_sm90_cu_cf07d2ef_28574cute7productE
	.align		8
        /*00b8*/ 	.dword	_ZN80_INTERNAL_de3e3484_44_flash_fwd_hdim128_e4m3_split_softcap_sm90_cu_cf07d2ef_28574cute1_E
	.align		8
        /*00c0*/ 	.dword	$str$23
	.align		8
        /*00c8*/ 	.dword	$str$24


//--------------------- .text._ZN7cutlass13device_kernelIN5flash11enable_sm90INS1_16FlashAttnFwdSm90INS1_25CollectiveMainloopFwdSm90ILi2EN4cute5tupleIJNS5_1CILi1EEES8_S8_EEENS6_IJNS7_ILi128EEENS7_ILi224EEESA_EEELi128ENS_12float_e4m3_tEfNS_4arch4Sm90ELb0ELb0ELb1ELb0ELb0ELb0ELb0ELb1ELb1ELb1ELb1ELb0EEENS1_21CollectiveEpilogueFwdINS6_IJSA_SA_SB_EEES9_NS_10bfloat16_tESF_Li256ELb0ELb1ELb1ELb1EEENS1_19SingleTileSchedulerILb0ELb1ELb1ELi128EEEEEEEEEvNT_6ParamsE --------------------------
	.section	.text._ZN7cutlass13device_kernelIN5flash11enable_sm90INS1_16FlashAttnFwdSm90INS1_25CollectiveMainloopFwdSm90ILi2EN4cute5tupleIJNS5_1CILi1EEES8_S8_EEENS6_IJNS7_ILi128EEENS7_ILi224EEESA_EEELi128ENS_12float_e4m3_tEfNS_4arch4Sm90ELb0ELb0ELb1ELb0ELb0ELb0ELb0ELb1ELb1ELb1ELb1ELb0EEENS1_21CollectiveEpilogueFwdINS6_IJSA_SA_SB_EEES9_NS_10bfloat16_tESF_Li256ELb0ELb1ELb1ELb1EEENS1_19SingleTileSchedulerILb0ELb1ELb1ELi128EEEEEEEEEvNT_6ParamsE,"ax",@progbits
	.align	128
.text._ZN7cutlass13device_kernelIN5flash11enable_sm90INS1_16FlashAttnFwdSm90INS1_25CollectiveMainloopFwdSm90ILi2EN4cute5tupleIJNS5_1CILi1EEES8_S8_EEENS6_IJNS7_ILi128EEENS7_ILi224EEESA_EEELi128ENS_12float_e4m3_tEfNS_4arch4Sm90ELb0ELb0ELb1ELb0ELb0ELb0ELb0ELb1ELb1ELb1ELb1ELb0EEENS1_21CollectiveEpilogueFwdINS6_IJSA_SA_SB_EEES9_NS_10bfloat16_tESF_Li256ELb0ELb1ELb1ELb1EEENS1_19SingleTileSchedulerILb0ELb1ELb1ELi128EEEEEEEEEvNT_6ParamsE:
        .type           _ZN7cutlass13device_kernelIN5flash11enable_sm90INS1_16FlashAttnFwdSm90INS1_25CollectiveMainloopFwdSm90ILi2EN4cute5tupleIJNS5_1CILi1EEES8_S8_EEENS6_IJNS7_ILi128EEENS7_ILi224EEESA_EEELi128ENS_12float_e4m3_tEfNS_4arch4Sm90ELb0ELb0ELb1ELb0ELb0ELb0ELb0ELb1ELb1ELb1ELb1ELb0EEENS1_21CollectiveEpilogueFwdINS6_IJSA_SA_SB_EEES9_NS_10bfloat16_tESF_Li256ELb0ELb1ELb1ELb1EEENS1_19SingleTileSchedulerILb0ELb1ELb1ELi128EEEEEEEEEvNT_6ParamsE,@function
        .size           _ZN7cutlass13device_kernelIN5flash11enable_sm90INS1_16FlashAttnFwdSm90INS1_25CollectiveMainloopFwdSm90ILi2EN4cute5tupleIJNS5_1CILi1EEES8_S8_EEENS6_IJNS7_ILi128EEENS7_ILi224EEESA_EEELi128ENS_12float_e4m3_tEfNS_4arch4Sm90ELb0ELb0ELb1ELb0ELb0ELb0ELb0ELb1ELb1ELb1ELb1ELb0EEENS1_21CollectiveEpilogueFwdINS6_IJSA_SA_SB_EEES9_NS_10bfloat16_tESF_Li256ELb0ELb1ELb1ELb1EEENS1_19SingleTileSchedulerILb0ELb1ELb1ELi128EEEEEEEEEvNT_6ParamsE,(.L_x_2816 - _ZN7cutlass13device_kernelIN5flash11enable_sm90INS1_16FlashAttnFwdSm90INS1_25CollectiveMainloopFwdSm90ILi2EN4cute5tupleIJNS5_1CILi1EEES8_S8_EEENS6_IJNS7_ILi128EEENS7_ILi224EEESA_EEELi128ENS_12float_e4m3_tEfNS_4arch4Sm90ELb0ELb0ELb1ELb0ELb0ELb0ELb0ELb1ELb1ELb1ELb1ELb0EEENS1_21CollectiveEpilogueFwdINS6_IJSA_SA_SB_EEES9_NS_10bfloat16_tESF_Li256ELb0ELb1ELb1ELb1EEENS1_19SingleTileSchedulerILb0ELb1ELb1ELi128EEEEEEEEEvNT_6ParamsE)
        .other          _ZN7cutlass13device_kernelIN5flash11enable_sm90INS1_16FlashAttnFwdSm90INS1_25CollectiveMainloopFwdSm90ILi2EN4cute5tupleIJNS5_1CILi1EEES8_S8_EEENS6_IJNS7_ILi128EEENS7_ILi224EEESA_EEELi128ENS_12float_e4m3_tEfNS_4arch4Sm90ELb0ELb0ELb1ELb0ELb0ELb0ELb0ELb1ELb1ELb1ELb1ELb0EEENS1_21CollectiveEpilogueFwdINS6_IJSA_SA_SB_EEES9_NS_10bfloat16_tESF_Li256ELb0ELb1ELb1ELb1EEENS1_19SingleTileSchedulerILb0ELb1ELb1ELi128EEEEEEEEEvNT_6ParamsE,@"STO_CUDA_ENTRY STV_DEFAULT"
_ZN7cutlass13device_kernelIN5flash11enable_sm90INS1_16FlashAttnFwdSm90INS1_25CollectiveMainloopFwdSm90ILi2EN4cute5tupleIJNS5_1CILi1EEES8_S8_EEENS6_IJNS7_ILi128EEENS7_ILi224EEESA_EEELi128ENS_12float_e4m3_tEfNS_4arch4Sm90ELb0ELb0ELb1ELb0ELb0ELb0ELb0ELb1ELb1ELb1ELb1ELb0EEENS1_21CollectiveEpilogueFwdINS6_IJSA_SA_SB_EEES9_NS_10bfloat16_tESF_Li256ELb0ELb1ELb1ELb1EEENS1_19SingleTileSchedulerILb0ELb1ELb1ELi128EEEEEEEEEvNT_6ParamsE:
[----:B------:R-:W0:Y:S02]  /*0000*/  LDC R1, c[0x0][0x28] ;  /* 0x00000a00ff017b82 */ /* 0x000e240000000800 */
[----:B0-----:R-:W-:Y:S01]  /*0010*/  VIADD R1, R1, 0xffffffd8 ;  /* 0xffffffd801017836 */ /* 0x001fe20000000000 */
[----:B------:R-:W0:Y:S01]  /*0020*/  S2R R19, SR_TID.X ;  /* 0x0000000000137919 */ /* 0x000e220000002100 */
[----:B------:R-:W-:Y:S01]  /*0030*/  ELECT P0, URZ, PT ;  /* 0x00000000003f782f */ /* 0x000fe20003800000 */
[----:B------:R-:W-:Y:S01]  /*0040*/  BSSY B0, `(.L_x_0) ;  /* 0x000000d000007945 */ /* 0x000fe20003800000 */
[----:B0-----:R-:W-:-:S05]  /*0050*/  SHF.R.U32.HI R0, RZ, 0x5, R19 ;  /* 0x00000005ff007819 */ /* 0x001fca0000011613 */
[----:B------:R-:W0:Y:S02]  /*0060*/  SHFL.IDX PT, R2, R0, RZ, 0x1f ;  /* 0x00001fff00027589 */ /* 0x000e2400000e0000 */
[----:B0-----:R-:W-:-:S13]  /*0070*/  ISETP.EQ.AND P0, PT, R2, RZ, P0 ;  /* 0x000000ff0200720c */ /* 0x001fda0000702270 */
[----:B------:R-:W-:Y:S05]  /*0080*/  @!P0 BRA `(.L_x_1) ;  /* 0x0000000000208947 */ /* 0x000fea0003800000 */
[----:B------:R-:W-:Y:S02]  /*0090*/  ULDC.64 UR4, c[0x0][0x198] ;  /* 0x0000660000047ab9 */ /* 0x000fe40000000a00 */
[----:B------:R-:W-:Y:S02]  /*00a0*/  UIADD3 UR6, UP0, UR4, 0x370, URZ ;  /* 0x0000037004067890 */ /* 0x000fe4000ff1e03f */
[----:B------:R-:W-:Y:S02]  /*00b0*/  UIADD3 UR4, UP1, UR4, 0x470, URZ ;  /* 0x0000047004047890 */ /* 0x000fe4000ff3e03f */
[----:B------:R-:W-:Y:S02]  /*00c0*/  UIADD3.X UR7, URZ, UR5, URZ, UP0, !UPT ;  /* 0x000000053f077290 */ /* 0x000fe400087fe43f */
[----:B------:R-:W-:-:S07]  /*00d0*/  UIADD3.X UR5, URZ, UR5, URZ, UP1, !UPT ;  /* 0x000000053f057290 */ /* 0x000fce0008ffe43f */
[----:B------:R0:W-:Y:S02]  /*00e0*/  UTMACCTL.PF [UR6] ;  /* 0x00000000060079b9 */ /* 0x0001e40008040000 */
[----:B------:R0:W-:Y:S02]  /*00f0*/  UTMACCTL.PF [UR4] ;  /* 0x00000000040079b9 */ /* 0x0001e40008040000 */
[----:B0-----:R-:W-:Y:S01]  /*0100*/  NOP ;  /* 0x0000000000007918 */ /* 0x001fe20000000000 */
.L_x_1:
[----:B------:R-:W-:Y:S05]  /*0110*/  BSYNC B0 ;  /* 0x0000000000007941 */ /* 0x000fea0003800000 */
.L_x_0:
[----:B------:R-:W-:Y:S01]  /*0120*/  VOTEU.ANY UP0, P0 ;  /* 0x00000000003f7886 */ /* 0x000fe20000000100 */
[----:B------:R-:W0:Y:S01]  /*0130*/  SHFL.IDX PT, R2, R0, RZ, 0x1f ;  /* 0x00001fff00027589 */ /* 0x000e2200000e0000 */
[----:B------:R-:W-:Y:S01]  /*0140*/  UMOV UR4, 0x80 ;  /* 0x0000008000047882 */ /* 0x000fe20000000000 */
[----:B------:R-:W-:Y:S01]  /*0150*/  UMOV UR7, 0x100 ;  /* 0x0000010000077882 */ /* 0x000fe20000000000 */
[----:B------:R-:W-:Y:S01]  /*0160*/  SHF.R.U32.HI R18, RZ, 0x7, R19 ;  /* 0x00000007ff127819 */ /* 0x000fe20000011613 */
[----:B------:R-:W1:Y:S01]  /*0170*/  @UP0 S2UR UR8, SR_CgaCtaId ;  /* 0x00000000000809c3 */ /* 0x000e620000008800 */
[----:B------:R-:W-:Y:S01]  /*0180*/  @UP0 UMOV UR6, 0x400 ;  /* 0x0000040000060882 */ /* 0x000fe20000000000 */
[----:B------:R-:W-:-:S04]  /*0190*/  @UP0 UIADD3 UR4, -UR4, 0x100000, URZ ;  /* 0x0010000004040890 */ /* 0x000fc8000fffe13f */
[----:B------:R-:W-:Y:S02]  /*01a0*/  @UP0 USHF.L.U32 UR5, UR4, 0xb, URZ ;  /* 0x0000000b04050899 */ /* 0x000fe4000800063f */
[----:B------:R-:W-:Y:S01]  /*01b0*/  @UP0 USHF.L.U32 UR4, UR4, 0x1, URZ ;  /* 0x0000000104040899 */ /* 0x000fe2000800063f */
[----:B------:R-:W-:Y:S01]  /*01c0*/  VOTEU.ANY UP1, P0 ;  /* 0x00000000003f7886 */ /* 0x000fe20000020100 */
[----:B0-----:R-:W-:Y:S02]  /*01d0*/  ISETP.NE.AND P1, PT, R2, RZ, PT ;  /* 0x000000ff0200720c */ /* 0x001fe40003f25270 */
[----:B------:R0:W2:Y:S01]  /*01e0*/  SHFL.IDX PT, R2, R18, RZ, 0x1f ;  /* 0x00001fff12027589 */ /* 0x0000a200000e0000 */
[----:B-1----:R-:W-:Y:S02]  /*01f0*/  @UP0 ULEA UR8, UR8, UR6, 0x18 ;  /* 0x0000000608080291 */ /* 0x002fe4000f8ec03f */
[----:B------:R-:W-:-:S04]  /*0200*/  @UP0 UIADD3 UR6, -UR7, 0x100000, URZ ;  /* 0x0010000007060890 */ /* 0x000fc8000fffe13f */
[----:B------:R-:W-:Y:S02]  /*0210*/  @UP0 USHF.L.U32 UR7, UR6, 0xb, URZ ;  /* 0x0000000b06070899 */ /* 0x000fe4000800063f */
[----:B------:R-:W-:Y:S01]  /*0220*/  @UP0 USHF.L.U32 UR6, UR6, 0x1, URZ ;  /* 0x0000000106060899 */ /* 0x000fe2000800063f */
[----:B------:R-:W-:Y:S01]  /*0230*/  VOTEU.ANY UP0, P0 ;  /* 0x00000000003f7886 */ /* 0x000fe20000000100 */
[----:B------:R-:W1:Y:S04]  /*0240*/  FENCE.VIEW.ASYNC.S ;  /* 0x00000000000073c6 */ /* 0x000e680000000000 */
[----:B-1----:R0:W1:Y:S06]  /*0250*/  @UP0 SYNCS.EXCH.64 URZ, [UR8+0x2e800], UR4 ;  /* 0x02e80004083f05b2 */ /* 0x00206c0008000100 */
[----:B------:R0:W3:Y:S02]  /*0260*/  @UP1 SYNCS.EXCH.64 URZ, [UR8+0x2e820], UR6 ;  /* 0x02e82006083f15b2 */ /* 0x0000e40008000100 */
[----:B0-----:R-:W-:Y:S05]  /*0270*/  @P1 BRA `(.L_x_2) ;  /* 0x0000000000481947 */ /* 0x001fea0003800000 */
[----:B------:R-:W0:Y:S01]  /*0280*/  S2UR UR5, SR_CgaCtaId ;  /* 0x00000000000579c3 */ /* 0x000e220000008800 */
[----:B------:R-:W-:Y:S01]  /*0290*/  UMOV UR4, 0x400 ;  /* 0x0000040000047882 */ /* 0x000fe20000000000 */
[----:B------:R-:W-:Y:S01]  /*02a0*/  UMOV UR6, 0x1 ;  /* 0x0000000100067882 */ /* 0x000fe20000000000 */
[----:B------:R-:W-:Y:S01]  /*02b0*/  UMOV UR7, 0x2 ;  /* 0x0000000200077882 */ /* 0x000fe20000000000 */
[----:B------:R-:W-:Y:S01]  /*02c0*/  ELECT P0, URZ, PT ;  /* 0x00000000003f782f */ /* 0x000fe20003800000 */
[----:B0-----:R-:W-:Y:S02]  /*02d0*/  ULEA UR8, UR5, UR4, 0x18 ;  /* 0x0000000405087291 */ /* 0x001fe4000f8ec03f */
[----:B------:R-:W-:-:S04]  /*02e0*/  UIADD3 UR4, -UR6, 0x100000, URZ ;  /* 0x0010000006047890 */ /* 0x000fc8000fffe13f */
[----:B------:R-:W-:Y:S02]  /*02f0*/  USHF.L.U32 UR5, UR4, 0xb, URZ ;  /* 0x0000000b04057899 */ /* 0x000fe4000800063f */
[----:B------:R-:W-:Y:S02]  /*0300*/  USHF.L.U32 UR4, UR4, 0x1, URZ ;  /* 0x0000000104047899 */ /* 0x000fe4000800063f */
[----:B------:R-:W-:-:S04]  /*0310*/  UIADD3 UR6, -UR7, 0x100000, URZ ;  /* 0x0010000007067890 */ /* 0x000fc8000fffe13f */
[----:B------:R-:W-:Y:S02]  /*0320*/  USHF.L.U32 UR7, UR6, 0xb, URZ ;  /* 0x0000000b06077899 */ /* 0x000fe4000800063f */
[----:B------:R-:W-:Y:S01]  /*0330*/  USHF.L.U32 UR6, UR6, 0x1, URZ ;  /* 0x0000000106067899 */ /* 0x000fe2000800063f */
[----:B------:R-:W0:Y:S03]  /*0340*/  FENCE.VIEW.ASYNC.S ;  /* 0x00000000000073c6 */ /* 0x000e260000000000 */
[----:B0-----:R0:W4:Y:S08]  /*0350*/  SYNCS.EXCH.64 URZ, [UR8+0x2e830], UR4 ;  /* 0x02e83004083f75b2 */ /* 0x0011300008000100 */
[----:B------:R0:W0:Y:S01]  /*0360*/  SYNCS.EXCH.64 URZ, [UR8+0x2e840], UR6 ;  /* 0x02e84006083f75b2 */ /* 0x0000220008000100 */
[----:B------:R0:W0:Y:S01]  /*0370*/  SYNCS.EXCH.64 URZ, [UR8+0x2e838], UR4 ;  /* 0x02e83804083f75b2 */ /* 0x0000220008000100 */
[----:B------:R0:W0:Y:S01]  /*0380*/  SYNCS.EXCH.64 URZ, [UR8+0x2e848], UR6 ;  /* 0x02e84806083f75b2 */ /* 0x0000220008000100 */
[----:B------:R-:W-:Y:S01]  /*0390*/  NOP ;  /* 0x0000000000007918 */ /* 0x000fe20000000000 */
.L_x_2:
[----:B------:R-:W5:Y:S01]  /*03a0*/  SHFL.IDX PT, R3, R0, RZ, 0x1f ;  /* 0x00001fff00037589 */ /* 0x000f6200000e0000 */
[----:B------:R-:W-:Y:S01]  /*03b0*/  NOP ;  /* 0x0000000000007918 */ /* 0x000fe20000000000 */
[----:B-----5:R-:W-:-:S13]  /*03c0*/  ISETP.NE.AND P0, PT, R3, RZ, PT ;  /* 0x000000ff0300720c */ /* 0x020fda0003f05270 */
[----:B------:R-:W-:Y:S05]  /*03d0*/  @P0 BRA `(.L_x_3) ;  /* 0x0000000000480947 */ /* 0x000fea0003800000 */
[----:B0-----:R-:W0:Y:S01]  /*03e0*/  S2UR UR5, SR_CgaCtaId ;  /* 0x00000000000579c3 */ /* 0x001e220000008800 */
        /* <DEDUP_REMOVED lines=12> */
[----:B0-----:R0:W0:Y:S08]  /*04b0*/  SYNCS.EXCH.64 URZ, [UR8+0x2e850], UR4 ;  /* 0x02e85004083f75b2 */ /* 0x0010300008000100 */
[----:B------:R0:W0:Y:S01]  /*04c0*/  SYNCS.EXCH.64 URZ, [UR8+0x2e860], UR6 ;  /* 0x02e86006083f75b2 */ /* 0x0000220008000100 */
[----:B------:R0:W0:Y:S01]  /*04d0*/  SYNCS.EXCH.64 URZ, [UR8+0x2e858], UR4 ;  /* 0x02e85804083f75b2 */ /* 0x0000220008000100 */
[----:B------:R0:W0:Y:S01]  /*04e0*/  SYNCS.EXCH.64 URZ, [UR8+0x2e868], UR6 ;  /* 0x02e86806083f75b2 */ /* 0x0000220008000100 */
[----:B------:R-:W-:Y:S01]  /*04f0*/  NOP ;  /* 0x0000000000007918 */ /* 0x000fe20000000000 */
.L_x_3:
[----:B------:R-:W5:Y:S01]  /*0500*/  SHFL.IDX PT, R3, R0, RZ, 0x1f ;  /* 0x00001fff00037589 */ /* 0x000f6200000e0000 */
[----:B------:R-:W-:Y:S01]  /*0510*/  NOP ;  /* 0x0000000000007918 */ /* 0x000fe20000000000 */
[----:B-----5:R-:W-:-:S13]  /*0520*/  ISETP.NE.AND P0, PT, R3, RZ, PT ;  /* 0x000000ff0300720c */ /* 0x020fda0003f05270 */
[----:B------:R-:W-:Y:S05]  /*0530*/  @P0 BRA `(.L_x_4) ;  /* 0x0000000000380947 */ /* 0x000fea0003800000 */
[----:B0-----:R-:W0:Y:S01]  /*0540*/  S2UR UR5, SR_CgaCtaId ;  /* 0x00000000000579c3 */ /* 0x001e220000008800 */
[----:B------:R-:W-:Y:S01]  /*0550*/  UMOV UR4, 0x400 ;  /* 0x0000040000047882 */ /* 0x000fe20000000000 */
[----:B------:R-:W-:Y:S01]  /*0560*/  UMOV UR7, 0x1 ;  /* 0x0000000100077882 */ /* 0x000fe20000000000 */
[----:B------:R-:W-:Y:S01]  /*0570*/  ELECT P0, URZ, PT ;  /* 0x00000000003f782f */ /* 0x000fe20003800000 */
[----:B0-----:R-:W-:Y:S02]  /*0580*/  ULEA UR6, UR5, UR4, 0x18 ;  /* 0x0000000405067291 */ /* 0x001fe4000f8ec03f */
[----:B------:R-:W-:-:S04]  /*0590*/  UIADD3 UR4, -UR7, 0x100000, URZ ;  /* 0x0010000007047890 */ /* 0x000fc8000fffe13f */
[----:B------:R-:W-:Y:S02]  /*05a0*/  USHF.L.U32 UR5, UR4, 0xb, URZ ;  /* 0x0000000b04057899 */ /* 0x000fe4000800063f */
[----:B------:R-:W-:Y:S01]  /*05b0*/  USHF.L.U32 UR4, UR4, 0x1, URZ ;  /* 0x0000000104047899 */ /* 0x000fe2000800063f */
[----:B------:R-:W0:Y:S11]  /*05c0*/  FENCE.VIEW.ASYNC.S ;  /* 0x00000000000073c6 */ /* 0x000e360000000000 */
[----:B0-----:R0:W0:Y:S01]  /*05d0*/  SYNCS.EXCH.64 URZ, [UR6+0x2e870], UR4 ;  /* 0x02e87004063f75b2 */ /* 0x0010220008000100 */
[----:B------:R0:W0:Y:S01]  /*05e0*/  SYNCS.EXCH.64 URZ, [UR6+0x2e880], UR4 ;  /* 0x02e88004063f75b2 */ /* 0x0000220008000100 */
[----:B------:R0:W0:Y:S01]  /*05f0*/  SYNCS.EXCH.64 URZ, [UR6+0x2e878], UR4 ;  /* 0x02e87804063f75b2 */ /* 0x0000220008000100 */
[----:B------:R0:W0:Y:S01]  /*0600*/  SYNCS.EXCH.64 URZ, [UR6+0x2e888], UR4 ;  /* 0x02e88804063f75b2 */ /* 0x0000220008000100 */
[----:B------:R-:W-:Y:S01]  /*0610*/  NOP ;  /* 0x0000000000007918 */ /* 0x000fe20000000000 */
.L_x_4:
        /* <DEDUP_REMOVED lines=22> */
.L_x_5:
        /* <DEDUP_REMOVED lines=22> */
.L_x_6:
[----:B--2---:R-:W-:Y:S01]  /*08e0*/  ISETP.NE.AND P0, PT, R2, RZ, PT ;  /* 0x000000ff0200720c */ /* 0x004fe20003f05270 */
[----:B------:R-:W-:Y:S01]  /*08f0*/  IMAD.MOV.U32 R2, RZ, RZ, 0x1 ;  /* 0x00000001ff027424 */ /* 0x000fe200078e00ff */
[----:B------:R-:W-:Y:S01]  /*0900*/  NOP ;  /* 0x0000000000007918 */ /* 0x000fe20000000000 */
[----:B------:R-:W-:Y:S01]  /*0910*/  ULDC.64 UR44, c[0x0][0x208] ;  /* 0x00008200002c7ab9 */ /* 0x000fe20000000a00 */
[----:B------:R-:W-:Y:S02]  /*0920*/  BSSY B6, `(.L_x_7) ;  /* 0x000104d000067945 */ /* 0x000fe40003800000 */
[----:B------:R-:W-:-:S05]  /*0930*/  SEL R2, R2, 0x2, !P0 ;  /* 0x0000000202027807 */ /* 0x000fca0004000000 */
[----:B------:R2:W-:Y:S01]  /*0940*/  STL [R1+0x1c], R2 ;  /* 0x00001c0201007387 */ /* 0x0005e20000100800 */
[----:B01-34-:R-:W-:Y:S06]  /*0950*/  BAR.SYNC.DEFER_BLOCKING 0x0 ;  /* 0x0000000000007b1d */ /* 0x01bfec0000010000 */
[----:B------:R-:W-:Y:S05]  /*0960*/  @!P0 BRA `(.L_x_8) ;  /* 0x000000cc00088947 */ /* 0x000fea0003800000 */
.L_x_9:
[----:B------:R-:W-:-:S08]  /*0970*/  NOP ;  /* 0x0000000000007918 */ /* 0x000fd00000000000 */
[----:B------:R-:W0:Y:S02]  /*0980*/  USETMAXREG.TRY_ALLOC.CTAPOOL UP0, 0xf0 ;  /* 0x000000f0000079c8 */ /* 0x000e240008000600 */
[----:B0-----:R-:W-:-:S13]  /*0990*/  PLOP3.LUT P0, PT, PT, PT, UP0, 0x80, 0x0 ;  /* 0x000000000000781c */ /* 0x001fda0003f0f008 */
[----:B------:R-:W-:Y:S05]  /*09a0*/  @!P0 BRA `(.L_x_9) ;  /* 0xfffffffc00f08947 */ /* 0x000fea000383ffff */
[----:B--2---:R-:W0:Y:S01]  /*09b0*/  LDC R2, c[0x0][0xc50] ;  /* 0x00031400ff027b82 */ /* 0x004e220000000800 */
[----:B------:R-:W-:-:S07]  /*09c0*/  LOP3.LUT R4, R19, 0xffffff80, RZ, 0xc0, !PT ;  /* 0xffffff8013047812 */ /* 0x000fce00078ec0ff */
[----:B------:R-:W-:Y:S08]  /*09d0*/  BAR.ARV 0x8, 0x180 ;  /* 0x0206000000007b1d */ /* 0x000ff00000002000 */
[----:B------:R-:W1:Y:S01]  /*09e0*/  S2UR UR4, SR_CTAID.Y ;  /* 0x00000000000479c3 */ /* 0x000e620000002600 */
[----:B------:R-:W-:-:S07]  /*09f0*/  ISETP.NE.AND P0, PT, R4, 0x80, PT ;  /* 0x000000800400780c */ /* 0x000fce0003f05270 */
[----:B------:R-:W2:Y:S08]  /*0a00*/  S2UR UR36, SR_CTAID.Z ;  /* 0x00000000002479c3 */ /* 0x000eb00000002700 */
[----:B------:R-:W-:Y:S06]  /*0a10*/  @!P0 BAR.ARV 0x9, 0x100 ;  /* 0x0244000000008b1d */ /* 0x000fec0000002000 */
[----:B0-----:R-:W-:Y:S01]  /*0a20*/  ISETP.NE.AND P1, PT, R2, 0x1, PT ;  /* 0x000000010200780c */ /* 0x001fe20003f25270 */
[----:B-1----:R-:W-:Y:S01]  /*0a30*/  IMAD.U32 R16, RZ, RZ, UR4 ;  /* 0x00000004ff107e24 */ /* 0x002fe2000f8e00ff */
[----:B--2---:R-:W-:-:S11]  /*0a40*/  ISETP.LE.AND P0, PT, RZ, UR36, PT ;  /* 0x00000024ff007c0c */ /* 0x004fd6000bf03270 */
[----:B------:R-:W0:Y:S08]  /*0a50*/  @P1 LDC R0, c[0x0][0xc54] ;  /* 0x00031500ff001b82 */ /* 0x000e300000000800 */
[----:B------:R-:W1:Y:S01]  /*0a60*/  @P1 LDC R3, c[0x0][0xc58] ;  /* 0x00031600ff031b82 */ /* 0x000e620000000800 */
[----:B0-----:R-:W-:-:S05]  /*0a70*/  @P1 IMAD.HI.U32 R0, R0, UR4, RZ ;  /* 0x0000000400001c27 */ /* 0x001fca000f8e00ff */
[----:B-1----:R-:W-:-:S05]  /*0a80*/  @P1 SHF.R.U32.HI R16, RZ, R3, R0 ;  /* 0x00000003ff101219 */ /* 0x002fca0000011600 */
[----:B------:R-:W-:-:S04]  /*0a90*/  IMAD.MOV R3, RZ, RZ, -R16 ;  /* 0x000000ffff037224 */ /* 0x000fc800078e0a10 */
[----:B------:R-:W-:Y:S01]  /*0aa0*/  IMAD R5, R2, R3, UR4 ;  /* 0x0000000402057e24 */ /* 0x000fe2000f8e0203 */
[----:B------:R-:W-:Y:S06]  /*0ab0*/  @!P0 BRA `(.L_x_10) ;  /* 0x0000010000cc8947 */ /* 0x000fec0003800000 */
[----:B------:R-:W0:Y:S01]  /*0ac0*/  LDC.64 R2, c[0x0][0x418] ;  /* 0x00010600ff027b82 */ /* 0x000e220000000a00 */
[----:B------:R-:W-:-:S07]  /*0ad0*/  LOP3.LUT R17, R5, 0xffff, RZ, 0xc0, !PT ;  /* 0x0000ffff05117812 */ /* 0x000fce00078ec0ff */
[----:B------:R-:W1:Y:S08]  /*0ae0*/  LDC R23, c[0x0][0x424] ;  /* 0x00010900ff177b82 */ /* 0x000e700000000800 */
[----:B------:R-:W2:Y:S01]  /*0af0*/  LDC R0, c[0x0][0x2f0] ;  /* 0x0000bc00ff007b82 */ /* 0x000ea20000000800 */
[----:B0-----:R-:W-:Y:S01]  /*0b00*/  ISETP.NE.U32.AND P0, PT, R2, RZ, PT ;  /* 0x000000ff0200720c */ /* 0x001fe20003f05070 */
[----:B------:R-:W-:-:S03]  /*0b10*/  IMAD.MOV.U32 R2, RZ, RZ, RZ ;  /* 0x000000ffff027224 */ /* 0x000fc600078e00ff */
[----:B------:R-:W-:-:S04]  /*0b20*/  ISETP.NE.AND.EX P0, PT, R3, RZ, PT, P0 ;  /* 0x000000ff0300720c */ /* 0x000fc80003f05300 */
[----:B-1----:R-:W-:-:S05]  /*0b30*/  SEL R23, R23, 0x1, P0 ;  /* 0x0000000117177807 */ /* 0x002fca0000000000 */
[----:B--2---:R-:W-:Y:S02]  /*0b40*/  IMAD R23, R23, R0, RZ ;  /* 0x0000000017177224 */ /* 0x004fe400078e02ff */
[----:B------:R-:W-:Y:S02]  /*0b50*/  IMAD.MOV.U32 R0, RZ, RZ, RZ ;  /* 0x000000ffff007224 */ /* 0x000fe400078e00ff */
[C---:B------:R-:W-:Y:S01]  /*0b60*/  VIADD R3, R23.reuse, 0xdf ;  /* 0x000000df17037836 */ /* 0x040fe20000000000 */
[----:B------:R-:W-:-:S03]  /*0b70*/  ISETP.GE.AND P0, PT, R23, 0x1, PT ;  /* 0x000000011700780c */ /* 0x000fc60003f06270 */
[----:B------:R-:W-:-:S05]  /*0b80*/  IMAD.HI R2, R3, -0x6db6db6d, R2 ;  /* 0x9249249303027827 */ /* 0x000fca00078e0202 */
[----:B------:R-:W-:-:S04]  /*0b90*/  SHF.R.U32.HI R3, RZ, 0x1f, R2 ;  /* 0x0000001fff037819 */ /* 0x000fc80000011602 */
[----:B------:R-:W-:Y:S01]  /*0ba0*/  LEA.HI.SX32 R22, R2, R3, 0x19 ;  /* 0x0000000302167211 */ /* 0x000fe200078fcaff */
[----:B------:R-:W-:Y:S06]  /*0bb0*/  @!P0 BRA `(.L_x_11) ;  /* 0x0000000000788947 */ /* 0x000fec0003800000 */
[----:B------:R-:W-:-:S04]  /*0bc0*/  SHF.R.U32.HI R5, RZ, 0x10, R5 ;  /* 0x00000010ff057819 */ /* 0x000fc80000011605 */
[----:B------:R-:W-:-:S13]  /*0bd0*/  ISETP.NE.AND P0, PT, R5, RZ, PT ;  /* 0x000000ff0500720c */ /* 0x000fda0003f05270 */
[----:B------:R-:W0:Y:S02]  /*0be0*/  @!P0 LDC R5, c[0x0][0x9f0] ;  /* 0x00027c00ff058b82 */ /* 0x000e240000000800 */
[-C--:B0-----:R-:W-:Y:S02]  /*0bf0*/  IABS R7, R5.reuse ;  /* 0x0000000500077213 */ /* 0x081fe40000000000 */
[----:B------:R-:W-:Y:S02]  /*0c00*/  IADD3 R0, R22, -0x1, R5 ;  /* 0xffffffff16007810 */ /* 0x000fe40007ffe005 */
[----:B------:R-:W0:Y:S01]  /*0c10*/  I2F.RP R4, R7 ;  /* 0x0000000700047306 */ /* 0x000e220000209400 */
[----:B------:R-:W-:-:S05]  /*0c20*/  IABS R8, R5 ;  /* 0x0000000500087213 */ /* 0x000fca0000000000 */
[----:B------:R-:W-:Y:S02]  /*0c30*/  IMAD.MOV R8, RZ, RZ, -R8 ;  /* 0x000000ffff087224 */ /* 0x000fe400078e0a08 */
[----:B0-----:R-:W0:Y:S02]  /*0c40*/  MUFU.RCP R4, R4 ;  /* 0x0000000400047308 */ /* 0x001e240000001000 */
[----:B0-----:R-:W-:Y:S01]  /*0c50*/  VIADD R2, R4, 0xffffffe ;  /* 0x0ffffffe04027836 */ /* 0x001fe20000000000 */
[----:B------:R-:W-:Y:S02]  /*0c60*/  IABS R4, R0 ;  /* 0x0000000000047213 */ /* 0x000fe40000000000 */
[----:B------:R-:W-:-:S03]  /*0c70*/  LOP3.LUT R0, R0, R5, RZ, 0x3c, !PT ;  /* 0x0000000500007212 */ /* 0x000fc600078e3cff */
[----:B------:R0:W1:Y:S01]  /*0c80*/  F2I.FTZ.U32.TRUNC.NTZ R3, R2 ;  /* 0x0000000200037305 */ /* 0x000062000021f000 */
[----:B------:R-:W-:Y:S01]  /*0c90*/  ISETP.GE.AND P2, PT, R0, RZ, PT ;  /* 0x000000ff0000720c */ /* 0x000fe20003f46270 */
[----:B0-----:R-:W-:Y:S02]  /*0ca0*/  IMAD.MOV.U32 R2, RZ, RZ, RZ ;  /* 0x000000ffff027224 */ /* 0x001fe400078e00ff */
[----:B-1----:R-:W-:-:S04]  /*0cb0*/  IMAD.MOV R6, RZ, RZ, -R3 ;  /* 0x000000ffff067224 */ /* 0x002fc800078e0a03 */
[----:B------:R-:W-:-:S04]  /*0cc0*/  IMAD R9, R6, R7, RZ ;  /* 0x0000000706097224 */ /* 0x000fc800078e02ff */
[----:B------:R-:W-:-:S04]  /*0cd0*/  IMAD.HI.U32 R3, R3, R9, R2 ;  /* 0x0000000903037227 */ /* 0x000fc800078e0002 */
[----:B------:R-:W-:Y:S02]  /*0ce0*/  IMAD.MOV.U32 R2, RZ, RZ, R8 ;  /* 0x000000ffff027224 */ /* 0x000fe400078e0008 */
[----:B------:R-:W-:-:S04]  /*0cf0*/  IMAD.HI.U32 R3, R3, R4, RZ ;  /* 0x0000000403037227 */ /* 0x000fc800078e00ff */
[----:B------:R-:W-:-:S05]  /*0d00*/  IMAD R2, R3, R2, R4 ;  /* 0x0000000203027224 */ /* 0x000fca00078e0204 */
[----:B------:R-:W-:-:S13]  /*0d10*/  ISETP.GT.U32.AND P1, PT, R7, R2, PT ;  /* 0x000000020700720c */ /* 0x000fda0003f24070 */
[----:B------:R-:W-:Y:S01]  /*0d20*/  @!P1 IMAD.IADD R2, R2, 0x1, -R7 ;  /* 0x0000000102029824 */ /* 0x000fe200078e0a07 */
[----:B------:R-:W-:Y:S02]  /*0d30*/  @!P1 IADD3 R3, R3, 0x1, RZ ;  /* 0x0000000103039810 */ /* 0x000fe40007ffe0ff */
[----:B------:R-:W-:Y:S02]  /*0d40*/  ISETP.NE.AND P1, PT, R5, RZ, PT ;  /* 0x000000ff0500720c */ /* 0x000fe40003f25270 */
[----:B------:R-:W-:-:S13]  /*0d50*/  ISETP.GE.U32.AND P0, PT, R2, R7, PT ;  /* 0x000000070200720c */ /* 0x000fda0003f06070 */
[----:B------:R-:W-:-:S04]  /*0d60*/  @P0 VIADD R3, R3, 0x1 ;  /* 0x0000000103030836 */ /* 0x000fc80000000000 */
[----:B------:R-:W-:-:S04]  /*0d70*/  IMAD.MOV.U32 R0, RZ, RZ, R3 ;  /* 0x000000ffff007224 */ /* 0x000fc800078e0003 */
[----:B------:R-:W-:Y:S01]  /*0d80*/  @!P2 IMAD.MOV R0, RZ, RZ, -R0 ;  /* 0x000000ffff00a224 */ /* 0x000fe200078e0a00 */
[----:B------:R-:W-:-:S07]  /*0d90*/  @!P1 LOP3.LUT R0, RZ, R5, RZ, 0x33, !PT ;  /* 0x00000005ff009212 */ /* 0x000fce00078e33ff */
.L_x_11:
[-C--:B------:R-:W-:Y:S01]  /*0da0*/  IMAD R17, R17, R0.reuse, RZ ;  /* 0x0000000011117224 */ /* 0x080fe200078e02ff */
[----:B------:R-:W-:Y:S01]  /*0db0*/  USHF.R.S32.HI UR37, URZ, 0x1f, UR36 ;  /* 0x0000001f3f257899 */ /* 0x000fe20008011424 */
[----:B------:R-:W-:Y:S01]  /*0dc0*/  VIADD R19, R19, 0xffffff80 ;  /* 0xffffff8013137836 */ /* 0x000fe20000000000 */
[----:B------:R-:W-:Y:S02]  /*0dd0*/  PLOP3.LUT P0, PT, PT, PT, PT, 0x80, 0x0 ;  /* 0x000000000000781c */ /* 0x000fe40003f0f070 */
[----:B------:R-:W-:Y:S02]  /*0de0*/  CS2R R2, SRZ ;  /* 0x0000000000027805 */ /* 0x000fe4000001ff00 */
[----:B------:R-:W-:Y:S01]  /*0df0*/  VIADDMNMX R22, R17, R0, R22, PT ;  /* 0x0000000011167246 */ /* 0x000fe20003800116 */
[----:B------:R-:W-:Y:S01]  /*0e00*/  IMAD.MOV.U32 R0, RZ, RZ, RZ ;  /* 0x000000ffff007224 */ /* 0x000fe200078e00ff */
[----:B------:R-:W-:Y:S02]  /*0e10*/  CS2R R6, SRZ ;  /* 0x0000000000067805 */ /* 0x000fe4000001ff00 */
[----:B------:R-:W-:-:S02]  /*0e20*/  CS2R R30, SRZ ;  /* 0x00000000001e7805 */ /* 0x000fc4000001ff00 */
[----:B------:R-:W-:Y:S02]  /*0e30*/  ISETP.GT.AND P1, PT, R22, R17, PT ;  /* 0x000000111600720c */ /* 0x000fe40003f24270 */
[----:B------:R-:W-:Y:S02]  /*0e40*/  CS2R R26, SRZ ;  /* 0x00000000001a7805 */ /* 0x000fe4000001ff00 */
[----:B------:R-:W-:Y:S02]  /*0e50*/  CS2R R8, SRZ ;  /* 0x0000000000087805 */ /* 0x000fe4000001ff00 */
[----:B------:R-:W-:Y:S02]  /*0e60*/  CS2R R36, SRZ ;  /* 0x0000000000247805 */ /* 0x000fe4000001ff00 */
[----:B------:R-:W-:Y:S02]  /*0e70*/  CS2R R38, SRZ ;  /* 0x0000000000267805 */ /* 0x000fe4000001ff00 */
[----:B------:R-:W-:-:S02]  /*0e80*/  CS2R R34, SRZ ;  /* 0x0000000000227805 */ /* 0x000fc4000001ff00 */
[----:B------:R-:W-:Y:S02]  /*0e90*/  CS2R R10, SRZ ;  /* 0x00000000000a7805 */ /* 0x000fe4000001ff00 */
[----:B------:R-:W-:Y:S02]  /*0ea0*/  CS2R R44, SRZ ;  /* 0x00000000002c7805 */ /* 0x000fe4000001ff00 */
[----:B------:R-:W-:Y:S02]  /*0eb0*/  CS2R R12, SRZ ;  /* 0x00000000000c7805 */ /* 0x000fe4000001ff00 */
[----:B------:R-:W-:Y:S02]  /*0ec0*/  CS2R R46, SRZ ;  /* 0x00000000002e7805 */ /* 0x000fe4000001ff00 */
[----:B------:R-:W-:Y:S02]  /*0ed0*/  CS2R R42, SRZ ;  /* 0x00000000002a7805 */ /* 0x000fe4000001ff00 */
[----:B------:R-:W-:Y:S01]  /*0ee0*/  CS2R R40, SRZ ;  /* 0x0000000000287805 */ /* 0x000fe2000001ff00 */
[----:B------:R-:W-:Y:S01]  /*0ef0*/  IMAD.MOV.U32 R52, RZ, RZ, RZ ;  /* 0x000000ffff347224 */ /* 0x000fe200078e00ff */
[----:B------:R-:W-:-:S02]  /*0f00*/  CS2R R14, SRZ ;  /* 0x00000000000e7805 */ /* 0x000fc4000001ff00 */
[----:B------:R-:W-:Y:S02]  /*0f10*/  CS2R R54, SRZ ;  /* 0x0000000000367805 */ /* 0x000fe4000001ff00 */
[----:B------:R-:W-:Y:S01]  /*0f20*/  CS2R R50, SRZ ;  /* 0x0000000000327805 */ /* 0x000fe2000001ff00 */
[----:B------:R-:W-:Y:S01]  /*0f30*/  IMAD.MOV.U32 R49, RZ, RZ, RZ ;  /* 0x000000ffff317224 */ /* 0x000fe200078e00ff */
[----:B------:R-:W-:Y:S01]  /*0f40*/  CS2R R20, SRZ ;  /* 0x0000000000147805 */ /* 0x000fe2000001ff00 */
[----:B------:R-:W-:Y:S01]  /*0f50*/  IMAD.MOV.U32 R60, RZ, RZ, RZ ;  /* 0x000000ffff3c7224 */ /* 0x000fe200078e00ff */
[----:B------:R-:W-:Y:S02]  /*0f60*/  CS2R R62, SRZ ;  /* 0x00000000003e7805 */ /* 0x000fe4000001ff00 */
[----:B------:R-:W-:Y:S01]  /*0f70*/  CS2R R58, SRZ ;  /* 0x00000000003a7805 */ /* 0x000fe2000001ff00 */
[----:B------:R-:W-:Y:S01]  /*0f80*/  IMAD.MOV.U32 R57, RZ, RZ, RZ ;  /* 0x000000ffff397224 */ /* 0x000fe200078e00ff */
[----:B------:R-:W-:Y:S01]  /*0f90*/  CS2R R70, SRZ ;  /* 0x0000000000467805 */ /* 0x000fe2000001ff00 */
[----:B------:R-:W-:Y:S01]  /*0fa0*/  IMAD.MOV.U32 R68, RZ, RZ, RZ ;  /* 0x000000ffff447224 */ /* 0x000fe200078e00ff */
[----:B------:R-:W-:Y:S01]  /*0fb0*/  CS2R R66, SRZ ;  /* 0x0000000000427805 */ /* 0x000fe2000001ff00 */
[----:B------:R-:W-:Y:S01]  /*0fc0*/  IMAD.MOV.U32 R24, RZ, RZ, RZ ;  /* 0x000000ffff187224 */ /* 0x000fe200078e00ff */
[----:B------:R-:W-:Y:S01]  /*0fd0*/  MOV R76, RZ ;  /* 0x000000ff004c7202 */ /* 0x000fe20000000f00 */
[----:B------:R-:W-:Y:S01]  /*0fe0*/  IMAD.MOV.U32 R29, RZ, RZ, RZ ;  /* 0x000000ffff1d7224 */ /* 0x000fe200078e00ff */
[----:B------:R-:W-:Y:S01]  /*0ff0*/  CS2R R78, SRZ ;  /* 0x00000000004e7805 */ /* 0x000fe2000001ff00 */
[----:B------:R-:W-:Y:S01]  /*1000*/  IMAD.MOV.U32 R65, RZ, RZ, RZ ;  /* 0x000000ffff417224 */ /* 0x000fe200078e00ff */
[----:B------:R-:W-:Y:S01]  /*1010*/  CS2R R74, SRZ ;  /* 0x00000000004a7805 */ /* 0x000fe2000001ff00 */
[----:B------:R-:W-:Y:S01]  /*1020*/  IMAD.MOV.U32 R32, RZ, RZ, RZ ;  /* 0x000000ffff207224 */ /* 0x000fe200078e00ff */
[----:B------:R-:W-:Y:S01]  /*1030*/  CS2R R86, SRZ ;  /* 0x0000000000567805 */ /* 0x000fe2000001ff00 */
[----:B------:R-:W-:Y:S01]  /*1040*/  IMAD.MOV.U32 R73, RZ, RZ, RZ ;  /* 0x000000ffff497224 */ /* 0x000fe200078e00ff */
[----:B------:R-:W-:Y:S01]  /*1050*/  CS2R R82, SRZ ;  /* 0x0000000000527805 */ /* 0x000fe2000001ff00 */
[----:B------:R-:W-:-:S02]  /*1060*/  IMAD.MOV.U32 R84, RZ, RZ, RZ ;  /* 0x000000ffff547224 */ /* 0x000fc400078e00ff */
[----:B------:R-:W-:Y:S01]  /*1070*/  IMAD.MOV.U32 R81, RZ, RZ, RZ ;  /* 0x000000ffff517224 */ /* 0x000fe200078e00ff */
[----:B------:R-:W-:Y:S06]  /*1080*/  @!P1 BRA `(.L_x_12) ;  /* 0x000000a0000c9947 */ /* 0x000fec0003800000 */
[----:B------:R-:W-:Y:S01]  /*1090*/  SHF.R.S32.HI R24, RZ, 0x1f, R19 ;  /* 0x0000001fff187819 */ /* 0x000fe20000011413 */
[----:B------:R-:W0:Y:S01]  /*10a0*/  S2UR UR5, SR_CgaCtaId ;  /* 0x00000000000579c3 */ /* 0x000e220000008800 */
[----:B------:R-:W-:Y:S02]  /*10b0*/  UMOV UR39, 0x400 ;  /* 0x0000040000277882 */ /* 0x000fe40000000000 */
[----:B------:R-:W-:-:S04]  /*10c0*/  LEA.HI R24, R24, R19, RZ, 0x7 ;  /* 0x0000001318187211 */ /* 0x000fc800078f38ff */
[----:B------:R-:W-:-:S06]  /*10d0*/  SHF.R.S32.HI R0, RZ, 0x7, R24 ;  /* 0x00000007ff007819 */ /* 0x000fcc0000011418 */
[----:B------:R-:W1:Y:S01]  /*10e0*/  SHFL.IDX PT, R0, R0, RZ, 0x1f ;  /* 0x00001fff00007589 */ /* 0x000e6200000e0000 */
[----:B0-----:R-:W-:-:S04]  /*10f0*/  ULEA UR39, UR5, UR39, 0x18 ;  /* 0x0000002705277291 */ /* 0x001fc8000f8ec03f */
[----:B------:R-:W-:-:S04]  /*1100*/  UIADD3 UR5, UR39, 0x1c400, URZ ;  /* 0x0001c40027057890 */ /* 0x000fc8000fffe03f */
[----:B------:R-:W-:Y:S01]  /*1110*/  ULOP3.LUT UP0, URZ, UR5, 0x9f, URZ, 0xc0, !UPT ;  /* 0x0000009f053f7892 */ /* 0x000fe2000f80c03f */
[----:B-1----:R-:W-:-:S05]  /*1120*/  R2UR UR38, R0 ;  /* 0x00000000002672ca */ /* 0x002fca00000e0000 */
[----:B------:R-:W-:-:S08]  /*1130*/  PLOP3.LUT P0, PT, PT, PT, UP0, 0x80, 0x0 ;  /* 0x000000000000781c */ /* 0x000fd00003f0f008 */
[----:B------:R-:W-:-:S04]  /*1140*/  ULEA.HI UR4, UR38, UR38, URZ, 0x1 ;  /* 0x0000002626047291 */ /* 0x000fc8000f8f083f */
[----:B------:R-:W-:-:S04]  /*1150*/  ULOP3.LUT UR4, UR4, 0x1e, URZ, 0xc0, !UPT ;  /* 0x0000001e04047892 */ /* 0x000fc8000f8ec03f */
[----:B------:R-:W-:-:S04]  /*1160*/  UIADD3 UR4, UR38, -UR4, URZ ;  /* 0x8000000426047290 */ /* 0x000fc8000fffe03f */
[----:B------:R-:W-:-:S04]  /*1170*/  ULEA UR4, UR4, UR5, 0xd ;  /* 0x0000000504047291 */ /* 0x000fc8000f8e683f */
[----:B------:R-:W-:-:S04]  /*1180*/  USHF.R.U32.HI UR4, URZ, 0x4, UR4 ;  /* 0x000000043f047899 */ /* 0x000fc80008011604 */
[----:B------:R-:W-:Y:S01]  /*1190*/  ULOP3.LUT UR40, UR4, 0x3fff, URZ, 0xc0, !UPT ;  /* 0x00003fff04287892 */ /* 0x000fe2000f8ec03f */
[----:B------:R-:W-:Y:S11]  /*11a0*/  @!P0 BRA `(.L_x_13) ;  /* 0x0000000000408947 */ /* 0x000ff60003800000 */
[----:B------:R-:W-:Y:S01]  /*11b0*/  MOV R0, 0x0 ;  /* 0x0000000000007802 */ /* 0x000fe20000000f00 */
[----:B------:R-:W-:Y:S01]  /*11c0*/  ULDC.64 UR4, c[0x4][0xc0] ;  /* 0x0100300000047ab9 */ /* 0x000fe20000000a00 */
[----:B------:R-:W-:Y:S01]  /*11d0*/  ULDC.64 UR6, c[0x4][0x30] ;  /* 0x01000c0000067ab9 */ /* 0x000fe20000000a00 */
[----:B------:R-:W-:Y:S01]  /*11e0*/  IMAD.U32 R4, RZ, RZ, UR4 ;  /* 0x00000004ff047e24 */ /* 0x000fe2000f8e00ff */
[----:B------:R0:W1:Y:S01]  /*11f0*/  LDC.64 R2, c[0x4][R0] ;  /* 0x0100000000027b82 */ /* 0x0000620000000a00 */
[----:B------:R-:W-:Y:S01]  /*1200*/  IMAD.U32 R5, RZ, RZ, UR5 ;  /* 0x00000005ff057e24 */ /* 0x000fe2000f8e00ff */
[----:B------:R-:W-:Y:S01]  /*1210*/  ULDC.64 UR4, c[0x4][0xc8] ;  /* 0x0100320000047ab9 */ /* 0x000fe20000000a00 */
[----:B------:R-:W-:Y:S02]  /*1220*/  IMAD.U32 R10, RZ, RZ, UR6 ;  /* 0x00000006ff0a7e24 */ /* 0x000fe4000f8e00ff */
[----:B------:R-:W-:Y:S02]  /*1230*/  IMAD.U32 R6, RZ, RZ, UR4 ;  /* 0x00000004ff067e24 */ /* 0x000fe4000f8e00ff */
[----:B------:R-:W-:-:S02]  /*1240*/  IMAD.U32 R7, RZ, RZ, UR5 ;  /* 0x00000005ff077e24 */ /* 0x000fc4000f8e00ff */
[----:B------:R-:W-:Y:S02]  /*1250*/  IMAD.U32 R11, RZ, RZ, UR7 ;  /* 0x00000007ff0b7e24 */ /* 0x000fe4000f8e00ff */
[----:B------:R-:W-:Y:S02]  /*1260*/  IMAD.MOV.U32 R8, RZ, RZ, 0x70 ;  /* 0x00000070ff087424 */ /* 0x000fe400078e00ff */
[----:B------:R-:W-:Y:S02]  /*1270*/  IMAD.MOV.U32 R12, RZ, RZ, 0x1 ;  /* 0x00000001ff0c7424 */ /* 0x000fe400078e00ff */
[----:B0-----:R-:W-:-:S07]  /*1280*/  IMAD.MOV.U32 R13, RZ, RZ, RZ ;  /* 0x000000ffff0d7224 */ /* 0x001fce00078e00ff */
[----:B------:R-:W-:-:S07]  /*1290*/  LEPC R20, `(.L_x_13) ;  /* 0x000000001014794e */ /* 0x000fce0000000000 */
[----:B-1----:R-:W-:Y:S05]  /*12a0*/  CALL.ABS.NOINC R2 ;  /* 0x0000000002007343 */ /* 0x002fea0003c00000 */
.L_x_13:
[----:B------:R-:W0:Y:S01]  /*12b0*/  LDC.64 R12, c[0x0][0x990] ;  /* 0x00026400ff0c7b82 */ /* 0x000e220000000a00 */
[----:B------:R-:W2:Y:S01]  /*12c0*/  LDL.LU R25, [R1+0x1c] ;  /* 0x00001c0001197983 */ /* 0x000ea20000300800 */
[----:B------:R-:W-:-:S06]  /*12d0*/  ULDC UR4, c[0x0][0x9d8] ;  /* 0x0002760000047ab9 */ /* 0x000fcc0000000800 */
[----:B------:R-:W1:Y:S01]  /*12e0*/  LDC.64 R20, c[0x0][0x998] ;  /* 0x00026600ff147b82 */ /* 0x000e620000000a00 */
[----:B0-----:R-:W-:-:S04]  /*12f0*/  ISETP.NE.U32.AND P0, PT, R12, RZ, PT ;  /* 0x000000ff0c00720c */ /* 0x001fc80003f05070 */
[----:B------:R-:W-:Y:S02]  /*1300*/  ISETP.NE.AND.EX P0, PT, R13, RZ, PT, P0 ;  /* 0x000000ff0d00720c */ /* 0x000fe40003f05300 */
[----:B-1----:R-:W-:-:S04]  /*1310*/  ISETP.NE.U32.AND P1, PT, R20, RZ, PT ;  /* 0x000000ff1400720c */ /* 0x002fc80003f25070 */
[----:B------:R-:W-:-:S07]  /*1320*/  ISETP.NE.AND.EX P1, PT, R21, RZ, PT, P1 ;  /* 0x000000ff1500720c */ /* 0x000fce0003f25310 */
[----:B------:R-:W0:Y:S01]  /*1330*/  @P0 LDC.64 R8, c[0x0][0x9a8] ;  /* 0x00026a00ff080b82 */ /* 0x000e220000000a00 */
[----:B------:R-:W-:-:S07]  /*1340*/  @P0 SHF.R.S32.HI R7, RZ, 0x1f, R16 ;  /* 0x0000001fff070819 */ /* 0x000fce0000011410 */
[----:B------:R-:W1:Y:S08]  /*1350*/  @P1 LDC.64 R10, c[0x0][0x9b8] ;  /* 0x00026e00ff0a1b82 */ /* 0x000e700000000a00 */
[----:B------:R-:W3:Y:S08]  /*1360*/  @P0 LDC.64 R14, c[0x0][0x9b0] ;  /* 0x00026c00ff0e0b82 */ /* 0x000ef00000000a00 */
[----:B------:R-:W4:Y:S01]  /*1370*/  @P1 LDC.64 R26, c[0x0][0x9c0] ;  /* 0x00027000ff1a1b82 */ /* 0x000f220000000a00 */
[----:B0-----:R-:W-:-:S02]  /*1380*/  @P0 IMAD R0, R8, UR37, RZ ;  /* 0x0000002508000c24 */ /* 0x001fc4000f8e02ff */
[----:B------:R-:W-:-:S04]  /*1390*/  @P0 IMAD.WIDE.U32 R2, R8, UR36, RZ ;  /* 0x0000002408020c25 */ /* 0x000fc8000f8e00ff */
[----:B------:R-:W-:Y:S02]  /*13a0*/  @P0 IMAD R9, R9, UR36, R0 ;  /* 0x0000002409090c24 */ /* 0x000fe4000f8e0200 */
[----:B-1----:R-:W-:-:S03]  /*13b0*/  @P1 IMAD R4, R10, UR37, RZ ;  /* 0x000000250a041c24 */ /* 0x002fc6000f8e02ff */
[----:B------:R-:W-:Y:S01]  /*13c0*/  @P0 IADD3 R3, R3, R9, RZ ;  /* 0x0000000903030210 */ /* 0x000fe20007ffe0ff */
[----:B------:R-:W-:Y:S01]  /*13d0*/  @P1 IMAD R11, R11, UR36, R4 ;  /* 0x000000240b0b1c24 */ /* 0x000fe2000f8e0204 */
[----:B------:R-:W-:Y:S01]  /*13e0*/  @P1 SHF.R.S32.HI R9, RZ, 0x1f, R16 ;  /* 0x0000001fff091819 */ /* 0x000fe20000011410 */
[----:B------:R-:W-:-:S04]  /*13f0*/  @P1 IMAD.WIDE.U32 R4, R10, UR36, RZ ;  /* 0x000000240a041c25 */ /* 0x000fc8000f8e00ff */
[-C--:B---3--:R-:W-:Y:S02]  /*1400*/  @P0 IMAD R7, R7, R14.reuse, RZ ;  /* 0x0000000e07070224 */ /* 0x088fe400078e02ff */
[----:B------:R-:W-:Y:S02]  /*1410*/  @P1 IMAD.IADD R5, R5, 0x1, R11 ;  /* 0x0000000105051824 */ /* 0x000fe400078e020b */
[----:B------:R-:W-:-:S04]  /*1420*/  @P0 IMAD.WIDE.U32 R2, R16, R14, R2 ;  /* 0x0000000e10020225 */ /* 0x000fc800078e0002 */
[-C--:B----4-:R-:W-:Y:S02]  /*1430*/  @P1 IMAD R0, R9, R26.reuse, RZ ;  /* 0x0000001a09001224 */ /* 0x090fe400078e02ff */
[C---:B------:R-:W-:Y:S02]  /*1440*/  @P0 IMAD R9, R16.reuse, R15, R7 ;  /* 0x0000000f10090224 */ /* 0x040fe400078e0207 */
[C---:B------:R-:W-:Y:S02]  /*1450*/  @P1 IMAD R11, R16.reuse, R27, R0 ;  /* 0x0000001b100b1224 */ /* 0x040fe400078e0200 */
[----:B------:R-:W-:Y:S01]  /*1460*/  @P1 IMAD.WIDE.U32 R6, R16, R26, R4 ;  /* 0x0000001a10061225 */ /* 0x000fe200078e0004 */
[----:B------:R-:W-:-:S03]  /*1470*/  @P0 LEA R4, P2, R2, R12, 0x2 ;  /* 0x0000000c02040211 */ /* 0x000fc600078410ff */
[----:B------:R-:W-:Y:S01]  /*1480*/  @P0 IMAD.IADD R3, R3, 0x1, R9 ;  /* 0x0000000103030824 */ /* 0x000fe200078e0209 */
[----:B------:R-:W-:Y:S01]  /*1490*/  @P1 LEA R8, P3, R6, R20, 0x2 ;  /* 0x0000001406081211 */ /* 0x000fe200078610ff */
[----:B------:R-:W-:-:S03]  /*14a0*/  @P1 IMAD.IADD R0, R7, 0x1, R11 ;  /* 0x0000000107001824 */ /* 0x000fc600078e020b */
[----:B------:R-:W-:Y:S01]  /*14b0*/  @P0 LEA.HI.X R5, R2, R13, R3, 0x2, P2 ;  /* 0x0000000d02050211 */ /* 0x000fe200010f1403 */
[----:B------:R-:W-:Y:S01]  /*14c0*/  IMAD.MOV.U32 R3, RZ, RZ, 0x3f800000 ;  /* 0x3f800000ff037424 */ /* 0x000fe200078e00ff */
[----:B------:R-:W-:Y:S01]  /*14d0*/  @P1 LEA.HI.X R9, R6, R21, R0, 0x2, P3 ;  /* 0x0000001506091211 */ /* 0x000fe200018f1400 */
[----:B------:R-:W-:-:S04]  /*14e0*/  IMAD.MOV.U32 R0, RZ, RZ, 0x3f800000 ;  /* 0x3f800000ff007424 */ /* 0x000fc800078e00ff */
[----:B------:R-:W3:Y:S04]  /*14f0*/  @P0 LDG.E R3, desc[UR44][R4.64] ;  /* 0x0000002c04030981 */ /* 0x000ee8000c1e1900 */
[----:B------:R-:W3:Y:S01]  /*1500*/  @P1 LDG.E R0, desc[UR44][R8.64] ;  /* 0x0000002c08001981 */ /* 0x000ee2000c1e1900 */
[----:B------:R-:W-:-:S04]  /*1510*/  SHF.L.U32 R6, RZ, 0x1f, RZ ;  /* 0x0000001fff067819 */ /* 0x000fc800000006ff */
[----:B------:R-:W0:Y:S01]  /*1520*/  SYNCS.PHASECHK.TRANS64.TRYWAIT P1, [UR39+0x2e800], R6 ;  /* 0x02e80006ff0075a7 */ /* 0x000e220008020167 */
[----:B--2---:R-:W-:-:S04]  /*1530*/  LOP3.LUT R2, R25, 0x1, RZ, 0xfc, !PT ;  /* 0x0000000119027812 */ /* 0x004fc800078efcff */
[----:B------:R-:W-:Y:S01]  /*1540*/  ISETP.NE.AND P0, PT, R2, 0x3, PT ;  /* 0x000000030200780c */ /* 0x000fe20003f05270 */
[----:B---3--:R-:W-:-:S04]  /*1550*/  FMUL.FTZ R0, R3, R0 ;  /* 0x0000000003007220 */ /* 0x008fc80000410000 */
[----:B------:R-:W-:Y:S01]  /*1560*/  FMUL.FTZ R0, R0, UR4 ;  /* 0x0000000400007c20 */ /* 0x000fe20008410000 */
[----:B0-----:R-:W-:Y:S07]  /*1570*/  @!P1 BRA `(.L_x_14) ;  /* 0x000000f800249947 */ /* 0x001fee0003800000 */
.L_x_93:
[----:B------:R-:W-:Y:S05]  /*1580*/  @!P0 BRA `(.L_x_15) ;  /* 0x0000000000048947 */ /* 0x000fea0003800000 */
[----:B------:R-:W-:Y:S01]  /*1590*/  BPT.TRAP 0x1 ;  /* 0x000000040000795c */ /* 0x000fe20000300000 */
.L_x_15:
[----:B------:R1:W2:Y:S01]  /*15a0*/  SYNCS.PHASECHK.TRANS64.TRYWAIT P2, [UR39+0x2e830], R6 ;  /* 0x02e83006ff0075a7 */ /* 0x0002a20008040167 */
[----:B------:R-:W-:Y:S05]  /*15b0*/  @!P0 BRA `(.L_x_16) ;  /* 0x0000000000048947 */ /* 0x000fea0003800000 */
[----:B------:R-:W-:Y:S01]  /*15c0*/  BPT.TRAP 0x1 ;  /* 0x000000040000795c */ /* 0x000fe20000300000 */
.L_x_16:
[----:B------:R-:W3:Y:S02]  /*15d0*/  S2R R2, SR_TID.X ;  /* 0x0000000000027919 */ /* 0x000ee40000002100 */
[----:B---3--:R-:W-:-:S04]  /*15e0*/  LOP3.LUT R2, R2, 0x7f, RZ, 0xc0, !PT ;  /* 0x0000007f02027812 */ /* 0x008fc800078ec0ff */
[----:B------:R-:W-:Y:S01]  /*15f0*/  ISETP.NE.AND P1, PT, R2, RZ, PT ;  /* 0x000000ff0200720c */ /* 0x000fe20003f25270 */
[----:B------:R-:W-:Y:S01]  /*1600*/  IMAD.U32 R2, RZ, RZ, UR40 ;  /* 0x00000028ff027e24 */ /* 0x000fe2000f8e00ff */
[----:B--2---:R-:W-:Y:S11]  /*1610*/  @P2 BRA `(.L_x_17) ;  /* 0x0000000000082947 */ /* 0x004ff60003800000 */
[----:B------:R-:W2:Y:S02]  /*1620*/  SYNCS.PHASECHK.TRANS64.TRYWAIT P2, [UR39+0x2e830], R6 ;  /* 0x02e83006ff0075a7 */ /* 0x000ea40008040167 */
[----:B--2---:R-:W-:Y:S05]  /*1630*/  @!P2 BRA `(.L_x_18) ;  /* 0x000000f8000ca947 */ /* 0x004fea0003800000 */
.L_x_17:
[----:B------:R-:W-:Y:S05]  /*1640*/  WARPSYNC.ALL ;  /* 0x0000000000007948 */ /* 0x000fea0003800000 */
[----:B------:R-:W-:Y:S01]  /*1650*/  IMAD.MOV.U32 R8, RZ, RZ, RZ ;  /* 0x000000ffff087224 */ /* 0x000fe200078e00ff */
[----:B------:R-:W-:Y:S01]  /*1660*/  LOP3.LUT R2, R2, 0x10000, RZ, 0xfc, !PT ;  /* 0x0001000002027812 */ /* 0x000fe200078efcff */
[----:B------:R-:W-:Y:S02]  /*1670*/  IMAD.MOV.U32 R25, RZ, RZ, RZ ;  /* 0x000000ffff197224 */ /* 0x000fe400078e00ff */
[----:B0-----:R-:W-:Y:S01]  /*1680*/  IMAD.MOV.U32 R3, RZ, RZ, 0x40000040 ;  /* 0x40000040ff037424 */ /* 0x001fe200078e00ff */
[----:B------:R-:W-:Y:S01]  /*1690*/  UIADD3 UR4, UR39, 0x20400, URZ ;  /* 0x0002040027047890 */ /* 0x000fe2000fffe03f */
[----:B------:R-:W-:Y:S01]  /*16a0*/  R2UR UR8, R2 ;  /* 0x00000000020872ca */ /* 0x000fe200000e0000 */
[----:B------:R-:W-:-:S02]  /*16b0*/  WARPGROUP.ARRIVE ;  /* 0x00000000000079c5 */ /* 0x000fc40000000000 */
[C---:B------:R-:W-:Y:S01]  /*16c0*/  R2UR UR9, R3.reuse ;  /* 0x00000000030972ca */ /* 0x040fe200000e0000 */
[----:B------:R-:W-:Y:S01]  /*16d0*/  USHF.R.U32.HI UR4, URZ, 0x4, UR4 ;  /* 0x000000043f047899 */ /* 0x000fe20008011604 */
[C---:B------:R-:W-:Y:S01]  /*16e0*/  R2UR UR28, R2.reuse ;  /* 0x00000000021c72ca */ /* 0x040fe200000e0000 */
[----:B------:R-:W-:Y:S01]  /*16f0*/  UMOV UR11, 0x40000040 ;  /* 0x40000040000b7882 */ /* 0x000fe20000000000 */
[C---:B------:R-:W-:Y:S01]  /*1700*/  R2UR UR29, R3.reuse ;  /* 0x00000000031d72ca */ /* 0x040fe200000e0000 */
[----:B------:R-:W-:Y:S01]  /*1710*/  ULOP3.LUT UR4, UR4, 0x3fff, URZ, 0xc0, !UPT ;  /* 0x00003fff04047892 */ /* 0x000fe2000f8ec03f */
[C---:B------:R-:W-:Y:S01]  /*1720*/  R2UR UR24, R2.reuse ;  /* 0x00000000021872ca */ /* 0x040fe200000e0000 */
[----:B------:R-:W-:Y:S01]  /*1730*/  UMOV UR31, 0x40000040 ;  /* 0x40000040001f7882 */ /* 0x000fe20000000000 */
[C---:B------:R-:W-:Y:S01]  /*1740*/  R2UR UR25, R3.reuse ;  /* 0x00000000031972ca */ /* 0x040fe200000e0000 */
[----:B------:R-:W-:Y:S01]  /*1750*/  ULOP3.LUT UR6, UR4, 0x10000, URZ, 0xfc, !UPT ;  /* 0x0001000004067892 */ /* 0x000fe2000f8efc3f */
[C---:B------:R-:W-:Y:S01]  /*1760*/  R2UR UR16, R2.reuse ;  /* 0x00000000021072ca */ /* 0x040fe200000e0000 */
[----:B------:R-:W-:Y:S01]  /*1770*/  UMOV UR27, 0x40000040 ;  /* 0x40000040001b7882 */ /* 0x000fe20000000000 */
[C---:B------:R-:W-:Y:S01]  /*1780*/  R2UR UR17, R3.reuse ;  /* 0x00000000031172ca */ /* 0x040fe200000e0000 */
[----:B------:R-:W-:Y:S01]  /*1790*/  UIADD3 UR12, UR6, 0x300, URZ ;  /* 0x00000300060c7890 */ /* 0x000fe2000fffe03f */
[C---:B------:R-:W-:Y:S01]  /*17a0*/  R2UR UR20, R2.reuse ;  /* 0x00000000021472ca */ /* 0x040fe200000e0000 */
[----:B------:R-:W-:Y:S01]  /*17b0*/  UMOV UR19, 0x40000040 ;  /* 0x4000004000137882 */ /* 0x000fe20000000000 */
[----:B------:R-:W-:Y:S01]  /*17c0*/  UMOV UR10, UR6 ;  /* 0x00000006000a7c82 */ /* 0x000fe20008000000 */
[----:B------:R-:W-:Y:S01]  /*17d0*/  R2UR UR21, R3 ;  /* 0x00000000031572ca */ /* 0x000fe200000e0000 */
[----:B------:R-:W-:Y:S01]  /*17e0*/  QGMMA.64x32x32.F32.E4M3.E4M3 R124, gdesc[UR8], RZ, !UPT, gsb0 ;  /* 0x00600000087c79f3 */ /* 0x000fe2000c0008ff */
[----:B------:R-:W-:Y:S01]  /*17f0*/  UIADD3 UR8, UR6, 0x100, URZ ;  /* 0x0000010006087890 */ /* 0x000fe2000fffe03f */
[----:B------:R-:W-:Y:S01]  /*1800*/  R2UR UR4, R2 ;  /* 0x00000000020472ca */ /* 0x000fe200000e0000 */
[----:B------:R-:W-:Y:S01]  /*1810*/  UIADD3 UR10, UR6, 0x200, URZ ;  /* 0x00000200060a7890 */ /* 0x000fe2000fffe03f */
[----:B------:R-:W-:Y:S01]  /*1820*/  LOP3.LUT R24, R24, 0xffffff80, RZ, 0xc0, !PT ;  /* 0xffffff8018187812 */ /* 0x000fe200078ec0ff */
[----:B------:R-:W-:Y:S01]  /*1830*/  UMOV UR18, UR12 ;  /* 0x0000000c00127c82 */ /* 0x000fe20008000000 */
[----:B------:R-:W-:Y:S01]  /*1840*/  UMOV UR23, 0x40000040 ;  /* 0x4000004000177882 */ /* 0x000fe20000000000 */
[----:B------:R-:W-:Y:S01]  /*1850*/  UMOV UR9, 0x40000040 ;  /* 0x4000004000097882 */ /* 0x000fe20000000000 */
[----:B------:R-:W-:Y:S01]  /*1860*/  UMOV UR30, UR8 ;  /* 0x00000008001e7c82 */ /* 0x000fe20008000000 */
[----:B------:R-:W-:Y:S01]  /*1870*/  UIADD3 UR8, UR6, 0x400, URZ ;  /* 0x0000040006087890 */ /* 0x000fe2000fffe03f */
[----:B------:R-:W-:Y:S01]  /*1880*/  IMAD.IADD R24, R19, 0x1, -R24 ;  /* 0x0000000113187824 */ /* 0x000fe200078e0a18 */
[----:B------:R-:W-:Y:S01]  /*1890*/  UMOV UR26, UR10 ;  /* 0x0000000a001a7c82 */ /* 0x000fe20008000000 */
[----:B------:R-:W-:Y:S01]  /*18a0*/  UIADD3 UR10, UR6, 0x2, URZ ;  /* 0x00000002060a7890 */ /* 0x000fe2000fffe03f */
[----:B------:R-:W-:Y:S01]  /*18b0*/  P2R R140, PR, RZ, 0x1 ;  /* 0x00000001ff8c7803 */ /* 0x000fe20000000000 */
[----:B------:R-:W-:Y:S01]  /*18c0*/  UMOV UR11, 0x40000040 ;  /* 0x40000040000b7882 */ /* 0x000fe20000000000 */
[----:B------:R-:W-:Y:S01]  /*18d0*/  UIADD3 UR5, UR6, 0x202, URZ ;  /* 0x0000020206057890 */ /* 0x000fe2000fffe03f */
[----:B------:R-:W-:Y:S01]  /*18e0*/  SHF.R.S32.HI R19, RZ, 0x1f, R24 ;  /* 0x0000001fff137819 */ /* 0x000fe20000011418 */
[----:B------:R-:W-:Y:S01]  /*18f0*/  UMOV UR22, UR8 ;  /* 0x0000000800167c82 */ /* 0x000fe20008000000 */
[----:B------:R-:W-:-:S02]  /*1900*/  UIADD3 UR8, UR4, 0x2, URZ ;  /* 0x0000000204087890 */ /* 0x000fc4000fffe03f */
[----:B------:R-:W-:Y:S01]  /*1910*/  UIADD3 UR7, UR6, 0x302, URZ ;  /* 0x0000030206077890 */ /* 0x000fe2000fffe03f */
[----:B------:R-:W-:Y:S01]  /*1920*/  LEA.HI R19, R19, R24, RZ, 0x2 ;  /* 0x0000001813137211 */ /* 0x000fe200078f10ff */
[----:B------:R-:W-:Y:S02]  /*1930*/  UIADD3 UR12, UR4, 0x4, URZ ;  /* 0x00000004040c7890 */ /* 0x000fe4000fffe03f */
[----:B------:R-:W-:Y:S01]  /*1940*/  UIADD3 UR14, UR6, 0x4, URZ ;  /* 0x00000004060e7890 */ /* 0x000fe2000fffe03f */
[----:B------:R-:W-:Y:S01]  /*1950*/  LOP3.LUT R19, R19, 0x7ffffffc, RZ, 0xc0, !PT ;  /* 0x7ffffffc13137812 */ /* 0x000fe200078ec0ff */
[----:B------:R-:W-:Y:S01]  /*1960*/  UMOV UR13, 0x40000040 ;  /* 0x40000040000d7882 */ /* 0x000fe20000000000 */
[----:B------:R-:W-:-:S03]  /*1970*/  UMOV UR15, 0x40000040 ;  /* 0x40000040000f7882 */ /* 0x000fc60000000000 */
[----:B------:R-:W-:Y:S02]  /*1980*/  IMAD.IADD R19, R24, 0x1, -R19 ;  /* 0x0000000118137824 */ /* 0x000fe400078e0a13 */
[----:B------:R-:W-:-:S04]  /*1990*/  IMAD.MOV.U32 R24, RZ, RZ, -0x2 ;  /* 0xfffffffeff187424 */ /* 0x000fc800078e00ff */
[----:B------:R-:W-:-:S04]  /*19a0*/  IMAD R24, R19, R24, 0xe0 ;  /* 0x000000e013187424 */ /* 0x000fc800078e0218 */
[----:B------:R-:W-:-:S04]  /*19b0*/  IMAD.IADD R23, R23, 0x1, R24 ;  /* 0x0000000117177824 */ /* 0x000fc800078e0218 */
[C---:B------:R-:W-:Y:S02]  /*19c0*/  IMAD R24, R22.reuse, -0xe0, R23 ;  /* 0xffffff2016187824 */ /* 0x040fe400078e0217 */
[----:B------:R-:W-:-:S03]  /*19d0*/  VIADD R22, R22, 0xfffffffe ;  /* 0xfffffffe16167836 */ /* 0x000fc60000000000 */
[C---:B------:R-:W-:Y:S02]  /*19e0*/  ISETP.GT.AND P3, PT, R24.reuse, RZ, PT ;  /* 0x000000ff1800720c */ /* 0x040fe40003f64270 */
[C---:B------:R-:W-:Y:S02]  /*19f0*/  ISETP.GT.AND P6, PT, R24.reuse, 0x1, PT ;  /* 0x000000011800780c */ /* 0x040fe40003fc4270 */
[C---:B------:R-:W-:Y:S02]  /*1a00*/  ISETP.GT.AND P5, PT, R24.reuse, 0x8, PT ;  /* 0x000000081800780c */ /* 0x040fe40003fa4270 */
[C---:B------:R-:W-:Y:S02]  /*1a10*/  ISETP.GT.AND P4, PT, R24.reuse, 0x9, PT ;  /* 0x000000091800780c */ /* 0x040fe40003f84270 */
[----:B------:R-:W-:Y:S01]  /*1a20*/  ISETP.GT.AND P2, PT, R24, 0x10, PT ;  /* 0x000000101800780c */ /* 0x000fe20003f44270 */
[----:B------:R-:W-:Y:S02]  /*1a30*/  WARPGROUP.DEPBAR.LE gsb0, 0x0 ;  /* 0x00008000000079c5 */ /* 0x000fe40000010000 */
[----:B------:R-:W-:-:S06]  /*1a40*/  WARPGROUP.ARRIVE ;  /* 0x00000000000079c5 */ /* 0x000fcc0000000000 */
[----:B------:R-:W-:Y:S01]  /*1a50*/  QGMMA.64x32x32.F32.E4M3.E4M3 R108, gdesc[UR28], RZ, !UPT, gsb0 ;  /* 0x006000001c6c79f3 */ /* 0x000fe2000c0008ff */
[----:B------:R-:W-:Y:S01]  /*1a60*/  R2UR UR28, R2 ;  /* 0x00000000021c72ca */ /* 0x000fe200000e0000 */
[----:B------:R-:W-:Y:S01]  /*1a70*/  UIADD3 UR30, UR6, 0x500, URZ ;  /* 0x00000500061e7890 */ /* 0x000fe2000fffe03f */
[----:B------:R-:W-:Y:S01]  /*1a80*/  R2UR UR29, R3 ;  /* 0x00000000031d72ca */ /* 0x000fe200000e0000 */
[----:B------:R-:W-:Y:S01]  /*1a90*/  UMOV UR31, 0x40000040 ;  /* 0x40000040001f7882 */ /* 0x000fe20000000000 */
        /* <DEDUP_REMOVED lines=10> */
[----:B------:R-:W-:Y:S02]  /*1b40*/  UIADD3 UR16, UR4, 0x6, URZ ;  /* 0x0000000604107890 */ /* 0x000fe4000fffe03f */
[----:B------:R-:W-:Y:S02]  /*1b50*/  UIADD3 UR4, UR6, 0x204, URZ ;  /* 0x0000020406047890 */ /* 0x000fe4000fffe03f */
[----:B------:R-:W-:Y:S01]  /*1b60*/  UIADD3 UR18, UR6, 0x6, URZ ;  /* 0x0000000606127890 */ /* 0x000fe2000fffe03f */
[----:B------:R-:W-:Y:S01]  /*1b70*/  UMOV UR17, 0x40000040 ;  /* 0x4000004000117882 */ /* 0x000fe20000000000 */
[----:B------:R-:W-:Y:S01]  /*1b80*/  UMOV UR19, 0x40000040 ;  /* 0x4000004000137882 */ /* 0x000fe20000000000 */
[----:B------:R-:W-:Y:S02]  /*1b90*/  WARPGROUP.DEPBAR.LE gsb0, 0x0 ;  /* 0x00008000000079c5 */ /* 0x000fe40000010000 */
[----:B------:R-:W-:-:S06]  /*1ba0*/  WARPGROUP.ARRIVE ;  /* 0x00000000000079c5 */ /* 0x000fcc0000000000 */
[----:B------:R-:W-:Y:S03]  /*1bb0*/  QGMMA.64x32x32.F32.E4M3.E4M3 R60, gdesc[UR20], RZ, !UPT, gsb0 ;  /* 0x00600000143c79f3 */ /* 0x000fe6000c0008ff */
        /* <DEDUP_REMOVED lines=8> */
[----:B------:R-:W-:Y:S01]  /*1c40*/  QGMMA.64x32x32.F32.E4M3.E4M3 R124, gdesc[UR8], R124, gsb0 ;  /* 0x00600000087c79f3 */ /* 0x000fe2000800087c */
[----:B------:R-:W-:Y:S01]  /*1c50*/  UIADD3 UR10, UR6, 0x102, URZ ;  /* 0x00000102060a7890 */ /* 0x000fe2000fffe03f */
[----:B------:R-:W-:Y:S01]  /*1c60*/  UMOV UR11, 0x40000040 ;  /* 0x40000040000b7882 */ /* 0x000fe20000000000 */
[----:B------:R-:W-:Y:S02]  /*1c70*/  WARPGROUP.DEPBAR.LE gsb0, 0x0 ;  /* 0x00008000000079c5 */ /* 0x000fe40000010000 */
[----:B------:R-:W-:-:S06]  /*1c80*/  WARPGROUP.ARRIVE ;  /* 0x00000000000079c5 */ /* 0x000fcc0000000000 */
[----:B------:R-:W-:Y:S01]  /*1c90*/  QGMMA.64x32x32.F32.E4M3.E4M3 R108, gdesc[UR8], R108, gsb0 ;  /* 0x00600000086c79f3 */ /* 0x000fe2000800086c */
[----:B------:R-:W-:Y:S01]  /*1ca0*/  UMOV UR10, UR5 ;  /* 0x00000005000a7c82 */ /* 0x000fe20008000000 */
[----:B------:R-:W-:Y:S01]  /*1cb0*/  UMOV UR11, 0x40000040 ;  /* 0x40000040000b7882 */ /* 0x000fe20000000000 */
[----:B------:R-:W-:Y:S01]  /*1cc0*/  UIADD3 UR5, UR6, 0x402, URZ ;  /* 0x0000040206057890 */ /* 0x000fe2000fffe03f */
        /* <DEDUP_REMOVED lines=25> */
[----:B------:R-:W-:Y:S03]  /*1e60*/  QGMMA.64x32x32.F32.E4M3.E4M3 R28, gdesc[UR8], R28, gsb0 ;  /* 0x00600000081c79f3 */ /* 0x000fe6000800081c */
        /* <DEDUP_REMOVED lines=28> */
[----:B------:R-:W0:Y:S01]  /*2030*/  S2UR UR5, SR_CgaCtaId ;  /* 0x00000000000579c3 */ /* 0x000e220000008800 */
[----:B------:R-:W-:Y:S02]  /*2040*/  WARPGROUP.DEPBAR.LE gsb0, 0x0 ;  /* 0x00008000000079c5 */ /* 0x000fe40000010000 */
[----:B------:R-:W-:-:S06]  /*2050*/  WARPGROUP.ARRIVE ;  /* 0x00000000000079c5 */ /* 0x000fcc0000000000 */
[----:B------:R-:W-:Y:S01]  /*2060*/  QGMMA.64x32x32.F32.E4M3.E4M3 R44, gdesc[UR12], R44, gsb0 ;  /* 0x006000000c2c79f3 */ /* 0x000fe2000800082c */
[----:B------:R-:W-:Y:S01]  /*2070*/  UMOV UR14, UR4 ;  /* 0x00000004000e7c82 */ /* 0x000fe20008000000 */
[----:B------:R-:W-:Y:S01]  /*2080*/  UMOV UR15, 0x40000040 ;  /* 0x40000040000f7882 */ /* 0x000fe20000000000 */
[----:B------:R-:W-:Y:S01]  /*2090*/  ULDC UR4, c[0x0][0x988] ;  /* 0x0002620000047ab9 */ /* 0x000fe20000000800 */
        /* <DEDUP_REMOVED lines=9> */
[----:B------:R-:W-:Y:S01]  /*2130*/  WARPGROUP.ARRIVE ;  /* 0x00000000000079c5 */ /* 0x000fe20000000000 */
[C---:B------:R-:W-:Y:S01]  /*2140*/  FMUL.FTZ R5, R0.reuse, R124 ;  /* 0x0000007c00057220 */ /* 0x040fe20000410000 */
[C---:B-1----:R-:W-:Y:S01]  /*2150*/  FMUL.FTZ R6, R0.reuse, R126 ;  /* 0x0000007e00067220 */ /* 0x042fe20000410000 */
[C---:B------:R-:W-:Y:S01]  /*2160*/  FMUL.FTZ R9, R0.reuse, R127 ;  /* 0x0000007f00097220 */ /* 0x040fe20000410000 */
[C---:B------:R-:W-:Y:S01]  /*2170*/  FMUL.FTZ R20, R0.reuse, R135 ;  /* 0x0000008700147220 */ /* 0x040fe20000410000 */
[C---:B------:R-:W-:Y:S01]  /*2180*/  FMUL.FTZ R11, R0.reuse, R130 ;  /* 0x00000082000b7220 */ /* 0x040fe20000410000 */
[----:B------:R-:W-:Y:S01]  /*2190*/  QGMMA.64x32x32.F32.E4M3.E4M3 R108, gdesc[UR16], R108, gsb0 ;  /* 0x00600000106c79f3 */ /* 0x000fe2000800086c */
[----:B------:R-:W-:Y:S01]  /*21a0*/  UIADD3 UR18, UR6, 0x206, URZ ;  /* 0x0000020606127890 */ /* 0x000fe2000fffe03f */
[----:B------:R-:W1:Y:S01]  /*21b0*/  MUFU.TANH R5, R5 ;  /* 0x0000000500057308 */ /* 0x000e620000002400 */
[----:B------:R-:W-:Y:S01]  /*21c0*/  UMOV UR19, 0x40000040 ;  /* 0x4000004000137882 */ /* 0x000fe20000000000 */
[C---:B------:R-:W-:Y:S01]  /*21d0*/  FMUL.FTZ R13, R0.reuse, R131 ;  /* 0x00000083000d7220 */ /* 0x040fe20000410000 */
[C---:B------:R-:W-:Y:S01]  /*21e0*/  FMUL.FTZ R15, R0.reuse, R134 ;  /* 0x00000086000f7220 */ /* 0x040fe20000410000 */
[C---:B------:R-:W-:Y:S01]  /*21f0*/  FMUL.FTZ R4, R0.reuse, R125 ;  /* 0x0000007d00047220 */ /* 0x040fe20000410000 */
[C---:B------:R-:W-:Y:S01]  /*2200*/  FMUL.FTZ R7, R0.reuse, R128 ;  /* 0x0000008000077220 */ /* 0x040fe20000410000 */
[C---:B------:R-:W-:Y:S01]  /*2210*/  FMUL.FTZ R26, R0.reuse, R136 ;  /* 0x00000088001a7220 */ /* 0x040fe20000410000 */
[C---:B------:R-:W-:Y:S01]  /*2220*/  FMUL.FTZ R21, R0.reuse, R138 ;  /* 0x0000008a00157220 */ /* 0x040fe20000410000 */
[----:B------:R-:W2:Y:S01]  /*2230*/  MUFU.TANH R6, R6 ;  /* 0x0000000600067308 */ /* 0x000ea20000002400 */
[C---:B------:R-:W-:Y:S01]  /*2240*/  FMUL.FTZ R10, R0.reuse, R129 ;  /* 0x00000081000a7220 */ /* 0x040fe20000410000 */
[C---:B------:R-:W-:Y:S01]  /*2250*/  FMUL.FTZ R124, R0.reuse, R139 ;  /* 0x0000008b007c7220 */ /* 0x040fe20000410000 */
[C---:B------:R-:W-:Y:S01]  /*2260*/  FMUL.FTZ R14, R0.reuse, R133 ;  /* 0x00000085000e7220 */ /* 0x040fe20000410000 */
[C---:B------:R-:W-:Y:S01]  /*2270*/  FMUL.FTZ R12, R0.reuse, R132 ;  /* 0x00000084000c7220 */ /* 0x040fe20000410000 */
[----:B------:R-:W-:-:S03]  /*2280*/  FMUL.FTZ R27, R0, R137 ;  /* 0x00000089001b7220 */ /* 0x000fc60000410000 */
[----:B------:R-:W3:Y:S01]  /*2290*/  MUFU.TANH R9, R9 ;  /* 0x0000000900097308 */ /* 0x000ee20000002400 */
[----:B-1----:R-:W-:-:S07]  /*22a0*/  FSEL R5, R5, -INF , P3 ;  /* 0xff80000005057808 */ /* 0x002fce0001800000 */
[----:B------:R-:W1:Y:S01]  /*22b0*/  MUFU.TANH R20, R20 ;  /* 0x0000001400147308 */ /* 0x000e620000002400 */
[----:B--2---:R-:W-:Y:S02]  /*22c0*/  FSEL R125, R6, -INF , P3 ;  /* 0xff800000067d7808 */ /* 0x004fe40001800000 */
[----:B------:R-:W-:-:S05]  /*22d0*/  ISETP.GT.AND P3, PT, R24, 0x11, PT ;  /* 0x000000111800780c */ /* 0x000fca0003f64270 */
[----:B------:R-:W2:Y:S01]  /*22e0*/  MUFU.TANH R11, R11 ;  /* 0x0000000b000b7308 */ /* 0x000ea20000002400 */
[----:B---3--:R-:W-:-:S07]  /*22f0*/  FSEL R6, R9, -INF , P6 ;  /* 0xff80000009067808 */ /* 0x008fce0003000000 */
[----:B------:R-:W3:Y:S01]  /*2300*/  MUFU.TANH R13, R13 ;  /* 0x0000000d000d7308 */ /* 0x000ee20000002400 */
[----:B-1----:R-:W-:Y:S02]  /*2310*/  FSEL R133, R20, -INF , P3 ;  /* 0xff80000014857808 */ /* 0x002fe40001800000 */
[----:B------:R-:W-:-:S05]  /*2320*/  FMNMX.FTZ R20, R125, R6, !PT ;  /* 0x000000067d147209 */ /* 0x000fca0007810000 */
[----:B------:R-:W1:Y:S01]  /*2330*/  MUFU.TANH R15, R15 ;  /* 0x0000000f000f7308 */ /* 0x000e620000002400 */
[----:B--2---:R-:W-:-:S04]  /*2340*/  FSEL R127, R11, -INF , P5 ;  /* 0xff8000000b7f7808 */ /* 0x004fc80002800000 */
[----:B------:R-:W-:-:S03]  /*2350*/  FMNMX.FTZ R20, R127, R20, !PT ;  /* 0x000000147f147209 */ /* 0x000fc60007810000 */
[----:B------:R-:W2:Y:S01]  /*2360*/  MUFU.TANH R4, R4 ;  /* 0x0000000400047308 */ /* 0x000ea20000002400 */
[----:B---3--:R-:W-:Y:S01]  /*2370*/  FSEL R129, R13, -INF , P4 ;  /* 0xff8000000d817808 */ /* 0x008fe20002000000 */
[----:B------:R-:W-:Y:S02]  /*2380*/  WARPGROUP.DEPBAR.LE gsb0, 0x0 ;  /* 0x00008000000079c5 */ /* 0x000fe40000010000 */
[----:B------:R-:W-:Y:S01]  /*2390*/  WARPGROUP.ARRIVE ;  /* 0x00000000000079c5 */ /* 0x000fe20000000000 */
[C---:B------:R-:W-:Y:S01]  /*23a0*/  FMUL.FTZ R110, R0.reuse, R110 ;  /* 0x0000006e006e7220 */ /* 0x040fe20000410000 */
[C---:B------:R-:W-:Y:S01]  /*23b0*/  FMUL.FTZ R111, R0.reuse, R111 ;  /* 0x0000006f006f7220 */ /* 0x040fe20000410000 */
[----:B------:R-:W-:Y:S01]  /*23c0*/  FMNMX.FTZ R20, R129, R20, !PT ;  /* 0x0000001481147209 */ /* 0x000fe20007810000 */
[----:B------:R-:W3:Y:S01]  /*23d0*/  MUFU.TANH R7, R7 ;  /* 0x0000000700077308 */ /* 0x000ee20000002400 */
[----:B-1----:R-:W-:Y:S01]  /*23e0*/  FSEL R131, R15, -INF , P2 ;  /* 0xff8000000f837808 */ /* 0x002fe20001000000 */
[----:B------:R-:W-:Y:S01]  /*23f0*/  QGMMA.64x32x32.F32.E4M3.E4M3 R92, gdesc[UR16], R92, gsb0 ;  /* 0x00600000105c79f3 */ /* 0x000fe2000800085c */
[----:B------:R-:W-:Y:S01]  /*2400*/  UIADD3 UR18, UR6, 0x306, URZ ;  /* 0x0000030606127890 */ /* 0x000fe2000fffe03f */
[C---:B------:R-:W-:Y:S01]  /*2410*/  FMUL.FTZ R114, R0.reuse, R114 ;  /* 0x0000007200727220 */ /* 0x040fe20000410000 */
[----:B------:R-:W-:Y:S01]  /*2420*/  UMOV UR19, 0x40000040 ;  /* 0x4000004000137882 */ /* 0x000fe20000000000 */
[----:B------:R-:W-:Y:S01]  /*2430*/  FMNMX.FTZ R20, R131, R20, !PT ;  /* 0x0000001483147209 */ /* 0x000fe20007810000 */
[----:B------:R-:W-:Y:S01]  /*2440*/  FMUL.FTZ R115, R0, R115 ;  /* 0x0000007300737220 */ /* 0x000fe20000410000 */
[----:B------:R-:W1:Y:S01]  /*2450*/  MUFU.TANH R26, R26 ;  /* 0x0000001a001a7308 */ /* 0x000e620000002400 */
[----:B--2---:R-:W-:Y:S01]  /*2460*/  FSEL R4, R4, -INF , P6 ;  /* 0xff80000004047808 */ /* 0x004fe20003000000 */
[----:B------:R-:W-:Y:S01]  /*2470*/  FMUL.FTZ R108, R0, R108 ;  /* 0x0000006c006c7220 */ /* 0x000fe20000410000 */
[----:B------:R-:W-:Y:S01]  /*2480*/  ISETP.GT.AND P6, PT, R24, 0x18, PT ;  /* 0x000000181800780c */ /* 0x000fe20003fc4270 */
[C---:B------:R-:W-:Y:S01]  /*2490*/  FMUL.FTZ R118, R0.reuse, R118 ;  /* 0x0000007600767220 */ /* 0x040fe20000410000 */
[C---:B------:R-:W-:Y:S01]  /*24a0*/  FMUL.FTZ R109, R0.reuse, R109 ;  /* 0x0000006d006d7220 */ /* 0x040fe20000410000 */
[C---:B------:R-:W-:Y:S01]  /*24b0*/  FMUL.FTZ R119, R0.reuse, R119 ;  /* 0x0000007700777220 */ /* 0x040fe20000410000 */
[C---:B------:R-:W-:Y:S01]  /*24c0*/  FMUL.FTZ R112, R0.reuse, R112 ;  /* 0x0000007000707220 */ /* 0x040fe20000410000 */
[----:B------:R-:W2:Y:S01]  /*24d0*/  MUFU.TANH R21, R21 ;  /* 0x0000001500157308 */ /* 0x000ea20000002400 */
[----:B---3--:R-:W-:Y:S01]  /*24e0*/  FSEL R7, R7, -INF , P5 ;  /* 0xff80000007077808 */ /* 0x008fe20002800000 */
[----:B------:R-:W-:Y:S01]  /*24f0*/  FMUL.FTZ R117, R0, R117 ;  /* 0x0000007500757220 */ /* 0x000fe20000410000 */
[----:B------:R-:W-:Y:S01]  /*2500*/  ISETP.GT.AND P5, PT, R24, 0x19, PT ;  /* 0x000000191800780c */ /* 0x000fe20003fa4270 */
[C---:B------:R-:W-:Y:S01]  /*2510*/  FMUL.FTZ R122, R0.reuse, R122 ;  /* 0x0000007a007a7220 */ /* 0x040fe20000410000 */
[C---:B------:R-:W-:Y:S01]  /*2520*/  FMUL.FTZ R113, R0.reuse, R113 ;  /* 0x0000007100717220 */ /* 0x040fe20000410000 */
[C---:B------:R-:W-:Y:S01]  /*2530*/  FMUL.FTZ R116, R0.reuse, R116 ;  /* 0x0000007400747220 */ /* 0x040fe20000410000 */
[----:B------:R-:W-:Y:S01]  /*2540*/  FMUL.FTZ R123, R0, R123 ;  /* 0x0000007b007b7220 */ /* 0x000fe20000410000 */
[----:B------:R-:W3:Y:S01]  /*2550*/  MUFU.TANH R10, R10 ;  /* 0x0000000a000a7308 */ /* 0x000ee20000002400 */
[----:B-1----:R-:W-:Y:S01]  /*2560*/  FSEL R15, R26, -INF , P6 ;  /* 0xff8000001a0f7808 */ /* 0x002fe20003000000 */
[C---:B------:R-:W-:Y:S01]  /*2570*/  FMUL.FTZ R121, R0.reuse, R121 ;  /* 0x0000007900797220 */ /* 0x040fe20000410000 */
[----:B------:R-:W-:Y:S01]  /*2580*/  FMNMX.FTZ R26, R133, R20, !PT ;  /* 0x00000014851a7209 */ /* 0x000fe20007810000 */
[----:B------:R-:W-:-:S04]  /*2590*/  FMUL.FTZ R120, R0, R120 ;  /* 0x0000007800787220 */ /* 0x000fc80000410000 */
[----:B------:R-:W1:Y:S01]  /*25a0*/  MUFU.TANH R124, R124 ;  /* 0x0000007c007c7308 */ /* 0x000e620000002400 */
[----:B--2---:R-:W-:Y:S02]  /*25b0*/  FSEL R135, R21, -INF , P6 ;  /* 0xff80000015877808 */ /* 0x004fe40003000000 */
[----:B------:R-:W-:Y:S02]  /*25c0*/  ISETP.GT.AND P6, PT, R24, 0x29, PT ;  /* 0x000000291800780c */ /* 0x000fe40003fc4270 */
[----:B------:R-:W-:-:S03]  /*25d0*/  FMNMX.FTZ R26, R135, R26, !PT ;  /* 0x0000001a871a7209 */ /* 0x000fc60007810000 */
[----:B------:R-:W2:Y:S01]  /*25e0*/  MUFU.TANH R12, R12 ;  /* 0x0000000c000c7308 */ /* 0x000ea20000002400 */
[----:B---3--:R-:W-:Y:S02]  /*25f0*/  FSEL R9, R10, -INF , P4 ;  /* 0xff8000000a097808 */ /* 0x008fe40002000000 */
[----:B------:R-:W-:-:S05]  /*2600*/  ISETP.GT.AND P4, PT, R24, 0x20, PT ;  /* 0x000000201800780c */ /* 0x000fca0003f84270 */
[----:B------:R-:W3:Y:S01]  /*2610*/  MUFU.TANH R110, R110 ;  /* 0x0000006e006e7308 */ /* 0x000ee20000002400 */
[----:B-1----:R-:W-:-:S04]  /*2620*/  FSEL R137, R124, -INF , P5 ;  /* 0xff8000007c897808 */ /* 0x002fc80002800000 */
[----:B------:R-:W-:-:S03]  /*2630*/  FMNMX.FTZ R26, R137, R26, !PT ;  /* 0x0000001a891a7209 */ /* 0x000fc60007810000 */
[----:B------:R-:W1:Y:S01]  /*2640*/  MUFU.TANH R14, R14 ;  /* 0x0000000e000e7308 */ /* 0x000e620000002400 */
[----:B--2---:R-:W-:Y:S02]  /*2650*/  FSEL R11, R12, -INF , P2 ;  /* 0xff8000000c0b7808 */ /* 0x004fe40001000000 */
[----:B------:R-:W-:Y:S01]  /*2660*/  ISETP.GT.AND P2, PT, R24, 0x21, PT ;  /* 0x000000211800780c */ /* 0x000fe20003f44270 */
[----:B------:R-:W-:Y:S02]  /*2670*/  WARPGROUP.DEPBAR.LE gsb0, 0x0 ;  /* 0x00008000000079c5 */ /* 0x000fe40000010000 */
[----:B------:R-:W-:Y:S02]  /*2680*/  WARPGROUP.ARRIVE ;  /* 0x00000000000079c5 */ /* 0x000fe40000000000 */
[----:B------:R-:W2:Y:S01]  /*2690*/  MUFU.TANH R111, R111 ;  /* 0x0000006f006f7308 */ /* 0x000ea20000002400 */
[----:B---3--:R-:W-:Y:S01]  /*26a0*/  FSEL R139, R110, -INF , P4 ;  /* 0xff8000006e8b7808 */ /* 0x008fe20002000000 */
[C---:B------:R-:W-:Y:S01]  /*26b0*/  FMUL.FTZ R94, R0.reuse, R94 ;  /* 0x0000005e005e7220 */ /* 0x040fe20000410000 */
[C---:B------:R-:W-:Y:S01]  /*26c0*/  FMUL.FTZ R93, R0.reuse, R93 ;  /* 0x0000005d005d7220 */ /* 0x040fe20000410000 */
[----:B------:R-:W-:Y:S01]  /*26d0*/  FMUL.FTZ R95, R0, R95 ;  /* 0x0000005f005f7220 */ /* 0x000fe20000410000 */
[----:B------:R-:W-:Y:S01]  /*26e0*/  QGMMA.64x32x32.F32.E4M3.E4M3 R76, gdesc[UR16], R76, gsb0 ;  /* 0x00600000104c79f3 */ /* 0x000fe2000800084c */
[----:B------:R-:W-:Y:S01]  /*26f0*/  UIADD3 UR18, UR6, 0x406, URZ ;  /* 0x0000040606127890 */ /* 0x000fe2000fffe03f */
[----:B------:R-:W-:Y:S01]  /*2700*/  FMNMX.FTZ R26, R139, R26, !PT ;  /* 0x0000001a8b1a7209 */ /* 0x000fe20007810000 */
[----:B------:R-:W-:Y:S01]  /*2710*/  UMOV UR19, 0x40000040 ;  /* 0x4000004000137882 */ /* 0x000fe20000000000 */
[----:B------:R-:W3:Y:S01]  /*2720*/  MUFU.TANH R114, R114 ;  /* 0x0000007200727308 */ /* 0x000ee20000002400 */
[----:B-1----:R-:W-:Y:S01]  /*2730*/  FSEL R13, R14, -INF , P3 ;  /* 0xff8000000e0d7808 */ /* 0x002fe20001800000 */
[----:B------:R-:W-:Y:S01]  /*2740*/  FMUL.FTZ R97, R0, R97 ;  /* 0x0000006100617220 */ /* 0x000fe20000410000 */
[----:B------:R-:W-:Y:S01]  /*2750*/  ISETP.GT.AND P3, PT, R24, 0x28, PT ;  /* 0x000000281800780c */ /* 0x000fe20003f64270 */
[C---:B------:R-:W-:Y:S01]  /*2760*/  FMUL.FTZ R99, R0.reuse, R99 ;  /* 0x0000006300637220 */ /* 0x040fe20000410000 */
[C---:B------:R-:W-:Y:S01]  /*2770*/  FMUL.FTZ R100, R0.reuse, R100 ;  /* 0x0000006400647220 */ /* 0x040fe20000410000 */
[C---:B------:R-:W-:Y:S01]  /*2780*/  FMUL.FTZ R102, R0.reuse, R102 ;  /* 0x0000006600667220 */ /* 0x040fe20000410000 */
[C---:B------:R-:W-:Y:S01]  /*2790*/  FMUL.FTZ R104, R0.reuse, R104 ;  /* 0x0000006800687220 */ /* 0x040fe20000410000 */
[----:B------:R-:W1:Y:S01]  /*27a0*/  MUFU.TANH R27, R27 ;  /* 0x0000001b001b7308 */ /* 0x000e620000002400 */
[----:B--2---:R-:W-:Y:S01]  /*27b0*/  FSEL R111, R111, -INF , P2 ;  /* 0xff8000006f6f7808 */ /* 0x004fe20001000000 */
[C---:B------:R-:W-:Y:S01]  /*27c0*/  FMUL.FTZ R106, R0.reuse, R106 ;  /* 0x0000006a006a7220 */ /* 0x040fe20000410000 */
[C---:B------:R-:W-:Y:S01]  /*27d0*/  FMUL.FTZ R98, R0.reuse, R98 ;  /* 0x0000006200627220 */ /* 0x040fe20000410000 */
[C---:B------:R-:W-:Y:S01]  /*27e0*/  FMUL.FTZ R92, R0.reuse, R92 ;  /* 0x0000005c005c7220 */ /* 0x040fe20000410000 */
[C---:B------:R-:W-:Y:S01]  /*27f0*/  FMUL.FTZ R103, R0.reuse, R103 ;  /* 0x0000006700677220 */ /* 0x040fe20000410000 */
[C---:B------:R-:W-:Y:S01]  /*2800*/  FMUL.FTZ R96, R0.reuse, R96 ;  /* 0x0000006000607220 */ /* 0x040fe20000410000 */
[----:B------:R-:W-:Y:S01]  /*2810*/  FMUL.FTZ R101, R0, R101 ;  /* 0x0000006500657220 */ /* 0x000fe20000410000 */
[----:B------:R-:W2:Y:S01]  /*2820*/  MUFU.TANH R115, R115 ;  /* 0x0000007300737308 */ /* 0x000ea20000002400 */
[----:B---3--:R-:W-:Y:S01]  /*2830*/  FSEL R141, R114, -INF , P3 ;  /* 0xff800000728d7808 */ /* 0x008fe20001800000 */
[C---:B------:R-:W-:Y:S01]  /*2840*/  FMUL.FTZ R107, R0.reuse, R107 ;  /* 0x0000006b006b7220 */ /* 0x040fe20000410000 */
[----:B------:R-:W-:-:S05]  /*2850*/  FMUL.FTZ R105, R0, R105 ;  /* 0x0000006900697220 */ /* 0x000fca0000410000 */
[----:B------:R-:W3:Y:S01]  /*2860*/  MUFU.TANH R108, R108 ;  /* 0x0000006c006c7308 */ /* 0x000ee20000002400 */
[----:B-1----:R-:W-:Y:S02]  /*2870*/  FSEL R19, R27, -INF , P5 ;  /* 0xff8000001b137808 */ /* 0x002fe40002800000 */
[----:B------:R-:W-:-:S05]  /*2880*/  ISETP.GT.AND P5, PT, R24, 0x30, PT ;  /* 0x000000301800780c */ /* 0x000fca0003fa4270 */
[----:B------:R-:W1:Y:S01]  /*2890*/  MUFU.TANH R118, R118 ;  /* 0x0000007600767308 */ /* 0x000e620000002400 */
[----:B--2---:R-:W-:-:S07]  /*28a0*/  FSEL R115, R115, -INF , P6 ;  /* 0xff80000073737808 */ /* 0x004fce0003000000 */
[----:B------:R-:W2:Y:S01]  /*28b0*/  MUFU.TANH R109, R109 ;  /* 0x0000006d006d7308 */ /* 0x000ea20000002400 */
[----:B---3--:R-:W-:Y:S02]  /*28c0*/  FSEL R21, R108, -INF , P4 ;  /* 0xff8000006c157808 */ /* 0x008fe40002000000 */
[----:B------:R-:W-:-:S05]  /*28d0*/  ISETP.GT.AND P4, PT, R24, 0x31, PT ;  /* 0x000000311800780c */ /* 0x000fca0003f84270 */
[----:B------:R-:W3:Y:S01]  /*28e0*/  MUFU.TANH R119, R119 ;  /* 0x0000007700777308 */ /* 0x000ee20000002400 */
[----:B-1----:R-:W-:Y:S01]  /*28f0*/  FSEL R143, R118, -INF , P5 ;  /* 0xff800000768f7808 */ /* 0x002fe20002800000 */
[----:B------:R-:W-:Y:S02]  /*2900*/  WARPGROUP.DEPBAR.LE gsb0, 0x0 ;  /* 0x00008000000079c5 */ /* 0x000fe40000010000 */
[----:B------:R-:W-:-:S04]  /*2910*/  WARPGROUP.ARRIVE ;  /* 0x00000000000079c5 */ /* 0x000fc80000000000 */
[----:B------:R-:W1:Y:S01]  /*2920*/  MUFU.TANH R112, R112 ;  /* 0x0000007000707308 */ /* 0x000e620000002400 */
[C---:B------:R-:W-:Y:S01]  /*2930*/  FMUL.FTZ R76, R0.reuse, R76 ;  /* 0x0000004c004c7220 */ /* 0x040fe20000410000 */
[C---:B------:R-:W-:Y:S01]  /*2940*/  FMUL.FTZ R78, R0.reuse, R78 ;  /* 0x0000004e004e7220 */ /* 0x040fe20000410000 */
[C---:B------:R-:W-:Y:S01]  /*2950*/  FMUL.FTZ R77, R0.reuse, R77 ;  /* 0x0000004d004d7220 */ /* 0x040fe20000410000 */
[----:B--2---:R-:W-:Y:S01]  /*2960*/  FSEL R23, R109, -INF , P2 ;  /* 0xff8000006d177808 */ /* 0x004fe20001000000 */
[----:B------:R-:W-:Y:S01]  /*2970*/  QGMMA.64x32x32.F32.E4M3.E4M3 R60, gdesc[UR16], R60, gsb0 ;  /* 0x00600000103c79f3 */ /* 0x000fe2000800083c */
[----:B------:R-:W-:Y:S01]  /*2980*/  UIADD3 UR18, UR6, 0x506, URZ ;  /* 0x0000050606127890 */ /* 0x000fe2000fffe03f */
[C---:B------:R-:W-:Y:S01]  /*2990*/  FMUL.FTZ R81, R0.reuse, R81 ;  /* 0x0000005100517220 */ /* 0x040fe20000410000 */
[----:B------:R-:W-:Y:S01]  /*29a0*/  UMOV UR19, 0x40000040 ;  /* 0x4000004000137882 */ /* 0x000fe20000000000 */
[----:B------:R-:W-:Y:S01]  /*29b0*/  MUFU.TANH R117, R117 ;  /* 0x0000007500757308 */ /* 0x000fe20000002400 */
[----:B------:R-:W-:Y:S01]  /*29c0*/  FMUL.FTZ R83, R0, R83 ;  /* 0x0000005300537220 */ /* 0x000fe20000410000 */
[----:B------:R-:W-:Y:S01]  /*29d0*/  ISETP.GT.AND P2, PT, R24, 0x38, PT ;  /* 0x000000381800780c */ /* 0x000fe20003f44270 */
[C---:B------:R-:W-:Y:S01]  /*29e0*/  FMUL.FTZ R87, R0.reuse, R87 ;  /* 0x0000005700577220 */ /* 0x040fe20000410000 */
[----:B---3--:R-:W-:Y:S01]  /*29f0*/  FSEL R119, R119, -INF , P4 ;  /* 0xff80000077777808 */ /* 0x008fe20002000000 */
[C---:B------:R-:W-:Y:S01]  /*2a00*/  FMUL.FTZ R79, R0.reuse, R79 ;  /* 0x0000004f004f7220 */ /* 0x040fe20000410000 */
[C---:B------:R-:W-:Y:S01]  /*2a10*/  FMUL.FTZ R88, R0.reuse, R88 ;  /* 0x0000005800587220 */ /* 0x040fe20000410000 */
[----:B------:R-:W-:Y:S01]  /*2a20*/  FMUL.FTZ R90, R0, R90 ;  /* 0x0000005a005a7220 */ /* 0x000fe20000410000 */
[----:B------:R-:W-:Y:S01]  /*2a30*/  MUFU.TANH R122, R122 ;  /* 0x0000007a007a7308 */ /* 0x000fe20000002400 */
[----:B-1----:R-:W-:Y:S01]  /*2a40*/  FSEL R27, R112, -INF , P3 ;  /* 0xff800000701b7808 */ /* 0x002fe20001800000 */
[----:B------:R-:W-:Y:S01]  /*2a50*/  FMUL.FTZ R80, R0, R80 ;  /* 0x0000005000507220 */ /* 0x000fe20000410000 */
[----:B------:R-:W-:Y:S01]  /*2a60*/  ISETP.GT.AND P3, PT, R24, 0x39, PT ;  /* 0x000000391800780c */ /* 0x000fe20003f64270 */
[C---:B------:R-:W-:Y:S01]  /*2a70*/  FMUL.FTZ R82, R0.reuse, R82 ;  /* 0x0000005200527220 */ /* 0x040fe20000410000 */
[C---:B------:R-:W-:Y:S01]  /*2a80*/  FMUL.FTZ R85, R0.reuse, R85 ;  /* 0x0000005500557220 */ /* 0x040fe20000410000 */
[C---:B------:R-:W-:Y:S01]  /*2a90*/  FMUL.FTZ R91, R0.reuse, R91 ;  /* 0x0000005b005b7220 */ /* 0x040fe20000410000 */
[C---:B------:R-:W-:Y:S01]  /*2aa0*/  FMUL.FTZ R86, R0.reuse, R86 ;  /* 0x0000005600567220 */ /* 0x040fe20000410000 */
[----:B------:R-:W-:Y:S01]  /*2ab0*/  MUFU.TANH R113, R113 ;  /* 0x0000007100717308 */ /* 0x000fe20000002400 */
[C---:B------:R-:W-:Y:S01]  /*2ac0*/  FMUL.FTZ R84, R0.reuse, R84 ;  /* 0x0000005400547220 */ /* 0x040fe20000410000 */
[----:B------:R-:W-:-:S06]  /*2ad0*/  FMUL.FTZ R89, R0, R89 ;  /* 0x0000005900597220 */ /* 0x000fcc0000410000 */
[----:B------:R-:W-:Y:S08]  /*2ae0*/  MUFU.TANH R116, R116 ;  /* 0x0000007400747308 */ /* 0x000ff00000002400 */
[----:B------:R-:W1:Y:S08]  /*2af0*/  MUFU.TANH R123, R123 ;  /* 0x0000007b007b7308 */ /* 0x000e700000002400 */
[----:B------:R-:W2:Y:S08]  /*2b00*/  MUFU.TANH R121, R121 ;  /* 0x0000007900797308 */ /* 0x000eb00000002400 */
[----:B------:R-:W3:Y:S01]  /*2b10*/  MUFU.TANH R120, R120 ;  /* 0x0000007800787308 */ /* 0x000ee20000002400 */
[----:B-1----:R-:W-:Y:S01]  /*2b20*/  FSEL R123, R123, -INF , P3 ;  /* 0xff8000007b7b7808 */ /* 0x002fe20001800000 */
[----:B------:R-:W-:-:S02]  /*2b30*/  WARPGROUP.DEPBAR.LE gsb0, 0x0 ;  /* 0x00008000000079c5 */ /* 0x000fc40000010000 */
[----:B------:R-:W-:Y:S01]  /*2b40*/  WARPGROUP.ARRIVE ;  /* 0x00000000000079c5 */ /* 0x000fe20000000000 */
[C---:B------:R-:W-:Y:S01]  /*2b50*/  FMUL.FTZ R72, R0.reuse, R72 ;  /* 0x0000004800487220 */ /* 0x040fe20000410000 */
[C---:B------:R-:W-:Y:S02]  /*2b60*/  FMUL.FTZ R132, R0.reuse, R67 ;  /* 0x0000004300847220 */ /* 0x040fe40000410000 */
[----:B------:R-:W1:Y:S01]  /*2b70*/  MUFU.TANH R94, R94 ;  /* 0x0000005e005e7308 */ /* 0x000e620000002400 */
[C---:B------:R-:W-:Y:S01]  /*2b80*/  FMUL.FTZ R193, R0.reuse, R75 ;  /* 0x0000004b00c17220 */ /* 0x040fe20000410000 */
[C---:B------:R-:W-:Y:S01]  /*2b90*/  FMUL.FTZ R60, R0.reuse, R60 ;  /* 0x0000003c003c7220 */ /* 0x040fe20000410000 */
[----:B------:R-:W-:Y:S01]  /*2ba0*/  QGMMA.64x32x32.F32.E4M3.E4M3 R44, gdesc[UR16], R44, gsb0 ;  /* 0x00600000102c79f3 */ /* 0x000fe2000800082c */
[----:B------:R-:W-:Y:S01]  /*2bb0*/  UIADD3 UR18, UR6, 0x606, URZ ;  /* 0x0000060606127890 */ /* 0x000fe2000fffe03f */
[C---:B------:R-:W-:Y:S01]  /*2bc0*/  FMUL.FTZ R128, R0.reuse, R63 ;  /* 0x0000003f00807220 */ /* 0x040fe20000410000 */
[----:B------:R-:W-:Y:S01]  /*2bd0*/  UMOV UR19, 0x40000040 ;  /* 0x4000004000137882 */ /* 0x000fe20000000000 */
[C---:B------:R-:W-:Y:S01]  /*2be0*/  FMUL.FTZ R130, R0.reuse, R65 ;  /* 0x0000004100827220 */ /* 0x040fe20000410000 */
[----:B------:R-:W4:Y:S01]  /*2bf0*/  MUFU.TANH R93, R93 ;  /* 0x0000005d005d7308 */ /* 0x000f220000002400 */
[C---:B------:R-:W-:Y:S01]  /*2c00*/  FMUL.FTZ R126, R0.reuse, R61 ;  /* 0x0000003d007e7220 */ /* 0x040fe20000410000 */
[C---:B------:R-:W-:Y:S01]  /*2c10*/  FMUL.FTZ R71, R0.reuse, R71 ;  /* 0x0000004700477220 */ /* 0x040fe20000410000 */
[C---:B------:R-:W-:Y:S01]  /*2c20*/  FMUL.FTZ R73, R0.reuse, R73 ;  /* 0x0000004900497220 */ /* 0x040fe20000410000 */
[C---:B------:R-:W-:Y:S01]  /*2c30*/  FMUL.FTZ R62, R0.reuse, R62 ;  /* 0x0000003e003e7220 */ /* 0x040fe20000410000 */
[C---:B------:R-:W-:Y:S01]  /*2c40*/  FMUL.FTZ R64, R0.reuse, R64 ;  /* 0x0000004000407220 */ /* 0x040fe20000410000 */
[C---:B------:R-:W-:Y:S01]  /*2c50*/  FMUL.FTZ R66, R0.reuse, R66 ;  /* 0x0000004200427220 */ /* 0x040fe20000410000 */
[C---:B------:R-:W-:Y:S01]  /*2c60*/  FMUL.FTZ R69, R0.reuse, R69 ;  /* 0x0000004500457220 */ /* 0x040fe20000410000 */
[----:B------:R-:W5:Y:S01]  /*2c70*/  MUFU.TANH R95, R95 ;  /* 0x0000005f005f7308 */ /* 0x000f620000002400 */
[C---:B------:R-:W-:Y:S01]  /*2c80*/  FMUL.FTZ R68, R0.reuse, R68 ;  /* 0x0000004400447220 */ /* 0x040fe20000410000 */
[C---:B------:R-:W-:Y:S01]  /*2c90*/  FMUL.FTZ R70, R0.reuse, R70 ;  /* 0x0000004600467220 */ /* 0x040fe20000410000 */
[----:B------:R-:W-:-:S05]  /*2ca0*/  FMUL.FTZ R74, R0, R74 ;  /* 0x0000004a004a7220 */ /* 0x000fca0000410000 */
[----:B------:R-:W-:Y:S08]  /*2cb0*/  MUFU.TANH R97, R97 ;  /* 0x0000006100617308 */ /* 0x000ff00000002400 */
[----:B------:R-:W0:Y:S08]  /*2cc0*/  MUFU.TANH R99, R99 ;  /* 0x0000006300637308 */ /* 0x000e300000002400 */
[----:B------:R-:W-:Y:S08]  /*2cd0*/  MUFU.TANH R100, R100 ;  /* 0x0000006400647308 */ /* 0x000ff00000002400 */
[----:B------:R-:W0:Y:S08]  /*2ce0*/  MUFU.TANH R102, R102 ;  /* 0x0000006600667308 */ /* 0x000e300000002400 */
[----:B------:R-:W-:Y:S01]  /*2cf0*/  MUFU.TANH R104, R104 ;  /* 0x0000006800687308 */ /* 0x000fe20000002400 */
[----:B------:R-:W-:-:S02]  /*2d00*/  WARPGROUP.DEPBAR.LE gsb0, 0x0 ;  /* 0x00008000000079c5 */ /* 0x000fc40000010000 */
[----:B------:R-:W-:Y:S01]  /*2d10*/  WARPGROUP.ARRIVE ;  /* 0x00000000000079c5 */ /* 0x000fe20000000000 */
[----:B------:R-:W-:-:S04]  /*2d20*/  FMUL.FTZ R67, R0, R48 ;  /* 0x0000003000437220 */ /* 0x000fc80000410000 */
[----:B------:R-:W0:Y:S01]  /*2d30*/  MUFU.TANH R106, R106 ;  /* 0x0000006a006a7308 */ /* 0x000e220000002400 */
[C---:B------:R-:W-:Y:S01]  /*2d40*/  FMUL.FTZ R75, R0.reuse, R49 ;  /* 0x00000031004b7220 */ /* 0x040fe20000410000 */
[----:B------:R-:W-:Y:S01]  /*2d50*/  FSEL R49, R117, -INF , P4 ;  /* 0xff80000075317808 */ /* 0x000fe20002000000 */
[----:B------:R-:W-:Y:S01]  /*2d60*/  FMUL.FTZ R63, R0, R45 ;  /* 0x0000002d003f7220 */ /* 0x000fe20000410000 */
[----:B------:R-:W-:Y:S01]  /*2d70*/  QGMMA.64x32x32.F32.E4M3.E4M3 R28, gdesc[UR16], R28, gsb0 ;  /* 0x00600000101c79f3 */ /* 0x000fe2000800081c */
[----:B------:R-:W-:Y:S01]  /*2d80*/  FSEL R117, R122, -INF , P2 ;  /* 0xff8000007a757808 */ /* 0x000fe20001000000 */
[----:B------:R-:W-:Y:S01]  /*2d90*/  FMUL.FTZ R65, R0, R47 ;  /* 0x0000002f00417220 */ /* 0x000fe20000410000 */
[----:B------:R-:W-:Y:S01]  /*2da0*/  FSEL R45, R113, -INF , P6 ;  /* 0xff800000712d7808 */ /* 0x000fe20003000000 */
[----:B------:R2:W-:Y:S01]  /*2db0*/  MUFU.TANH R48, R72 ;  /* 0x0000004800307308 */ /* 0x0005e20000002400 */
[----:B------:R-:W-:Y:S01]  /*2dc0*/  ISETP.GT.AND P6, PT, R24, 0x40, PT ;  /* 0x000000401800780c */ /* 0x000fe20003fc4270 */
[----:B------:R-:W-:Y:S01]  /*2dd0*/  FMUL.FTZ R142, R0, R54 ;  /* 0x00000036008e7220 */ /* 0x000fe20000410000 */
[----:B------:R-:W-:Y:S01]  /*2de0*/  FSEL R47, R116, -INF , P5 ;  /* 0xff800000742f7808 */ /* 0x000fe20002800000 */
[----:B------:R-:W-:Y:S01]  /*2df0*/  FMUL.FTZ R54, R0, R53 ;  /* 0x0000003500367220 */ /* 0x000fe20000410000 */
[----:B------:R-:W-:Y:S01]  /*2e00*/  ISETP.GT.AND P5, PT, R24, 0x41, PT ;  /* 0x000000411800780c */ /* 0x000fe20003fa4270 */
[C---:B------:R-:W-:Y:S01]  /*2e10*/  FMUL.FTZ R136, R0.reuse, R51 ;  /* 0x0000003300887220 */ /* 0x040fe20000410000 */
[C---:B------:R-:W-:Y:S01]  /*2e20*/  FMUL.FTZ R146, R0.reuse, R58 ;  /* 0x0000003a00927220 */ /* 0x040fe20000410000 */
[----:B------:R-:W0:Y:S01]  /*2e30*/  MUFU.TANH R98, R98 ;  /* 0x0000006200627308 */ /* 0x000e220000002400 */
[----:B--2---:R-:W-:Y:S01]  /*2e40*/  FMNMX.FTZ R72, R111, R26, !PT ;  /* 0x0000001a6f487209 */ /* 0x004fe20007810000 */
[C---:B------:R-:W-:Y:S01]  /*2e50*/  FMUL.FTZ R61, R0.reuse, R44 ;  /* 0x0000002c003d7220 */ /* 0x040fe20000410000 */
[----:B------:R-:W-:Y:S01]  /*2e60*/  FSEL R53, R121, -INF , P3 ;  /* 0xff80000079357808 */ /* 0x000fe20001800000 */
[C---:B------:R-:W-:Y:S01]  /*2e70*/  FMUL.FTZ R58, R0.reuse, R57 ;  /* 0x00000039003a7220 */ /* 0x040fe20000410000 */
[----:B------:R-:W-:Y:S01]  /*2e80*/  FMNMX.FTZ R72, R141, R72, !PT ;  /* 0x000000488d487209 */ /* 0x000fe20007810000 */
[----:B------:R-:W-:Y:S01]  /*2e90*/  FMUL.FTZ R195, R0, R46 ;  /* 0x0000002e00c37220 */ /* 0x000fe20000410000 */
[----:B---3--:R-:W-:Y:S01]  /*2ea0*/  FSEL R51, R120, -INF , P2 ;  /* 0xff80000078337808 */ /* 0x008fe20001000000 */
[----:B------:R-:W-:Y:S01]  /*2eb0*/  MUFU.TANH R76, R76 ;  /* 0x0000004c004c7308 */ /* 0x000fe20000002400 */
[----:B------:R-:W-:Y:S01]  /*2ec0*/  FMNMX.FTZ R72, R115, R72, !PT ;  /* 0x0000004873487209 */ /* 0x000fe20007810000 */
[----:B------:R-:W-:Y:S01]  /*2ed0*/  FMUL.FTZ R144, R0, R55 ;  /* 0x0000003700907220 */ /* 0x000fe20000410000 */
[----:B-1----:R-:W-:Y:S01]  /*2ee0*/  FSEL R121, R94, -INF , P6 ;  /* 0xff8000005e797808 */ /* 0x002fe20003000000 */
[C---:B------:R-:W-:Y:S01]  /*2ef0*/  FMUL.FTZ R138, R0.reuse, R52 ;  /* 0x00000034008a7220 */ /* 0x040fe20000410000 */
[----:B------:R-:W-:Y:S01]  /*2f00*/  FMNMX.FTZ R72, R143, R72, !PT ;  /* 0x000000488f487209 */ /* 0x000fe20007810000 */
[----:B------:R-:W-:Y:S01]  /*2f10*/  FMUL.FTZ R52, R0, R59 ;  /* 0x0000003b00347220 */ /* 0x000fe20000410000 */
[----:B------:R-:W-:Y:S01]  /*2f20*/  ISETP.GT.AND P2, PT, R24, 0x49, PT ;  /* 0x000000491800780c */ /* 0x000fe20003f44270 */
[----:B------:R-:W-:Y:S01]  /*2f30*/  MUFU.TANH R78, R78 ;  /* 0x0000004e004e7308 */ /* 0x000fe20000002400 */
[----:B------:R-:W-:Y:S01]  /*2f40*/  FMNMX.FTZ R72, R119, R72, !PT ;  /* 0x0000004877487209 */ /* 0x000fe20007810000 */
[----:B------:R-:W-:Y:S01]  /*2f50*/  FMUL.FTZ R56, R0, R56 ;  /* 0x0000003800387220 */ /* 0x000fe20000410000 */
[----:B------:R-:W-:Y:S01]  /*2f60*/  ISETP.GT.AND P3, PT, R24, 0x50, PT ;  /* 0x000000501800780c */ /* 0x000fe20003f64270 */
[----:B------:R-:W-:Y:S01]  /*2f70*/  FMUL.FTZ R134, R0, R50 ;  /* 0x0000003200867220 */ /* 0x000fe20000410000 */
[----:B------:R-:W-:-:S02]  /*2f80*/  FMNMX.FTZ R72, R117, R72, !PT ;  /* 0x0000004875487209 */ /* 0x000fc40007810000 */
[----:B----4-:R-:W-:Y:S01]  /*2f90*/  FSEL R57, R93, -INF , P5 ;  /* 0xff8000005d397808 */ /* 0x010fe20002800000 */
[----:B------:R-:W-:Y:S01]  /*2fa0*/  MUFU.TANH R77, R77 ;  /* 0x0000004d004d7308 */ /* 0x000fe20000002400 */
[----:B------:R-:W-:Y:S02]  /*2fb0*/  FMNMX.FTZ R72, R123, R72, !PT ;  /* 0x000000487b487209 */ /* 0x000fe40007810000 */
[----:B-----5:R-:W-:Y:S02]  /*2fc0*/  FSEL R145, R95, -INF , P5 ;  /* 0xff8000005f917808 */ /* 0x020fe40002800000 */
[C---:B------:R-:W-:Y:S02]  /*2fd0*/  ISETP.GT.AND P5, PT, R24.reuse, 0x58, PT ;  /* 0x000000581800780c */ /* 0x040fe40003fa4270 */
[----:B------:R-:W-:Y:S01]  /*2fe0*/  ISETP.GT.AND P4, PT, R24, 0x48, PT ;  /* 0x000000481800780c */ /* 0x000fe20003f84270 */
[----:B------:R-:W-:Y:S01]  /*2ff0*/  MUFU.TANH R81, R81 ;  /* 0x0000005100517308 */ /* 0x000fe20000002400 */
[----:B------:R-:W-:-:S02]  /*3000*/  FMNMX.FTZ R72, R121, R72, !PT ;  /* 0x0000004879487209 */ /* 0x000fc40007810000 */
[----:B0-----:R-:W-:Y:S02]  /*3010*/  FSEL R149, R99, -INF , P2 ;  /* 0xff80000063957808 */ /* 0x001fe40001000000 */
[----:B------:R-:W-:Y:S02]  /*3020*/  FSEL R151, R102, -INF , P3 ;  /* 0xff80000066977808 */ /* 0x000fe40001800000 */
[----:B------:R-:W-:Y:S01]  /*3030*/  FSEL R153, R106, -INF , P5 ;  /* 0xff8000006a997808 */ /* 0x000fe20002800000 */
[----:B------:R-:W-:Y:S01]  /*3040*/  MUFU.TANH R83, R83 ;  /* 0x0000005300537308 */ /* 0x000fe20000002400 */
[----:B------:R-:W-:Y:S02]  /*3050*/  FSEL R147, R98, -INF , P4 ;  /* 0xff80000062937808 */ /* 0x000fe40002000000 */
[----:B------:R-:W-:Y:S02]  /*3060*/  FMNMX.FTZ R72, R145, R72, !PT ;  /* 0x0000004891487209 */ /* 0x000fe40007810000 */
[----:B------:R-:W-:-:S02]  /*3070*/  MOV R98, UR4 ;  /* 0x0000000400627c02 */ /* 0x000fc40008000f00 */
[----:B------:R-:W-:Y:S01]  /*3080*/  FMNMX.FTZ R72, R147, R72, !PT ;  /* 0x0000004893487209 */ /* 0x000fe20007810000 */
[----:B------:R-:W0:Y:S01]  /*3090*/  MUFU.TANH R92, R92 ;  /* 0x0000005c005c7308 */ /* 0x000e220000002400 */
[----:B------:R-:W-:Y:S02]  /*30a0*/  WARPGROUP.DEPBAR.LE gsb0, 0x0 ;  /* 0x00008000000079c5 */ /* 0x000fe40000010000 */
[----:B------:R-:W-:Y:S01]  /*30b0*/  FMNMX.FTZ R72, R149, R72, !PT ;  /* 0x0000004895487209 */ /* 0x000fe20007810000 */
[C---:B------:R-:W-:Y:S01]  /*30c0*/  FMUL.FTZ R32, R0.reuse, R32 ;  /* 0x0000002000207220 */ /* 0x040fe20000410000 */
[C---:B------:R-:W-:Y:S01]  /*30d0*/  FMUL.FTZ R34, R0.reuse, R34 ;  /* 0x0000002200227220 */ /* 0x040fe20000410000 */
[C---:B------:R-:W-:Y:S01]  /*30e0*/  FMUL.FTZ R42, R0.reuse, R42 ;  /* 0x0000002a002a7220 */ /* 0x040fe20000410000 */
[----:B------:R-:W-:Y:S01]  /*30f0*/  FMNMX.FTZ R72, R151, R72, !PT ;  /* 0x0000004897487209 */ /* 0x000fe20007810000 */
[----:B------:R-:W-:Y:S01]  /*3100*/  MUFU.TANH R87, R87 ;  /* 0x0000005700577308 */ /* 0x000fe20000002400 */
[C---:B------:R-:W-:Y:S01]  /*3110*/  FMUL.FTZ R28, R0.reuse, R28 ;  /* 0x0000001c001c7220 */ /* 0x040fe20000410000 */
[----:B------:R-:W-:-:S06]  /*3120*/  FMUL.FTZ R38, R0, R38 ;  /* 0x0000002600267220 */ /* 0x000fcc0000410000 */
[----:B------:R-:W-:Y:S01]  /*3130*/  MUFU.TANH R79, R79 ;  /* 0x0000004f004f7308 */ /* 0x000fe20000002400 */
[----:B0-----:R-:W-:Y:S02]  /*3140*/  FSEL R55, R92, -INF , P6 ;  /* 0xff8000005c377808 */ /* 0x001fe40003000000 */
[----:B------:R-:W-:-:S05]  /*3150*/  ISETP.GT.AND P6, PT, R24, 0x51, PT ;  /* 0x000000511800780c */ /* 0x000fca0003fc4270 */
[----:B------:R-:W-:Y:S08]  /*3160*/  MUFU.TANH R60, R60 ;  /* 0x0000003c003c7308 */ /* 0x000ff00000002400 */
[----:B------:R-:W0:Y:S08]  /*3170*/  MUFU.TANH R103, R103 ;  /* 0x0000006700677308 */ /* 0x000e300000002400 */
[----:B------:R-:W-:Y:S08]  /*3180*/  MUFU.TANH R88, R88 ;  /* 0x0000005800587308 */ /* 0x000ff00000002400 */
[----:B------:R-:W-:Y:S01]  /*3190*/  MUFU.TANH R90, R90 ;  /* 0x0000005a005a7308 */ /* 0x000fe20000002400 */
[----:B0-----:R-:W-:-:S04]  /*31a0*/  FSEL R103, R103, -INF , P6 ;  /* 0xff80000067677808 */ /* 0x001fc80003000000 */
[----:B------:R-:W-:-:S03]  /*31b0*/  FMNMX.FTZ R72, R103, R72, !PT ;  /* 0x0000004867487209 */ /* 0x000fc60007810000 */
[----:B------:R0:W-:Y:S01]  /*31c0*/  MUFU.TANH R12, R61 ;  /* 0x0000003d000c7308 */ /* 0x0001e20000002400 */
[----:B------:R-:W-:-:S07]  /*31d0*/  FMNMX.FTZ R72, R153, R72, !PT ;  /* 0x0000004899487209 */ /* 0x000fce0007810000 */
[----:B------:R1:W-:Y:S01]  /*31e0*/  MUFU.TANH R14, R63 ;  /* 0x0000003f000e7308 */ /* 0x0003e20000002400 */
[----:B0-----:R-:W-:Y:S02]  /*31f0*/  FSEL R61, R97, -INF , P2 ;  /* 0xff800000613d7808 */ /* 0x001fe40001000000 */
[----:B------:R-:W-:-:S04]  /*3200*/  ISETP.GT.AND P2, PT, R24, 0x60, PT ;  /* 0x000000601800780c */ /* 0x000fc80003f44270 */
[----:B------:R-:W-:Y:S01]  /*3210*/  FSEL R159, R78, -INF , P2 ;  /* 0xff8000004e9f7808 */ /* 0x000fe20001000000 */
[----:B------:R0:W-:Y:S01]  /*3220*/  MUFU.TANH R20, R67 ;  /* 0x0000004300147308 */ /* 0x0001e20000002400 */
[----:B-1----:R-:W-:Y:S02]  /*3230*/  FSEL R63, R100, -INF , P3 ;  /* 0xff800000643f7808 */ /* 0x002fe40001800000 */
[----:B------:R-:W-:-:S04]  /*3240*/  ISETP.GT.AND P3, PT, R24, 0x61, PT ;  /* 0x000000611800780c */ /* 0x000fc80003f64270 */
[----:B------:R-:W-:Y:S01]  /*3250*/  FSEL R161, R79, -INF , P3 ;  /* 0xff8000004fa17808 */ /* 0x000fe20001800000 */
[----:B------:R-:W1:Y:S01]  /*3260*/  MUFU.TANH R96, R96 ;  /* 0x0000006000607308 */ /* 0x000e620000002400 */
[----:B0-----:R-:W-:Y:S02]  /*3270*/  FSEL R67, R104, -INF , P5 ;  /* 0xff80000068437808 */ /* 0x001fe40002800000 */
[----:B------:R-:W-:-:S04]  /*3280*/  ISETP.GT.AND P5, PT, R24, 0x69, PT ;  /* 0x000000691800780c */ /* 0x000fc80003fa4270 */
[----:B------:R-:W-:Y:S01]  /*3290*/  FSEL R167, R83, -INF , P5 ;  /* 0xff80000053a77808 */ /* 0x000fe20002800000 */
[----:B------:R-:W-:Y:S08]  /*32a0*/  MUFU.TANH R101, R101 ;  /* 0x0000006500657308 */ /* 0x000ff00000002400 */
[----:B------:R-:W-:Y:S01]  /*32b0*/  MUFU.TANH R130, R130 ;  /* 0x0000008200827308 */ /* 0x000fe20000002400 */
[----:B-1----:R-:W-:-:S02]  /*32c0*/  FSEL R59, R96, -INF , P4 ;  /* 0xff800000603b7808 */ /* 0x002fc40002000000 */
[----:B------:R-:W-:-:S05]  /*32d0*/  ISETP.GT.AND P4, PT, R24, 0x59, PT ;  /* 0x000000591800780c */ /* 0x000fca0003f84270 */
[----:B------:R-:W-:Y:S08]  /*32e0*/  MUFU.TANH R132, R132 ;  /* 0x0000008400847308 */ /* 0x000ff00000002400 */
[----:B------:R0:W-:Y:S08]  /*32f0*/  MUFU.TANH R46, R71 ;  /* 0x00000047002e7308 */ /* 0x0001f00000002400 */
[----:B------:R1:W-:Y:S01]  /*3300*/  MUFU.TANH R10, R73 ;  /* 0x00000049000a7308 */ /* 0x0003e20000002400 */
[----:B0-----:R-:W-:-:S02]  /*3310*/  FSEL R71, R76, -INF , P2 ;  /* 0xff8000004c477808 */ /* 0x001fc40001000000 */
[----:B------:R-:W-:-:S04]  /*3320*/  ISETP.GT.AND P2, PT, R24, 0x71, PT ;  /* 0x000000711800780c */ /* 0x000fc80003f44270 */
[----:B------:R-:W-:Y:S01]  /*3330*/  FSEL R173, R87, -INF , P2 ;  /* 0xff80000057ad7808 */ /* 0x000fe20001000000 */
[----:B------:R-:W0:Y:S01]  /*3340*/  MUFU.TANH R107, R107 ;  /* 0x0000006b006b7308 */ /* 0x000e220000002400 */
[----:B-1----:R-:W-:Y:S02]  /*3350*/  FSEL R73, R77, -INF , P3 ;  /* 0xff8000004d497808 */ /* 0x002fe40001800000 */
[----:B------:R-:W-:Y:S02]  /*3360*/  FSEL R77, R81, -INF , P5 ;  /* 0xff800000514d7808 */ /* 0x000fe40002800000 */
[C---:B------:R-:W-:Y:S02]  /*3370*/  ISETP.GT.AND P5, PT, R24.reuse, 0x80, PT ;  /* 0x000000801800780c */ /* 0x040fe40003fa4270 */
[----:B------:R-:W-:Y:S01]  /*3380*/  ISETP.GT.AND P3, PT, R24, 0x78, PT ;  /* 0x000000781800780c */ /* 0x000fe20003f64270 */
[----:B------:R-:W-:Y:S01]  /*3390*/  MUFU.TANH R80, R80 ;  /* 0x0000005000507308 */ /* 0x000fe20000002400 */
[----:B------:R-:W-:Y:S01]  /*33a0*/  FSEL R87, R60, -INF , P5 ;  /* 0xff8000003c577808 */ /* 0x000fe20002800000 */
[C---:B------:R-:W-:Y:S01]  /*33b0*/  FMUL.FTZ R60, R0.reuse, R30 ;  /* 0x0000001e003c7220 */ /* 0x040fe20000410000 */
[----:B------:R-:W-:Y:S01]  /*33c0*/  FMUL.FTZ R30, R0, R29 ;  /* 0x0000001d001e7220 */ /* 0x000fe20000410000 */
[----:B------:R-:W-:-:S02]  /*33d0*/  FSEL R83, R88, -INF , P3 ;  /* 0xff80000058537808 */ /* 0x000fc40001800000 */
[----:B------:R-:W-:Y:S02]  /*33e0*/  FSEL R175, R90, -INF , P3 ;  /* 0xff8000005aaf7808 */ /* 0x000fe40001800000 */
[----:B------:R-:W-:Y:S01]  /*33f0*/  MUFU.TANH R82, R82 ;  /* 0x0000005200527308 */ /* 0x000fe20000002400 */
[----:B------:R-:W-:Y:S02]  /*3400*/  ISETP.GT.AND P3, PT, R24, 0x89, PT ;  /* 0x000000891800780c */ /* 0x000fe40003f64270 */
[----:B0-----:R-:W-:Y:S02]  /*3410*/  FSEL R155, R107, -INF , P4 ;  /* 0xff8000006b9b7808 */ /* 0x001fe40002000000 */
[----:B------:R-:W-:Y:S02]  /*3420*/  FSEL R93, R130, -INF , P3 ;  /* 0xff800000825d7808 */ /* 0x000fe40001800000 */
[----:B------:R-:W-:Y:S01]  /*3430*/  FSEL R185, R132, -INF , P3 ;  /* 0xff80000084b97808 */ /* 0x000fe20001800000 */
[----:B------:R-:W0:Y:S01]  /*3440*/  MUFU.TANH R85, R85 ;  /* 0x0000005500557308 */ /* 0x000e220000002400 */
[----:B------:R-:W-:-:S02]  /*3450*/  ISETP.GT.AND P3, PT, R24, 0xa0, PT ;  /* 0x000000a01800780c */ /* 0x000fc40003f64270 */
[----:B------:R-:W-:-:S04]  /*3460*/  FMNMX.FTZ R72, R155, R72, !PT ;  /* 0x000000489b487209 */ /* 0x000fc80007810000 */
[----:B------:R-:W-:Y:S01]  /*3470*/  FMNMX.FTZ R72, R159, R72, !PT ;  /* 0x000000489f487209 */ /* 0x000fe20007810000 */
[----:B------:R-:W1:Y:S03]  /*3480*/  MUFU.TANH R195, R195 ;  /* 0x000000c300c37308 */ /* 0x000e660000002400 */
[----:B------:R-:W-:-:S05]  /*3490*/  FMNMX.FTZ R72, R161, R72, !PT ;  /* 0x00000048a1487209 */ /* 0x000fca0007810000 */
[----:B------:R-:W2:Y:S01]  /*34a0*/  MUFU.TANH R62, R62 ;  /* 0x0000003e003e7308 */ /* 0x000ea20000002400 */
[----:B0-----:R-:W-:Y:S02]  /*34b0*/  FSEL R81, R85, -INF , P2 ;  /* 0xff80000055517808 */ /* 0x001fe40001000000 */
[----:B------:R-:W-:-:S05]  /*34c0*/  ISETP.GT.AND P2, PT, R24, 0x88, PT ;  /* 0x000000881800780c */ /* 0x000fca0003f44270 */
[----:B------:R-:W-:Y:S01]  /*34d0*/  MUFU.TANH R91, R91 ;  /* 0x0000005b005b7308 */ /* 0x000fe20000002400 */
[----:B-1----:R-:W-:-:S07]  /*34e0*/  FSEL R195, R195, -INF , P3 ;  /* 0xff800000c3c37808 */ /* 0x002fce0001800000 */
[----:B------:R-:W-:Y:S01]  /*34f0*/  MUFU.TANH R64, R64 ;  /* 0x0000004000407308 */ /* 0x000fe20000002400 */
[----:B--2---:R-:W-:Y:S01]  /*3500*/  FSEL R179, R62, -INF , P5 ;  /* 0xff8000003eb37808 */ /* 0x004fe20002800000 */
[----:B------:R-:W-:Y:S01]  /*3510*/  FMUL.FTZ R62, R0, R37 ;  /* 0x00000025003e7220 */ /* 0x000fe20000410000 */
[----:B------:R-:W-:-:S04]  /*3520*/  ISETP.GT.AND P5, PT, R24, 0x91, PT ;  /* 0x000000911800780c */ /* 0x000fc80003fa4270 */
[----:B------:R-:W-:Y:S01]  /*3530*/  FSEL R189, R46, -INF , P5 ;  /* 0xff8000002ebd7808 */ /* 0x000fe20002800000 */
[----:B------:R-:W0:Y:S08]  /*3540*/  MUFU.TANH R66, R66 ;  /* 0x0000004200427308 */ /* 0x000e300000002400 */
[----:B------:R-:W-:Y:S08]  /*3550*/  MUFU.TANH R54, R54 ;  /* 0x0000003600367308 */ /* 0x000ff00000002400 */
[----:B------:R-:W-:Y:S01]  /*3560*/  MUFU.TANH R144, R144 ;  /* 0x0000009000907308 */ /* 0x000fe20000002400 */
[----:B0-----:R-:W-:-:S07]  /*3570*/  FSEL R183, R66, -INF , P2 ;  /* 0xff80000042b77808 */ /* 0x001fce0001000000 */
[----:B------:R-:W0:Y:S08]  /*3580*/  MUFU.TANH R44, R69 ;  /* 0x00000045002c7308 */ /* 0x000e300000002400 */
[----:B------:R-:W-:Y:S08]  /*3590*/  MUFU.TANH R193, R193 ;  /* 0x000000c100c17308 */ /* 0x000ff00000002400 */
[----:B------:R1:W-:Y:S01]  /*35a0*/  MUFU.TANH R197, R65 ;  /* 0x0000004100c57308 */ /* 0x0003e20000002400 */
[----:B0-----:R-:W-:Y:S01]  /*35b0*/  FSEL R29, R44, -INF , P5 ;  /* 0xff8000002c1d7808 */ /* 0x001fe20002800000 */
[----:B------:R-:W-:Y:S01]  /*35c0*/  FMUL.FTZ R44, R0, R31 ;  /* 0x0000001f002c7220 */ /* 0x000fe20000410000 */
[----:B------:R-:W-:-:S04]  /*35d0*/  ISETP.GT.AND P5, PT, R24, 0xa8, PT ;  /* 0x000000a81800780c */ /* 0x000fc80003fa4270 */
[----:B------:R-:W-:Y:S01]  /*35e0*/  FSEL R107, R20, -INF , P5 ;  /* 0xff800000146b7808 */ /* 0x000fe20002800000 */
[----:B------:R-:W0:Y:S01]  /*35f0*/  MUFU.TANH R30, R30 ;  /* 0x0000001e001e7308 */ /* 0x000e220000002400 */
[----:B-1----:R-:W-:Y:S02]  /*3600*/  FSEL R65, R101, -INF , P6 ;  /* 0xff80000065417808 */ /* 0x002fe40003000000 */
[----:B------:R-:W-:Y:S02]  /*3610*/  ISETP.GT.AND P6, PT, R24, 0x68, PT ;  /* 0x000000681800780c */ /* 0x000fe40003fc4270 */
[----:B------:R-:W-:Y:S01]  /*3620*/  FSEL R101, R12, -INF , P3 ;  /* 0xff8000000c657808 */ /* 0x000fe20001800000 */
[----:B------:R-:W-:Y:S01]  /*3630*/  FMUL.FTZ R12, R0, R39 ;  /* 0x00000027000c7220 */ /* 0x000fe20000410000 */
[----:B------:R-:W-:Y:S01]  /*3640*/  FSEL R165, R82, -INF , P6 ;  /* 0xff80000052a57808 */ /* 0x000fe20003000000 */
[----:B------:R-:W1:Y:S01]  /*3650*/  MUFU.TANH R105, R105 ;  /* 0x0000006900697308 */ /* 0x000e620000002400 */
[----:B------:R-:W-:-:S02]  /*3660*/  ISETP.GT.AND P3, PT, R24, 0xb1, PT ;  /* 0x000000b11800780c */ /* 0x000fc40003f64270 */
[----:B------:R-:W-:Y:S02]  /*3670*/  FMNMX.FTZ R72, R165, R72, !PT ;  /* 0x00000048a5487209 */ /* 0x000fe40007810000 */
[----:B------:R-:W-:Y:S02]  /*3680*/  FSEL R113, R54, -INF , P3 ;  /* 0xff80000036717808 */ /* 0x000fe40001800000 */
[----:B------:R-:W-:Y:S01]  /*3690*/  FSEL R205, R144, -INF , P3 ;  /* 0xff80000090cd7808 */ /* 0x000fe20001800000 */
[----:B------:R2:W-:Y:S01]  /*36a0*/  MUFU.TANH R26, R75 ;  /* 0x0000004b001a7308 */ /* 0x0005e20000002400 */
[----:B------:R-:W-:Y:S02]  /*36b0*/  ISETP.GT.AND P3, PT, R24, 0xc1, PT ;  /* 0x000000c11800780c */ /* 0x000fe40003f64270 */
[----:B------:R-:W-:Y:S02]  /*36c0*/  FMNMX.FTZ R72, R167, R72, !PT ;  /* 0x00000048a7487209 */ /* 0x000fe40007810000 */
[----:B0-----:R-:W-:-:S02]  /*36d0*/  FSEL R163, R30, -INF , P3 ;  /* 0xff8000001ea37808 */ /* 0x001fc40001800000 */
[----:B------:R-:W-:Y:S01]  /*36e0*/  FMNMX.FTZ R30, R5, R4, !PT ;  /* 0x00000004051e7209 */ /* 0x000fe20007810000 */
[----:B------:R-:W0:Y:S01]  /*36f0*/  MUFU.TANH R109, R138 ;  /* 0x0000008a006d7308 */ /* 0x000e220000002400 */
[----:B--2---:R-:W-:Y:S02]  /*3700*/  FSEL R75, R80, -INF , P6 ;  /* 0xff800000504b7808 */ /* 0x004fe40003000000 */
[----:B------:R-:W-:Y:S02]  /*3710*/  ISETP.GT.AND P6, PT, R24, 0x79, PT ;  /* 0x000000791800780c */ /* 0x000fe40003fc4270 */
[----:B-1----:R-:W-:Y:S02]  /*3720*/  FSEL R69, R105, -INF , P4 ;  /* 0xff80000069457808 */ /* 0x002fe40002000000 */
[----:B------:R-:W-:Y:S01]  /*3730*/  FSEL R177, R91, -INF , P6 ;  /* 0xff8000005bb17808 */ /* 0x000fe20003000000 */
[----:B------:R-:W1:Y:S01]  /*3740*/  MUFU.TANH R142, R142 ;  /* 0x0000008e008e7308 */ /* 0x000e620000002400 */
[----:B------:R-:W-:Y:S01]  /*3750*/  FSEL R91, R64, -INF , P2 ;  /* 0xff800000405b7808 */ /* 0x000fe20001000000 */
[----:B------:R-:W-:Y:S01]  /*3760*/  FMUL.FTZ R64, R0, R33 ;  /* 0x0000002100407220 */ /* 0x000fe20000410000 */
[----:B------:R-:W-:-:S02]  /*3770*/  ISETP.GT.AND P2, PT, R24, 0x99, PT ;  /* 0x000000991800780c */ /* 0x000fc40003f44270 */
[----:B------:R-:W-:Y:S02]  /*3780*/  ISETP.GT.AND P4, PT, R24, 0x70, PT ;  /* 0x000000701800780c */ /* 0x000fe40003f84270 */
[----:B------:R-:W-:Y:S01]  /*3790*/  FSEL R31, R10, -INF , P2 ;  /* 0xff8000000a1f7808 */ /* 0x000fe20001000000 */
[----:B------:R-:W2:Y:S01]  /*37a0*/  MUFU.TANH R86, R86 ;  /* 0x0000005600567308 */ /* 0x000ea20000002400 */
[----:B------:R-:W-:Y:S01]  /*37b0*/  FSEL R193, R193, -INF , P2 ;  /* 0xff800000c1c17808 */ /* 0x000fe20001000000 */
[----:B------:R-:W-:Y:S01]  /*37c0*/  FMUL.FTZ R10, R0, R35 ;  /* 0x00000023000a7220 */ /* 0x000fe20000410000 */
[----:B------:R-:W-:Y:S02]  /*37d0*/  ISETP.GT.AND P2, PT, R24, 0xb0, PT ;  /* 0x000000b01800780c */ /* 0x000fe40003f44270 */
[----:B------:R-:W-:Y:S02]  /*37e0*/  FMNMX.FTZ R30, R7, R30, !PT ;  /* 0x0000001e071e7209 */ /* 0x000fe40007810000 */
[----:B0-----:R-:W-:Y:S01]  /*37f0*/  FSEL R109, R109, -INF , P2 ;  /* 0xff8000006d6d7808 */ /* 0x001fe20001000000 */
[----:B------:R-:W0:Y:S01]  /*3800*/  MUFU.TANH R32, R32 ;  /* 0x0000002000207308 */ /* 0x000e220000002400 */
[----:B-1----:R-:W-:-:S02]  /*3810*/  FSEL R203, R142, -INF , P2 ;  /* 0xff8000008ecb7808 */ /* 0x002fc40001000000 */
[----:B------:R-:W-:-:S05]  /*3820*/  ISETP.GT.AND P2, PT, R24, 0xc8, PT ;  /* 0x000000c81800780c */ /* 0x000fca0003f44270 */
[----:B------:R-:W1:Y:S01]  /*3830*/  MUFU.TANH R84, R84 ;  /* 0x0000005400547308 */ /* 0x000e620000002400 */
[----:B--2---:R-:W-:-:S04]  /*3840*/  FSEL R171, R86, -INF , P4 ;  /* 0xff80000056ab7808 */ /* 0x004fc80002000000 */
[----:B------:R-:W-:-:S03]  /*3850*/  FMNMX.FTZ R72, R171, R72, !PT ;  /* 0x00000048ab487209 */ /* 0x000fc60007810000 */
[----:B------:R-:W2:Y:S01]  /*3860*/  MUFU.TANH R89, R89 ;  /* 0x0000005900597308 */ /* 0x000ea20000002400 */
[----:B0-----:R-:W-:Y:S02]  /*3870*/  FSEL R169, R32, -INF , P2 ;  /* 0xff80000020a97808 */ /* 0x001fe40001000000 */
[----:B------:R-:W-:Y:S02]  /*3880*/  FMNMX.FTZ R32, R9, R30, !PT ;  /* 0x0000001e09207209 */ /* 0x000fe40007810000 */
[----:B------:R-:W-:Y:S02]  /*3890*/  FMNMX.FTZ R72, R173, R72, !PT ;  /* 0x00000048ad487209 */ /* 0x000fe40007810000 */
[----:B------:R-:W-:Y:S01]  /*38a0*/  FMNMX.FTZ R32, R11, R32, !PT ;  /* 0x000000200b207209 */ /* 0x000fe20007810000 */
[----:B------:R-:W0:Y:S01]  /*38b0*/  MUFU.TANH R34, R34 ;  /* 0x0000002200227308 */ /* 0x000e220000002400 */
[----:B------:R-:W-:Y:S02]  /*38c0*/  FMNMX.FTZ R72, R175, R72, !PT ;  /* 0x00000048af487209 */ /* 0x000fe40007810000 */
[----:B------:R-:W-:-:S02]  /*38d0*/  FMNMX.FTZ R32, R13, R32, !PT ;  /* 0x000000200d207209 */ /* 0x000fc40007810000 */
[----:B-1----:R-:W-:Y:S02]  /*38e0*/  FSEL R79, R84, -INF , P4 ;  /* 0xff800000544f7808 */ /* 0x002fe40002000000 */
[----:B------:R-:W-:Y:S01]  /*38f0*/  FMNMX.FTZ R32, R15, R32, !PT ;  /* 0x000000200f207209 */ /* 0x000fe20007810000 */
[----:B------:R-:W1:Y:S01]  /*3900*/  MUFU.TANH R128, R128 ;  /* 0x0000008000807308 */ /* 0x000e620000002400 */
[C---:B------:R-:W-:Y:S02]  /*3910*/  ISETP.GT.AND P4, PT, R24.reuse, 0x81, PT ;  /* 0x000000811800780c */ /* 0x040fe40003f84270 */
[----:B------:R-:W-:Y:S02]  /*3920*/  FMNMX.FTZ R72, R177, R72, !PT ;  /* 0x00000048b1487209 */ /* 0x000fe40007810000 */
[----:B--2---:R-:W-:Y:S02]  /*3930*/  FSEL R85, R89, -INF , P6 ;  /* 0xff80000059557808 */ /* 0x004fe40003000000 */
[----:B------:R-:W-:Y:S01]  /*3940*/  ISETP.GT.AND P6, PT, R24, 0x90, PT ;  /* 0x000000901800780c */ /* 0x000fe20003fc4270 */
[----:B------:R-:W2:Y:S01]  /*3950*/  MUFU.TANH R68, R68 ;  /* 0x0000004400447308 */ /* 0x000ea20000002400 */
[----:B0-----:R-:W-:-:S02]  /*3960*/  FSEL R215, R34, -INF , P2 ;  /* 0xff80000022d77808 */ /* 0x001fc40001000000 */
[----:B------:R-:W-:Y:S02]  /*3970*/  FMNMX.FTZ R34, R19, R32, !PT ;  /* 0x0000002013227209 */ /* 0x000fe40007810000 */
[----:B------:R-:W-:Y:S02]  /*3980*/  FMNMX.FTZ R72, R179, R72, !PT ;  /* 0x00000048b3487209 */ /* 0x000fe40007810000 */
[----:B------:R-:W-:Y:S01]  /*3990*/  FMNMX.FTZ R34, R21, R34, !PT ;  /* 0x0000002215227209 */ /* 0x000fe20007810000 */
[----:B------:R-:W0:Y:S01]  /*39a0*/  MUFU.TANH R70, R70 ;  /* 0x0000004600467308 */ /* 0x000e220000002400 */
[----:B-1----:R-:W-:Y:S02]  /*39b0*/  FSEL R181, R128, -INF , P4 ;  /* 0xff80000080b57808 */ /* 0x002fe40002000000 */
[----:B------:R-:W-:Y:S02]  /*39c0*/  FMNMX.FTZ R34, R23, R34, !PT ;  /* 0x0000002217227209 */ /* 0x000fe40007810000 */
[----:B------:R-:W-:-:S02]  /*39d0*/  FMNMX.FTZ R72, R181, R72, !PT ;  /* 0x00000048b5487209 */ /* 0x000fc40007810000 */
[----:B------:R-:W-:Y:S01]  /*39e0*/  FMNMX.FTZ R34, R27, R34, !PT ;  /* 0x000000221b227209 */ /* 0x000fe20007810000 */
[----:B------:R-:W1:Y:S01]  /*39f0*/  MUFU.TANH R56, R56 ;  /* 0x0000003800387308 */ /* 0x000e620000002400 */
[----:B--2---:R-:W-:Y:S02]  /*3a00*/  FSEL R95, R68, -INF , P6 ;  /* 0xff800000445f7808 */ /* 0x004fe40003000000 */
[----:B------:R-:W-:Y:S02]  /*3a10*/  FMNMX.FTZ R72, R183, R72, !PT ;  /* 0x00000048b7487209 */ /* 0x000fe40007810000 */
[----:B------:R-:W-:Y:S02]  /*3a20*/  ISETP.GT.AND P2, PT, R24, 0xd9, PT ;  /* 0x000000d91800780c */ /* 0x000fe40003f44270 */
[----:B------:R-:W-:Y:S01]  /*3a30*/  FMNMX.FTZ R72, R185, R72, !PT ;  /* 0x00000048b9487209 */ /* 0x000fe20007810000 */
[----:B------:R-:W2:Y:S01]  /*3a40*/  MUFU.TANH R126, R126 ;  /* 0x0000007e007e7308 */ /* 0x000ea20000002400 */
[----:B0-----:R-:W-:-:S02]  /*3a50*/  FSEL R187, R70, -INF , P6 ;  /* 0xff80000046bb7808 */ /* 0x001fc40003000000 */
[----:B------:R-:W-:Y:S02]  /*3a60*/  ISETP.GT.AND P6, PT, R24, 0xa1, PT ;  /* 0x000000a11800780c */ /* 0x000fe40003fc4270 */
[----:B------:R-:W-:Y:S02]  /*3a70*/  FMNMX.FTZ R72, R187, R72, !PT ;  /* 0x00000048bb487209 */ /* 0x000fe40007810000 */
[----:B------:R-:W-:Y:S01]  /*3a80*/  FSEL R105, R14, -INF , P6 ;  /* 0xff8000000e697808 */ /* 0x000fe20003000000 */
[----:B------:R-:W0:Y:S01]  /*3a90*/  MUFU.TANH R50, R74 ;  /* 0x0000004a00327308 */ /* 0x000e220000002400 */
[----:B------:R-:W-:Y:S01]  /*3aa0*/  FSEL R197, R197, -INF , P6 ;  /* 0xff800000c5c57808 */ /* 0x000fe20003000000 */
[----:B------:R-:W-:Y:S01]  /*3ab0*/  FMUL.FTZ R14, R0, R43 ;  /* 0x0000002b000e7220 */ /* 0x000fe20000410000 */
[----:B------:R-:W-:Y:S02]  /*3ac0*/  ISETP.GT.AND P6, PT, R24, 0xb8, PT ;  /* 0x000000b81800780c */ /* 0x000fe40003fc4270 */
[----:B------:R-:W-:-:S02]  /*3ad0*/  FMNMX.FTZ R72, R189, R72, !PT ;  /* 0x00000048bd487209 */ /* 0x000fc40007810000 */
[----:B-1----:R-:W-:Y:S01]  /*3ae0*/  FSEL R39, R56, -INF , P6 ;  /* 0xff80000038277808 */ /* 0x002fe20003000000 */
[----:B------:R-:W1:Y:S01]  /*3af0*/  MUFU.TANH R136, R136 ;  /* 0x0000008800887308 */ /* 0x000e620000002400 */
[----:B--2---:R-:W-:Y:S01]  /*3b00*/  FSEL R89, R126, -INF , P4 ;  /* 0xff8000007e597808 */ /* 0x004fe20002000000 */
[----:B------:R-:W-:Y:S01]  /*3b10*/  FMUL.FTZ R56, R0, R36 ;  /* 0x0000002400387220 */ /* 0x000fe20000410000 */
[----:B------:R-:W-:Y:S02]  /*3b20*/  ISETP.GT.AND P4, PT, R24, 0x98, PT ;  /* 0x000000981800780c */ /* 0x000fe40003f84270 */
[----:B------:R-:W-:Y:S02]  /*3b30*/  FMNMX.FTZ R36, R45, R34, !PT ;  /* 0x000000222d247209 */ /* 0x000fe40007810000 */
[----:B------:R-:W-:Y:S01]  /*3b40*/  FSEL R97, R48, -INF , P4 ;  /* 0xff80000030617808 */ /* 0x000fe20002000000 */
[----:B------:R-:W2:Y:S01]  /*3b50*/  MUFU.TANH R60, R60 ;  /* 0x0000003c003c7308 */ /* 0x000ea20000002400 */
[----:B0-----:R-:W-:-:S02]  /*3b60*/  FSEL R191, R50, -INF , P4 ;  /* 0xff80000032bf7808 */ /* 0x001fc40002000000 */
[----:B------:R-:W-:Y:S02]  /*3b70*/  FMNMX.FTZ R36, R47, R36, !PT ;  /* 0x000000242f247209 */ /* 0x000fe40007810000 */
[----:B------:R-:W-:Y:S02]  /*3b80*/  ISETP.GT.AND P4, PT, R24, 0xa9, PT ;  /* 0x000000a91800780c */ /* 0x000fe40003f84270 */
[----:B------:R-:W-:Y:S01]  /*3b90*/  FMNMX.FTZ R36, R49, R36, !PT ;  /* 0x0000002431247209 */ /* 0x000fe20007810000 */
[----:B------:R-:W0:Y:S01]  /*3ba0*/  MUFU.TANH R134, R134 ;  /* 0x0000008600867308 */ /* 0x000e220000002400 */
[----:B------:R-:W-:Y:S02]  /*3bb0*/  FSEL R35, R26, -INF , P4 ;  /* 0xff8000001a237808 */ /* 0x000fe40002000000 */
[----:B-1----:R-:W-:Y:S02]  /*3bc0*/  FSEL R201, R136, -INF , P4 ;  /* 0xff80000088c97808 */ /* 0x002fe40002000000 */
[----:B------:R-:W-:-:S02]  /*3bd0*/  FMNMX.FTZ R72, R191, R72, !PT ;  /* 0x00000048bf487209 */ /* 0x000fc40007810000 */
[----:B------:R-:W-:Y:S01]  /*3be0*/  ISETP.GT.AND P4, PT, R24, 0xc0, PT ;  /* 0x000000c01800780c */ /* 0x000fe20003f84270 */
[----:B------:R-:W1:Y:S01]  /*3bf0*/  MUFU.TANH R44, R44 ;  /* 0x0000002c002c7308 */ /* 0x000e620000002400 */
[----:B------:R-:W-:Y:S02]  /*3c00*/  FMNMX.FTZ R36, R51, R36, !PT ;  /* 0x0000002433247209 */ /* 0x000fe40007810000 */
[----:B------:R-:W-:Y:S02]  /*3c10*/  FMNMX.FTZ R72, R193, R72, !PT ;  /* 0x00000048c1487209 */ /* 0x000fe40007810000 */
[----:B--2---:R-:W-:Y:S01]  /*3c20*/  FSEL R211, R60, -INF , P4 ;  /* 0xff8000003cd37808 */ /* 0x004fe20002000000 */
[----:B------:R-:W-:Y:S01]  /*3c30*/  FMUL.FTZ R60, R0, R40 ;  /* 0x00000028003c7220 */ /* 0x000fe20000410000 */
[----:B------:R-:W-:Y:S01]  /*3c40*/  FMNMX.FTZ R40, R53, R36, !PT ;  /* 0x0000002435287209 */ /* 0x000fe20007810000 */
[----:B------:R-:W2:Y:S01]  /*3c50*/  MUFU.TANH R42, R42 ;  /* 0x0000002a002a7308 */ /* 0x000ea20000002400 */
[----:B------:R-:W-:-:S02]  /*3c60*/  FMNMX.FTZ R72, R195, R72, !PT ;  /* 0x00000048c3487209 */ /* 0x000fc40007810000 */
[----:B------:R-:W-:Y:S02]  /*3c70*/  FMNMX.FTZ R40, R55, R40, !PT ;  /* 0x0000002837287209 */ /* 0x000fe40007810000 */
[----:B0-----:R-:W-:Y:S02]  /*3c80*/  FSEL R199, R134, -INF , P5 ;  /* 0xff80000086c77808 */ /* 0x001fe40002800000 */
[----:B------:R-:W-:Y:S01]  /*3c90*/  FMNMX.FTZ R72, R197, R72, !PT ;  /* 0x00000048c5487209 */ /* 0x000fe20007810000 */
[----:B------:R-:W0:Y:S01]  /*3ca0*/  MUFU.TANH R146, R146 ;  /* 0x0000009200927308 */ /* 0x000e220000002400 */
[----:B------:R-:W-:Y:S02]  /*3cb0*/  FMNMX.FTZ R40, R57, R40, !PT ;  /* 0x0000002839287209 */ /* 0x000fe40007810000 */
[----:B------:R-:W-:Y:S02]  /*3cc0*/  FMNMX.FTZ R72, R199, R72, !PT ;  /* 0x00000048c7487209 */ /* 0x000fe40007810000 */
[----:B-1----:R-:W-:-:S02]  /*3cd0*/  FSEL R213, R44, -INF , P3 ;  /* 0xff8000002cd57808 */ /* 0x002fc40001800000 */
[----:B------:R-:W-:Y:S01]  /*3ce0*/  ISETP.GT.AND P3, PT, R24, 0xd8, PT ;  /* 0x000000d81800780c */ /* 0x000fe20003f64270 */
[----:B------:R-:W1:Y:S01]  /*3cf0*/  MUFU.TANH R52, R52 ;  /* 0x0000003400347308 */ /* 0x000e620000002400 */
[----:B------:R-:W-:Y:S02]  /*3d00*/  FMNMX.FTZ R40, R59, R40, !PT ;  /* 0x000000283b287209 */ /* 0x000fe40007810000 */
[----:B------:R-:W-:Y:S02]  /*3d10*/  FMNMX.FTZ R72, R201, R72, !PT ;  /* 0x00000048c9487209 */ /* 0x000fe40007810000 */
[----:B--2---:R-:W-:Y:S02]  /*3d20*/  FSEL R225, R42, -INF , P3 ;  /* 0xff8000002ae17808 */ /* 0x004fe40001800000 */
[----:B------:R-:W-:Y:S01]  /*3d30*/  FMNMX.FTZ R42, R61, R40, !PT ;  /* 0x000000283d2a7209 */ /* 0x000fe20007810000 */
[----:B------:R-:W2:Y:S01]  /*3d40*/  MUFU.TANH R58, R58 ;  /* 0x0000003a003a7308 */ /* 0x000ea20000002400 */
[----:B------:R-:W-:-:S02]  /*3d50*/  FMNMX.FTZ R72, R203, R72, !PT ;  /* 0x00000048cb487209 */ /* 0x000fc40007810000 */
[----:B------:R-:W-:Y:S02]  /*3d60*/  FMNMX.FTZ R42, R63, R42, !PT ;  /* 0x0000002a3f2a7209 */ /* 0x000fe40007810000 */
[----:B------:R-:W-:Y:S02]  /*3d70*/  ISETP.GT.AND P5, PT, R24, 0xb9, PT ;  /* 0x000000b91800780c */ /* 0x000fe40003fa4270 */
[----:B0-----:R-:W-:Y:S01]  /*3d80*/  FSEL R207, R146, -INF , P6 ;  /* 0xff80000092cf7808 */ /* 0x001fe20003000000 */
[----:B------:R-:W0:Y:S01]  /*3d90*/  MUFU.TANH R10, R10 ;  /* 0x0000000a000a7308 */ /* 0x000e220000002400 */
[----:B------:R-:W-:Y:S02]  /*3da0*/  FMNMX.FTZ R72, R205, R72, !PT ;  /* 0x00000048cd487209 */ /* 0x000fe40007810000 */
[----:B------:R-:W-:Y:S02]  /*3db0*/  FMNMX.FTZ R42, R65, R42, !PT ;  /* 0x0000002a412a7209 */ /* 0x000fe40007810000 */
[----:B-1----:R-:W-:-:S02]  /*3dc0*/  FSEL R209, R52, -INF , P5 ;  /* 0xff80000034d17808 */ /* 0x002fc40002800000 */
[----:B------:R-:W-:Y:S01]  /*3dd0*/  FMNMX.FTZ R72, R207, R72, !PT ;  /* 0x00000048cf487209 */ /* 0x000fe20007810000 */
[----:B------:R-:W1:Y:S01]  /*3de0*/  MUFU.TANH R28, R28 ;  /* 0x0000001c001c7308 */ /* 0x000e620000002400 */
[----:B------:R-:W-:Y:S02]  /*3df0*/  FMNMX.FTZ R42, R67, R42, !PT ;  /* 0x0000002a432a7209 */ /* 0x000fe40007810000 */
[----:B------:R-:W-:Y:S02]  /*3e00*/  FMNMX.FTZ R72, R209, R72, !PT ;  /* 0x00000048d1487209 */ /* 0x000fe40007810000 */
[----:B------:R-:W-:Y:S02]  /*3e10*/  FMNMX.FTZ R42, R69, R42, !PT ;  /* 0x0000002a452a7209 */ /* 0x000fe40007810000 */
[----:B------:R-:W-:Y:S01]  /*3e20*/  FMNMX.FTZ R72, R211, R72, !PT ;  /* 0x00000048d3487209 */ /* 0x000fe20007810000 */
[----:B------:R-:W3:Y:S01]  /*3e30*/  MUFU.TANH R38, R38 ;  /* 0x0000002600267308 */ /* 0x000ee20000002400 */
[----:B------:R-:W-:-:S02]  /*3e40*/  FMNMX.FTZ R42, R71, R42, !PT ;  /* 0x0000002a472a7209 */ /* 0x000fc40007810000 */
[----:B------:R-:W-:Y:S02]  /*3e50*/  ISETP.GT.AND P6, PT, R24, 0xc9, PT ;  /* 0x000000c91800780c */ /* 0x000fe40003fc4270 */
[----:B------:R-:W-:Y:S02]  /*3e60*/  FMNMX.FTZ R72, R213, R72, !PT ;  /* 0x00000048d5487209 */ /* 0x000fe40007810000 */
[----:B------:R-:W-:Y:S01]  /*3e70*/  FMNMX.FTZ R42, R73, R42, !PT ;  /* 0x0000002a492a7209 */ /* 0x000fe20007810000 */
[----:B------:R-:W4:Y:S01]  /*3e80*/  MUFU.TANH R12, R12 ;  /* 0x0000000c000c7308 */ /* 0x000f220000002400 */
[----:B--2---:R-:W-:Y:S01]  /*3e90*/  FSEL R43, R58, -INF , P5 ;  /* 0xff8000003a2b7808 */ /* 0x004fe20002800000 */
[----:B------:R-:W-:Y:S01]  /*3ea0*/  FMUL.FTZ R58, R0, R41 ;  /* 0x00000029003a7220 */ /* 0x000fe20000410000 */
[----:B------:R-:W-:Y:S02]  /*3eb0*/  ISETP.GT.AND P5, PT, R24, 0xd0, PT ;  /* 0x000000d01800780c */ /* 0x000fe40003fa4270 */
[----:B0-----:R-:W-:-:S02]  /*3ec0*/  FSEL R217, R10, -INF , P6 ;  /* 0xff8000000ad97808 */ /* 0x001fc40003000000 */
[----:B------:R-:W-:Y:S01]  /*3ed0*/  FMNMX.FTZ R72, R215, R72, !PT ;  /* 0x00000048d7487209 */ /* 0x000fe20007810000 */
[----:B------:R-:W0:Y:S01]  /*3ee0*/  MUFU.TANH R14, R14 ;  /* 0x0000000e000e7308 */ /* 0x000e220000002400 */
[----:B------:R-:W-:Y:S02]  /*3ef0*/  FMNMX.FTZ R42, R75, R42, !PT ;  /* 0x0000002a4b2a7209 */ /* 0x000fe40007810000 */
[----:B-1----:R-:W-:Y:S02]  /*3f00*/  FSEL R157, R28, -INF , P4 ;  /* 0xff8000001c9d7808 */ /* 0x002fe40002000000 */
[----:B------:R-:W-:Y:S02]  /*3f10*/  ISETP.GT.AND P4, PT, R24, 0xd1, PT ;  /* 0x000000d11800780c */ /* 0x000fe40003f84270 */
[----:B---3--:R-:W-:Y:S01]  /*3f20*/  FSEL R219, R38, -INF , P5 ;  /* 0xff80000026db7808 */ /* 0x008fe20002800000 */
[----:B------:R-:W-:Y:S01]  /*3f30*/  MUFU.TANH R64, R64 ;  /* 0x0000004000407308 */ /* 0x000fe20000002400 */
[----:B------:R-:W-:-:S02]  /*3f40*/  FMNMX.FTZ R72, R217, R72, !PT ;  /* 0x00000048d9487209 */ /* 0x000fc40007810000 */
[----:B------:R-:W-:Y:S02]  /*3f50*/  FMNMX.FTZ R46, R77, R42, !PT ;  /* 0x0000002a4d2e7209 */ /* 0x000fe40007810000 */
[----:B----4-:R-:W-:Y:S02]  /*3f60*/  FSEL R221, R12, -INF , P4 ;  /* 0xff8000000cdd7808 */ /* 0x010fe40002000000 */
[----:B------:R-:W-:Y:S01]  /*3f70*/  FMNMX.FTZ R72, R219, R72, !PT ;  /* 0x00000048db487209 */ /* 0x000fe20007810000 */
[----:B------:R-:W-:Y:S01]  /*3f80*/  MUFU.TANH R56, R56 ;  /* 0x0000003800387308 */ /* 0x000fe20000002400 */
[----:B------:R-:W-:Y:S02]  /*3f90*/  FMNMX.FTZ R46, R79, R46, !PT ;  /* 0x0000002e4f2e7209 */ /* 0x000fe40007810000 */
[----:B------:R-:W-:Y:S02]  /*3fa0*/  FMNMX.FTZ R72, R221, R72, !PT ;  /* 0x00000048dd487209 */ /* 0x000fe40007810000 */
[----:B------:R-:W-:-:S02]  /*3fb0*/  FMNMX.FTZ R46, R81, R46, !PT ;  /* 0x0000002e512e7209 */ /* 0x000fc40007810000 */
[----:B0-----:R-:W-:Y:S01]  /*3fc0*/  FSEL R223, R14, -INF , P2 ;  /* 0xff8000000edf7808 */ /* 0x001fe20001000000 */
[----:B------:R-:W0:Y:S01]  /*3fd0*/  MUFU.TANH R62, R62 ;  /* 0x0000003e003e7308 */ /* 0x000e220000002400 */
[----:B------:R-:W-:Y:S02]  /*3fe0*/  FMNMX.FTZ R72, R225, R72, !PT ;  /* 0x00000048e1487209 */ /* 0x000fe40007810000 */
[----:B------:R-:W-:Y:S02]  /*3ff0*/  FMNMX.FTZ R46, R83, R46, !PT ;  /* 0x0000002e532e7209 */ /* 0x000fe40007810000 */
[----:B------:R-:W-:Y:S02]  /*4000*/  FMNMX.FTZ R72, R223, R72, !PT ;  /* 0x00000048df487209 */ /* 0x000fe40007810000 */
[----:B------:R-:W-:Y:S01]  /*4010*/  FMNMX.FTZ R46, R85, R46, !PT ;  /* 0x0000002e552e7209 */ /* 0x000fe20007810000 */
[----:B------:R-:W1:Y:S02]  /*4020*/  MUFU.TANH R60, R60 ;  /* 0x0000003c003c7308 */ /* 0x000e640000002400 */
[----:B------:R-:W2:Y:S01]  /*4030*/  SHFL.BFLY PT, R99, R72, 0x2, 0x1f ;  /* 0x0c401f0048637f89 */ /* 0x000ea200000e0000 */
[----:B------:R-:W-:-:S04]  /*4040*/  FMNMX.FTZ R46, R87, R46, !PT ;  /* 0x0000002e572e7209 */ /* 0x000fc80007810000 */
[----:B------:R-:W-:Y:S01]  /*4050*/  FMNMX.FTZ R46, R89, R46, !PT ;  /* 0x0000002e592e7209 */ /* 0x000fe20007810000 */
[----:B------:R-:W3:Y:S03]  /*4060*/  MUFU.TANH R58, R58 ;  /* 0x0000003a003a7308 */ /* 0x000ee60000002400 */
[----:B------:R-:W-:-:S04]  /*4070*/  FMNMX.FTZ R46, R91, R46, !PT ;  /* 0x0000002e5b2e7209 */ /* 0x000fc80007810000 */
[----:B------:R-:W-:-:S04]  /*4080*/  FMNMX.FTZ R50, R93, R46, !PT ;  /* 0x0000002e5d327209 */ /* 0x000fc80007810000 */
[----:B------:R-:W-:-:S04]  /*4090*/  FMNMX.FTZ R50, R95, R50, !PT ;  /* 0x000000325f327209 */ /* 0x000fc80007810000 */
[----:B------:R-:W-:Y:S02]  /*40a0*/  FMNMX.FTZ R50, R29, R50, !PT ;  /* 0x000000321d327209 */ /* 0x000fe40007810000 */
[----:B--2---:R-:W-:Y:S02]  /*40b0*/  FMNMX.FTZ R10, R72, R99, !PT ;  /* 0x00000063480a7209 */ /* 0x004fe40007810000 */
[----:B------:R-:W-:-:S03]  /*40c0*/  FMNMX.FTZ R50, R97, R50, !PT ;  /* 0x0000003261327209 */ /* 0x000fc60007810000 */
[----:B------:R-:W2:Y:S01]  /*40d0*/  SHFL.BFLY PT, R99, R10, 0x1, 0x1f ;  /* 0x0c201f000a637f89 */ /* 0x000ea200000e0000 */
[----:B------:R-:W-:-:S04]  /*40e0*/  FMNMX.FTZ R52, R31, R50, !PT ;  /* 0x000000321f347209 */ /* 0x000fc80007810000 */
[----:B------:R-:W-:-:S04]  /*40f0*/  FMNMX.FTZ R52, R101, R52, !PT ;  /* 0x0000003465347209 */ /* 0x000fc80007810000 */
[----:B------:R-:W-:-:S04]  /*4100*/  FMNMX.FTZ R52, R105, R52, !PT ;  /* 0x0000003469347209 */ /* 0x000fc80007810000 */
[----:B------:R-:W-:-:S04]  /*4110*/  FMNMX.FTZ R52, R107, R52, !PT ;  /* 0x000000346b347209 */ /* 0x000fc80007810000 */
[----:B------:R-:W-:-:S04]  /*4120*/  FMNMX.FTZ R54, R35, R52, !PT ;  /* 0x0000003423367209 */ /* 0x000fc80007810000 */
[----:B------:R-:W-:Y:S02]  /*4130*/  FMNMX.FTZ R54, R109, R54, !PT ;  /* 0x000000366d367209 */ /* 0x000fe40007810000 */
[----:B--2---:R-:W-:Y:S02]  /*4140*/  FMNMX.FTZ R99, R10, R99, !PT ;  /* 0x000000630a637209 */ /* 0x004fe40007810000 */
[----:B------:R-:W-:Y:S02]  /*4150*/  FMNMX.FTZ R54, R113, R54, !PT ;  /* 0x0000003671367209 */ /* 0x000fe40007810000 */
[C---:B------:R-:W-:Y:S01]  /*4160*/  FSETP.NEU.FTZ.AND P0, PT, R99.reuse, -INF , PT ;  /* 0xff8000006300780b */ /* 0x040fe20003f1d000 */
[----:B------:R-:W-:Y:S01]  /*4170*/  FFMA.FTZ R38, R99, R98, -8 ;  /* 0xc100000063267423 */ /* 0x000fe20000010062 */
[----:B------:R-:W-:-:S04]  /*4180*/  FMNMX.FTZ R54, R39, R54, !PT ;  /* 0x0000003627367209 */ /* 0x000fc80007810000 */
[----:B------:R-:W-:Y:S02]  /*4190*/  FMNMX.FTZ R66, R43, R54, !PT ;  /* 0x000000362b427209 */ /* 0x000fe40007810000 */
[----:B------:R-:W-:Y:S02]  /*41a0*/  FSEL R38, R38, RZ, P0 ;  /* 0x000000ff26267208 */ /* 0x000fe40000000000 */
[----:B------:R-:W-:Y:S02]  /*41b0*/  FMNMX.FTZ R66, R157, R66, !PT ;  /* 0x000000429d427209 */ /* 0x000fe40007810000 */
[----:B------:R-:W-:Y:S01]  /*41c0*/  ISETP.NE.AND P0, PT, R140, RZ, PT ;  /* 0x000000ff8c00720c */ /* 0x000fe20003f05270 */
[--C-:B------:R-:W-:Y:S01]  /*41d0*/  FFMA.FTZ R147, R147, R98, -R38.reuse ;  /* 0x0000006293937223 */ /* 0x100fe20000010826 */
[----:B------:R-:W-:Y:S01]  /*41e0*/  FMNMX.FTZ R66, R163, R66, !PT ;  /* 0x00000042a3427209 */ /* 0x000fe20007810000 */
[-CC-:B------:R-:W-:Y:S01]  /*41f0*/  FFMA.FTZ R151, R151, R98.reuse, -R38.reuse ;  /* 0x0000006297977223 */ /* 0x180fe20000010826 */
[--C-:B------:R-:W-:Y:S01]  /*4200*/  FFMA.FTZ R12, R131, R98, -R38.reuse ;  /* 0x00000062830c7223 */ /* 0x100fe20000010826 */
[----:B------:R2:W-:Y:S01]  /*4210*/  MUFU.EX2 R32, R147 ;  /* 0x0000009300207308 */ /* 0x0005e20000000800 */
[----:B------:R-:W-:Y:S01]  /*4220*/  FMNMX.FTZ R66, R169, R66, !PT ;  /* 0x00000042a9427209 */ /* 0x000fe20007810000 */
[-CC-:B------:R-:W-:Y:S01]  /*4230*/  FFMA.FTZ R131, R155, R98.reuse, -R38.reuse ;  /* 0x000000629b837223 */ /* 0x180fe20000010826 */
[----:B0-----:R-:W-:Y:S01]  /*4240*/  FSEL R155, R62, -INF , P4 ;  /* 0xff8000003e9b7808 */ /* 0x001fe20002000000 */
[-CC-:B------:R-:W-:Y:S01]  /*4250*/  FFMA.FTZ R37, R129, R98.reuse, -R38.reuse ;  /* 0x0000006281257223 */ /* 0x180fe20000010826 */
[-CC-:B------:R-:W-:Y:S01]  /*4260*/  FFMA.FTZ R129, R161, R98.reuse, -R38.reuse ;  /* 0x00000062a1817223 */ /* 0x180fe20000010826 */
[----:B-1----:R-:W-:Y:S01]  /*4270*/  FSEL R161, R60, -INF , P3 ;  /* 0xff8000003ca17808 */ /* 0x002fe20001800000 */
[-CC-:B------:R-:W-:Y:S01]  /*4280*/  FFMA.FTZ R41, R133, R98.reuse, -R38.reuse ;  /* 0x0000006285297223 */ /* 0x180fe20000010826 */
[----:B------:R0:W-:Y:S01]  /*4290*/  MUFU.EX2 R34, R151 ;  /* 0x0000009700227308 */ /* 0x0001e20000000800 */
[----:B--2---:R-:W-:Y:S01]  /*42a0*/  FSEL R147, R64, -INF , P6 ;  /* 0xff80000040937808 */ /* 0x004fe20003000000 */
[-CC-:B------:R-:W-:Y:S01]  /*42b0*/  FFMA.FTZ R133, R173, R98.reuse, -R38.reuse ;  /* 0x00000062ad857223 */ /* 0x180fe20000010826 */
[----:B---3--:R-:W-:Y:S01]  /*42c0*/  FSEL R173, R58, -INF , P2 ;  /* 0xff8000003aad7808 */ /* 0x008fe20001000000 */
[--C-:B------:R-:W-:Y:S01]  /*42d0*/  FFMA.FTZ R28, R117, R98, -R38.reuse ;  /* 0x00000062751c7223 */ /* 0x100fe20000010826 */
[----:B------:R-:W-:Y:S01]  /*42e0*/  FMNMX.FTZ R66, R147, R66, !PT ;  /* 0x0000004293427209 */ /* 0x000fe20007810000 */
[-CC-:B------:R-:W-:Y:S01]  /*42f0*/  FFMA.FTZ R117, R123, R98.reuse, -R38.reuse ;  /* 0x000000627b757223 */ /* 0x180fe20000010826 */
[-CC-:B------:R-:W-:Y:S01]  /*4300*/  FFMA.FTZ R123, R103, R98.reuse, -R38.reuse ;  /* 0x00000062677b7223 */ /* 0x180fe20000010826 */
[-CC-:B------:R-:W-:Y:S01]  /*4310*/  FFMA.FTZ R10, R125, R98.reuse, -R38.reuse ;  /* 0x000000627d0a7223 */ /* 0x180fe20000010826 */
[----:B0-----:R-:W-:Y:S01]  /*4320*/  FSEL R151, R56, -INF , P5 ;  /* 0xff80000038977808 */ /* 0x001fe20002800000 */
[-CC-:B------:R-:W-:Y:S01]  /*4330*/  FFMA.FTZ R33, R6, R98.reuse, -R38.reuse ;  /* 0x0000006206217223 */ /* 0x180fe20000010826 */
[-CC-:B------:R-:W-:Y:S01]  /*4340*/  FFMA.FTZ R6, R127, R98.reuse, -R38.reuse ;  /* 0x000000627f067223 */ /* 0x180fe20000010826 */
[--C-:B------:R-:W-:Y:S01]  /*4350*/  FFMA.FTZ R179, R179, R98, -R38.reuse ;  /* 0x00000062b3b37223 */ /* 0x100fe20000010826 */
[----:B------:R-:W-:Y:S01]  /*4360*/  FMNMX.FTZ R66, R151, R66, !PT ;  /* 0x0000004297427209 */ /* 0x000fe20007810000 */
[----:B------:R-:W-:Y:S01]  /*4370*/  MUFU.EX2 R10, R10 ;  /* 0x0000000a000a7308 */ /* 0x000fe20000000800 */
[-CC-:B------:R-:W-:Y:S01]  /*4380*/  FFMA.FTZ R121, R121, R98.reuse, -R38.reuse ;  /* 0x0000006279797223 */ /* 0x180fe20000010826 */
[--C-:B------:R-:W-:Y:S01]  /*4390*/  FFMA.FTZ R149, R149, R98, -R38.reuse ;  /* 0x0000006295957223 */ /* 0x100fe20000010826 */
[----:B------:R-:W-:Y:S01]  /*43a0*/  FMNMX.FTZ R66, R155, R66, !PT ;  /* 0x000000429b427209 */ /* 0x000fe20007810000 */
        /* <DEDUP_REMOVED lines=10> */
[-CC-:B------:R-:W-:Y:S01]  /*4450*/  FFMA.FTZ R125, R137, R98.reuse, -R38.reuse ;  /* 0x00000062897d7223 */ /* 0x180fe20000010826 */
[-CC-:B------:R-:W-:Y:S01]  /*4460*/  FFMA.FTZ R26, R141, R98.reuse, -R38.reuse ;  /* 0x000000628d1a7223 */ /* 0x180fe20000010826 */
[----:B------:R-:W0:Y:S01]  /*4470*/  SHFL.BFLY PT, R103, R66, 0x2, 0x1f ;  /* 0x0c401f0042677f89 */ /* 0x000e2200000e0000 */
[----:B------:R-:W-:Y:S01]  /*4480*/  MUFU.EX2 R6, R6 ;  /* 0x0000000600067308 */ /* 0x000fe20000000800 */
[-CC-:B------:R-:W-:Y:S01]  /*4490*/  FFMA.FTZ R24, R143, R98.reuse, -R38.reuse ;  /* 0x000000628f187223 */ /* 0x180fe20000010826 */
[-CC-:B------:R-:W-:Y:S01]  /*44a0*/  FFMA.FTZ R119, R145, R98.reuse, -R38.reuse ;  /* 0x0000006291777223 */ /* 0x180fe20000010826 */
[-CC-:B------:R-:W-:Y:S01]  /*44b0*/  FFMA.FTZ R44, R165, R98.reuse, -R38.reuse ;  /* 0x00000062a52c7223 */ /* 0x180fe20000010826 */
[-CC-:B------:R-:W-:Y:S01]  /*44c0*/  FFMA.FTZ R135, R167, R98.reuse, -R38.reuse ;  /* 0x00000062a7877223 */ /* 0x180fe20000010826 */
[-CC-:B------:R-:W-:Y:S01]  /*44d0*/  FFMA.FTZ R48, R175, R98.reuse, -R38.reuse ;  /* 0x00000062af307223 */ /* 0x180fe20000010826 */
[-CC-:B------:R-:W-:Y:S01]  /*44e0*/  FFMA.FTZ R139, R177, R98.reuse, -R38.reuse ;  /* 0x00000062b18b7223 */ /* 0x180fe20000010826 */
[-CC-:B------:R-:W-:Y:S01]  /*44f0*/  FFMA.FTZ R111, R111, R98.reuse, -R38.reuse ;  /* 0x000000626f6f7223 */ /* 0x180fe20000010826 */
        /* <DEDUP_REMOVED lines=8> */
[----:B------:R-:W1:Y:S01]  /*4580*/  MUFU.EX2 R37, R37 ;  /* 0x0000002500257308 */ /* 0x000e620000000800 */
[-CC-:B------:R-:W-:Y:S01]  /*4590*/  FFMA.FTZ R56, R195, R98.reuse, -R38.reuse ;  /* 0x00000062c3387223 */ /* 0x180fe20000010826 */
[-CC-:B------:R-:W-:Y:S01]  /*45a0*/  FFMA.FTZ R58, R199, R98.reuse, -R38.reuse ;  /* 0x00000062c73a7223 */ /* 0x180fe20000010826 */
[-CC-:B------:R-:W-:Y:S01]  /*45b0*/  FFMA.FTZ R60, R203, R98.reuse, -R38.reuse ;  /* 0x00000062cb3c7223 */ /* 0x180fe20000010826 */
[-CC-:B------:R-:W-:Y:S01]  /*45c0*/  FFMA.FTZ R62, R207, R98.reuse, -R38.reuse ;  /* 0x00000062cf3e7223 */ /* 0x180fe20000010826 */
[-CC-:B------:R-:W-:Y:S01]  /*45d0*/  FFMA.FTZ R165, R209, R98.reuse, -R38.reuse ;  /* 0x00000062d1a57223 */ /* 0x180fe20000010826 */
[-CC-:B------:R-:W-:Y:S01]  /*45e0*/  FFMA.FTZ R64, R211, R98.reuse, -R38.reuse ;  /* 0x00000062d3407223 */ /* 0x180fe20000010826 */
[----:B0-----:R-:W-:Y:S01]  /*45f0*/  FMNMX.FTZ R70, R66, R103, !PT ;  /* 0x0000006742467209 */ /* 0x001fe20007810000 */
[----:B------:R-:W-:Y:S01]  /*4600*/  MUFU.EX2 R30, R121 ;  /* 0x00000079001e7308 */ /* 0x000fe20000000800 */
[-CC-:B------:R-:W-:Y:S01]  /*4610*/  FFMA.FTZ R167, R213, R98.reuse, -R38.reuse ;  /* 0x00000062d5a77223 */ /* 0x180fe20000010826 */
[-CC-:B------:R-:W-:Y:S01]  /*4620*/  FFMA.FTZ R66, R215, R98.reuse, -R38.reuse ;  /* 0x00000062d7427223 */ /* 0x180fe20000010826 */
[-CC-:B------:R-:W-:Y:S01]  /*4630*/  FFMA.FTZ R68, R219, R98.reuse, -R38.reuse ;  /* 0x00000062db447223 */ /* 0x180fe20000010826 */
[----:B------:R-:W0:Y:S01]  /*4640*/  SHFL.BFLY PT, R103, R70, 0x1, 0x1f ;  /* 0x0c201f0046677f89 */ /* 0x000e2200000e0000 */
[-CC-:B------:R-:W-:Y:S01]  /*4650*/  FFMA.FTZ R175, R221, R98.reuse, -R38.reuse ;  /* 0x00000062ddaf7223 */ /* 0x180fe20000010826 */
[----:B------:R-:W-:-:S02]  /*4660*/  FFMA.FTZ R177, R223, R98, -R38 ;  /* 0x00000062dfb17223 */ /* 0x000fc40000010826 */
[----:B------:R2:W3:Y:S08]  /*4670*/  MUFU.EX2 R121, R149 ;  /* 0x0000009500797308 */ /* 0x0004f00000000800 */
[----:B------:R4:W-:Y:S01]  /*4680*/  MUFU.EX2 R36, R153 ;  /* 0x0000009900247308 */ /* 0x0009e20000000800 */
[----:B--2---:R-:W-:-:S07]  /*4690*/  FFMA.FTZ R149, R197, R98, -R38 ;  /* 0x00000062c5957223 */ /* 0x004fce0000010826 */
[----:B------:R2:W-:Y:S01]  /*46a0*/  MUFU.EX2 R40, R159 ;  /* 0x0000009f00287308 */ /* 0x0005e20000000800 */
[--C-:B----4-:R-:W-:Y:S01]  /*46b0*/  FFMA.FTZ R153, R201, R98, -R38.reuse ;  /* 0x00000062c9997223 */ /* 0x110fe20000010826 */
[----:B-1----:R-:W-:Y:S02]  /*46c0*/  F2FP.SATFINITE.E4M3.F32.PACK_AB_MERGE_C R201, R37, R6, RZ ;  /* 0x0000000625c9723e */ /* 0x002fe400048070ff */
[----:B0-----:R-:W-:Y:S01]  /*46d0*/  FMNMX.FTZ R103, R70, R103, !PT ;  /* 0x0000006746677209 */ /* 0x001fe20007810000 */
[--C-:B------:R-:W-:Y:S01]  /*46e0*/  FFMA.FTZ R70, R225, R98, -R38.reuse ;  /* 0x00000062e1467223 */ /* 0x100fe20000010826 */
[----:B---3--:R-:W-:Y:S02]  /*46f0*/  F2FP.SATFINITE.E4M3.F32.PACK_AB_MERGE_C R209, R121, R32, RZ ;  /* 0x0000002079d1723e */ /* 0x008fe400048070ff */
[C---:B------:R-:W-:Y:S01]  /*4700*/  FSETP.NEU.FTZ.AND P2, PT, R103.reuse, -INF , PT ;  /* 0xff8000006700780b */ /* 0x040fe20003f5d000 */
[-C--:B------:R-:W-:Y:S01]  /*4710*/  FFMA.FTZ R72, R103, R98.reuse, -8 ;  /* 0xc100000067487423 */ /* 0x080fe20000010062 */
[----:B------:R0:W-:Y:S01]  /*4720*/  MUFU.EX2 R42, R171 ;  /* 0x000000ab002a7308 */ /* 0x0001e20000000800 */
[----:B--2---:R-:W-:Y:S01]  /*4730*/  FFMA.FTZ R159, R205, R98, -R38 ;  /* 0x00000062cd9f7223 */ /* 0x004fe20000010826 */
[----:B------:R-:W-:-:S02]  /*4740*/  F2FP.SATFINITE.E4M3.F32.PACK_AB_MERGE_C R201, R33, R10, R201 ;  /* 0x0000000a21c9723e */ /* 0x000fc400048070c9 */
[----:B------:R-:W-:Y:S02]  /*4750*/  FSEL R72, R72, RZ, P2 ;  /* 0x000000ff48487208 */ /* 0x000fe40001000000 */
[----:B------:R-:W-:Y:S02]  /*4760*/  ISETP.GE.AND P2, PT, R22, R17, PT ;  /* 0x000000111600720c */ /* 0x000fe40003f46270 */
[----:B------:R-:W1:Y:S01]  /*4770*/  MUFU.EX2 R12, R12 ;  /* 0x0000000c000c7308 */ /* 0x000e620000000800 */
[-CC-:B------:R-:W-:Y:S01]  /*4780*/  FFMA.FTZ R5, R5, R98.reuse, -R72.reuse ;  /* 0x0000006205057223 */ /* 0x180fe20000010848 */
[-CC-:B------:R-:W-:Y:S01]  /*4790*/  FFMA.FTZ R4, R4, R98.reuse, -R72.reuse ;  /* 0x0000006204047223 */ /* 0x180fe20000010848 */
[-CC-:B------:R-:W-:Y:S01]  /*47a0*/  FFMA.FTZ R76, R7, R98.reuse, -R72.reuse ;  /* 0x00000062074c7223 */ /* 0x180fe20000010848 */
[-CC-:B------:R-:W-:Y:S01]  /*47b0*/  FFMA.FTZ R179, R9, R98.reuse, -R72.reuse ;  /* 0x0000006209b37223 */ /* 0x180fe20000010848 */
[-C--:B------:R-:W-:Y:S01]  /*47c0*/  FFMA.FTZ R7, R11, R98.reuse, -R72 ;  /* 0x000000620b077223 */ /* 0x080fe20000010848 */
[-C--:B0-----:R-:W-:Y:S01]  /*47d0*/  FFMA.FTZ R171, R217, R98.reuse, -R38 ;  /* 0x00000062d9ab7223 */ /* 0x081fe20000010826 */
[-CC-:B------:R-:W-:Y:S01]  /*47e0*/  FFMA.FTZ R38, R13, R98.reuse, -R72.reuse ;  /* 0x000000620d267223 */ /* 0x180fe20000010848 */
[----:B------:R-:W-:Y:S01]  /*47f0*/  MUFU.EX2 R5, R5 ;  /* 0x0000000500057308 */ /* 0x000fe20000000800 */
[-CC-:B------:R-:W-:Y:S01]  /*4800*/  FFMA.FTZ R82, R57, R98.reuse, -R72.reuse ;  /* 0x0000006239527223 */ /* 0x180fe20000010848 */
[-CC-:B------:R-:W-:Y:S01]  /*4810*/  FFMA.FTZ R13, R15, R98.reuse, -R72.reuse ;  /* 0x000000620f0d7223 */ /* 0x180fe20000010848 */
[----:B------:R-:W-:Y:S01]  /*4820*/  FADD.FTZ R57, R10, R33 ;  /* 0x000000210a397221 */ /* 0x000fe20000010000 */
[-CC-:B------:R-:W-:Y:S01]  /*4830*/  FFMA.FTZ R74, R23, R98.reuse, -R72.reuse ;  /* 0x00000062174a7223 */ /* 0x180fe20000010848 */
[-CC-:B------:R-:W-:Y:S01]  /*4840*/  FFMA.FTZ R23, R51, R98.reuse, -R72.reuse ;  /* 0x0000006233177223 */ /* 0x180fe20000010848 */
[-CC-:B------:R-:W-:Y:S01]  /*4850*/  FFMA.FTZ R80, R19, R98.reuse, -R72.reuse ;  /* 0x0000006213507223 */ /* 0x180fe20000010848 */
[----:B------:R-:W-:Y:S01]  /*4860*/  FADD.FTZ R100, R6, R57 ;  /* 0x0000003906647221 */ /* 0x000fe20000010000 */
[----:B------:R-:W0:Y:S01]  /*4870*/  MUFU.EX2 R4, R4 ;  /* 0x0000000400047308 */ /* 0x000e220000000800 */
[-CC-:B------:R-:W-:Y:S01]  /*4880*/  FFMA.FTZ R84, R45, R98.reuse, -R72.reuse ;  /* 0x000000622d547223 */ /* 0x180fe20000010848 */
[-CC-:B------:R-:W-:Y:S01]  /*4890*/  FFMA.FTZ R9, R21, R98.reuse, -R72.reuse ;  /* 0x0000006215097223 */ /* 0x180fe20000010848 */
[----:B------:R-:W-:Y:S01]  /*48a0*/  FFMA.FTZ R45, R59, R98, -R72 ;  /* 0x000000623b2d7223 */ /* 0x000fe20000010848 */
[----:B------:R-:W-:Y:S01]  /*48b0*/  FADD.FTZ R57, R37, R100 ;  /* 0x0000006425397221 */ /* 0x000fe20000010000 */
[----:B------:R-:W-:-:S02]  /*48c0*/  IMAD.U32 R59, RZ, RZ, UR39 ;  /* 0x00000027ff3b7e24 */ /* 0x000fc4000f8e00ff */
[-CC-:B------:R-:W-:Y:S01]  /*48d0*/  FFMA.FTZ R19, R27, R98.reuse, -R72.reuse ;  /* 0x000000621b137223 */ /* 0x180fe20000010848 */
[-CC-:B------:R-:W-:Y:S01]  /*48e0*/  FFMA.FTZ R92, R61, R98.reuse, -R72.reuse ;  /* 0x000000623d5c7223 */ /* 0x180fe20000010848 */
[----:B------:R-:W2:Y:S01]  /*48f0*/  MUFU.EX2 R76, R76 ;  /* 0x0000004c004c7308 */ /* 0x000ea20000000800 */
[----:B-1----:R-:W-:Y:S01]  /*4900*/  FADD.FTZ R100, R12, R57 ;  /* 0x000000390c647221 */ /* 0x002fe20000010000 */
[----:B------:R-:W-:Y:S02]  /*4910*/  @!P1 VIADD R57, R59, 0x2e840 ;  /* 0x0002e8403b399836 */ /* 0x000fe40000000000 */
[-CC-:B------:R-:W-:Y:S01]  /*4920*/  FFMA.FTZ R11, R47, R98.reuse, -R72.reuse ;  /* 0x000000622f0b7223 */ /* 0x180fe20000010848 */
[-CC-:B------:R-:W-:Y:S01]  /*4930*/  FFMA.FTZ R78, R49, R98.reuse, -R72.reuse ;  /* 0x00000062314e7223 */ /* 0x180fe20000010848 */
[-CC-:B------:R-:W-:Y:S01]  /*4940*/  FFMA.FTZ R88, R53, R98.reuse, -R72.reuse ;  /* 0x0000006235587223 */ /* 0x180fe20000010848 */
[-C--:B------:R-:W-:Y:S01]  /*4950*/  FFMA.FTZ R15, R55, R98.reuse, -R72 ;  /* 0x00000062370f7223 */ /* 0x080fe20000010848 */
[----:B------:R-:W-:Y:S01]  /*4960*/  @!P1 PRMT R57, RZ, 0x654, R57 ;  /* 0x00000654ff399816 */ /* 0x000fe20000000039 */
[----:B------:R-:W1:Y:S01]  /*4970*/  MUFU.EX2 R179, R179 ;  /* 0x000000b300b37308 */ /* 0x000e620000000800 */
[----:B0-----:R-:W-:Y:S01]  /*4980*/  FADD.FTZ R51, R5, R4 ;  /* 0x0000000405337221 */ /* 0x001fe20000010000 */
[-CC-:B------:R-:W-:Y:S01]  /*4990*/  FFMA.FTZ R21, R63, R98.reuse, -R72.reuse ;  /* 0x000000623f157223 */ /* 0x180fe20000010848 */
[----:B------:R0:W-:Y:S01]  /*49a0*/  @!P1 SYNCS.ARRIVE.TRANS64.RED.A1T0 RZ, [R57+URZ], RZ ;  /* 0x000000ff39ff99a7 */ /* 0x0001e2000810043f */
[-CC-:B------:R-:W-:Y:S01]  /*49b0*/  FFMA.FTZ R86, R65, R98.reuse, -R72.reuse ;  /* 0x0000006241567223 */ /* 0x180fe20000010848 */
[-CC-:B------:R-:W-:Y:S01]  /*49c0*/  FFMA.FTZ R49, R67, R98.reuse, -R72.reuse ;  /* 0x0000006243317223 */ /* 0x180fe20000010848 */
[-CC-:B------:R-:W-:Y:S01]  /*49d0*/  FFMA.FTZ R102, R69, R98.reuse, -R72.reuse ;  /* 0x0000006245667223 */ /* 0x180fe20000010848 */
[-CC-:B------:R-:W-:Y:S01]  /*49e0*/  FFMA.FTZ R27, R71, R98.reuse, -R72.reuse ;  /* 0x00000062471b7223 */ /* 0x180fe20000010848 */
[----:B------:R-:W3:Y:S01]  /*49f0*/  MUFU.EX2 R7, R7 ;  /* 0x0000000700077308 */ /* 0x000ee20000000800 */
[----:B--2---:R-:W-:Y:S01]  /*4a00*/  FADD.FTZ R96, R76, R51 ;  /* 0x000000334c607221 */ /* 0x004fe20000010000 */
[-CC-:B------:R-:W-:Y:S01]  /*4a10*/  FFMA.FTZ R90, R73, R98.reuse, -R72.reuse ;  /* 0x00000062495a7223 */ /* 0x180fe20000010848 */
[-CC-:B------:R-:W-:Y:S01]  /*4a20*/  FFMA.FTZ R53, R75, R98.reuse, -R72.reuse ;  /* 0x000000624b357223 */ /* 0x180fe20000010848 */
[-CC-:B------:R-:W-:Y:S01]  /*4a30*/  FFMA.FTZ R104, R77, R98.reuse, -R72.reuse ;  /* 0x000000624d687223 */ /* 0x180fe20000010848 */
[-CC-:B------:R-:W-:Y:S01]  /*4a40*/  FFMA.FTZ R47, R79, R98.reuse, -R72.reuse ;  /* 0x000000624f2f7223 */ /* 0x180fe20000010848 */
[-CC-:B------:R-:W-:Y:S01]  /*4a50*/  FFMA.FTZ R94, R81, R98.reuse, -R72.reuse ;  /* 0x00000062515e7223 */ /* 0x180fe20000010848 */
[-C--:B------:R-:W-:Y:S01]  /*4a60*/  FFMA.FTZ R55, R83, R98.reuse, -R72 ;  /* 0x0000006253377223 */ /* 0x080fe20000010848 */
[----:B------:R-:W2:Y:S01]  /*4a70*/  MUFU.EX2 R41, R41 ;  /* 0x0000002900297308 */ /* 0x000ea20000000800 */
[----:B-1----:R-:W-:Y:S01]  /*4a80*/  FADD.FTZ R96, R179, R96 ;  /* 0x00000060b3607221 */ /* 0x002fe20000010000 */
[-CC-:B------:R-:W-:Y:S01]  /*4a90*/  FFMA.FTZ R106, R85, R98.reuse, -R72.reuse ;  /* 0x00000062556a7223 */ /* 0x180fe20000010848 */
[-CC-:B------:R-:W-:Y:S01]  /*4aa0*/  FFMA.FTZ R51, R87, R98.reuse, -R72.reuse ;  /* 0x0000006257337223 */ /* 0x180fe20000010848 */
[-CC-:B------:R-:W-:Y:S01]  /*4ab0*/  FFMA.FTZ R91, R91, R98.reuse, -R72.reuse ;  /* 0x000000625b5b7223 */ /* 0x180fe20000010848 */
[-CC-:B------:R-:W-:Y:S01]  /*4ac0*/  FFMA.FTZ R93, R93, R98.reuse, -R72.reuse ;  /* 0x000000625d5d7223 */ /* 0x180fe20000010848 */
[-CC-:B------:R-:W-:Y:S01]  /*4ad0*/  FFMA.FTZ R95, R95, R98.reuse, -R72.reuse ;  /* 0x000000625f5f7223 */ /* 0x180fe20000010848 */
[-C--:B------:R-:W-:Y:S01]  /*4ae0*/  FFMA.FTZ R97, R97, R98.reuse, -R72 ;  /* 0x0000006261617223 */ /* 0x080fe20000010848 */
[----:B------:R-:W1:Y:S01]  /*4af0*/  MUFU.EX2 R38, R38 ;  /* 0x0000002600267308 */ /* 0x000e620000000800 */
[----:B---3--:R-:W-:Y:S01]  /*4b00*/  FADD.FTZ R59, R7, R96 ;  /* 0x00000060073b7221 */ /* 0x008fe20000010000 */
[-CC-:B------:R-:W-:Y:S01]  /*4b10*/  FFMA.FTZ R96, R89, R98.reuse, -R72.reuse ;  /* 0x0000006259607223 */ /* 0x180fe20000010848 */
[-CC-:B------:R-:W-:Y:S01]  /*4b20*/  FFMA.FTZ R105, R105, R98.reuse, -R72.reuse ;  /* 0x0000006269697223 */ /* 0x180fe20000010848 */
[-CC-:B------:R-:W-:Y:S01]  /*4b30*/  FFMA.FTZ R107, R107, R98.reuse, -R72.reuse ;  /* 0x000000626b6b7223 */ /* 0x180fe20000010848 */
[-CC-:B------:R-:W-:Y:S01]  /*4b40*/  FFMA.FTZ R35, R35, R98.reuse, -R72.reuse ;  /* 0x0000006223237223 */ /* 0x180fe20000010848 */
[-CC-:B------:R-:W-:Y:S01]  /*4b50*/  FFMA.FTZ R109, R109, R98.reuse, -R72.reuse ;  /* 0x000000626d6d7223 */ /* 0x180fe20000010848 */
[-C--:B------:R-:W-:Y:S01]  /*4b60*/  FFMA.FTZ R113, R113, R98.reuse, -R72 ;  /* 0x0000006271717223 */ /* 0x080fe20000010848 */
[----:B------:R-:W3:Y:S01]  /*4b70*/  MUFU.EX2 R14, R14 ;  /* 0x0000000e000e7308 */ /* 0x000ee20000000800 */
[----:B--2---:R-:W-:Y:S01]  /*4b80*/  FADD.FTZ R61, R41, R100 ;  /* 0x00000064293d7221 */ /* 0x004fe20000010000 */
[-CC-:B------:R-:W-:Y:S01]  /*4b90*/  FFMA.FTZ R39, R39, R98.reuse, -R72.reuse ;  /* 0x0000006227277223 */ /* 0x180fe20000010848 */
[-CC-:B------:R-:W-:Y:S01]  /*4ba0*/  FFMA.FTZ R43, R43, R98.reuse, -R72.reuse ;  /* 0x000000622b2b7223 */ /* 0x180fe20000010848 */
[--C-:B------:R-:W-:Y:S01]  /*4bb0*/  FFMA.FTZ R157, R157, R98, -R72.reuse ;  /* 0x000000629d9d7223 */ /* 0x100fe20000010848 */
[----:B------:R-:W-:Y:S01]  /*4bc0*/  F2FP.SATFINITE.E4M3.F32.PACK_AB_MERGE_C R76, R179, R76, RZ ;  /* 0x0000004cb34c723e */ /* 0x000fe200048070ff */
[-CC-:B------:R-:W-:Y:S01]  /*4bd0*/  FFMA.FTZ R163, R163, R98.reuse, -R72.reuse ;  /* 0x00000062a3a37223 */ /* 0x180fe20000010848 */
[-C--:B------:R-:W-:Y:S01]  /*4be0*/  FFMA.FTZ R169, R169, R98.reuse, -R72 ;  /* 0x00000062a9a97223 */ /* 0x080fe20000010848 */
[----:B------:R-:W0:Y:S01]  /*4bf0*/  MUFU.EX2 R13, R13 ;  /* 0x0000000d000d7308 */ /* 0x000e220000000800 */
[----:B-1----:R-:W-:Y:S01]  /*4c00*/  FADD.FTZ R100, R38, R59 ;  /* 0x0000003b26647221 */ /* 0x002fe20000010000 */
[----:B------:R-:W-:Y:S01]  /*4c10*/  F2FP.SATFINITE.E4M3.F32.PACK_AB_MERGE_C R200, R4, R5, R76 ;  /* 0x0000000504c8723e */ /* 0x000fe2000480704c */
[-CC-:B------:R-:W-:Y:S01]  /*4c20*/  FFMA.FTZ R147, R147, R98.reuse, -R72.reuse ;  /* 0x0000006293937223 */ /* 0x180fe20000010848 */
[-CC-:B------:R-:W-:Y:S01]  /*4c30*/  FFMA.FTZ R151, R151, R98.reuse, -R72.reuse ;  /* 0x0000006297977223 */ /* 0x180fe20000010848 */
[-CC-:B------:R-:W-:Y:S01]  /*4c40*/  FFMA.FTZ R155, R155, R98.reuse, -R72.reuse ;  /* 0x000000629b9b7223 */ /* 0x180fe20000010848 */
[----:B------:R-:W-:Y:S01]  /*4c50*/  FFMA.FTZ R161, R161, R98, -R72 ;  /* 0x00000062a1a17223 */ /* 0x000fe20000010848 */
[----:B------:R-:W-:Y:S01]  /*4c60*/  IMAD.MOV.U32 R33, RZ, RZ, R25 ;  /* 0x000000ffff217224 */ /* 0x000fe200078e0019 */
[----:B------:R-:W1:Y:S01]  /*4c70*/  MUFU.EX2 R125, R125 ;  /* 0x0000007d007d7308 */ /* 0x000e620000000800 */
[----:B---3--:R-:W-:Y:S01]  /*4c80*/  FADD.FTZ R108, R14, R61 ;  /* 0x0000003d0e6c7221 */ /* 0x008fe20000010000 */
[-C--:B------:R-:W-:Y:S01]  /*4c90*/  MOV R63, R25.reuse ;  /* 0x00000019003f7202 */ /* 0x080fe20000000f00 */
[--C-:B------:R-:W-:Y:S01]  /*4ca0*/  IMAD.MOV.U32 R65, RZ, RZ, R25.reuse ;  /* 0x000000ffff417224 */ /* 0x100fe200078e0019 */
[----:B------:R-:W-:Y:S01]  /*4cb0*/  MOV R77, R25 ;  /* 0x00000019004d7202 */ /* 0x000fe20000000f00 */
[----:B------:R-:W-:-:S02]  /*4cc0*/  IMAD.MOV.U32 R67, RZ, RZ, R25 ;  /* 0x000000ffff437224 */ /* 0x000fc400078e0019 */
[--C-:B------:R-:W-:Y:S01]  /*4cd0*/  IMAD.MOV.U32 R69, RZ, RZ, R25.reuse ;  /* 0x000000ffff457224 */ /* 0x100fe200078e0019 */
[----:B------:R-:W2:Y:S01]  /*4ce0*/  MUFU.EX2 R80, R80 ;  /* 0x0000005000507308 */ /* 0x000ea20000000800 */
[----:B0-----:R-:W-:Y:S01]  /*4cf0*/  FADD.FTZ R57, R13, R100 ;  /* 0x000000640d397221 */ /* 0x001fe20000010000 */
[--C-:B------:R-:W-:Y:S02]  /*4d00*/  IMAD.MOV.U32 R71, RZ, RZ, R25.reuse ;  /* 0x000000ffff477224 */ /* 0x100fe400078e0019 */
[--C-:B------:R-:W-:Y:S02]  /*4d10*/  IMAD.MOV.U32 R73, RZ, RZ, R25.reuse ;  /* 0x000000ffff497224 */ /* 0x100fe400078e0019 */
[--C-:B------:R-:W-:Y:S02]  /*4d20*/  IMAD.MOV.U32 R75, RZ, RZ, R25.reuse ;  /* 0x000000ffff4b7224 */ /* 0x100fe400078e0019 */
[----:B------:R-:W0:Y:S01]  /*4d30*/  MUFU.EX2 R20, R20 ;  /* 0x0000001400147308 */ /* 0x000e220000000800 */
[C---:B-1----:R-:W-:Y:S01]  /*4d40*/  FADD.FTZ R59, R125.reuse, R108 ;  /* 0x0000006c7d3b7221 */ /* 0x042fe20000010000 */
[----:B------:R-:W-:Y:S01]  /*4d50*/  F2FP.SATFINITE.E4M3.F32.PACK_AB_MERGE_C R203, R125, R14, RZ ;  /* 0x0000000e7dcb723e */ /* 0x000fe200048070ff */
[----:B------:R-:W-:-:S02]  /*4d60*/  IMAD.MOV.U32 R76, RZ, RZ, R25 ;  /* 0x000000ffff4c7224 */ /* 0x000fc400078e0019 */
[----:B------:R-:W-:Y:S01]  /*4d70*/  IMAD.MOV.U32 R79, RZ, RZ, R25 ;  /* 0x000000ffff4f7224 */ /* 0x000fe200078e0019 */
[----:B------:R-:W-:Y:S01]  /*4d80*/  F2FP.SATFINITE.E4M3.F32.PACK_AB_MERGE_C R203, R41, R12, R203 ;  /* 0x0000000c29cb723e */ /* 0x000fe200048070cb */
[----:B------:R-:W-:Y:S01]  /*4d90*/  IMAD.MOV.U32 R41, RZ, RZ, R25 ;  /* 0x000000ffff297224 */ /* 0x000fe200078e0019 */
[----:B------:R-:W1:Y:S01]  /*4da0*/  MUFU.EX2 R9, R9 ;  /* 0x0000000900097308 */ /* 0x000e620000000800 */
[C---:B--2---:R-:W-:Y:S01]  /*4db0*/  FADD.FTZ R100, R80.reuse, R57 ;  /* 0x0000003950647221 */ /* 0x044fe20000010000 */
[----:B------:R-:W-:Y:S01]  /*4dc0*/  F2FP.SATFINITE.E4M3.F32.PACK_AB_MERGE_C R80, R80, R13, RZ ;  /* 0x0000000d5050723e */ /* 0x000fe200048070ff */
[--C-:B------:R-:W-:Y:S02]  /*4dd0*/  IMAD.MOV.U32 R81, RZ, RZ, R25.reuse ;  /* 0x000000ffff517224 */ /* 0x100fe400078e0019 */
[--C-:B------:R-:W-:Y:S01]  /*4de0*/  IMAD.MOV.U32 R83, RZ, RZ, R25.reuse ;  /* 0x000000ffff537224 */ /* 0x100fe200078e0019 */
[----:B------:R-:W-:Y:S01]  /*4df0*/  F2FP.SATFINITE.E4M3.F32.PACK_AB_MERGE_C R202, R38, R7, R80 ;  /* 0x0000000726ca723e */ /* 0x000fe20004807050 */
[----:B------:R-:W-:Y:S01]  /*4e00*/  IMAD.MOV.U32 R38, RZ, RZ, R25 ;  /* 0x000000ffff267224 */ /* 0x000fe200078e0019 */
[----:B------:R-:W2:Y:S01]  /*4e10*/  MUFU.EX2 R111, R111 ;  /* 0x0000006f006f7308 */ /* 0x000ea20000000800 */
[----:B0-----:R-:W-:Y:S01]  /*4e20*/  FADD.FTZ R108, R20, R59 ;  /* 0x0000003b146c7221 */ /* 0x001fe20000010000 */
[----:B------:R-:W-:-:S02]  /*4e30*/  IMAD.MOV.U32 R80, RZ, RZ, R25 ;  /* 0x000000ffff507224 */ /* 0x000fc400078e0019 */
[--C-:B------:R-:W-:Y:S02]  /*4e40*/  IMAD.MOV.U32 R85, RZ, RZ, R25.reuse ;  /* 0x000000ffff557224 */ /* 0x100fe400078e0019 */
[----:B------:R-:W-:Y:S02]  /*4e50*/  IMAD.MOV.U32 R87, RZ, RZ, R25 ;  /* 0x000000ffff577224 */ /* 0x000fe400078e0019 */
[----:B------:R-:W0:Y:S01]  /*4e60*/  MUFU.EX2 R74, R74 ;  /* 0x0000004a004a7308 */ /* 0x000e220000000800 */
[----:B-1----:R-:W-:Y:S01]  /*4e70*/  FADD.FTZ R57, R9, R100 ;  /* 0x0000006409397221 */ /* 0x002fe20000010000 */
[----:B------:R-:W-:-:S06]  /*4e80*/  FFMA.FTZ R100, R29, R98, -R72 ;  /* 0x000000621d647223 */ /* 0x000fcc0000010848 */
[----:B------:R-:W1:Y:S01]  /*4e90*/  MUFU.EX2 R26, R26 ;  /* 0x0000001a001a7308 */ /* 0x000e620000000800 */
[----:B--2---:R-:W-:-:S07]  /*4ea0*/  FADD.FTZ R29, R111, R108 ;  /* 0x0000006c6f1d7221 */ /* 0x004fce0000010000 */
[----:B------:R-:W2:Y:S01]  /*4eb0*/  MUFU.EX2 R19, R19 ;  /* 0x0000001300137308 */ /* 0x000ea20000000800 */
[----:B0-----:R-:W-:Y:S01]  /*4ec0*/  FADD.FTZ R110, R74, R57 ;  /* 0x000000394a6e7221 */ /* 0x001fe20000010000 */
[-CC-:B------:R-:W-:Y:S01]  /*4ed0*/  FFMA.FTZ R57, R31, R98.reuse, -R72.reuse ;  /* 0x000000621f397223 */ /* 0x180fe20000010848 */
[-CC-:B------:R-:W-:Y:S01]  /*4ee0*/  FFMA.FTZ R31, R101, R98.reuse, -R72.reuse ;  /* 0x00000062651f7223 */ /* 0x180fe20000010848 */
[----:B------:R-:W-:-:S04]  /*4ef0*/  FFMA.FTZ R72, R173, R98, -R72 ;  /* 0x00000062ad487223 */ /* 0x000fc80000010848 */
[----:B------:R-:W0:Y:S01]  /*4f00*/  MUFU.EX2 R127, R127 ;  /* 0x0000007f007f7308 */ /* 0x000e220000000800 */
[----:B-1----:R-:W-:-:S07]  /*4f10*/  FADD.FTZ R112, R26, R29 ;  /* 0x0000001d1a707221 */ /* 0x002fce0000010000 */
[----:B------:R-:W1:Y:S01]  /*4f20*/  MUFU.EX2 R84, R84 ;  /* 0x0000005400547308 */ /* 0x000e620000000800 */
[----:B--2---:R-:W-:-:S07]  /*4f30*/  FADD.FTZ R29, R19, R110 ;  /* 0x0000006e131d7221 */ /* 0x004fce0000010000 */
[----:B------:R-:W2:Y:S01]  /*4f40*/  MUFU.EX2 R24, R24 ;  /* 0x0000001800187308 */ /* 0x000ea20000000800 */
[C---:B0-----:R-:W-:Y:S01]  /*4f50*/  FADD.FTZ R59, R127.reuse, R112 ;  /* 0x000000707f3b7221 */ /* 0x041fe20000010000 */
[----:B------:R-:W-:-:S04]  /*4f60*/  F2FP.SATFINITE.E4M3.F32.PACK_AB_MERGE_C R205, R127, R26, RZ ;  /* 0x0000001a7fcd723e */ /* 0x000fc800048070ff */
[----:B------:R-:W-:Y:S02]  /*4f70*/  F2FP.SATFINITE.E4M3.F32.PACK_AB_MERGE_C R205, R111, R20, R205 ;  /* 0x000000146fcd723e */ /* 0x000fe400048070cd */
[----:B------:R-:W0:Y:S01]  /*4f80*/  MUFU.EX2 R11, R11 ;  /* 0x0000000b000b7308 */ /* 0x000e220000000800 */
[C---:B-1----:R-:W-:Y:S01]  /*4f90*/  FADD.FTZ R110, R84.reuse, R29 ;  /* 0x0000001d546e7221 */ /* 0x042fe20000010000 */
[----:B------:R-:W-:-:S04]  /*4fa0*/  F2FP.SATFINITE.E4M3.F32.PACK_AB_MERGE_C R84, R84, R19, RZ ;  /* 0x000000135454723e */ /* 0x000fc800048070ff */
[----:B------:R-:W-:Y:S01]  /*4fb0*/  F2FP.SATFINITE.E4M3.F32.PACK_AB_MERGE_C R204, R74, R9, R84 ;  /* 0x000000094acc723e */ /* 0x000fe20004807054 */
[----:B------:R-:W-:Y:S01]  /*4fc0*/  IMAD.MOV.U32 R74, RZ, RZ, R25 ;  /* 0x000000ffff4a7224 */ /* 0x000fe200078e0019 */
[----:B------:R-:W1:Y:S01]  /*4fd0*/  MUFU.EX2 R115, R115 ;  /* 0x0000007300737308 */ /* 0x000e620000000800 */
[----:B--2---:R-:W-:Y:S01]  /*4fe0*/  FADD.FTZ R112, R24, R59 ;  /* 0x0000003b18707221 */ /* 0x004fe20000010000 */
[----:B------:R-:W-:-:S06]  /*4ff0*/  IMAD.MOV.U32 R84, RZ, RZ, R25 ;  /* 0x000000ffff547224 */ /* 0x000fcc00078e0019 */
[----:B------:R-:W2:Y:S01]  /*5000*/  MUFU.EX2 R78, R78 ;  /* 0x0000004e004e7308 */ /* 0x000ea20000000800 */
[----:B0-----:R-:W-:-:S07]  /*5010*/  FADD.FTZ R59, R11, R110 ;  /* 0x0000006e0b3b7221 */ /* 0x001fce0000010000 */
[----:B------:R-:W0:Y:S01]  /*5020*/  MUFU.EX2 R28, R28 ;  /* 0x0000001c001c7308 */ /* 0x000e220000000800 */
[----:B-1----:R-:W-:-:S07]  /*5030*/  FADD.FTZ R61, R115, R112 ;  /* 0x00000070733d7221 */ /* 0x002fce0000010000 */
[----:B------:R-:W1:Y:S01]  /*5040*/  MUFU.EX2 R23, R23 ;  /* 0x0000001700177308 */ /* 0x000e620000000800 */
[----:B--2---:R-:W-:-:S07]  /*5050*/  FADD.FTZ R110, R78, R59 ;  /* 0x0000003b4e6e7221 */ /* 0x004fce0000010000 */
[----:B------:R-:W2:Y:S01]  /*5060*/  MUFU.EX2 R117, R117 ;  /* 0x0000007500757308 */ /* 0x000ea20000000800 */
[----:B0-----:R-:W-:-:S07]  /*5070*/  FADD.FTZ R112, R28, R61 ;  /* 0x0000003d1c707221 */ /* 0x001fce0000010000 */
[----:B------:R-:W0:Y:S01]  /*5080*/  MUFU.EX2 R88, R88 ;  /* 0x0000005800587308 */ /* 0x000e220000000800 */
[----:B-1----:R-:W-:-:S07]  /*5090*/  FADD.FTZ R59, R23, R110 ;  /* 0x0000006e173b7221 */ /* 0x002fce0000010000 */
[----:B------:R-:W1:Y:S01]  /*50a0*/  MUFU.EX2 R15, R15 ;  /* 0x0000000f000f7308 */ /* 0x000e620000000800 */
[C---:B--2---:R-:W-:Y:S01]  /*50b0*/  FADD.FTZ R61, R117.reuse, R112 ;  /* 0x00000070753d7221 */ /* 0x044fe20000010000 */
[----:B------:R-:W-:-:S03]  /*50c0*/  F2FP.SATFINITE.E4M3.F32.PACK_AB_MERGE_C R207, R117, R28, RZ ;  /* 0x0000001c75cf723e */ /* 0x000fc600048070ff */
[----:B------:R-:W-:Y:S01]  /*50d0*/  FADD.FTZ R112, R30, R61 ;  /* 0x0000003d1e707221 */ /* 0x000fe20000010000 */
[----:B------:R-:W-:Y:S02]  /*50e0*/  F2FP.SATFINITE.E4M3.F32.PACK_AB_MERGE_C R207, R115, R24, R207 ;  /* 0x0000001873cf723e */ /* 0x000fe400048070cf */
[----:B------:R-:W2:Y:S01]  /*50f0*/  MUFU.EX2 R119, R119 ;  /* 0x0000007700777308 */ /* 0x000ea20000000800 */
[C---:B0-----:R-:W-:Y:S01]  /*5100*/  FADD.FTZ R110, R88.reuse, R59 ;  /* 0x0000003b586e7221 */ /* 0x041fe20000010000 */
[----:B------:R-:W-:-:S04]  /*5110*/  F2FP.SATFINITE.E4M3.F32.PACK_AB_MERGE_C R23, R88, R23, RZ ;  /* 0x000000175817723e */ /* 0x000fc800048070ff */
[----:B------:R-:W-:Y:S01]  /*5120*/  F2FP.SATFINITE.E4M3.F32.PACK_AB_MERGE_C R206, R78, R11, R23 ;  /* 0x0000000b4ece723e */ /* 0x000fe20004807017 */
[----:B------:R-:W-:Y:S01]  /*5130*/  IMAD.MOV.U32 R78, RZ, RZ, R25 ;  /* 0x000000ffff4e7224 */ /* 0x000fe200078e0019 */
[----:B------:R-:W0:Y:S01]  /*5140*/  MUFU.EX2 R82, R82 ;  /* 0x0000005200527308 */ /* 0x000e220000000800 */
[----:B-1----:R-:W-:-:S07]  /*5150*/  FADD.FTZ R59, R15, R110 ;  /* 0x0000006e0f3b7221 */ /* 0x002fce0000010000 */
[----:B------:R-:W1:Y:S01]  /*5160*/  MUFU.EX2 R45, R45 ;  /* 0x0000002d002d7308 */ /* 0x000e620000000800 */
[C---:B--2---:R-:W-:Y:S01]  /*5170*/  FADD.FTZ R61, R119.reuse, R112 ;  /* 0x00000070773d7221 */ /* 0x044fe20000010000 */
[----:B------:R-:W-:Y:S01]  /*5180*/  F2FP.SATFINITE.E4M3.F32.PACK_AB_MERGE_C R209, R119, R30, R209 ;  /* 0x0000001e77d1723e */ /* 0x000fe200048070d1 */
[----:B------:R-:W-:Y:S02]  /*5190*/  IMAD.MOV.U32 R30, RZ, RZ, R25 ;  /* 0x000000ffff1e7224 */ /* 0x000fe400078e0019 */
[----:B------:R-:W-:-:S03]  /*51a0*/  FADD.FTZ R114, R32, R61 ;  /* 0x0000003d20727221 */ /* 0x000fc60000010000 */
[----:B------:R-:W2:Y:S01]  /*51b0*/  MUFU.EX2 R92, R92 ;  /* 0x0000005c005c7308 */ /* 0x000ea20000000800 */
[----:B0-----:R-:W-:Y:S01]  /*51c0*/  FADD.FTZ R112, R82, R59 ;  /* 0x0000003b52707221 */ /* 0x001fe20000010000 */
[----:B------:R-:W-:-:S04]  /*51d0*/  FADD.FTZ R61, R121, R114 ;  /* 0x00000072793d7221 */ /* 0x000fc80000010000 */
[----:B------:R-:W-:Y:S01]  /*51e0*/  FADD.FTZ R114, R34, R61 ;  /* 0x0000003d22727221 */ /* 0x000fe20000010000 */
[----:B------:R-:W-:Y:S01]  /*51f0*/  IMAD.MOV.U32 R61, RZ, RZ, R25 ;  /* 0x000000ffff3d7224 */ /* 0x000fe200078e0019 */
[----:B------:R-:W-:Y:S01]  /*5200*/  MUFU.EX2 R21, R21 ;  /* 0x0000001500157308 */ /* 0x000fe20000000800 */
[----:B-1----:R-:W-:-:S07]  /*5210*/  FADD.FTZ R59, R45, R112 ;  /* 0x000000702d3b7221 */ /* 0x002fce0000010000 */
[----:B------:R-:W0:Y:S01]  /*5220*/  MUFU.EX2 R123, R123 ;  /* 0x0000007b007b7308 */ /* 0x000e220000000800 */
[C---:B--2---:R-:W-:Y:S01]  /*5230*/  FADD.FTZ R112, R92.reuse, R59 ;  /* 0x0000003b5c707221 */ /* 0x044fe20000010000 */
[----:B------:R-:W-:-:S04]  /*5240*/  F2FP.SATFINITE.E4M3.F32.PACK_AB_MERGE_C R45, R92, R45, RZ ;  /* 0x0000002d5c2d723e */ /* 0x000fc800048070ff */
[----:B------:R-:W-:Y:S01]  /*5250*/  F2FP.SATFINITE.E4M3.F32.PACK_AB_MERGE_C R208, R82, R15, R45 ;  /* 0x0000000f52d0723e */ /* 0x000fe2000480702d */
[--C-:B------:R-:W-:Y:S01]  /*5260*/  IMAD.MOV.U32 R45, RZ, RZ, R25.reuse ;  /* 0x000000ffff2d7224 */ /* 0x100fe200078e0019 */
[----:B------:R-:W-:Y:S01]  /*5270*/  MUFU.EX2 R86, R86 ;  /* 0x0000005600567308 */ /* 0x000fe20000000800 */
[----:B------:R-:W-:-:S07]  /*5280*/  IMAD.MOV.U32 R82, RZ, RZ, R25 ;  /* 0x000000ffff527224 */ /* 0x000fce00078e0019 */
[----:B------:R-:W-:Y:S01]  /*5290*/  MUFU.EX2 R49, R49 ;  /* 0x0000003100317308 */ /* 0x000fe20000000800 */
[----:B0-----:R-:W-:-:S04]  /*52a0*/  FADD.FTZ R59, R123, R114 ;  /* 0x000000727b3b7221 */ /* 0x001fc80000010000 */
[----:B------:R-:W-:Y:S01]  /*52b0*/  FADD.FTZ R114, R36, R59 ;  /* 0x0000003b24727221 */ /* 0x000fe20000010000 */
[--C-:B------:R-:W-:Y:S02]  /*52c0*/  IMAD.MOV.U32 R59, RZ, RZ, R25.reuse ;  /* 0x000000ffff3b7224 */ /* 0x100fe400078e0019 */
[----:B------:R-:W0:Y:S08]  /*52d0*/  MUFU.EX2 R131, R131 ;  /* 0x0000008300837308 */ /* 0x000e300000000800 */
[----:B------:R-:W1:Y:S08]  /*52e0*/  MUFU.EX2 R102, R102 ;  /* 0x0000006600667308 */ /* 0x000e700000000800 */
[----:B------:R-:W2:Y:S01]  /*52f0*/  MUFU.EX2 R27, R27 ;  /* 0x0000001b001b7308 */ /* 0x000ea20000000800 */
[----:B0-----:R-:W-:Y:S01]  /*5300*/  F2FP.SATFINITE.E4M3.F32.PACK_AB_MERGE_C R211, R131, R36, RZ ;  /* 0x0000002483d3723e */ /* 0x001fe200048070ff */
[----:B------:R-:W-:-:S03]  /*5310*/  IMAD.MOV.U32 R36, RZ, RZ, R25 ;  /* 0x000000ffff247224 */ /* 0x000fc600078e0019 */
[----:B------:R-:W-:Y:S01]  /*5320*/  F2FP.SATFINITE.E4M3.F32.PACK_AB_MERGE_C R211, R123, R34, R211 ;  /* 0x000000227bd3723e */ /* 0x000fe200048070d3 */
[----:B------:R-:W-:Y:S02]  /*5330*/  IMAD.MOV.U32 R34, RZ, RZ, R25 ;  /* 0x000000ffff227224 */ /* 0x000fe400078e0019 */
[----:B------:R0:W-:Y:S08]  /*5340*/  MUFU.EX2 R110, R57 ;  /* 0x00000039006e7308 */ /* 0x0001f00000000800 */
[----:B------:R-:W3:Y:S01]  /*5350*/  MUFU.EX2 R129, R129 ;  /* 0x0000008100817308 */ /* 0x000ee20000000800 */
[----:B0-----:R-:W-:-:S04]  /*5360*/  FADD.FTZ R57, R21, R112 ;  /* 0x0000007015397221 */ /* 0x001fc80000010000 */
[----:B------:R-:W-:Y:S01]  /*5370*/  FADD.FTZ R112, R86, R57 ;  /* 0x0000003956707221 */ /* 0x000fe20000010000 */
[----:B------:R-:W-:Y:S02]  /*5380*/  FADD.FTZ R57, R131, R114 ;  /* 0x0000007283397221 */ /* 0x000fe40000010000 */
[----:B------:R-:W0:Y:S01]  /*5390*/  MUFU.EX2 R90, R90 ;  /* 0x0000005a005a7308 */ /* 0x000e220000000800 */
[----:B------:R-:W-:Y:S01]  /*53a0*/  FADD.FTZ R37, R49, R112 ;  /* 0x0000007031257221 */ /* 0x000fe20000010000 */
[----:B------:R-:W-:Y:S01]  /*53b0*/  FADD.FTZ R26, R40, R57 ;  /* 0x00000039281a7221 */ /* 0x000fe20000010000 */
[C---:B-1----:R-:W-:Y:S02]  /*53c0*/  F2FP.SATFINITE.E4M3.F32.PACK_AB_MERGE_C R49, R102.reuse, R49, RZ ;  /* 0x000000316631723e */ /* 0x042fe400048070ff */
[----:B------:R-:W-:Y:S02]  /*53d0*/  FADD.FTZ R14, R102, R37 ;  /* 0x00000025660e7221 */ /* 0x000fe40000010000 */
[----:B------:R-:W-:Y:S01]  /*53e0*/  F2FP.SATFINITE.E4M3.F32.PACK_AB_MERGE_C R210, R86, R21, R49 ;  /* 0x0000001556d2723e */ /* 0x000fe20004807031 */
[----:B------:R-:W1:Y:S01]  /*53f0*/  MUFU.EX2 R44, R44 ;  /* 0x0000002c002c7308 */ /* 0x000e620000000800 */
[----:B--2---:R-:W-:Y:S01]  /*5400*/  FADD.FTZ R37, R27, R14 ;  /* 0x0000000e1b257221 */ /* 0x004fe20000010000 */
[----:B---3--:R-:W-:Y:S01]  /*5410*/  FADD.FTZ R57, R129, R26 ;  /* 0x0000001a81397221 */ /* 0x008fe20000010000 */
[----:B------:R-:W-:Y:S01]  /*5420*/  MOV R49, R25 ;  /* 0x0000001900317202 */ /* 0x000fe20000000f00 */
[----:B------:R-:W-:-:S04]  /*5430*/  IMAD.MOV.U32 R86, RZ, RZ, R25 ;  /* 0x000000ffff567224 */ /* 0x000fc800078e0019 */
[----:B------:R-:W2:Y:S01]  /*5440*/  MUFU.EX2 R53, R53 ;  /* 0x0000003500357308 */ /* 0x000ea20000000800 */
[----:B0-----:R-:W-:Y:S01]  /*5450*/  FADD.FTZ R26, R90, R37 ;  /* 0x000000255a1a7221 */ /* 0x001fe20000010000 */
[----:B------:R-:W-:-:S06]  /*5460*/  IMAD.MOV.U32 R37, RZ, RZ, R25 ;  /* 0x000000ffff257224 */ /* 0x000fcc00078e0019 */
[----:B------:R-:W0:Y:S01]  /*5470*/  MUFU.EX2 R135, R135 ;  /* 0x0000008700877308 */ /* 0x000e220000000800 */
[----:B-1----:R-:W-:Y:S01]  /*5480*/  FADD.FTZ R28, R44, R57 ;  /* 0x000000392c1c7221 */ /* 0x002fe20000010000 */
[----:B------:R-:W-:-:S06]  /*5490*/  IMAD.MOV.U32 R57, RZ, RZ, R25 ;  /* 0x000000ffff397224 */ /* 0x000fcc00078e0019 */
[----:B------:R-:W1:Y:S01]  /*54a0*/  MUFU.EX2 R104, R104 ;  /* 0x0000006800687308 */ /* 0x000e620000000800 */
[----:B--2---:R-:W-:-:S07]  /*54b0*/  FADD.FTZ R13, R53, R26 ;  /* 0x0000001a350d7221 */ /* 0x004fce0000010000 */
[----:B------:R-:W2:Y:S01]  /*54c0*/  MUFU.EX2 R47, R47 ;  /* 0x0000002f002f7308 */ /* 0x000ea20000000800 */
[C---:B0-----:R-:W-:Y:S01]  /*54d0*/  F2FP.SATFINITE.E4M3.F32.PACK_AB_MERGE_C R213, R135.reuse, R44, RZ ;  /* 0x0000002c87d5723e */ /* 0x041fe200048070ff */
[----:B------:R-:W-:Y:S01]  /*54e0*/  FADD.FTZ R135, R135, R28 ;  /* 0x0000001c87877221 */ /* 0x000fe20000010000 */
[----:B------:R-:W-:Y:S02]  /*54f0*/  IMAD.MOV.U32 R44, RZ, RZ, R25 ;  /* 0x000000ffff2c7224 */ /* 0x000fe400078e0019 */
[----:B------:R-:W-:Y:S01]  /*5500*/  F2FP.SATFINITE.E4M3.F32.PACK_AB_MERGE_C R213, R129, R40, R213 ;  /* 0x0000002881d5723e */ /* 0x000fe200048070d5 */
[----:B------:R-:W-:Y:S01]  /*5510*/  FADD.FTZ R28, R42, R135 ;  /* 0x000000872a1c7221 */ /* 0x000fe20000010000 */
[----:B------:R-:W-:Y:S01]  /*5520*/  IMAD.MOV.U32 R40, RZ, RZ, R25 ;  /* 0x000000ffff287224 */ /* 0x000fe200078e0019 */
[----:B------:R-:W0:Y:S01]  /*5530*/  MUFU.EX2 R133, R133 ;  /* 0x0000008500857308 */ /* 0x000e220000000800 */
[C---:B-1----:R-:W-:Y:S01]  /*5540*/  FADD.FTZ R26, R104.reuse, R13 ;  /* 0x0000000d681a7221 */ /* 0x042fe20000010000 */
[----:B------:R-:W-:-:S04]  /*5550*/  F2FP.SATFINITE.E4M3.F32.PACK_AB_MERGE_C R53, R104, R53, RZ ;  /* 0x000000356835723e */ /* 0x000fc800048070ff */
[----:B------:R-:W-:Y:S01]  /*5560*/  F2FP.SATFINITE.E4M3.F32.PACK_AB_MERGE_C R212, R90, R27, R53 ;  /* 0x0000001b5ad4723e */ /* 0x000fe20004807035 */
[--C-:B------:R-:W-:Y:S01]  /*5570*/  IMAD.MOV.U32 R27, RZ, RZ, R25.reuse ;  /* 0x000000ffff1b7224 */ /* 0x100fe200078e0019 */
        /* <DEDUP_REMOVED lines=12> */
[C---:B-1----:R-:W-:Y:S01]  /*5640*/  F2FP.SATFINITE.E4M3.F32.PACK_AB_MERGE_C R48, R139.reuse, R48, RZ ;  /* 0x000000308b30723e */ /* 0x042fe200048070ff */
[----:B------:R-:W-:Y:S01]  /*5650*/  FADD.FTZ R139, R139, R32 ;  /* 0x000000208b8b7221 */ /* 0x000fe20000010000 */
[----:B------:R-:W-:Y:S02]  /*5660*/  IMAD.MOV.U32 R32, RZ, RZ, R25 ;  /* 0x000000ffff207224 */ /* 0x000fe400078e0019 */
[----:B------:R-:W-:Y:S01]  /*5670*/  F2FP.SATFINITE.E4M3.F32.PACK_AB_MERGE_C R215, R133, R42, R48 ;  /* 0x0000002a85d7723e */ /* 0x000fe20004807030 */
[----:B------:R-:W-:Y:S01]  /*5680*/  FADD.FTZ R28, R46, R139 ;  /* 0x0000008b2e1c7221 */ /* 0x000fe20000010000 */
[----:B------:R-:W-:Y:S01]  /*5690*/  IMAD.MOV.U32 R42, RZ, RZ, R25 ;  /* 0x000000ffff2a7224 */ /* 0x000fe200078e0019 */
[----:B------:R-:W1:Y:S01]  /*56a0*/  MUFU.EX2 R137, R137 ;  /* 0x0000008900897308 */ /* 0x000e620000000800 */
[C---:B--2---:R-:W-:Y:S01]  /*56b0*/  F2FP.SATFINITE.E4M3.F32.PACK_AB_MERGE_C R55, R106.reuse, R55, RZ ;  /* 0x000000376a37723e */ /* 0x044fe200048070ff */
[----:B------:R-:W-:Y:S01]  /*56c0*/  FADD.FTZ R106, R106, R13 ;  /* 0x0000000d6a6a7221 */ /* 0x000fe20000010000 */
[----:B------:R-:W-:-:S02]  /*56d0*/  IMAD.MOV.U32 R48, RZ, RZ, R25 ;  /* 0x000000ffff307224 */ /* 0x000fc400078e0019 */
[----:B------:R-:W-:Y:S01]  /*56e0*/  F2FP.SATFINITE.E4M3.F32.PACK_AB_MERGE_C R214, R94, R47, R55 ;  /* 0x0000002f5ed6723e */ /* 0x000fe20004807037 */
[--C-:B------:R-:W-:Y:S02]  /*56f0*/  IMAD.MOV.U32 R47, RZ, RZ, R25.reuse ;  /* 0x000000ffff2f7224 */ /* 0x100fe400078e0019 */
[----:B------:R-:W2:Y:S01]  /*5700*/  MUFU.EX2 R96, R96 ;  /* 0x0000006000607308 */ /* 0x000ea20000000800 */
[----:B0-----:R-:W-:Y:S01]  /*5710*/  FADD.FTZ R13, R51, R106 ;  /* 0x0000006a330d7221 */ /* 0x001fe20000010000 */
[----:B------:R-:W-:-:S06]  /*5720*/  IMAD.MOV.U32 R55, RZ, RZ, R25 ;  /* 0x000000ffff377224 */ /* 0x000fcc00078e0019 */
        /* <DEDUP_REMOVED lines=9> */
[C---:B--2---:R-:W-:Y:S01]  /*57c0*/  F2FP.SATFINITE.E4M3.F32.PACK_AB_MERGE_C R50, R141.reuse, R50, RZ ;  /* 0x000000328d32723e */ /* 0x044fe200048070ff */
[----:B------:R-:W-:-:S03]  /*57d0*/  FADD.FTZ R141, R141, R20 ;  /* 0x000000148d8d7221 */ /* 0x000fc60000010000 */
[----:B------:R-:W-:Y:S01]  /*57e0*/  F2FP.SATFINITE.E4M3.F32.PACK_AB_MERGE_C R217, R137, R46, R50 ;  /* 0x0000002e89d9723e */ /* 0x000fe20004807032 */
[----:B------:R-:W-:Y:S02]  /*57f0*/  IMAD.MOV.U32 R46, RZ, RZ, R25 ;  /* 0x000000ffff2e7224 */ /* 0x000fe400078e0019 */
[----:B------:R-:W2:Y:S01]  /*5800*/  MUFU.EX2 R29, R95 ;  /* 0x0000005f001d7308 */ /* 0x000ea20000000800 */
[C---:B0-----:R-:W-:Y:S01]  /*5810*/  F2FP.SATFINITE.E4M3.F32.PACK_AB_MERGE_C R91, R108.reuse, R91, RZ ;  /* 0x0000005b6c5b723e */ /* 0x041fe200048070ff */
[----:B------:R-:W-:Y:S01]  /*5820*/  FADD.FTZ R108, R108, R13 ;  /* 0x0000000d6c6c7221 */ /* 0x000fe20000010000 */
[----:B------:R-:W-:Y:S02]  /*5830*/  IMAD.MOV.U32 R50, RZ, RZ, R25 ;  /* 0x000000ffff327224 */ /* 0x000fe400078e0019 */
[----:B------:R-:W-:Y:S01]  /*5840*/  F2FP.SATFINITE.E4M3.F32.PACK_AB_MERGE_C R216, R96, R51, R91 ;  /* 0x0000003360d8723e */ /* 0x000fe2000480705b */
[----:B------:R-:W-:Y:S02]  /*5850*/  IMAD.MOV.U32 R51, RZ, RZ, R25 ;  /* 0x000000ffff337224 */ /* 0x000fe400078e0019 */
        /* <DEDUP_REMOVED lines=9> */
[----:B--2---:R-:W-:-:S07]  /*58f0*/  FADD.FTZ R24, R54, R19 ;  /* 0x0000001336187221 */ /* 0x004fce0000010000 */
[----:B------:R-:W2:Y:S01]  /*5900*/  MUFU.EX2 R56, R56 ;  /* 0x0000003800387308 */ /* 0x000ea20000000800 */
[----:B0-----:R-:W-:Y:S01]  /*5910*/  FADD.FTZ R13, R97, R20 ;  /* 0x00000014610d7221 */ /* 0x001fe20000010000 */
[----:B------:R-:W-:-:S03]  /*5920*/  F2FP.SATFINITE.E4M3.F32.PACK_AB_MERGE_C R97, R110, R97, RZ ;  /* 0x000000616e61723e */ /* 0x000fc600048070ff */
[----:B------:R-:W-:Y:S01]  /*5930*/  FADD.FTZ R110, R110, R13 ;  /* 0x0000000d6e6e7221 */ /* 0x000fe20000010000 */
[----:B------:R-:W-:Y:S01]  /*5940*/  F2FP.SATFINITE.E4M3.F32.PACK_AB_MERGE_C R218, R100, R29, R97 ;  /* 0x0000001d64da723e */ /* 0x000fe20004807061 */
[----:B------:R-:W-:Y:S01]  /*5950*/  IMAD.MOV.U32 R29, RZ, RZ, R25 ;  /* 0x000000ffff1d7224 */ /* 0x000fe200078e0019 */
[----:B------:R-:W0:Y:S01]  /*5960*/  MUFU.EX2 R31, R31 ;  /* 0x0000001f001f7308 */ /* 0x000e220000000800 */
[C---:B-1----:R-:W-:Y:S01]  /*5970*/  F2FP.SATFINITE.E4M3.F32.PACK_AB_MERGE_C R54, R145.reuse, R54, RZ ;  /* 0x000000369136723e */ /* 0x042fe200048070ff */
[----:B------:R-:W-:-:S03]  /*5980*/  FADD.FTZ R145, R145, R24 ;  /* 0x0000001891917221 */ /* 0x000fc60000010000 */
[----:B------:R-:W-:Y:S01]  /*5990*/  F2FP.SATFINITE.E4M3.F32.PACK_AB_MERGE_C R219, R143, R52, R54 ;  /* 0x000000348fdb723e */ /* 0x000fe20004807036 */
[----:B------:R-:W-:Y:S02]  /*59a0*/  IMAD.MOV.U32 R52, RZ, RZ, R25 ;  /* 0x000000ffff347224 */ /* 0x000fe400078e0019 */
[----:B------:R-:W1:Y:S01]  /*59b0*/  MUFU.EX2 R149, R149 ;  /* 0x0000009500957308 */ /* 0x000e620000000800 */
[----:B--2---:R-:W-:Y:S01]  /*59c0*/  FADD.FTZ R20, R56, R145 ;  /* 0x0000009138147221 */ /* 0x004fe20000010000 */
[----:B------:R-:W-:-:S06]  /*59d0*/  IMAD.MOV.U32 R54, RZ, RZ, R25 ;  /* 0x000000ffff367224 */ /* 0x000fcc00078e0019 */
[----:B------:R-:W2:Y:S01]  /*59e0*/  MUFU.EX2 R6, R105 ;  /* 0x0000006900067308 */ /* 0x000ea20000000800 */
[----:B0-----:R-:W-:-:S07]  /*59f0*/  FADD.FTZ R13, R31, R110 ;  /* 0x0000006e1f0d7221 */ /* 0x001fce0000010000 */
[----:B------:R-:W-:Y:S01]  /*5a00*/  MUFU.EX2 R58, R58 ;  /* 0x0000003a003a7308 */ /* 0x000fe20000000800 */
[----:B-1----:R-:W-:-:S07]  /*5a10*/  FADD.FTZ R19, R149, R20 ;  /* 0x0000001495137221 */ /* 0x002fce0000010000 */
[----:B------:R-:W0:Y:S01]  /*5a20*/  MUFU.EX2 R153, R153 ;  /* 0x0000009900997308 */ /* 0x000e220000000800 */
[----:B--2---:R-:W-:-:S07]  /*5a30*/  FADD.FTZ R24, R6, R13 ;  /* 0x0000000d06187221 */ /* 0x004fce0000010000 */
[----:B------:R-:W1:Y:S08]  /*5a40*/  MUFU.EX2 R107, R107 ;  /* 0x0000006b006b7308 */ /* 0x000e700000000800 */
[----:B------:R2:W3:Y:S01]  /*5a50*/  MUFU.EX2 R14, R35 ;  /* 0x00000023000e7308 */ /* 0x0004e20000000800 */
[----:B0-----:R-:W-:Y:S01]  /*5a60*/  F2FP.SATFINITE.E4M3.F32.PACK_AB_MERGE_C R28, R153, R58, RZ ;  /* 0x0000003a991c723e */ /* 0x001fe200048070ff */
[----:B------:R-:W-:-:S03]  /*5a70*/  FADD.FTZ R58, R58, R19 ;  /* 0x000000133a3a7221 */ /* 0x000fc60000010000 */
[----:B------:R-:W-:Y:S01]  /*5a80*/  F2FP.SATFINITE.E4M3.F32.PACK_AB_MERGE_C R221, R149, R56, R28 ;  /* 0x0000003895dd723e */ /* 0x000fe2000480701c */
[----:B------:R-:W-:Y:S01]  /*5a90*/  FADD.FTZ R153, R153, R58 ;  /* 0x0000003a99997221 */ /* 0x000fe20000010000 */
[--C-:B------:R-:W-:Y:S01]  /*5aa0*/  IMAD.MOV.U32 R28, RZ, RZ, R25.reuse ;  /* 0x000000ffff1c7224 */ /* 0x100fe200078e0019 */
[----:B------:R-:W-:Y:S01]  /*5ab0*/  MUFU.EX2 R62, R62 ;  /* 0x0000003e003e7308 */ /* 0x000fe20000000800 */
[----:B-1----:R-:W-:Y:S01]  /*5ac0*/  FADD.FTZ R13, R107, R24 ;  /* 0x000000186b0d7221 */ /* 0x002fe20000010000 */
[--C-:B------:R-:W-:Y:S01]  /*5ad0*/  IMAD.MOV.U32 R24, RZ, RZ, R25.reuse ;  /* 0x000000ffff187224 */ /* 0x100fe200078e0019 */
[----:B--2---:R-:W-:Y:S01]  /*5ae0*/  MOV R35, R25 ;  /* 0x0000001900237202 */ /* 0x004fe20000000f00 */
[--C-:B------:R-:W-:Y:S02]  /*5af0*/  IMAD.MOV.U32 R56, RZ, RZ, R25.reuse ;  /* 0x000000ffff387224 */ /* 0x100fe400078e0019 */
[----:B------:R-:W-:Y:S02]  /*5b00*/  IMAD.MOV.U32 R58, RZ, RZ, R25 ;  /* 0x000000ffff3a7224 */ /* 0x000fe400078e0019 */
[----:B------:R-:W0:Y:S01]  /*5b10*/  MUFU.EX2 R165, R165 ;  /* 0x000000a500a57308 */ /* 0x000e220000000800 */
[C---:B---3--:R-:W-:Y:S01]  /*5b20*/  F2FP.SATFINITE.E4M3.F32.PACK_AB_MERGE_C R107, R14.reuse, R107, RZ ;  /* 0x0000006b0e6b723e */ /* 0x048fe200048070ff */
[----:B------:R-:W-:-:S03]  /*5b30*/  FADD.FTZ R14, R14, R13 ;  /* 0x0000000d0e0e7221 */ /* 0x000fc60000010000 */
[----:B------:R-:W-:Y:S01]  /*5b40*/  F2FP.SATFINITE.E4M3.F32.PACK_AB_MERGE_C R220, R6, R31, R107 ;  /* 0x0000001f06dc723e */ /* 0x000fe2000480706b */
[----:B------:R-:W-:Y:S02]  /*5b50*/  IMAD.MOV.U32 R31, RZ, RZ, R25 ;  /* 0x000000ffff1f7224 */ /* 0x000fe400078e0019 */
[----:B------:R-:W1:Y:S08]  /*5b60*/  MUFU.EX2 R60, R60 ;  /* 0x0000003c003c7308 */ /* 0x000e700000000800 */
[----:B------:R-:W2:Y:S01]  /*5b70*/  MUFU.EX2 R109, R109 ;  /* 0x0000006d006d7308 */ /* 0x000ea20000000800 */
[----:B0-----:R-:W-:-:S07]  /*5b80*/  F2FP.SATFINITE.E4M3.F32.PACK_AB_MERGE_C R13, R165, R62, RZ ;  /* 0x0000003ea50d723e */ /* 0x001fce00048070ff */
[----:B------:R-:W0:Y:S01]  /*5b90*/  MUFU.EX2 R159, R159 ;  /* 0x0000009f009f7308 */ /* 0x000e220000000800 */
[----:B-1----:R-:W-:-:S07]  /*5ba0*/  FADD.FTZ R4, R60, R153 ;  /* 0x000000993c047221 */ /* 0x002fce0000010000 */
[----:B------:R-:W1:Y:S01]  /*5bb0*/  MUFU.EX2 R26, R113 ;  /* 0x00000071001a7308 */ /* 0x000e620000000800 */
[----:B--2---:R-:W-:-:S07]  /*5bc0*/  FADD.FTZ R5, R109, R14 ;  /* 0x0000000e6d057221 */ /* 0x004fce0000010000 */
[----:B------:R-:W2:Y:S01]  /*5bd0*/  MUFU.EX2 R39, R39 ;  /* 0x0000002700277308 */ /* 0x000ea20000000800 */
[C---:B0-----:R-:W-:Y:S01]  /*5be0*/  F2FP.SATFINITE.E4M3.F32.PACK_AB_MERGE_C R223, R159.reuse, R60, R13 ;  /* 0x0000003c9fdf723e */ /* 0x041fe2000480700d */
[----:B------:R-:W-:Y:S01]  /*5bf0*/  FADD.FTZ R159, R159, R4 ;  /* 0x000000049f9f7221 */ /* 0x000fe20000010000 */
[----:B------:R-:W-:-:S03]  /*5c00*/  IMAD.MOV.U32 R60, RZ, RZ, R25 ;  /* 0x000000ffff3c7224 */ /* 0x000fc600078e0019 */
[----:B------:R-:W-:Y:S02]  /*5c10*/  FADD.FTZ R62, R62, R159 ;  /* 0x0000009f3e3e7221 */ /* 0x000fe40000010000 */
[----:B------:R0:W3:Y:S01]  /*5c20*/  MUFU.EX2 R10, R43 ;  /* 0x0000002b000a7308 */ /* 0x0000e20000000800 */
[----:B-1----:R-:W-:Y:S01]  /*5c30*/  FADD.FTZ R14, R26, R5 ;  /* 0x000000051a0e7221 */ /* 0x002fe20000010000 */
[----:B------:R-:W-:Y:S01]  /*5c40*/  FADD.FTZ R165, R165, R62 ;  /* 0x0000003ea5a57221 */ /* 0x000fe20000010000 */
[----:B------:R-:W-:-:S05]  /*5c50*/  IMAD.MOV.U32 R62, RZ, RZ, R25 ;  /* 0x000000ffff3e7224 */ /* 0x000fca00078e0019 */
[----:B------:R-:W-:Y:S01]  /*5c60*/  MUFU.EX2 R66, R66 ;  /* 0x0000004200427308 */ /* 0x000fe20000000800 */
[----:B--2---:R-:W-:Y:S01]  /*5c70*/  FADD.FTZ R5, R39, R14 ;  /* 0x0000000e27057221 */ /* 0x004fe20000010000 */
[----:B0-----:R-:W-:-:S06]  /*5c80*/  IMAD.MOV.U32 R43, RZ, RZ, R25 ;  /* 0x000000ffff2b7224 */ /* 0x001fcc00078e0019 */
[----:B------:R-:W0:Y:S01]  /*5c90*/  MUFU.EX2 R171, R171 ;  /* 0x000000ab00ab7308 */ /* 0x000e220000000800 */
[C---:B---3--:R-:W-:Y:S01]  /*5ca0*/  F2FP.SATFINITE.E4M3.F32.PACK_AB_MERGE_C R39, R10.reuse, R39, RZ ;  /* 0x000000270a27723e */ /* 0x048fe200048070ff */
[----:B------:R-:W-:-:S03]  /*5cb0*/  FADD.FTZ R10, R10, R5 ;  /* 0x000000050a0a7221 */ /* 0x000fc60000010000 */
[----:B------:R-:W-:Y:S01]  /*5cc0*/  F2FP.SATFINITE.E4M3.F32.PACK_AB_MERGE_C R222, R26, R109, R39 ;  /* 0x0000006d1ade723e */ /* 0x000fe20004807027 */
[--C-:B------:R-:W-:Y:S02]  /*5cd0*/  IMAD.MOV.U32 R26, RZ, RZ, R25.reuse ;  /* 0x000000ffff1a7224 */ /* 0x100fe400078e0019 */
[----:B------:R-:W1:Y:S01]  /*5ce0*/  MUFU.EX2 R64, R64 ;  /* 0x0000004000407308 */ /* 0x000e620000000800 */
[----:B------:R-:W-:-:S07]  /*5cf0*/  IMAD.MOV.U32 R39, RZ, RZ, R25 ;  /* 0x000000ffff277224 */ /* 0x000fce00078e0019 */
        /* <DEDUP_REMOVED lines=11> */
[----:B------:R-:W0:Y:S01]  /*5db0*/  MUFU.EX2 R20, R147 ;  /* 0x0000009300147308 */ /* 0x000e220000000800 */
[----:B-1----:R-:W-:Y:S01]  /*5dc0*/  FADD.FTZ R10, R12, R5 ;  /* 0x000000050c0a7221 */ /* 0x002fe20000010000 */
[----:B------:R-:W-:Y:S01]  /*5dd0*/  FADD.FTZ R171, R171, R66 ;  /* 0x00000042abab7221 */ /* 0x000fe20000010000 */
[----:B------:R-:W-:-:S05]  /*5de0*/  IMAD.MOV.U32 R66, RZ, RZ, R25 ;  /* 0x000000ffff427224 */ /* 0x000fca00078e0019 */
[----:B------:R-:W-:Y:S01]  /*5df0*/  MUFU.EX2 R70, R70 ;  /* 0x0000004600467308 */ /* 0x000fe20000000800 */
[----:B--2---:R-:W-:-:S07]  /*5e00*/  FADD.FTZ R5, R169, R10 ;  /* 0x0000000aa9057221 */ /* 0x004fce0000010000 */
[----:B------:R-:W1:Y:S01]  /*5e10*/  MUFU.EX2 R177, R177 ;  /* 0x000000b100b17308 */ /* 0x000e620000000800 */
[C---:B0-----:R-:W-:Y:S01]  /*5e20*/  F2FP.SATFINITE.E4M3.F32.PACK_AB_MERGE_C R169, R20.reuse, R169, RZ ;  /* 0x000000a914a9723e */ /* 0x041fe200048070ff */
[----:B------:R-:W-:-:S03]  /*5e30*/  FADD.FTZ R20, R20, R5 ;  /* 0x0000000514147221 */ /* 0x000fc60000010000 */
[----:B------:R-:W-:-:S03]  /*5e40*/  F2FP.SATFINITE.E4M3.F32.PACK_AB_MERGE_C R224, R12, R157, R169 ;  /* 0x0000009d0ce0723e */ /* 0x000fc600048070a9 */
[----:B------:R-:W0:Y:S08]  /*5e50*/  MUFU.EX2 R68, R68 ;  /* 0x0000004400447308 */ /* 0x000e300000000800 */
[----:B------:R-:W2:Y:S01]  /*5e60*/  MUFU.EX2 R151, R151 ;  /* 0x0000009700977308 */ /* 0x000ea20000000800 */
[----:B-1----:R-:W-:-:S07]  /*5e70*/  F2FP.SATFINITE.E4M3.F32.PACK_AB_MERGE_C R7, R177, R70, RZ ;  /* 0x00000046b107723e */ /* 0x002fce00048070ff */
[----:B------:R-:W1:Y:S01]  /*5e80*/  MUFU.EX2 R175, R175 ;  /* 0x000000af00af7308 */ /* 0x000e620000000800 */
[----:B0-----:R-:W-:-:S07]  /*5e90*/  FADD.FTZ R10, R68, R171 ;  /* 0x000000ab440a7221 */ /* 0x001fce0000010000 */
[----:B------:R-:W0:Y:S01]  /*5ea0*/  MUFU.EX2 R4, R155 ;  /* 0x0000009b00047308 */ /* 0x000e220000000800 */
[----:B--2---:R-:W-:-:S07]  /*5eb0*/  FADD.FTZ R5, R151, R20 ;  /* 0x0000001497057221 */ /* 0x004fce0000010000 */
[----:B------:R-:W-:Y:S01]  /*5ec0*/  MUFU.EX2 R161, R161 ;  /* 0x000000a100a17308 */ /* 0x000fe20000000800 */
[C---:B-1----:R-:W-:Y:S01]  /*5ed0*/  F2FP.SATFINITE.E4M3.F32.PACK_AB_MERGE_C R227, R175.reuse, R68, R7 ;  /* 0x00000044afe3723e */ /* 0x042fe20004807007 */
[----:B------:R-:W-:Y:S01]  /*5ee0*/  FADD.FTZ R175, R175, R10 ;  /* 0x0000000aafaf7221 */ /* 0x000fe20000010000 */
[----:B------:R-:W-:-:S03]  /*5ef0*/  IMAD.MOV.U32 R68, RZ, RZ, R25 ;  /* 0x000000ffff447224 */ /* 0x000fc600078e0019 */
[----:B------:R-:W-:Y:S02]  /*5f00*/  FADD.FTZ R70, R70, R175 ;  /* 0x000000af46467221 */ /* 0x000fe40000010000 */
[----:B------:R-:W1:Y:S01]  /*5f10*/  MUFU.EX2 R72, R72 ;  /* 0x0000004800487308 */ /* 0x000e620000000800 */
[----:B0-----:R-:W-:Y:S01]  /*5f20*/  FADD.FTZ R6, R4, R5 ;  /* 0x0000000504067221 */ /* 0x001fe20000010000 */
[----:B------:R-:W-:Y:S01]  /*5f30*/  FADD.FTZ R7, R177, R70 ;  /* 0x00000046b1077221 */ /* 0x000fe20000010000 */
[----:B------:R-:W-:Y:S01]  /*5f40*/  IMAD.MOV.U32 R70, RZ, RZ, R25 ;  /* 0x000000ffff467224 */ /* 0x000fe200078e0019 */
[----:B-1----:R-:W-:Y:S01]  /*5f50*/  F2FP.SATFINITE.E4M3.F32.PACK_AB_MERGE_C R5, R72, R161, RZ ;  /* 0x000000a14805723e */ /* 0x002fe200048070ff */
[----:B------:R-:W-:-:S03]  /*5f60*/  FADD.FTZ R161, R161, R6 ;  /* 0x00000006a1a17221 */ /* 0x000fc60000010000 */
[----:B------:R-:W-:Y:S01]  /*5f70*/  F2FP.SATFINITE.E4M3.F32.PACK_AB_MERGE_C R226, R4, R151, R5 ;  /* 0x0000009704e2723e */ /* 0x000fe20004807005 */
[----:B------:R-:W-:Y:S01]  /*5f80*/  FADD.FTZ R6, R72, R161 ;  /* 0x000000a148067221 */ /* 0x000fe20000010000 */
[----:B------:R-:W-:Y:S02]  /*5f90*/  IMAD.MOV.U32 R5, RZ, RZ, RZ ;  /* 0x000000ffff057224 */ /* 0x000fe400078e00ff */
[----:B------:R-:W-:Y:S01]  /*5fa0*/  IMAD.MOV.U32 R72, RZ, RZ, R25 ;  /* 0x000000ffff487224 */ /* 0x000fe200078e0019 */
[----:B------:R-:W-:Y:S06]  /*5fb0*/  @!P2 BRA `(.L_x_19) ;  /* 0x00000044007ca947 */ /* 0x000fec0003800000 */
[----:B------:R-:W-:Y:S01]  /*5fc0*/  IMAD.MOV.U32 R8, RZ, RZ, R22 ;  /* 0x000000ffff087224 */ /* 0x000fe200078e0016 */
[----:B------:R-:W-:Y:S01]  /*5fd0*/  MOV R4, R103 ;  /* 0x0000006700047202 */ /* 0x000fe20000000f00 */
[----:B------:R-:W-:Y:S01]  /*5fe0*/  IMAD.MOV.U32 R9, RZ, RZ, R99 ;  /* 0x000000ffff097224 */ /* 0x000fe200078e0063 */
[----:B------:R-:W-:Y:S01]  /*5ff0*/  CS2R R86, SRZ ;  /* 0x0000000000567805 */ /* 0x000fe2000001ff00 */
[----:B------:R-:W-:Y:S01]  /*6000*/  IMAD.MOV.U32 R10, RZ, RZ, RZ ;  /* 0x000000ffff0a7224 */ /* 0x000fe200078e00ff */
        /* <DEDUP_REMOVED lines=30> */
[----:B------:R-:W-:Y:S01]  /*61f0*/  CS2R R24, SRZ ;  /* 0x0000000000187805 */ /* 0x000fe2000001ff00 */
[----:B------:R-:W-:-:S06]  /*6200*/  UMOV UR4, URZ ;  /* 0x0000003f00047c82 */ /* 0x000fcc0008000000 */
.L_x_29:
[----:B------:R-:W-:Y:S01]  /*6210*/  ISETP.NE.AND P3, PT, RZ, UR38, PT ;  /* 0x00000026ff007c0c */ /* 0x000fe2000bf65270 */
[----:B------:R-:W-:-:S04]  /*6220*/  UISETP.NE.AND UP0, UPT, UR4, 0x1, UPT ;  /* 0x000000010400788c */ /* 0x000fc8000bf05270 */
[----:B------:R-:W-:-:S06]  /*6230*/  USEL UR7, URZ, 0x1, UP0 ;  /* 0x000000013f077887 */ /* 0x000fcc0008000000 */
[----:B------:R-:W-:Y:S02]  /*6240*/  LOP3.LUT R5, R10, UR7, RZ, 0x3c, !PT ;  /* 0x000000070a057c12 */ /* 0x000fe4000f8e3cff */
[----:B------:R-:W-:Y:S05]  /*6250*/  @P3 BRA `(.L_x_20) ;  /* 0x0000000000343947 */ /* 0x000fea0003800000 */
[----:B------:R-:W-:Y:S05]  /*6260*/  @!P0 BRA `(.L_x_21) ;  /* 0x0000000000048947 */ /* 0x000fea0003800000 */
[----:B------:R-:W-:Y:S01]  /*6270*/  BPT.TRAP 0x1 ;  /* 0x000000040000795c */ /* 0x000fe20000300000 */
.L_x_21:
[----:B------:R-:W-:Y:S01]  /*6280*/  UIADD3 UR7, UR4, 0x1, URZ ;  /* 0x0000000104077890 */ /* 0x000fe2000fffe03f */
[----:B------:R-:W-:-:S03]  /*6290*/  SHF.L.U32 R11, R5, 0x1f, RZ ;  /* 0x0000001f050b7819 */ /* 0x000fc600000006ff */
[----:B------:R-:W-:-:S04]  /*62a0*/  UISETP.NE.AND UP0, UPT, UR7, 0x2, UPT ;  /* 0x000000020700788c */ /* 0x000fc8000bf05270 */
[----:B------:R-:W-:-:S04]  /*62b0*/  USEL UR7, UR7, URZ, UP0 ;  /* 0x0000003f07077287 */ /* 0x000fc80008000000 */
[----:B------:R-:W-:-:S09]  /*62c0*/  ULEA UR7, UR7, UR39, 0x3 ;  /* 0x0000002707077291 */ /* 0x000fd2000f8e183f */
[----:B------:R0:W1:Y:S01]  /*62d0*/  SYNCS.PHASECHK.TRANS64.TRYWAIT P2, [UR7+0x2e830], R11 ;  /* 0x02e8300bff0075a7 */ /* 0x0000620008040147 */
[----:B------:R-:W-:Y:S05]  /*62e0*/  @!P0 BRA `(.L_x_22) ;  /* 0x0000000000048947 */ /* 0x000fea0003800000 */
[----:B------:R-:W-:Y:S01]  /*62f0*/  BPT.TRAP 0x1 ;  /* 0x000000040000795c */ /* 0x000fe20000300000 */
.L_x_22:
[----:B-1----:R-:W-:Y:S05]  /*6300*/  @P2 BRA `(.L_x_20) ;  /* 0x0000000000082947 */ /* 0x002fea0003800000 */
[----:B------:R-:W1:Y:S02]  /*6310*/  SYNCS.PHASECHK.TRANS64.TRYWAIT P2, [UR7+0x2e830], R11 ;  /* 0x02e8300bff0075a7 */ /* 0x000e640008040147 */
[----:B-1----:R-:W-:Y:S05]  /*6320*/  @!P2 BRA `(.L_x_23) ;  /* 0x000000a800e8a947 */ /* 0x002fea0003800000 */
.L_x_20:
[----:B01----:R-:W-:Y:S01]  /*6330*/  VIADD R11, R18, 0x8 ;  /* 0x00000008120b7836 */ /* 0x003fe20000000000 */
[----:B------:R-:W-:Y:S01]  /*6340*/  UIADD3 UR7, UR4, 0x1, URZ ;  /* 0x0000000104077890 */ /* 0x000fe2000fffe03f */
[C---:B------:R-:W-:Y:S01]  /*6350*/  R2UR UR40, R2.reuse ;  /* 0x00000000022872ca */ /* 0x040fe200000e0000 */
[----:B------:R-:W-:Y:S01]  /*6360*/  UMOV UR43, 0x40000040 ;  /* 0x40000040002b7882 */ /* 0x000fe20000000000 */
[C---:B------:R-:W-:Y:S01]  /*6370*/  R2UR UR41, R3.reuse ;  /* 0x00000000032972ca */ /* 0x040fe200000e0000 */
[----:B------:R0:W-:Y:S01]  /*6380*/  BAR.SYNC.DEFER_BLOCKING R11, 0x100 ;  /* 0x0004000b0000751d */ /* 0x0001e20000010000 */
[----:B------:R-:W-:Y:S01]  /*6390*/  UISETP.NE.AND UP0, UPT, UR7, 0x2, UPT ;  /* 0x000000020700788c */ /* 0x000fe2000bf05270 */
[C---:B------:R-:W-:Y:S02]  /*63a0*/  R2UR UR20, R2.reuse ;  /* 0x00000000021472ca */ /* 0x040fe400000e0000 */
[C---:B------:R-:W-:Y:S01]  /*63b0*/  R2UR UR21, R3.reuse ;  /* 0x00000000031572ca */ /* 0x040fe200000e0000 */
[----:B------:R-:W-:Y:S01]  /*63c0*/  USEL UR7, UR7, URZ, UP0 ;  /* 0x0000003f07077287 */ /* 0x000fe20008000000 */
[C---:B------:R-:W-:Y:S01]  /*63d0*/  R2UR UR24, R2.reuse ;  /* 0x00000000021872ca */ /* 0x040fe200000e0000 */
[----:B------:R-:W-:Y:S01]  /*63e0*/  UMOV UR23, 0x40000040 ;  /* 0x4000004000177882 */ /* 0x000fe20000000000 */
[C---:B------:R-:W-:Y:S01]  /*63f0*/  R2UR UR25, R3.reuse ;  /* 0x00000000031972ca */ /* 0x040fe200000e0000 */
[----:B------:R-:W-:Y:S01]  /*6400*/  UIMAD UR46, UR7, 0x700, UR6 ;  /* 0x00000700072e78a4 */ /* 0x000fe2000f8e0206 */
[C---:B------:R-:W-:Y:S01]  /*6410*/  R2UR UR28, R2.reuse ;  /* 0x00000000021c72ca */ /* 0x040fe200000e0000 */
[----:B------:R-:W-:Y:S01]  /*6420*/  UMOV UR27, 0x40000040 ;  /* 0x40000040001b7882 */ /* 0x000fe20000000000 */
[C---:B------:R-:W-:Y:S01]  /*6430*/  R2UR UR29, R3.reuse ;  /* 0x00000000031d72ca */ /* 0x040fe200000e0000 */
[----:B------:R-:W-:Y:S01]  /*6440*/  UIADD3 UR22, UR46, 0x100, URZ ;  /* 0x000001002e167890 */ /* 0x000fe2000fffe03f */
[----:B------:R-:W-:Y:S01]  /*6450*/  R2UR UR32, R2 ;  /* 0x00000000022072ca */ /* 0x000fe200000e0000 */
[----:B------:R-:W-:Y:S01]  /*6460*/  UIADD3 UR26, UR46, 0x200, URZ ;  /* 0x000002002e1a7890 */ /* 0x000fe2000fffe03f */
[----:B------:R-:W-:Y:S01]  /*6470*/  R2UR UR33, R3 ;  /* 0x00000000032172ca */ /* 0x000fe200000e0000 */
[----:B------:R-:W-:Y:S01]  /*6480*/  UMOV UR42, UR46 ;  /* 0x0000002e002a7c82 */ /* 0x000fe20008000000 */
[----:B------:R-:W-:Y:S01]  /*6490*/  UIADD3 UR30, UR46, 0x300, URZ ;  /* 0x000003002e1e7890 */ /* 0x000fe2000fffe03f */
[----:B------:R-:W-:Y:S01]  /*64a0*/  UMOV UR31, 0x40000040 ;  /* 0x40000040001f7882 */ /* 0x000fe20000000000 */
[----:B------:R-:W-:Y:S01]  /*64b0*/  UIADD3 UR34, UR46, 0x400, URZ ;  /* 0x000004002e227890 */ /* 0x000fe2000fffe03f */
[----:B------:R-:W-:Y:S01]  /*64c0*/  UMOV UR35, 0x40000040 ;  /* 0x4000004000237882 */ /* 0x000fe20000000000 */
[----:B------:R-:W-:Y:S01]  /*64d0*/  WARPGROUP.ARRIVE ;  /* 0x00000000000079c5 */ /* 0x000fe20000000000 */
[----:B------:R-:W-:Y:S01]  /*64e0*/  UIADD3 UR10, UR46, 0x2, URZ ;  /* 0x000000022e0a7890 */ /* 0x000fe2000fffe03f */
[----:B------:R-:W-:Y:S01]  /*64f0*/  UMOV UR11, 0x40000040 ;  /* 0x40000040000b7882 */ /* 0x000fe20000000000 */
[----:B------:R-:W-:-:S03]  /*6500*/  UIADD3 UR14, UR46, 0x102, URZ ;  /* 0x000001022e0e7890 */ /* 0x000fc6000fffe03f */
[----:B------:R-:W-:Y:S01]  /*6510*/  QGMMA.64x32x32.F32.E4M3.E4M3 R184, gdesc[UR40], RZ, !UPT, gsb0 ;  /* 0x0060000028b879f3 */ /* 0x000fe2000c0008ff */
[----:B------:R-:W-:Y:S01]  /*6520*/  R2UR UR40, R2 ;  /* 0x00000000022872ca */ /* 0x000fe200000e0000 */
[----:B------:R-:W-:Y:S01]  /*6530*/  UIADD3 UR42, UR46, 0x500, URZ ;  /* 0x000005002e2a7890 */ /* 0x000fe2000fffe03f */
[----:B------:R-:W-:Y:S01]  /*6540*/  R2UR UR41, R3 ;  /* 0x00000000032972ca */ /* 0x000fe200000e0000 */
[----:B------:R-:W-:Y:S01]  /*6550*/  UMOV UR43, 0x40000040 ;  /* 0x40000040002b7882 */ /* 0x000fe20000000000 */
[----:B------:R-:W-:Y:S01]  /*6560*/  UMOV UR15, 0x40000040 ;  /* 0x40000040000f7882 */ /* 0x000fe20000000000 */
[----:B------:R-:W-:Y:S01]  /*6570*/  UIADD3 UR18, UR46, 0x6, URZ ;  /* 0x000000062e127890 */ /* 0x000fe2000fffe03f */
        /* <DEDUP_REMOVED lines=11> */
[----:B------:R-:W-:Y:S01]  /*6630*/  UIADD3 UR26, UR46, 0x302, URZ ;  /* 0x000003022e1a7890 */ /* 0x000fe2000fffe03f */
[----:B------:R-:W-:Y:S01]  /*6640*/  UMOV UR24, UR8 ;  /* 0x0000000800187c82 */ /* 0x000fe20008000000 */
[----:B------:R-:W-:Y:S01]  /*6650*/  UMOV UR25, UR9 ;  /* 0x0000000900197c82 */ /* 0x000fe20008000000 */
        /* <DEDUP_REMOVED lines=35> */
[----:B------:R-:W-:Y:S01]  /*6890*/  UIADD3 UR22, UR46, 0x204, URZ ;  /* 0x000002042e167890 */ /* 0x000fe2000fffe03f */
[----:B------:R-:W-:Y:S01]  /*68a0*/  UMOV UR20, UR12 ;  /* 0x0000000c00147c82 */ /* 0x000fe20008000000 */
[----:B------:R-:W-:Y:S01]  /*68b0*/  UMOV UR21, UR13 ;  /* 0x0000000d00157c82 */ /* 0x000fe20008000000 */
        /* <DEDUP_REMOVED lines=24> */
[----:B------:R-:W-:Y:S02]  /*6a40*/  UIADD3 UR10, UR46, 0x104, URZ ;  /* 0x000001042e0a7890 */ /* 0x000fe4000fffe03f */
        /* <DEDUP_REMOVED lines=49> */
[----:B------:R-:W-:Y:S01]  /*6d60*/  UIADD3 UR18, UR46, 0x506, URZ ;  /* 0x000005062e127890 */ /* 0x000fe2000fffe03f */
[----:B------:R-:W-:Y:S01]  /*6d70*/  UMOV UR19, 0x40000040 ;  /* 0x4000004000137882 */ /* 0x000fe20000000000 */
[----:B------:R-:W-:Y:S01]  /*6d80*/  UIADD3 UR46, UR46, 0x606, URZ ;  /* 0x000006062e2e7890 */ /* 0x000fe2000fffe03f */
[----:B------:R-:W-:Y:S02]  /*6d90*/  WARPGROUP.DEPBAR.LE gsb0, 0x0 ;  /* 0x00008000000079c5 */ /* 0x000fe40000010000 */
[----:B------:R-:W-:-:S06]  /*6da0*/  WARPGROUP.ARRIVE ;  /* 0x00000000000079c5 */ /* 0x000fcc0000000000 */
[----:B------:R-:W-:Y:S03]  /*6db0*/  QGMMA.64x32x32.F32.E4M3.E4M3 R152, gdesc[UR20], R152, gsb0 ;  /* 0x00600000149879f3 */ /* 0x000fe60008000898 */
        /* <DEDUP_REMOVED lines=13> */
[----:B------:R-:W-:Y:S03]  /*6e90*/  QGMMA.64x32x32.F32.E4M3.E4M3 R88, gdesc[UR16], R88, gsb0 ;  /* 0x00600000105879f3 */ /* 0x000fe60008000858 */
[----:B------:R-:W-:Y:S02]  /*6ea0*/  WARPGROUP.DEPBAR.LE gsb0, 0x0 ;  /* 0x00008000000079c5 */ /* 0x000fe40000010000 */
[----:B0-----:R-:W-:Y:S05]  /*6eb0*/  @P3 BRA `(.L_x_24) ;  /* 0x0000000000283947 */ /* 0x001fea0003800000 */
[----:B------:R-:W-:Y:S05]  /*6ec0*/  @!P0 BRA `(.L_x_25) ;  /* 0x0000000000048947 */ /* 0x000fea0003800000 */
[----:B------:R-:W-:Y:S01]  /*6ed0*/  BPT.TRAP 0x1 ;  /* 0x000000040000795c */ /* 0x000fe20000300000 */
.L_x_25:
[----:B------:R-:W-:Y:S01]  /*6ee0*/  ULEA UR10, UR4, UR39, 0x3 ;  /* 0x00000027040a7291 */ /* 0x000fe2000f8e183f */
[----:B------:R-:W-:-:S08]  /*6ef0*/  SHF.L.U32 R10, R10, 0x1f, RZ ;  /* 0x0000001f0a0a7819 */ /* 0x000fd000000006ff */
[----:B------:R0:W1:Y:S01]  /*6f00*/  SYNCS.PHASECHK.TRANS64.TRYWAIT P2, [UR10+0x2e850], R10 ;  /* 0x02e8500aff0075a7 */ /* 0x000062000804014a */
[----:B------:R-:W-:Y:S05]  /*6f10*/  @!P0 BRA `(.L_x_26) ;  /* 0x0000000000048947 */ /* 0x000fea0003800000 */
[----:B------:R-:W-:Y:S01]  /*6f20*/  BPT.TRAP 0x1 ;  /* 0x000000040000795c */ /* 0x000fe20000300000 */
.L_x_26:
[----:B-1----:R-:W-:Y:S05]  /*6f30*/  @P2 BRA `(.L_x_24) ;  /* 0x0000000000082947 */ /* 0x002fea0003800000 */
[----:B------:R-:W1:Y:S02]  /*6f40*/  SYNCS.PHASECHK.TRANS64.TRYWAIT P2, [UR10+0x2e850], R10 ;  /* 0x02e8500aff0075a7 */ /* 0x000e64000804014a */
[----:B-1----:R-:W-:Y:S05]  /*6f50*/  @!P2 BRA `(.L_x_27) ;  /* 0x0000009c00f4a947 */ /* 0x002fea0003800000 */
.L_x_24:
[----:B------:R-:W-:Y:S01]  /*6f60*/  UIADD3 UR10, UR39, 0x400, URZ ;  /* 0x00000400270a7890 */ /* 0x000fe2000fffe03f */
[----:B------:R-:W-:Y:S01]  /*6f70*/  WARPGROUP.ARRIVE ;  /* 0x00000000000079c5 */ /* 0x000fe20000000000 */
[----:B------:R-:W-:Y:S01]  /*6f80*/  UMOV UR11, 0xc0000010 ;  /* 0xc0000010000b7882 */ /* 0x000fe20000000000 */
[----:B------:R-:W-:Y:S01]  /*6f90*/  UMOV UR15, 0xc0000010 ;  /* 0xc0000010000f7882 */ /* 0x000fe20000000000 */
[----:B------:R-:W-:Y:S01]  /*6fa0*/  USHF.R.U32.HI UR10, URZ, 0x4, UR10 ;  /* 0x000000043f0a7899 */ /* 0x000fe2000801160a */
[C---:B-1----:R-:W-:Y:S01]  /*6fb0*/  FMUL.FTZ R11, R0.reuse, R184 ;  /* 0x000000b8000b7220 */ /* 0x042fe20000410000 */
[C---:B------:R-:W-:Y:S01]  /*6fc0*/  FMUL.FTZ R12, R0.reuse, R186 ;  /* 0x000000ba000c7220 */ /* 0x040fe20000410000 */
[C---:B0-----:R-:W-:Y:S01]  /*6fd0*/  FMUL.FTZ R10, R0.reuse, R185 ;  /* 0x000000b9000a7220 */ /* 0x041fe20000410000 */
[----:B------:R-:W-:Y:S01]  /*6fe0*/  ULOP3.LUT UR10, UR10, 0x3fff, URZ, 0xc0, !UPT ;  /* 0x00003fff0a0a7892 */ /* 0x000fe2000f8ec03f */
[C---:B------:R-:W-:Y:S01]  /*6ff0*/  FMUL.FTZ R13, R0.reuse, R187 ;  /* 0x000000bb000d7220 */ /* 0x040fe20000410000 */
[C---:B------:R-:W-:Y:S01]  /*7000*/  FMUL.FTZ R14, R0.reuse, R188 ;  /* 0x000000bc000e7220 */ /* 0x040fe20000410000 */
[----:B------:R-:W0:Y:S01]  /*7010*/  MUFU.TANH R11, R11 ;  /* 0x0000000b000b7308 */ /* 0x000e220000002400 */
[----:B------:R-:W-:Y:S01]  /*7020*/  ULOP3.LUT UR10, UR10, 0x10000, URZ, 0xfc, !UPT ;  /* 0x000100000a0a7892 */ /* 0x000fe2000f8efc3f */
[C---:B------:R-:W-:Y:S01]  /*7030*/  FMUL.FTZ R19, R0.reuse, R190 ;  /* 0x000000be00137220 */ /* 0x040fe20000410000 */
[C---:B------:R-:W-:Y:S01]  /*7040*/  FMUL.FTZ R15, R0.reuse, R189 ;  /* 0x000000bd000f7220 */ /* 0x040fe20000410000 */
[C---:B------:R-:W-:Y:S01]  /*7050*/  FMUL.FTZ R20, R0.reuse, R191 ;  /* 0x000000bf00147220 */ /* 0x040fe20000410000 */
[----:B------:R-:W-:Y:S01]  /*7060*/  UIMAD UR10, UR4, 0x700, UR10 ;  /* 0x00000700040a78a4 */ /* 0x000fe2000f8e020a */
[C---:B------:R-:W-:Y:S01]  /*7070*/  FMUL.FTZ R21, R0.reuse, R192 ;  /* 0x000000c000157220 */ /* 0x040fe20000410000 */
[C---:B------:R-:W-:Y:S01]  /*7080*/  FMUL.FTZ R23, R0.reuse, R194 ;  /* 0x000000c200177220 */ /* 0x040fe20000410000 */
[----:B------:R-:W1:Y:S01]  /*7090*/  MUFU.TANH R12, R12 ;  /* 0x0000000c000c7308 */ /* 0x000e620000002400 */
[----:B------:R-:W-:Y:S01]  /*70a0*/  UIADD3 UR14, UR10, 0x100, URZ ;  /* 0x000001000a0e7890 */ /* 0x000fe2000fffe03f */
[C---:B------:R-:W-:Y:S01]  /*70b0*/  FMUL.FTZ R22, R0.reuse, R193 ;  /* 0x000000c100167220 */ /* 0x040fe20000410000 */
[C---:B------:R-:W-:Y:S01]  /*70c0*/  FMUL.FTZ R184, R0.reuse, R195 ;  /* 0x000000c300b87220 */ /* 0x040fe20000410000 */
[C---:B------:R-:W-:Y:S01]  /*70d0*/  FMUL.FTZ R185, R0.reuse, R196 ;  /* 0x000000c400b97220 */ /* 0x040fe20000410000 */
[C---:B------:R-:W-:Y:S01]  /*70e0*/  FMUL.FTZ R187, R0.reuse, R198 ;  /* 0x000000c600bb7220 */ /* 0x040fe20000410000 */
[----:B------:R-:W-:Y:S01]  /*70f0*/  QGMMA.64x128x32.F32.E4M3.E4M3 R24, R200, gdesc[UR8], R24, gsb0 ;  /* 0x01e00008c8187df3 */ /* 0x000fe20008000818 */
[C---:B------:R-:W-:Y:S01]  /*7100*/  FMUL.FTZ R186, R0.reuse, R197 ;  /* 0x000000c500ba7220 */ /* 0x040fe20000410000 */
[----:B------:R-:W2:Y:S01]  /*7110*/  MUFU.TANH R10, R10 ;  /* 0x0000000a000a7308 */ /* 0x000ea20000002400 */
[----:B0-----:R-:W-:Y:S01]  /*7120*/  FMNMX.FTZ R189, R11, R4, !PT ;  /* 0x000000040bbd7209 */ /* 0x001fe20007810000 */
[C---:B------:R-:W-:Y:S01]  /*7130*/  FMUL.FTZ R188, R0.reuse, R199 ;  /* 0x000000c700bc7220 */ /* 0x040fe20000410000 */
[C---:B------:R-:W-:Y:S01]  /*7140*/  FMUL.FTZ R168, R0.reuse, R168 ;  /* 0x000000a800a87220 */ /* 0x040fe20000410000 */
[C---:B------:R-:W-:Y:S01]  /*7150*/  FMUL.FTZ R170, R0.reuse, R170 ;  /* 0x000000aa00aa7220 */ /* 0x040fe20000410000 */
[C---:B------:R-:W-:Y:S01]  /*7160*/  FMUL.FTZ R169, R0.reuse, R169 ;  /* 0x000000a900a97220 */ /* 0x040fe20000410000 */
[C---:B------:R-:W-:Y:S01]  /*7170*/  FMUL.FTZ R171, R0.reuse, R171 ;  /* 0x000000ab00ab7220 */ /* 0x040fe20000410000 */
[----:B------:R-:W-:Y:S01]  /*7180*/  FMUL.FTZ R172, R0, R172 ;  /* 0x000000ac00ac7220 */ /* 0x000fe20000410000 */
[----:B------:R-:W0:Y:S01]  /*7190*/  MUFU.TANH R13, R13 ;  /* 0x0000000d000d7308 */ /* 0x000e220000002400 */
[----:B-1----:R-:W-:Y:S01]  /*71a0*/  FMNMX.FTZ R190, R12, R9, !PT ;  /* 0x000000090cbe7209 */ /* 0x002fe20007810000 */
[C---:B------:R-:W-:Y:S01]  /*71b0*/  FMUL.FTZ R174, R0.reuse, R174 ;  /* 0x000000ae00ae7220 */ /* 0x040fe20000410000 */
[C---:B------:R-:W-:Y:S01]  /*71c0*/  FMUL.FTZ R173, R0.reuse, R173 ;  /* 0x000000ad00ad7220 */ /* 0x040fe20000410000 */
[C---:B------:R-:W-:Y:S01]  /*71d0*/  FMUL.FTZ R175, R0.reuse, R175 ;  /* 0x000000af00af7220 */ /* 0x040fe20000410000 */
[C---:B------:R-:W-:Y:S01]  /*71e0*/  FMUL.FTZ R176, R0.reuse, R176 ;  /* 0x000000b000b07220 */ /* 0x040fe20000410000 */
[C---:B------:R-:W-:Y:S01]  /*71f0*/  FMUL.FTZ R178, R0.reuse, R178 ;  /* 0x000000b200b27220 */ /* 0x040fe20000410000 */
[----:B------:R-:W-:Y:S01]  /*7200*/  FMUL.FTZ R177, R0, R177 ;  /* 0x000000b100b17220 */ /* 0x000fe20000410000 */
[----:B------:R-:W1:Y:S01]  /*7210*/  MUFU.TANH R14, R14 ;  /* 0x0000000e000e7308 */ /* 0x000e620000002400 */
[----:B--2---:R-:W-:Y:S01]  /*7220*/  FMNMX.FTZ R189, R10, R189, !PT ;  /* 0x000000bd0abd7209 */ /* 0x004fe20007810000 */
[C---:B------:R-:W-:Y:S01]  /*7230*/  FMUL.FTZ R179, R0.reuse, R179 ;  /* 0x000000b300b37220 */ /* 0x040fe20000410000 */
[C---:B------:R-:W-:Y:S01]  /*7240*/  FMUL.FTZ R180, R0.reuse, R180 ;  /* 0x000000b400b47220 */ /* 0x040fe20000410000 */
[C---:B------:R-:W-:Y:S01]  /*7250*/  FMUL.FTZ R182, R0.reuse, R182 ;  /* 0x000000b600b67220 */ /* 0x040fe20000410000 */
[C---:B------:R-:W-:Y:S01]  /*7260*/  FMUL.FTZ R181, R0.reuse, R181 ;  /* 0x000000b500b57220 */ /* 0x040fe20000410000 */
[C---:B------:R-:W-:Y:S01]  /*7270*/  FMUL.FTZ R183, R0.reuse, R183 ;  /* 0x000000b700b77220 */ /* 0x040fe20000410000 */
        /* <DEDUP_REMOVED lines=16> */
[C---:B------:R-:W-:Y:S01]  /*7380*/  FMUL.FTZ R164, R0.reuse, R164 ;  /* 0x000000a400a47220 */ /* 0x040fe20000410000 */
        /* <DEDUP_REMOVED lines=63> */
[C---:B------:R-:W-:Y:S01]  /*7780*/  FMUL.FTZ R116, R0.reuse, R116 ;  /* 0x0000007400747220 */ /* 0x040fe20000410000 */
        /* <DEDUP_REMOVED lines=15> */
[----:B------:R-:W-:Y:S01]  /*7880*/  FMUL.FTZ R96, R0, R96 ;  /* 0x0000006000607220 */ /* 0x000fe20000410000 */
[----:B------:R-:W2:Y:S01]  /*7890*/  MUFU.TANH R170, R170 ;  /* 0x000000aa00aa7308 */ /* 0x000ea20000002400 */
[----:B0-----:R-:W-:Y:S01]  /*78a0*/  FMNMX.FTZ R191, R188, R191, !PT ;  /* 0x000000bfbcbf7209 */ /* 0x001fe20007810000 */
[C---:B------:R-:W-:Y:S01]  /*78b0*/  FMUL.FTZ R97, R0.reuse, R97 ;  /* 0x0000006100617220 */ /* 0x040fe20000410000 */
[----:B------:R-:W-:Y:S01]  /*78c0*/  FMUL.FTZ R101, R0, R101 ;  /* 0x0000006500657220 */ /* 0x000fe20000410000 */
[----:B------:R-:W-:-:S04]  /*78d0*/  UMOV UR11, 0xc0000010 ;  /* 0xc0000010000b7882 */ /* 0x000fc80000000000 */
[----:B------:R-:W0:Y:S01]  /*78e0*/  MUFU.TANH R169, R169 ;  /* 0x000000a900a97308 */ /* 0x000e220000002400 */
[----:B-1----:R-:W-:-:S07]  /*78f0*/  FMNMX.FTZ R190, R168, R189, !PT ;  /* 0x000000bda8be7209 */ /* 0x002fce0007810000 */
[----:B------:R-:W1:Y:S01]  /*7900*/  MUFU.TANH R171, R171 ;  /* 0x000000ab00ab7308 */ /* 0x000e620000002400 */
[----:B--2---:R-:W-:Y:S01]  /*7910*/  FMNMX.FTZ R192, R170, R191, !PT ;  /* 0x000000bfaac07209 */ /* 0x004fe20007810000 */
[----:B------:R-:W-:Y:S02]  /*7920*/  WARPGROUP.DEPBAR.LE gsb0, 0x0 ;  /* 0x00008000000079c5 */ /* 0x000fe40000010000 */
[----:B------:R-:W-:-:S04]  /*7930*/  WARPGROUP.ARRIVE ;  /* 0x00000000000079c5 */ /* 0x000fc80000000000 */
[----:B------:R-:W2:Y:S01]  /*7940*/  MUFU.TANH R172, R172 ;  /* 0x000000ac00ac7308 */ /* 0x000ea20000002400 */
[----:B0-----:R-:W-:Y:S01]  /*7950*/  FMNMX.FTZ R189, R169, R190, !PT ;  /* 0x000000bea9bd7209 */ /* 0x001fe20007810000 */
[----:B------:R-:W-:Y:S01]  /*7960*/  QGMMA.64x128x32.F32.E4M3.E4M3 R24, R204, gdesc[UR12], R24, gsb0 ;  /* 0x01e0000ccc187df3 */ /* 0x000fe20008000818 */
[----:B------:R-:W-:Y:S01]  /*7970*/  UIADD3 UR14, UR10, 0x200, URZ ;  /* 0x000002000a0e7890 */ /* 0x000fe2000fffe03f */
[----:B------:R-:W-:-:S04]  /*7980*/  UMOV UR15, 0xc0000010 ;  /* 0xc0000010000f7882 */ /* 0x000fc80000000000 */
[----:B------:R-:W0:Y:S01]  /*7990*/  MUFU.TANH R174, R174 ;  /* 0x000000ae00ae7308 */ /* 0x000e220000002400 */
[----:B-1----:R-:W-:-:S07]  /*79a0*/  FMNMX.FTZ R191, R171, R192, !PT ;  /* 0x000000c0abbf7209 */ /* 0x002fce0007810000 */
[----:B------:R-:W1:Y:S01]  /*79b0*/  MUFU.TANH R173, R173 ;  /* 0x000000ad00ad7308 */ /* 0x000e620000002400 */
[----:B--2---:R-:W-:-:S07]  /*79c0*/  FMNMX.FTZ R190, R172, R189, !PT ;  /* 0x000000bdacbe7209 */ /* 0x004fce0007810000 */
[----:B------:R-:W2:Y:S01]  /*79d0*/  MUFU.TANH R175, R175 ;  /* 0x000000af00af7308 */ /* 0x000ea20000002400 */
[----:B0-----:R-:W-:-:S07]  /*79e0*/  FMNMX.FTZ R192, R174, R191, !PT ;  /* 0x000000bfaec07209 */ /* 0x001fce0007810000 */
        /* <DEDUP_REMOVED lines=29> */
[----:B0-----:R-:W-:Y:S01]  /*7bc0*/  FMNMX.FTZ R190, R156, R189, !PT ;  /* 0x000000bd9cbe7209 */ /* 0x001fe20007810000 */
[----:B------:R-:W-:Y:S02]  /*7bd0*/  WARPGROUP.DEPBAR.LE gsb0, 0x0 ;  /* 0x00008000000079c5 */ /* 0x000fe40000010000 */
[----:B------:R-:W-:-:S04]  /*7be0*/  WARPGROUP.ARRIVE ;  /* 0x00000000000079c5 */ /* 0x000fc80000000000 */
[----:B------:R-:W0:Y:S01]  /*7bf0*/  MUFU.TANH R159, R159 ;  /* 0x0000009f009f7308 */ /* 0x000e220000002400 */
[----:B-1----:R-:W-:Y:S01]  /*7c00*/  FMNMX.FTZ R192, R158, R191, !PT ;  /* 0x000000bf9ec07209 */ /* 0x002fe20007810000 */
[----:B------:R-:W-:Y:S01]  /*7c10*/  QGMMA.64x128x32.F32.E4M3.E4M3 R24, R208, gdesc[UR12], R24, gsb0 ;  /* 0x01e0000cd0187df3 */ /* 0x000fe20008000818 */
[----:B------:R-:W-:Y:S01]  /*7c20*/  UIADD3 UR14, UR10, 0x300, URZ ;  /* 0x000003000a0e7890 */ /* 0x000fe2000fffe03f */
[----:B------:R-:W-:-:S04]  /*7c30*/  UMOV UR15, 0xc0000010 ;  /* 0xc0000010000f7882 */ /* 0x000fc80000000000 */
        /* <DEDUP_REMOVED lines=35> */
[----:B------:R-:W-:Y:S02]  /*7e70*/  WARPGROUP.DEPBAR.LE gsb0, 0x0 ;  /* 0x00008000000079c5 */ /* 0x000fe40000010000 */
[----:B------:R-:W-:Y:S01]  /*7e80*/  WARPGROUP.ARRIVE ;  /* 0x00000000000079c5 */ /* 0x000fe20000000000 */
[----:B-1----:R-:W-:-:S04]  /*7e90*/  FMNMX.FTZ R191, R143, R192, !PT ;  /* 0x000000c08fbf7209 */ /* 0x002fc80007810000 */
[----:B------:R-:W1:Y:S01]  /*7ea0*/  MUFU.TANH R145, R145 ;  /* 0x0000009100917308 */ /* 0x000e620000002400 */
[----:B------:R-:W-:Y:S01]  /*7eb0*/  QGMMA.64x128x32.F32.E4M3.E4M3 R24, R212, gdesc[UR12], R24, gsb0 ;  /* 0x01e0000cd4187df3 */ /* 0x000fe20008000818 */
[----:B--2---:R-:W-:Y:S01]  /*7ec0*/  FMNMX.FTZ R190, R144, R189, !PT ;  /* 0x000000bd90be7209 */ /* 0x004fe20007810000 */
[----:B------:R-:W-:Y:S01]  /*7ed0*/  UIADD3 UR14, UR10, 0x400, URZ ;  /* 0x000004000a0e7890 */ /* 0x000fe2000fffe03f */
[----:B------:R-:W-:-:S04]  /*7ee0*/  UMOV UR15, 0xc0000010 ;  /* 0xc0000010000f7882 */ /* 0x000fc80000000000 */
        /* <DEDUP_REMOVED lines=33> */
[----:B-1----:R-:W-:Y:S01]  /*8100*/  FMNMX.FTZ R192, R130, R191, !PT ;  /* 0x000000bf82c07209 */ /* 0x002fe20007810000 */
[----:B------:R-:W-:-:S06]  /*8110*/  WARPGROUP.DEPBAR.LE gsb0, 0x0 ;  /* 0x00008000000079c5 */ /* 0x000fcc0000010000 */
[----:B------:R-:W1:Y:S01]  /*8120*/  MUFU.TANH R132, R132 ;  /* 0x0000008400847308 */ /* 0x000e620000002400 */
[----:B--2---:R-:W-:Y:S01]  /*8130*/  FMNMX.FTZ R189, R129, R190, !PT ;  /* 0x000000be81bd7209 */ /* 0x004fe20007810000 */
[----:B------:R-:W-:-:S06]  /*8140*/  WARPGROUP.ARRIVE ;  /* 0x00000000000079c5 */ /* 0x000fcc0000000000 */
[----:B------:R-:W2:Y:S01]  /*8150*/  MUFU.TANH R134, R134 ;  /* 0x0000008600867308 */ /* 0x000ea20000002400 */
[----:B0-----:R-:W-:Y:S01]  /*8160*/  FMNMX.FTZ R191, R131, R192, !PT ;  /* 0x000000c083bf7209 */ /* 0x001fe20007810000 */
[----:B------:R-:W-:Y:S01]  /*8170*/  QGMMA.64x128x32.F32.E4M3.E4M3 R24, R216, gdesc[UR12], R24, gsb0 ;  /* 0x01e0000cd8187df3 */ /* 0x000fe20008000818 */
[----:B------:R-:W-:Y:S01]  /*8180*/  UIADD3 UR14, UR10, 0x500, URZ ;  /* 0x000005000a0e7890 */ /* 0x000fe2000fffe03f */
[----:B------:R-:W-:Y:S01]  /*8190*/  UMOV UR15, 0xc0000010 ;  /* 0xc0000010000f7882 */ /* 0x000fe20000000000 */
[----:B------:R-:W-:-:S03]  /*81a0*/  UIADD3 UR10, UR10, 0x600, URZ ;  /* 0x000006000a0a7890 */ /* 0x000fc6000fffe03f */
        /* <DEDUP_REMOVED lines=9> */
[----:B--2---:R-:W-:Y:S01]  /*8240*/  FMNMX.FTZ R190, R104, R189, !PT ;  /* 0x000000bd68be7209 */ /* 0x004fe20007810000 */
[----:B------:R-:W-:-:S06]  /*8250*/  FMUL.FTZ R189, R0, R98 ;  /* 0x0000006200bd7220 */ /* 0x000fcc0000410000 */
        /* <DEDUP_REMOVED lines=8> */
[----:B------:R-:W-:-:S06]  /*82e0*/  FMUL.FTZ R191, R0, R99 ;  /* 0x0000006300bf7220 */ /* 0x000fcc0000410000 */
        /* <DEDUP_REMOVED lines=23> */
[----:B------:R-:W-:Y:S01]  /*8460*/  FMUL.FTZ R195, R0, R102 ;  /* 0x0000006600c37220 */ /* 0x000fe20000410000 */
[----:B------:R-:W-:Y:S05]  /*8470*/  QGMMA.64x128x32.F32.E4M3.E4M3 R24, R220, gdesc[UR12], R24, gsb0 ;  /* 0x01e0000cdc187df3 */ /* 0x000fea0008000818 */
        /* <DEDUP_REMOVED lines=30> */
[----:B-1----:R-:W-:-:S05]  /*8660*/  FMNMX.FTZ R99, R101, R98, !PT ;  /* 0x0000006265637209 */ /* 0x002fca0007810000 */
[----:B------:R-:W1:Y:S01]  /*8670*/  SHFL.BFLY PT, R98, R99, 0x2, 0x1f ;  /* 0x0c401f0063627f89 */ /* 0x000e6200000e0000 */
[----:B--2---:R-:W-:-:S04]  /*8680*/  FMNMX.FTZ R100, R195, R100, !PT ;  /* 0x00000064c3647209 */ /* 0x004fc80007810000 */
[----:B0-----:R-:W-:-:S05]  /*8690*/  FMNMX.FTZ R100, R197, R100, !PT ;  /* 0x00000064c5647209 */ /* 0x001fca0007810000 */
[----:B------:R-:W0:Y:S01]  /*86a0*/  SHFL.BFLY PT, R103, R100, 0x2, 0x1f ;  /* 0x0c401f0064677f89 */ /* 0x000e2200000e0000 */
[----:B------:R-:W-:Y:S02]  /*86b0*/  WARPGROUP.DEPBAR.LE gsb0, 0x0 ;  /* 0x00008000000079c5 */ /* 0x000fe40000010000 */
[----:B------:R-:W-:Y:S01]  /*86c0*/  WARPGROUP.ARRIVE ;  /* 0x00000000000079c5 */ /* 0x000fe20000000000 */
[----:B-1----:R-:W-:Y:S02]  /*86d0*/  FMNMX.FTZ R102, R99, R98, !PT ;  /* 0x0000006263667209 */ /* 0x002fe40007810000 */
[----:B------:R-:W1:Y:S03]  /*86e0*/  LDC R98, c[0x0][0x988] ;  /* 0x00026200ff627b82 */ /* 0x000e660000000800 */
[----:B------:R-:W-:Y:S01]  /*86f0*/  QGMMA.64x128x32.F32.E4M3.E4M3 R24, R224, gdesc[UR8], R24, gsb0 ;  /* 0x01e00008e0187df3 */ /* 0x000fe20008000818 */
[----:B0-----:R-:W-:-:S02]  /*8700*/  FMNMX.FTZ R190, R100, R103, !PT ;  /* 0x0000006764be7209 */ /* 0x001fc40007810000 */
[----:B------:R-:W0:Y:S04]  /*8710*/  SHFL.BFLY PT, R103, R102, 0x1, 0x1f ;  /* 0x0c201f0066677f89 */ /* 0x000e2800000e0000 */
[----:B------:R-:W2:Y:S01]  /*8720*/  SHFL.BFLY PT, R199, R190, 0x1, 0x1f ;  /* 0x0c201f00bec77f89 */ /* 0x000ea200000e0000 */
[----:B0-----:R-:W-:Y:S02]  /*8730*/  FMNMX.FTZ R103, R102, R103, !PT ;  /* 0x0000006766677209 */ /* 0x001fe40007810000 */
[----:B--2---:R-:W-:-:S03]  /*8740*/  FMNMX.FTZ R99, R190, R199, !PT ;  /* 0x000000c7be637209 */ /* 0x004fc60007810000 */
[----:B------:R-:W-:-:S04]  /*8750*/  FADD.FTZ R199, -R103, R4 ;  /* 0x0000000467c77221 */ /* 0x000fc80000010100 */
[----:B-1----:R-:W-:Y:S01]  /*8760*/  FMUL.FTZ R102, R199, R98 ;  /* 0x00000062c7667220 */ /* 0x002fe20000410000 */
[----:B------:R-:W-:-:S03]  /*8770*/  FADD.FTZ R199, -R99, R9 ;  /* 0x0000000963c77221 */ /* 0x000fc60000010100 */
[----:B------:R0:W-:Y:S01]  /*8780*/  MUFU.EX2 R9, R102 ;  /* 0x0000006600097308 */ /* 0x0001e20000000800 */
[-C--:B------:R-:W-:Y:S01]  /*8790*/  FMUL.FTZ R4, R199, R98.reuse ;  /* 0x00000062c7047220 */ /* 0x080fe20000410000 */
[----:B------:R-:W-:-:S04]  /*87a0*/  FFMA.FTZ R199, R103, R98, -8 ;  /* 0xc100000067c77423 */ /* 0x000fc80000010062 */
[-CC-:B------:R-:W-:Y:S01]  /*87b0*/  FFMA.FTZ R100, R11, R98.reuse, -R199.reuse ;  /* 0x000000620b647223 */ /* 0x180fe200000108c7 */
[----:B------:R-:W-:-:S01]  /*87c0*/  FFMA.FTZ R11, R10, R98, -R199 ;  /* 0x000000620a0b7223 */ /* 0x000fc200000108c7 */
[-CC-:B------:R-:W-:Y:S01]  /*87d0*/  FFMA.FTZ R10, R14, R98.reuse, -R199.reuse ;  /* 0x000000620e0a7223 */ /* 0x180fe200000108c7 */
[----:B0-----:R-:W-:-:S01]  /*87e0*/  FFMA.FTZ R102, R168, R98, -R199 ;  /* 0x00000062a8667223 */ /* 0x001fc200000108c7 */
[-CC-:B------:R-:W-:Y:S01]  /*87f0*/  FFMA.FTZ R168, R172, R98.reuse, -R199.reuse ;  /* 0x00000062aca87223 */ /* 0x180fe200000108c7 */
[----:B------:R-:W-:-:S01]  /*8800*/  FFMA.FTZ R172, R176, R98, -R199 ;  /* 0x00000062b0ac7223 */ /* 0x000fc200000108c7 */
[-CC-:B------:R-:W-:Y:S01]  /*8810*/  FFMA.FTZ R176, R180, R98.reuse, -R199.reuse ;  /* 0x00000062b4b07223 */ /* 0x180fe200000108c7 */
[----:B------:R-:W-:-:S01]  /*8820*/  FFMA.FTZ R180, R193, R98, -R199 ;  /* 0x00000062c1b47223 */ /* 0x000fc200000108c7 */
[-C--:B------:R-:W-:Y:S01]  /*8830*/  FFMA.FTZ R14, R21, R98.reuse, -R199 ;  /* 0x00000062150e7223 */ /* 0x080fe200000108c7 */
[----:B------:R-:W-:-:S01]  /*8840*/  FFMA.FTZ R193, R99, R98, -8 ;  /* 0xc100000063c17423 */ /* 0x000fc20000010062 */
[-CC-:B------:R-:W-:Y:S01]  /*8850*/  FFMA.FTZ R21, R22, R98.reuse, -R199.reuse ;  /* 0x0000006216157223 */ /* 0x180fe200000108c7 */
[----:B------:R-:W-:-:S01]  /*8860*/  FFMA.FTZ R22, R185, R98, -R199 ;  /* 0x00000062b9167223 */ /* 0x000fc200000108c7 */
        /* <DEDUP_REMOVED lines=44> */
[-C--:B------:R-:W-:Y:S01]  /*8b30*/  FFMA.FTZ R101, R101, R98.reuse, -R199 ;  /* 0x0000006265657223 */ /* 0x080fe200000108c7 */
[----:B------:R-:W-:-:S01]  /*8b40*/  FFMA.FTZ R199, R12, R98, -R193 ;  /* 0x000000620cc77223 */ /* 0x000fc200000108c1 */
[-CC-:B------:R-:W-:Y:S01]  /*8b50*/  FFMA.FTZ R12, R13, R98.reuse, -R193.reuse ;  /* 0x000000620d0c7223 */ /* 0x180fe200000108c1 */
[----:B------:R-:W0:Y:S01]  /*8b60*/  MUFU.EX2 R100, R100 ;  /* 0x0000006400647308 */ /* 0x000e220000000800 */
[----:B------:R-:W-:-:S01]  /*8b70*/  FFMA.FTZ R13, R19, R98, -R193 ;  /* 0x00000062130d7223 */ /* 0x000fc200000108c1 */
[-CC-:B------:R-:W-:Y:S01]  /*8b80*/  FFMA.FTZ R20, R20, R98.reuse, -R193.reuse ;  /* 0x0000006214147223 */ /* 0x180fe200000108c1 */
[----:B------:R-:W-:-:S01]  /*8b90*/  FFMA.FTZ R19, R23, R98, -R193 ;  /* 0x0000006217137223 */ /* 0x000fc200000108c1 */
[-CC-:B------:R-:W-:Y:S01]  /*8ba0*/  FFMA.FTZ R184, R184, R98.reuse, -R193.reuse ;  /* 0x00000062b8b87223 */ /* 0x180fe200000108c1 */
[----:B------:R-:W-:-:S01]  /*8bb0*/  FFMA.FTZ R23, R187, R98, -R193 ;  /* 0x00000062bb177223 */ /* 0x000fc200000108c1 */
[-CC-:B------:R-:W-:Y:S01]  /*8bc0*/  FFMA.FTZ R186, R188, R98.reuse, -R193.reuse ;  /* 0x00000062bcba7223 */ /* 0x180fe200000108c1 */
[----:B------:R-:W-:-:S01]  /*8bd0*/  FFMA.FTZ R170, R170, R98, -R193 ;  /* 0x00000062aaaa7223 */ /* 0x000fc200000108c1 */
[----:B------:R-:W-:Y:S01]  /*8be0*/  MUFU.EX2 R4, R4 ;  /* 0x0000000400047308 */ /* 0x000fe20000000800 */
[----:B------:R-:W-:-:S01]  /*8bf0*/  FFMA.FTZ R171, R171, R98, -R193 ;  /* 0x00000062abab7223 */ /* 0x000fc200000108c1 */
[-CC-:B------:R-:W-:Y:S01]  /*8c00*/  FFMA.FTZ R174, R174, R98.reuse, -R193.reuse ;  /* 0x00000062aeae7223 */ /* 0x180fe200000108c1 */
[----:B------:R-:W-:-:S01]  /*8c10*/  FFMA.FTZ R175, R175, R98, -R193 ;  /* 0x00000062afaf7223 */ /* 0x000fc200000108c1 */
[-CC-:B------:R-:W-:Y:S01]  /*8c20*/  FFMA.FTZ R178, R178, R98.reuse, -R193.reuse ;  /* 0x00000062b2b27223 */ /* 0x180fe200000108c1 */
[----:B------:R-:W-:-:S01]  /*8c30*/  FFMA.FTZ R179, R179, R98, -R193 ;  /* 0x00000062b3b37223 */ /* 0x000fc200000108c1 */
[-CC-:B------:R-:W-:Y:S01]  /*8c40*/  FFMA.FTZ R182, R182, R98.reuse, -R193.reuse ;  /* 0x00000062b6b67223 */ /* 0x180fe200000108c1 */
[----:B------:R-:W-:-:S01]  /*8c50*/  FFMA.FTZ R183, R183, R98, -R193 ;  /* 0x00000062b7b77223 */ /* 0x000fc200000108c1 */
[----:B------:R-:W1:Y:S01]  /*8c60*/  MUFU.EX2 R199, R199 ;  /* 0x000000c700c77308 */ /* 0x000e620000000800 */
[----:B0-----:R-:W-:-:S01]  /*8c70*/  FFMA.FTZ R6, R9, R6, R100 ;  /* 0x0000000609067223 */ /* 0x001fc20000010064 */
[-CC-:B------:R-:W-:Y:S01]  /*8c80*/  FFMA.FTZ R154, R154, R98.reuse, -R193.reuse ;  /* 0x000000629a9a7223 */ /* 0x180fe200000108c1 */
[----:B------:R-:W-:-:S01]  /*8c90*/  FFMA.FTZ R155, R155, R98, -R193 ;  /* 0x000000629b9b7223 */ /* 0x000fc200000108c1 */
[-CC-:B------:R-:W-:Y:S01]  /*8ca0*/  FFMA.FTZ R158, R158, R98.reuse, -R193.reuse ;  /* 0x000000629e9e7223 */ /* 0x180fe200000108c1 */
[----:B------:R-:W-:-:S01]  /*8cb0*/  FFMA.FTZ R159, R159, R98, -R193 ;  /* 0x000000629f9f7223 */ /* 0x000fc200000108c1 */
[-CC-:B------:R-:W-:Y:S01]  /*8cc0*/  FFMA.FTZ R162, R162, R98.reuse, -R193.reuse ;  /* 0x00000062a2a27223 */ /* 0x180fe200000108c1 */
[----:B------:R-:W-:-:S01]  /*8cd0*/  FFMA.FTZ R163, R163, R98, -R193 ;  /* 0x00000062a3a37223 */ /* 0x000fc200000108c1 */
        /* <DEDUP_REMOVED lines=8> */
[----:B------:R-:W2:Y:S01]  /*8d60*/  MUFU.EX2 R12, R12 ;  /* 0x0000000c000c7308 */ /* 0x000ea20000000800 */
[----:B-1----:R-:W-:-:S01]  /*8d70*/  FFMA.FTZ R7, R4, R7, R199 ;  /* 0x0000000704077223 */ /* 0x002fc200000100c7 */
[-CC-:B------:R-:W-:Y:S01]  /*8d80*/  FFMA.FTZ R147, R147, R98.reuse, -R193.reuse ;  /* 0x0000006293937223 */ /* 0x180fe200000108c1 */
[----:B------:R-:W-:-:S01]  /*8d90*/  FFMA.FTZ R150, R150, R98, -R193 ;  /* 0x0000006296967223 */ /* 0x000fc200000108c1 */
[-CC-:B------:R-:W-:Y:S01]  /*8da0*/  FFMA.FTZ R151, R151, R98.reuse, -R193.reuse ;  /* 0x0000006297977223 */ /* 0x180fe200000108c1 */
[----:B------:R-:W-:-:S01]  /*8db0*/  FFMA.FTZ R122, R122, R98, -R193 ;  /* 0x000000627a7a7223 */ /* 0x000fc200000108c1 */
[-CC-:B------:R-:W-:Y:S01]  /*8dc0*/  FFMA.FTZ R123, R123, R98.reuse, -R193.reuse ;  /* 0x000000627b7b7223 */ /* 0x180fe200000108c1 */
[----:B------:R-:W-:-:S01]  /*8dd0*/  FFMA.FTZ R126, R126, R98, -R193 ;  /* 0x000000627e7e7223 */ /* 0x000fc200000108c1 */
[----:B------:R-:W1:Y:S01]  /*8de0*/  MUFU.EX2 R10, R10 ;  /* 0x0000000a000a7308 */ /* 0x000e620000000800 */
[----:B0-----:R-:W-:-:S01]  /*8df0*/  FADD.FTZ R187, R11, R6 ;  /* 0x000000060bbb7221 */ /* 0x001fc20000010000 */
[-CC-:B------:R-:W-:Y:S01]  /*8e00*/  FFMA.FTZ R127, R127, R98.reuse, -R193.reuse ;  /* 0x000000627f7f7223 */ /* 0x180fe200000108c1 */
[----:B------:R-:W-:-:S01]  /*8e10*/  FFMA.FTZ R130, R130, R98, -R193 ;  /* 0x0000006282827223 */ /* 0x000fc200000108c1 */
[-CC-:B------:R-:W-:Y:S01]  /*8e20*/  FFMA.FTZ R131, R131, R98.reuse, -R193.reuse ;  /* 0x0000006283837223 */ /* 0x180fe200000108c1 */
[----:B------:R-:W-:-:S01]  /*8e30*/  FFMA.FTZ R134, R134, R98, -R193 ;  /* 0x0000006286867223 */ /* 0x000fc200000108c1 */
[-CC-:B------:R-:W-:Y:S01]  /*8e40*/  FFMA.FTZ R135, R135, R98.reuse, -R193.reuse ;  /* 0x0000006287877223 */ /* 0x180fe200000108c1 */
[----:B------:R-:W-:-:S01]  /*8e50*/  FFMA.FTZ R106, R106, R98, -R193 ;  /* 0x000000626a6a7223 */ /* 0x000fc200000108c1 */
[----:B------:R-:W0:Y:S01]  /*8e60*/  MUFU.EX2 R13, R13 ;  /* 0x0000000d000d7308 */ /* 0x000e220000000800 */
[----:B--2---:R-:W-:-:S01]  /*8e70*/  FADD.FTZ R6, R12, R7 ;  /* 0x000000070c067221 */ /* 0x004fc20000010000 */
[-CC-:B------:R-:W-:Y:S01]  /*8e80*/  FFMA.FTZ R107, R107, R98.reuse, -R193.reuse ;  /* 0x000000626b6b7223 */ /* 0x180fe200000108c1 */
[----:B------:R-:W-:-:S01]  /*8e90*/  FFMA.FTZ R110, R110, R98, -R193 ;  /* 0x000000626e6e7223 */ /* 0x000fc200000108c1 */
[-CC-:B------:R-:W-:Y:S01]  /*8ea0*/  FFMA.FTZ R111, R111, R98.reuse, -R193.reuse ;  /* 0x000000626f6f7223 */ /* 0x180fe200000108c1 */
[----:B------:R-:W-:-:S01]  /*8eb0*/  FFMA.FTZ R114, R114, R98, -R193 ;  /* 0x0000006272727223 */ /* 0x000fc200000108c1 */
[-CC-:B------:R-:W-:Y:S01]  /*8ec0*/  FFMA.FTZ R115, R115, R98.reuse, -R193.reuse ;  /* 0x0000006273737223 */ /* 0x180fe200000108c1 */
[----:B------:R-:W-:-:S01]  /*8ed0*/  FFMA.FTZ R118, R118, R98, -R193 ;  /* 0x0000006276767223 */ /* 0x000fc200000108c1 */
[----:B------:R-:W2:Y:S01]  /*8ee0*/  MUFU.EX2 R15, R15 ;  /* 0x0000000f000f7308 */ /* 0x000ea20000000800 */
[----:B-1----:R-:W-:-:S01]  /*8ef0*/  FADD.FTZ R188, R10, R187 ;  /* 0x000000bb0abc7221 */ /* 0x002fc20000010000 */
[-CC-:B------:R-:W-:Y:S01]  /*8f00*/  FFMA.FTZ R119, R119, R98.reuse, -R193.reuse ;  /* 0x0000006277777223 */ /* 0x180fe200000108c1 */
[----:B------:R-:W-:-:S01]  /*8f10*/  FFMA.FTZ R90, R90, R98, -R193 ;  /* 0x000000625a5a7223 */ /* 0x000fc200000108c1 */
[-CC-:B------:R-:W-:Y:S01]  /*8f20*/  FFMA.FTZ R91, R91, R98.reuse, -R193.reuse ;  /* 0x000000625b5b7223 */ /* 0x180fe200000108c1 */
[----:B------:R-:W-:-:S01]  /*8f30*/  FFMA.FTZ R94, R94, R98, -R193 ;  /* 0x000000625e5e7223 */ /* 0x000fc200000108c1 */
[----:B------:R-:W-:-:S02]  /*8f40*/  WARPGROUP.DEPBAR.LE gsb0, 0x0 ;  /* 0x00008000000079c5 */ /* 0x000fc40000010000 */
[----:B------:R-:W1:Y:S01]  /*8f50*/  MUFU.EX2 R20, R20 ;  /* 0x0000001400147308 */ /* 0x000e620000000800 */
[----:B0-----:R-:W-:-:S01]  /*8f60*/  FADD.FTZ R7, R13, R6 ;  /* 0x000000060d077221 */ /* 0x001fc20000010000 */
[----:B------:R-:W-:-:S06]  /*8f70*/  FFMA.FTZ R195, R195, R98, -R193 ;  /* 0x00000062c3c37223 */ /* 0x000fcc00000108c1 */
[----:B------:R-:W0:Y:S01]  /*8f80*/  MUFU.EX2 R14, R14 ;  /* 0x0000000e000e7308 */ /* 0x000e220000000800 */
[----:B--2---:R-:W-:-:S07]  /*8f90*/  FADD.FTZ R187, R15, R188 ;  /* 0x000000bc0fbb7221 */ /* 0x004fce0000010000 */
[----:B------:R-:W2:Y:S01]  /*8fa0*/  MUFU.EX2 R19, R19 ;  /* 0x0000001300137308 */ /* 0x000ea20000000800 */
[----:B-1----:R-:W-:-:S07]  /*8fb0*/  FADD.FTZ R6, R20, R7 ;  /* 0x0000000714067221 */ /* 0x002fce0000010000 */
[----:B------:R-:W1:Y:S01]  /*8fc0*/  MUFU.EX2 R21, R21 ;  /* 0x0000001500157308 */ /* 0x000e620000000800 */
[----:B0-----:R-:W-:-:S07]  /*8fd0*/  FADD.FTZ R188, R14, R187 ;  /* 0x000000bb0ebc7221 */ /* 0x001fce0000010000 */
        /* <DEDUP_REMOVED lines=145> */
[----:B--2---:R-:W-:-:S01]  /*98f0*/  FADD.FTZ R188, R106, R187 ;  /* 0x000000bb6abc7221 */ /* 0x004fc20000010000 */
[-CC-:B------:R-:W-:Y:S01]  /*9900*/  FFMA.FTZ R187, R95, R98.reuse, -R193.reuse ;  /* 0x000000625fbb7223 */ /* 0x180fe200000108c1 */
[----:B------:R-:W-:-:S05]  /*9910*/  FFMA.FTZ R95, R189, R98, -R193 ;  /* 0x00000062bd5f7223 */ /* 0x000fca00000108c1 */
        /* <DEDUP_REMOVED lines=9> */
[----:B0-----:R-:W-:-:S01]  /*99b0*/  FADD.FTZ R7, R109, R6 ;  /* 0x000000066d077221 */ /* 0x001fc20000010000 */
[----:B------:R-:W-:-:S06]  /*99c0*/  IADD3 R6, -R18, 0xb, RZ ;  /* 0x0000000b12067810 */ /* 0x000fcc0007ffe1ff */
        /* <DEDUP_REMOVED lines=9> */
[----:B------:R-:W-:Y:S02]  /*9a60*/  IMAD.U32 R191, RZ, RZ, UR7 ;  /* 0x00000007ffbf7e24 */ /* 0x000fe4000f8e00ff */
[----:B------:R-:W-:-:S03]  /*9a70*/  FFMA.FTZ R193, R197, R98, -R193 ;  /* 0x00000062c5c17223 */ /* 0x000fc600000108c1 */
[----:B------:R-:W2:Y:S01]  /*9a80*/  MUFU.EX2 R118, R118 ;  /* 0x0000007600767308 */ /* 0x000ea20000000800 */
[----:B-1----:R-:W-:-:S01]  /*9a90*/  FADD.FTZ R189, R115, R190 ;  /* 0x000000be73bd7221 */ /* 0x002fc20000010000 */
[----:B------:R-:W-:Y:S01]  /*9aa0*/  @!P1 LEA R191, R191, UR39, 0x3 ;  /* 0x00000027bfbf9c11 */ /* 0x000fe2000f8e18ff */
[----:B------:R1:W-:Y:S06]  /*9ab0*/  BAR.ARV R6, 0x100 ;  /* 0x000400060000751d */ /* 0x0003ec0000002000 */
[----:B------:R-:W3:Y:S01]  /*9ac0*/  MUFU.EX2 R117, R117 ;  /* 0x0000007500757308 */ /* 0x000ee20000000800 */
[----:B0-----:R-:W-:-:S01]  /*9ad0*/  FADD.FTZ R190, R116, R7 ;  /* 0x0000000774be7221 */ /* 0x001fc20000010000 */
[----:B-1----:R-:W-:-:S05]  /*9ae0*/  @!P1 VIADD R6, R191, 0x2e840 ;  /* 0x0002e840bf069836 */ /* 0x002fca0000000000 */
[----:B------:R-:W-:Y:S01]  /*9af0*/  @!P1 PRMT R6, RZ, 0x654, R6 ;  /* 0x00000654ff069816 */ /* 0x000fe20000000006 */
[----:B------:R-:W0:Y:S01]  /*9b00*/  MUFU.EX2 R119, R119 ;  /* 0x0000007700777308 */ /* 0x000e220000000800 */
[----:B--2---:R-:W-:-:S02]  /*9b10*/  FADD.FTZ R192, R118, R189 ;  /* 0x000000bd76c07221 */ /* 0x004fc40000010000 */
[----:B------:R1:W-:Y:S05]  /*9b20*/  @!P1 SYNCS.ARRIVE.TRANS64.RED.A1T0 RZ, [R6+URZ], RZ ;  /* 0x000000ff06ff99a7 */ /* 0x0003ea000810043f */
[----:B------:R-:W2:Y:S01]  /*9b30*/  MUFU.EX2 R88, R88 ;  /* 0x0000005800587308 */ /* 0x000ea20000000800 */
[----:B---3--:R-:W-:-:S07]  /*9b40*/  FADD.FTZ R7, R117, R190 ;  /* 0x000000be75077221 */ /* 0x008fce0000010000 */
[----:B------:R-:W3:Y:S01]  /*9b50*/  MUFU.EX2 R90, R90 ;  /* 0x0000005a005a7308 */ /* 0x000ee20000000800 */
[----:B0-----:R-:W-:-:S07]  /*9b60*/  FADD.FTZ R189, R119, R192 ;  /* 0x000000c077bd7221 */ /* 0x001fce0000010000 */
[----:B------:R-:W0:Y:S01]  /*9b70*/  MUFU.EX2 R89, R89 ;  /* 0x0000005900597308 */ /* 0x000e220000000800 */
[----:B--2---:R-:W-:-:S07]  /*9b80*/  FADD.FTZ R190, R88, R7 ;  /* 0x0000000758be7221 */ /* 0x004fce0000010000 */
        /* <DEDUP_REMOVED lines=10> */
[----:B------:R-:W1:Y:S01]  /*9c30*/  MUFU.EX2 R96, R96 ;  /* 0x0000006000607308 */ /* 0x000e620000000800 */
[----:B--2---:R-:W-:-:S07]  /*9c40*/  FADD.FTZ R7, R93, R190 ;  /* 0x000000be5d077221 */ /* 0x004fce0000010000 */
[----:B------:R-:W0:Y:S01]  /*9c50*/  MUFU.EX2 R95, R95 ;  /* 0x0000005f005f7308 */ /* 0x000e220000000800 */
[----:B---3--:R-:W-:-:S07]  /*9c60*/  FADD.FTZ R192, R187, R192 ;  /* 0x000000c0bbc07221 */ /* 0x008fce0000010000 */
        /* <DEDUP_REMOVED lines=12> */
[----:B-1----:R-:W-:-:S03]  /*9d30*/  FADD.FTZ R6, R101, R6 ;  /* 0x0000000665067221 */ /* 0x002fc60000010000 */
[----:B0-----:R-:W-:Y:S01]  /*9d40*/  FADD.FTZ R7, R193, R7 ;  /* 0x00000007c1077221 */ /* 0x001fe20000010000 */
[----:B------:R-:W-:Y:S06]  /*9d50*/  @!P0 BRA `(.L_x_28) ;  /* 0x0000000000048947 */ /* 0x000fec0003800000 */
[----:B------:R-:W-:Y:S01]  /*9d60*/  BPT.TRAP 0x1 ;  /* 0x000000040000795c */ /* 0x000fe20000300000 */
.L_x_28:
[----:B------:R-:W-:Y:S01]  /*9d70*/  ULEA UR4, UR4, UR39, 0x3 ;  /* 0x0000002704047291 */ /* 0x000fe2000f8e183f */
[----:B------:R-:W-:Y:S01]  /*9d80*/  ISETP.GT.AND P2, PT, R8, R17, PT ;  /* 0x000000110800720c */ /* 0x000fe20003f44270 */
[----:B------:R-:W-:Y:S01]  /*9d90*/  FMUL.FTZ R24, R24, R9 ;  /* 0x0000000918187220 */ /* 0x000fe20000410000 */
[----:B------:R-:W-:Y:S01]  /*9da0*/  F2FP.SATFINITE.E4M3.F32.PACK_AB_MERGE_C R10, R15, R10, RZ ;  /* 0x0000000a0f0a723e */ /* 0x000fe200048070ff */
[----:B------:R-:W-:Y:S01]  /*9db0*/  UIADD3 UR4, UR4, 0x2e860, URZ ;  /* 0x0002e86004047890 */ /* 0x000fe2000fffe03f */
[----:B------:R-:W-:Y:S01]  /*9dc0*/  F2FP.SATFINITE.E4M3.F32.PACK_AB_MERGE_C R13, R20, R13, RZ ;  /* 0x0000000d140d723e */ /* 0x000fe200048070ff */
[----:B------:R-:W-:Y:S01]  /*9dd0*/  FMUL.FTZ R25, R25, R9 ;  /* 0x0000000919197220 */ /* 0x000fe20000410000 */
[----:B------:R-:W-:Y:S01]  /*9de0*/  F2FP.SATFINITE.E4M3.F32.PACK_AB_MERGE_C R22, R185, R22, RZ ;  /* 0x00000016b916723e */ /* 0x000fe200048070ff */
[----:B------:R-:W-:Y:S01]  /*9df0*/  UPRMT UR4, UR5, 0x654, UR4 ;  /* 0x0000065405047896 */ /* 0x000fe20008000004 */
[----:B------:R-:W-:Y:S01]  /*9e00*/  F2FP.SATFINITE.E4M3.F32.PACK_AB_MERGE_C R23, R186, R23, RZ ;  /* 0x00000017ba17723e */ /* 0x000fe200048070ff */
[-C--:B------:R-:W-:Y:S01]  /*9e10*/  FMUL.FTZ R28, R28, R9.reuse ;  /* 0x000000091c1c7220 */ /* 0x080fe20000410000 */
[----:B------:R-:W-:Y:S01]  /*9e20*/  F2FP.SATFINITE.E4M3.F32.PACK_AB_MERGE_C R168, R173, R168, RZ ;  /* 0x000000a8ada8723e */ /* 0x000fe200048070ff */
[-C--:B------:R-:W-:Y:S01]  /*9e30*/  FMUL.FTZ R29, R29, R9.reuse ;  /* 0x000000091d1d7220 */ /* 0x080fe20000410000 */
[----:B------:R-:W-:Y:S01]  /*9e40*/  F2FP.SATFINITE.E4M3.F32.PACK_AB_MERGE_C R174, R175, R174, RZ ;  /* 0x000000aeafae723e */ /* 0x000fe200048070ff */
[-C--:B------:R-:W-:Y:S01]  /*9e50*/  FMUL.FTZ R32, R32, R9.reuse ;  /* 0x0000000920207220 */ /* 0x080fe20000410000 */
[----:B------:R-:W-:Y:S01]  /*9e60*/  F2FP.SATFINITE.E4M3.F32.PACK_AB_MERGE_C R176, R181, R176, RZ ;  /* 0x000000b0b5b0723e */ /* 0x000fe200048070ff */
[-C--:B------:R-:W-:Y:S01]  /*9e70*/  FMUL.FTZ R33, R33, R9.reuse ;  /* 0x0000000921217220 */ /* 0x080fe20000410000 */
[----:B------:R-:W-:Y:S01]  /*9e80*/  F2FP.SATFINITE.E4M3.F32.PACK_AB_MERGE_C R182, R183, R182, RZ ;  /* 0x000000b6b7b6723e */ /* 0x000fe200048070ff */
[----:B------:R-:W-:Y:S01]  /*9e90*/  SYNCS.ARRIVE.TRANS64.RED.A1T0 RZ, [UR4], RZ ;  /* 0x000000ffffff79a7 */ /* 0x000fe20008100404 */
[----:B------:R-:W-:Y:S01]  /*9ea0*/  F2FP.SATFINITE.E4M3.F32.PACK_AB_MERGE_C R156, R157, R156, RZ ;  /* 0x0000009c9d9c723e */ /* 0x000fe200048070ff */
[----:B------:R-:W-:Y:S01]  /*9eb0*/  UMOV UR4, UR7 ;  /* 0x0000000700047c82 */ /* 0x000fe20008000000 */
        /* <DEDUP_REMOVED lines=38> */
[----:B------:R-:W-:Y:S01]  /*a120*/  F2FP.SATFINITE.E4M3.F32.PACK_AB_MERGE_C R200, R11, R100, R10 ;  /* 0x000000640bc8723e */ /* 0x000fe2000480700a */
[-C--:B------:R-:W-:Y:S01]  /*a130*/  FMUL.FTZ R73, R73, R9.reuse ;  /* 0x0000000949497220 */ /* 0x080fe20000410000 */
[-C--:B------:R-:W-:Y:S01]  /*a140*/  FMUL.FTZ R76, R76, R9.reuse ;  /* 0x000000094c4c7220 */ /* 0x080fe20000410000 */
[-C--:B------:R-:W-:Y:S01]  /*a150*/  FMUL.FTZ R77, R77, R9.reuse ;  /* 0x000000094d4d7220 */ /* 0x080fe20000410000 */
[-C--:B------:R-:W-:Y:S01]  /*a160*/  FMUL.FTZ R80, R80, R9.reuse ;  /* 0x0000000950507220 */ /* 0x080fe20000410000 */
[-C--:B------:R-:W-:Y:S01]  /*a170*/  FMUL.FTZ R81, R81, R9.reuse ;  /* 0x0000000951517220 */ /* 0x080fe20000410000 */
[-C--:B------:R-:W-:Y:S01]  /*a180*/  FMUL.FTZ R84, R84, R9.reuse ;  /* 0x0000000954547220 */ /* 0x080fe20000410000 */
[----:B------:R-:W-:Y:S01]  /*a190*/  FMUL.FTZ R85, R85, R9 ;  /* 0x0000000955557220 */ /* 0x000fe20000410000 */
[-C--:B------:R-:W-:Y:S01]  /*a1a0*/  FMUL.FTZ R26, R26, R4.reuse ;  /* 0x000000041a1a7220 */ /* 0x080fe20000410000 */
        /* <DEDUP_REMOVED lines=30> */
[----:B------:R-:W-:Y:S01]  /*a390*/  FMUL.FTZ R87, R87, R4 ;  /* 0x0000000457577220 */ /* 0x000fe20000410000 */
[----:B------:R-:W-:Y:S01]  /*a3a0*/  F2FP.SATFINITE.E4M3.F32.PACK_AB_MERGE_C R201, R12, R199, R13 ;  /* 0x000000c70cc9723e */ /* 0x000fe2000480700d */
[----:B------:R-:W-:Y:S01]  /*a3b0*/  VIADD R8, R8, 0xffffffff ;  /* 0xffffffff08087836 */ /* 0x000fe20000000000 */
[----:B------:R-:W-:Y:S01]  /*a3c0*/  F2FP.SATFINITE.E4M3.F32.PACK_AB_MERGE_C R202, R21, R14, R22 ;  /* 0x0000000e15ca723e */ /* 0x000fe20004807016 */
[----:B------:R-:W-:Y:S01]  /*a3d0*/  IMAD.MOV.U32 R9, RZ, RZ, R99 ;  /* 0x000000ffff097224 */ /* 0x000fe200078e0063 */
[----:B------:R-:W-:Y:S01]  /*a3e0*/  F2FP.SATFINITE.E4M3.F32.PACK_AB_MERGE_C R203, R184, R19, R23 ;  /* 0x00000013b8cb723e */ /* 0x000fe20004807017 */
[----:B------:R-:W-:Y:S01]  /*a3f0*/  IMAD.MOV.U32 R4, RZ, RZ, R103 ;  /* 0x000000ffff047224 */ /* 0x000fe200078e0067 */
[----:B------:R-:W-:Y:S01]  /*a400*/  F2FP.SATFINITE.E4M3.F32.PACK_AB_MERGE_C R204, R169, R102, R168 ;  /* 0x00000066a9cc723e */ /* 0x000fe200048070a8 */
[----:B------:R-:W-:Y:S01]  /*a410*/  IMAD.MOV.U32 R10, RZ, RZ, R5 ;  /* 0x000000ffff0a7224 */ /* 0x000fe200078e0005 */
[----:B------:R-:W-:-:S02]  /*a420*/  F2FP.SATFINITE.E4M3.F32.PACK_AB_MERGE_C R205, R171, R170, R174 ;  /* 0x000000aaabcd723e */ /* 0x000fc400048070ae */
[----:B------:R-:W-:Y:S02]  /*a430*/  F2FP.SATFINITE.E4M3.F32.PACK_AB_MERGE_C R206, R177, R172, R176 ;  /* 0x000000acb1ce723e */ /* 0x000fe400048070b0 */
[----:B------:R-:W-:Y:S02]  /*a440*/  F2FP.SATFINITE.E4M3.F32.PACK_AB_MERGE_C R207, R179, R178, R182 ;  /* 0x000000b2b3cf723e */ /* 0x000fe400048070b6 */
[----:B------:R-:W-:Y:S02]  /*a450*/  F2FP.SATFINITE.E4M3.F32.PACK_AB_MERGE_C R208, R153, R152, R156 ;  /* 0x0000009899d0723e */ /* 0x000fe4000480709c */
[----:B------:R-:W-:Y:S02]  /*a460*/  F2FP.SATFINITE.E4M3.F32.PACK_AB_MERGE_C R209, R155, R154, R158 ;  /* 0x0000009a9bd1723e */ /* 0x000fe4000480709e */
[----:B------:R-:W-:Y:S02]  /*a470*/  F2FP.SATFINITE.E4M3.F32.PACK_AB_MERGE_C R210, R161, R160, R164 ;  /* 0x000000a0a1d2723e */ /* 0x000fe400048070a4 */
        /* <DEDUP_REMOVED lines=16> */
[----:B------:R-:W-:Y:S01]  /*a580*/  F2FP.SATFINITE.E4M3.F32.PACK_AB_MERGE_C R227, R188, R95, R15 ;  /* 0x0000005fbce3723e */ /* 0x000fe2000480700f */
[----:B------:R-:W-:Y:S06]  /*a590*/  @P2 BRA `(.L_x_29) ;  /* 0xffffffbc001c2947 */ /* 0x000fec000383ffff */
[----:B------:R-:W-:-:S07]  /*a5a0*/  IMAD.U32 R8, RZ, RZ, UR7 ;  /* 0x00000007ff087e24 */ /* 0x000fce000f8e00ff */
.L_x_19:
[----:B------:R-:W-:Y:S06]  /*a5b0*/  BAR.ARV 0x8, 0x180 ;  /* 0x0206000000007b1d */ /* 0x000fec0000002000 */
[----:B------:R-:W-:Y:S05]  /*a5c0*/  @!P0 BRA `(.L_x_30) ;  /* 0x0000000000048947 */ /* 0x000fea0003800000 */
[----:B------:R-:W-:Y:S01]  /*a5d0*/  BPT.TRAP 0x1 ;  /* 0x000000040000795c */ /* 0x000fe20000300000 */
.L_x_30:
[----:B------:R-:W-:Y:S02]  /*a5e0*/  R2UR UR7, R8 ;  /* 0x00000000080772ca */ /* 0x000fe400000e0000 */
[----:B------:R-:W-:-:S11]  /*a5f0*/  SHF.L.U32 R5, R5, 0x1f, RZ ;  /* 0x0000001f05057819 */ /* 0x000fd600000006ff */
[----:B------:R-:W-:-:S09]  /*a600*/  ULEA UR7, UR7, UR39, 0x3 ;  /* 0x0000002707077291 */ /* 0x000fd2000f8e183f */
[----:B------:R0:W1:Y:S01]  /*a610*/  SYNCS.PHASECHK.TRANS64.TRYWAIT P1, [UR7+0x2e850], R5 ;  /* 0x02e85005ff0075a7 */ /* 0x0000620008020147 */
[----:B------:R-:W-:Y:S05]  /*a620*/  @!P0 BRA `(.L_x_31) ;  /* 0x0000000000048947 */ /* 0x000fea0003800000 */
[----:B------:R-:W-:Y:S01]  /*a630*/  BPT.TRAP 0x1 ;  /* 0x000000040000795c */ /* 0x000fe20000300000 */
.L_x_31:
[----:B-1----:R-:W-:Y:S05]  /*a640*/  @P1 BRA `(.L_x_32) ;  /* 0x0000000000081947 */ /* 0x002fea0003800000 */
[----:B------:R-:W1:Y:S02]  /*a650*/  SYNCS.PHASECHK.TRANS64.TRYWAIT P1, [UR7+0x2e850], R5 ;  /* 0x02e85005ff0075a7 */ /* 0x000e640008020147 */
[----:B-1----:R-:W-:Y:S05]  /*a660*/  @!P1 BRA `(.L_x_33) ;  /* 0x0000006800489947 */ /* 0x002fea0003800000 */
.L_x_32:
[----:B------:R-:W-:Y:S01]  /*a670*/  UIADD3 UR39, UR39, 0x400, URZ ;  /* 0x0000040027277890 */ /* 0x000fe2000fffe03f */
[----:B------:R-:W-:Y:S01]  /*a680*/  R2UR UR6, R8 ;  /* 0x00000000080672ca */ /* 0x000fe200000e0000 */
[----:B------:R-:W-:Y:S01]  /*a690*/  WARPGROUP.ARRIVE ;  /* 0x00000000000079c5 */ /* 0x000fe20000000000 */
[----:B------:R-:W-:Y:S01]  /*a6a0*/  UMOV UR11, 0xc0000010 ;  /* 0xc0000010000b7882 */ /* 0x000fe20000000000 */
[----:B------:R-:W-:Y:S01]  /*a6b0*/  USHF.R.U32.HI UR39, URZ, 0x4, UR39 ;  /* 0x000000043f277899 */ /* 0x000fe20008011627 */
[----:B------:R-:W2:Y:S03]  /*a6c0*/  LDC.64 R8, c[0x0][0x9a0] ;  /* 0x00026800ff087b82 */ /* 0x000ea60000000a00 */
[----:B------:R-:W-:-:S04]  /*a6d0*/  ULOP3.LUT UR39, UR39, 0x3fff, URZ, 0xc0, !UPT ;  /* 0x00003fff27277892 */ /* 0x000fc8000f8ec03f */
[----:B------:R-:W-:-:S04]  /*a6e0*/  ULOP3.LUT UR4, UR39, 0x10000, URZ, 0xfc, !UPT ;  /* 0x0001000027047892 */ /* 0x000fc8000f8efc3f */
[----:B------:R-:W-:-:S04]  /*a6f0*/  UIMAD UR4, UR6, 0x700, UR4 ;  /* 0x00000700060478a4 */ /* 0x000fc8000f8e0204 */
[----:B------:R-:W-:-:S03]  /*a700*/  UIADD3 UR6, UR4, 0x100, URZ ;  /* 0x0000010004067890 */ /* 0x000fc6000fffe03f */
[----:B------:R-:W-:Y:S02]  /*a710*/  UMOV UR10, UR4 ;  /* 0x00000004000a7c82 */ /* 0x000fe40008000000 */
[----:B------:R-:W-:Y:S01]  /*a720*/  QGMMA.64x128x32.F32.E4M3.E4M3 R24, R200, gdesc[UR8], R24, gsb0 ;  /* 0x01e00008c8187df3 */ /* 0x000fe20008000818 */
[----:B------:R-:W-:Y:S01]  /*a730*/  UMOV UR11, 0xc0000010 ;  /* 0xc0000010000b7882 */ /* 0x000fe20000000000 */
[----:B------:R-:W-:Y:S01]  /*a740*/  UMOV UR10, UR6 ;  /* 0x00000006000a7c82 */ /* 0x000fe20008000000 */
[----:B------:R-:W-:Y:S01]  /*a750*/  UIADD3 UR6, UR4, 0x200, URZ ;  /* 0x0000020004067890 */ /* 0x000fe2000fffe03f */
[----:B--2---:R-:W-:-:S04]  /*a760*/  ISETP.NE.U32.AND P1, PT, R8, RZ, PT ;  /* 0x000000ff0800720c */ /* 0x004fc80003f25070 */
[----:B------:R-:W-:-:S13]  /*a770*/  ISETP.NE.AND.EX P1, PT, R9, RZ, PT, P1 ;  /* 0x000000ff0900720c */ /* 0x000fda0003f25310 */
[----:B01----:R-:W0:Y:S01]  /*a780*/  @P1 LDC.64 R4, c[0x0][0x9c8] ;  /* 0x00027200ff041b82 */ /* 0x003e220000000a00 */
[----:B------:R-:W-:-:S07]  /*a790*/  @P1 SHF.R.S32.HI R13, RZ, 0x1f, R16 ;  /* 0x0000001fff0d1819 */ /* 0x000fce0000011410 */
[----:B------:R-:W1:Y:S01]  /*a7a0*/  @P1 LDC.64 R10, c[0x0][0x9d0] ;  /* 0x00027400ff0a1b82 */ /* 0x000e620000000a00 */
[C---:B0-----:R-:W-:Y:S02]  /*a7b0*/  @P1 IMAD R0, R4.reuse, UR37, RZ ;  /* 0x0000002504001c24 */ /* 0x041fe4000f8e02ff */
[----:B------:R-:W-:-:S04]  /*a7c0*/  @P1 IMAD.WIDE.U32 R2, R4, UR36, RZ ;  /* 0x0000002404021c25 */ /* 0x000fc8000f8e00ff */
[----:B------:R-:W-:Y:S02]  /*a7d0*/  @P1 IMAD R5, R5, UR36, R0 ;  /* 0x0000002405051c24 */ /* 0x000fe4000f8e0200 */
[-C--:B-1----:R-:W-:Y:S02]  /*a7e0*/  @P1 IMAD R0, R13, R10.reuse, RZ ;  /* 0x0000000a0d001224 */ /* 0x082fe400078e02ff */
[----:B------:R-:W-:Y:S02]  /*a7f0*/  @P1 IMAD.IADD R3, R3, 0x1, R5 ;  /* 0x0000000103031824 */ /* 0x000fe400078e0205 */
[C---:B------:R-:W-:Y:S02]  /*a800*/  @P1 IMAD R5, R16.reuse, R11, R0 ;  /* 0x0000000b10051224 */ /* 0x040fe400078e0200 */
[----:B------:R-:W-:-:S04]  /*a810*/  @P1 IMAD.WIDE.U32 R2, R16, R10, R2 ;  /* 0x0000000a10021225 */ /* 0x000fc800078e0002 */
[----:B------:R-:W-:Y:S01]  /*a820*/  @P1 IMAD.IADD R0, R3, 0x1, R5 ;  /* 0x0000000103001824 */ /* 0x000fe200078e0205 */
[----:B------:R-:W-:Y:S01]  /*a830*/  @P1 LEA R4, P2, R2, R8, 0x2 ;  /* 0x0000000802041211 */ /* 0x000fe200078410ff */
[----:B------:R-:W-:-:S03]  /*a840*/  IMAD.MOV.U32 R3, RZ, RZ, 0x3f800000 ;  /* 0x3f800000ff037424 */ /* 0x000fc600078e00ff */
[----:B------:R-:W-:-:S05]  /*a850*/  @P1 LEA.HI.X R5, R2, R9, R0, 0x2, P2 ;  /* 0x0000000902051211 */ /* 0x000fca00010f1400 */
[----:B------:R0:W2:Y:S01]  /*a860*/  @P1 LDG.E R3, desc[UR44][R4.64] ;  /* 0x0000002c04031981 */ /* 0x0000a2000c1e1900 */
[----:B------:R-:W-:Y:S02]  /*a870*/  WARPGROUP.DEPBAR.LE gsb0, 0x0 ;  /* 0x00008000000079c5 */ /* 0x000fe40000010000 */
[----:B------:R-:W-:-:S06]  /*a880*/  WARPGROUP.ARRIVE ;  /* 0x00000000000079c5 */ /* 0x000fcc0000000000 */
[----:B------:R-:W-:Y:S01]  /*a890*/  QGMMA.64x128x32.F32.E4M3.E4M3 R24, R204, gdesc[UR8], R24, gsb0 ;  /* 0x01e00008cc187df3 */ /* 0x000fe20008000818 */
[----:B------:R-:W-:Y:S01]  /*a8a0*/  UMOV UR10, UR6 ;  /* 0x00000006000a7c82 */ /* 0x000fe20008000000 */
[----:B------:R-:W-:Y:S01]  /*a8b0*/  UMOV UR11, 0xc0000010 ;  /* 0xc0000010000b7882 */ /* 0x000fe20000000000 */
[----:B------:R-:W-:Y:S01]  /*a8c0*/  UIADD3 UR6, UR4, 0x300, URZ ;  /* 0x0000030004067890 */ /* 0x000fe2000fffe03f */
        /* <DEDUP_REMOVED lines=18> */
[----:B------:R-:W1:Y:S04]  /*a9f0*/  SHFL.BFLY PT, R9, R6, 0x2, 0x1f ;  /* 0x0c401f0006097f89 */ /* 0x000e6800000e0000 */
[----:B------:R-:W3:Y:S01]  /*aa00*/  SHFL.BFLY PT, R2, R7, 0x2, 0x1f ;  /* 0x0c401f0007027f89 */ /* 0x000ee200000e0000 */
[----:B------:R-:W-:Y:S02]  /*aa10*/  WARPGROUP.DEPBAR.LE gsb0, 0x0 ;  /* 0x00008000000079c5 */ /* 0x000fe40000010000 */
[----:B------:R-:W-:-:S06]  /*aa20*/  WARPGROUP.ARRIVE ;  /* 0x00000000000079c5 */ /* 0x000fcc0000000000 */
[----:B------:R-:W-:Y:S01]  /*aa30*/  QGMMA.64x128x32.F32.E4M3.E4M3 R24, R220, gdesc[UR8], R24, gsb0 ;  /* 0x01e00008dc187df3 */ /* 0x000fe20008000818 */
[----:B------:R-:W-:Y:S01]  /*aa40*/  UMOV UR10, UR4 ;  /* 0x00000004000a7c82 */ /* 0x000fe20008000000 */
[----:B------:R-:W-:Y:S01]  /*aa50*/  UMOV UR11, 0xc0000010 ;  /* 0xc0000010000b7882 */ /* 0x000fe20000000000 */
[----:B-1----:R-:W-:Y:S01]  /*aa60*/  FADD.FTZ R9, R9, R6 ;  /* 0x0000000609097221 */ /* 0x002fe20000010000 */
[----:B---3--:R-:W-:-:S04]  /*aa70*/  FADD.FTZ R2, R2, R7 ;  /* 0x0000000702027221 */ /* 0x008fc80000010000 */
[----:B------:R-:W1:Y:S04]  /*aa80*/  SHFL.BFLY PT, R0, R9, 0x1, 0x1f ;  /* 0x0c201f0009007f89 */ /* 0x000e6800000e0000 */
[----:B0-----:R-:W0:Y:S01]  /*aa90*/  SHFL.BFLY PT, R5, R2, 0x1, 0x1f ;  /* 0x0c201f0002057f89 */ /* 0x001e2200000e0000 */
[----:B------:R-:W-:Y:S02]  /*aaa0*/  IMAD.MOV.U32 R4, RZ, RZ, RZ ;  /* 0x000000ffff047224 */ /* 0x000fe400078e00ff */
[----:B-1----:R-:W-:Y:S01]  /*aab0*/  FADD.FTZ R10, R9, R0 ;  /* 0x00000000090a7221 */ /* 0x002fe20000010000 */
[----:B0-----:R-:W-:-:S04]  /*aac0*/  FADD.FTZ R11, R2, R5 ;  /* 0x00000005020b7221 */ /* 0x001fc80000010000 */
[C---:B------:R-:W-:Y:S01]  /*aad0*/  FSETP.NE.FTZ.AND P1, PT, R10.reuse, RZ, PT ;  /* 0x000000ff0a00720b */ /* 0x040fe20003f35000 */
[----:B------:R-:W-:Y:S01]  /*aae0*/  FMUL.FTZ R12, R10, 0.00390625 ;  /* 0x3b8000000a0c7820 */ /* 0x000fe20000410000 */
[----:B------:R-:W-:-:S04]  /*aaf0*/  FMUL.FTZ R7, R11, 0.00390625 ;  /* 0x3b8000000b077820 */ /* 0x000fc80000410000 */
[----:B------:R-:W-:Y:S02]  /*ab00*/  FSETP.NE.FTZ.AND P2, PT, R12, RZ, PT ;  /* 0x000000ff0c00720b */ /* 0x000fe40003f55000 */
[----:B------:R-:W-:-:S05]  /*ab10*/  FSETP.NE.FTZ.AND P3, PT, R7, RZ, PT ;  /* 0x000000ff0700720b */ /* 0x000fca0003f75000 */
[----:B------:R-:W-:Y:S01]  /*ab20*/  @P1 MUFU.RCP R4, R10 ;  /* 0x0000000a00041308 */ /* 0x000fe20000001000 */
[----:B------:R-:W-:Y:S02]  /*ab30*/  FSETP.NE.FTZ.AND P1, PT, R11, RZ, PT ;  /* 0x000000ff0b00720b */ /* 0x000fe40003f35000 */
[----:B------:R-:W-:Y:S01]  /*ab40*/  MOV R8, RZ ;  /* 0x000000ff00087202 */ /* 0x000fe20000000f00 */
[----:B------:R-:W-:Y:S02]  /*ab50*/  WARPGROUP.DEPBAR.LE gsb0, 0x0 ;  /* 0x00008000000079c5 */ /* 0x000fe40000010000 */
[----:B------:R-:W-:-:S06]  /*ab60*/  WARPGROUP.ARRIVE ;  /* 0x00000000000079c5 */ /* 0x000fcc0000000000 */
[----:B------:R-:W-:Y:S01]  /*ab70*/  QGMMA.64x128x32.F32.E4M3.E4M3 R24, R224, gdesc[UR8], R24, gsb0 ;  /* 0x01e00008e0187df3 */ /* 0x000fe20008000818 */
[----:B------:R-:W0:Y:S08]  /*ab80*/  @P2 MUFU.LG2 R5, R12 ;  /* 0x0000000c00052308 */ /* 0x000e300000000c00 */
[----:B------:R-:W1:Y:S08]  /*ab90*/  @P3 MUFU.LG2 R7, R7 ;  /* 0x0000000700073308 */ /* 0x000e700000000c00 */
[----:B------:R-:W3:Y:S01]  /*aba0*/  @P1 MUFU.RCP R8, R11 ;  /* 0x0000000b00081308 */ /* 0x000ee20000001000 */
[C---:B------:R-:W-:Y:S01]  /*abb0*/  @P2 FMUL.FTZ R6, R98.reuse, 0.69314718246459960938 ;  /* 0x3f31721862062820 */ /* 0x040fe20000410000 */
[----:B0-----:R-:W-:Y:S01]  /*abc0*/  @P2 FMUL.FTZ R5, R5, 0.69314718246459960938 ;  /* 0x3f31721805052820 */ /* 0x001fe20000410000 */
[----:B------:R-:W-:Y:S01]  /*abd0*/  @P3 FMUL.FTZ R9, R98, 0.69314718246459960938 ;  /* 0x3f31721862093820 */ /* 0x000fe20000410000 */
[----:B------:R-:W-:-:S02]  /*abe0*/  IMAD.MOV.U32 R0, RZ, RZ, -0x800000 ;  /* 0xff800000ff007424 */ /* 0x000fc400078e00ff */
[----:B--2---:R-:W-:Y:S01]  /*abf0*/  FMUL.FTZ R4, R4, R3 ;  /* 0x0000000304047220 */ /* 0x004fe20000410000 */
[----:B------:R-:W-:Y:S02]  /*ac00*/  IMAD.MOV.U32 R2, RZ, RZ, -0x800000 ;  /* 0xff800000ff027424 */ /* 0x000fe400078e00ff */
[----:B-1----:R-:W-:Y:S01]  /*ac10*/  @P3 FMUL.FTZ R10, R7, 0.69314718246459960938 ;  /* 0x3f317218070a3820 */ /* 0x002fe20000410000 */
[----:B------:R-:W-:-:S03]  /*ac20*/  @P2 FFMA.FTZ R0, R6, R103, R5 ;  /* 0x0000006706002223 */ /* 0x000fc60000010005 */
[----:B------:R-:W-:Y:S01]  /*ac30*/  @P3 FFMA.FTZ R2, R9, R99, R10 ;  /* 0x0000006309023223 */ /* 0x000fe2000001000a */
[----:B---3--:R-:W-:Y:S01]  /*ac40*/  FMUL.FTZ R5, R8, R3 ;  /* 0x0000000308057220 */ /* 0x008fe20000410000 */
[----:B------:R-:W-:Y:S02]  /*ac50*/  WARPGROUP.DEPBAR.LE gsb0, 0x0 ;  /* 0x00008000000079c5 */ /* 0x000fe40000010000 */
[----:B------:R-:W-:Y:S05]  /*ac60*/  @!P0 BRA `(.L_x_34) ;  /* 0x0000000000048947 */ /* 0x000fea0003800000 */
[----:B------:R-:W-:Y:S01]  /*ac70*/  BPT.TRAP 0x1 ;  /* 0x000000040000795c */ /* 0x000fe20000300000 */
.L_x_34:
[----:B------:R-:W-:Y:S01]  /*ac80*/  UIADD3 UR4, UR7, 0x2e860, URZ ;  /* 0x0002e86007047890 */ /* 0x000fe2000fffe03f */
[-C--:B------:R-:W-:Y:S01]  /*ac90*/  FMUL.FTZ R6, R24, R4.reuse ;  /* 0x0000000418067220 */ /* 0x080fe20000410000 */
[-C--:B------:R-:W-:Y:S01]  /*aca0*/  FMUL.FTZ R8, R29, R4.reuse ;  /* 0x000000041d087220 */ /* 0x080fe20000410000 */
[-C--:B------:R-:W-:Y:S01]  /*acb0*/  FMUL.FTZ R9, R32, R4.reuse ;  /* 0x0000000420097220 */ /* 0x080fe20000410000 */
[----:B------:R-:W-:Y:S01]  /*acc0*/  UPRMT UR4, UR5, 0x654, UR4 ;  /* 0x0000065405047896 */ /* 0x000fe20008000004 */
        /* <DEDUP_REMOVED lines=8> */
[----:B------:R-:W-:Y:S01]  /*ad50*/  SYNCS.ARRIVE.TRANS64.RED.A1T0 RZ, [UR4], RZ ;  /* 0x000000ffffff79a7 */ /* 0x000fe20008100404 */
        /* <DEDUP_REMOVED lines=47> */
[----:B------:R-:W-:Y:S01]  /*b050*/  PLOP3.LUT P0, PT, PT, PT, PT, 0x8, 0x0 ;  /* 0x000000000000781c */ /* 0x000fe20003f0e170 */
[-C--:B------:R-:W-:Y:S01]  /*b060*/  FMUL.FTZ R70, R70, R5.reuse ;  /* 0x0000000546467220 */ /* 0x080fe20000410000 */
[-C--:B------:R-:W-:Y:S01]  /*b070*/  FMUL.FTZ R67, R67, R5.reuse ;  /* 0x0000000543437220 */ /* 0x080fe20000410000 */
[-C--:B------:R-:W-:Y:S01]  /*b080*/  FMUL.FTZ R78, R78, R5.reuse ;  /* 0x000000054e4e7220 */ /* 0x080fe20000410000 */
[-C--:B------:R-:W-:Y:S01]  /*b090*/  FMUL.FTZ R75, R75, R5.reuse ;  /* 0x000000054b4b7220 */ /* 0x080fe20000410000 */
[-C--:B------:R-:W-:Y:S01]  /*b0a0*/  FMUL.FTZ R86, R86, R5.reuse ;  /* 0x0000000556567220 */ /* 0x080fe20000410000 */
[----:B------:R-:W-:-:S07]  /*b0b0*/  FMUL.FTZ R83, R83, R5 ;  /* 0x0000000553537220 */ /* 0x000fce0000410000 */
.L_x_12:
[----:B------:R-:W-:Y:S05]  /*b0c0*/  @P0 BRA `(.L_x_35) ;  /* 0x0000002000540947 */ /* 0x000fea0003800000 */
[----:B------:R-:W0:Y:S01]  /*b0d0*/  S2R R18, SR_TID.X ;  /* 0x0000000000127919 */ /* 0x000e220000002100 */
[----:B------:R-:W-:Y:S01]  /*b0e0*/  ULDC.64 UR4, c[0x4][0x38] ;  /* 0x01000e0000047ab9 */ /* 0x000fe20000000a00 */
[----:B------:R-:W-:Y:S01]  /*b0f0*/  ULDC.64 UR6, c[0x0][0xb38] ;  /* 0x0002ce0000067ab9 */ /* 0x000fe20000000a00 */
[----:B------:R-:W-:Y:S01]  /*b100*/  ULDC.64 UR8, c[0x0][0xb28] ;  /* 0x0002ca0000087ab9 */ /* 0x000fe20000000a00 */
[----:B0-----:R-:W-:-:S05]  /*b110*/  IMAD.SHL.U32 R4, R18, 0x4, RZ ;  /* 0x0000000412047824 */ /* 0x001fca00078e00ff */
[----:B------:R-:W-:Y:S01]  /*b120*/  LOP3.LUT R4, R4, 0xc, RZ, 0xc0, !PT ;  /* 0x0000000c04047812 */ /* 0x000fe200078ec0ff */
[----:B------:R-:W-:Y:S03]  /*b130*/  BAR.SYNC.DEFER_BLOCKING 0x1, 0x100 ;  /* 0x0044000000007b1d */ /* 0x000fe60000010000 */
[----:B------:R-:W-:-:S05]  /*b140*/  IADD3 R4, P0, R4, UR4, RZ ;  /* 0x0000000404047c10 */ /* 0x000fca000ff1e0ff */
[----:B------:R-:W-:Y:S01]  /*b150*/  IMAD.X R5, RZ, RZ, UR5, P0 ;  /* 0x00000005ff057e24 */ /* 0x000fe200080e06ff */
[----:B------:R-:W-:-:S05]  /*b160*/  ULDC.64 UR4, c[0x0][0xbd0] ;  /* 0x0002f40000047ab9 */ /* 0x000fca0000000a00 */
[----:B------:R0:W2:Y:S01]  /*b170*/  LDG.E.CONSTANT R5, desc[UR44][R4.64] ;  /* 0x0000002c04057981 */ /* 0x0000a2000c1e9900 */
[----:B------:R-:W-:Y:S01]  /*b180*/  LOP3.LUT P0, R17, R18, 0x3, RZ, 0xc0, !PT ;  /* 0x0000000312117812 */ /* 0x000fe2000780c0ff */
[----:B------:R-:W-:Y:S03]  /*b190*/  BSSY B0, `(.L_x_36) ;  /* 0x000018e000007945 */ /* 0x000fe60003800000 */
[----:B------:R-:W-:-:S04]  /*b1a0*/  ISETP.EQ.OR P0, PT, R17, 0x3, !P0 ;  /* 0x000000031100780c */ /* 0x000fc80004702670 */
[----:B------:R-:W-:Y:S02]  /*b1b0*/  SEL R102, R9, R10, P0 ;  /* 0x0000000a09667207 */ /* 0x000fe40000000000 */
[----:B------:R-:W-:Y:S01]  /*b1c0*/  SEL R113, R10, R9, P0 ;  /* 0x000000090a717207 */ /* 0x000fe20000000000 */
[----:B------:R-:W-:Y:S01]  /*b1d0*/  VIADD R9, R18, 0xffffff80 ;  /* 0xffffff8012097836 */ /* 0x000fe20000000000 */
[----:B------:R-:W-:Y:S02]  /*b1e0*/  SEL R106, R6, R7, P0 ;  /* 0x00000007066a7207 */ /* 0x000fe40000000000 */
[----:B------:R-:W-:Y:S02]  /*b1f0*/  SEL R117, R7, R6, P0 ;  /* 0x0000000607757207 */ /* 0x000fe40000000000 */
[----:B------:R-:W-:Y:S02]  /*b200*/  SHF.R.S32.HI R6, RZ, 0x1f, R9 ;  /* 0x0000001fff067819 */ /* 0x000fe40000011409 */
[----:B------:R-:W-:-:S02]  /*b210*/  SEL R108, R3, R8, P0 ;  /* 0x00000008036c7207 */ /* 0x000fc40000000000 */
[----:B------:R-:W-:Y:S02]  /*b220*/  SEL R119, R8, R3, P0 ;  /* 0x0000000308777207 */ /* 0x000fe40000000000 */
[----:B------:R-:W-:Y:S02]  /*b230*/  LEA.HI R3, R6, R9, RZ, 0x7 ;  /* 0x0000000906037211 */ /* 0x000fe400078f38ff */
[----:B------:R-:W-:Y:S02]  /*b240*/  SEL R98, R52, R15, P0 ;  /* 0x0000000f34627207 */ /* 0x000fe40000000000 */
[----:B0-----:R-:W-:Y:S02]  /*b250*/  LOP3.LUT R4, R3, 0xffffff80, RZ, 0xc0, !PT ;  /* 0xffffff8003047812 */ /* 0x001fe400078ec0ff */
[----:B------:R-:W-:Y:S02]  /*b260*/  SEL R109, R15, R52, P0 ;  /* 0x000000340f6d7207 */ /* 0x000fe40000000000 */
[----:B------:R-:W-:Y:S01]  /*b270*/  SEL R88, R24, R65, P0 ;  /* 0x0000004118587207 */ /* 0x000fe20000000000 */
[----:B------:R-:W-:Y:S01]  /*b280*/  IMAD.IADD R15, R9, 0x1, -R4 ;  /* 0x00000001090f7824 */ /* 0x000fe200078e0a04 */
[----:B------:R-:W-:-:S02]  /*b290*/  SEL R99, R65, R24, P0 ;  /* 0x0000001841637207 */ /* 0x000fc40000000000 */
[----:B------:R-:W-:Y:S02]  /*b2a0*/  SEL R72, R32, R73, P0 ;  /* 0x0000004920487207 */ /* 0x000fe40000000000 */
[----:B------:R-:W-:Y:S02]  /*b2b0*/  SHF.R.S32.HI R24, RZ, 0x1f, R15 ;  /* 0x0000001fff187819 */ /* 0x000fe4000001140f */
[----:B------:R-:W-:Y:S01]  /*b2c0*/  SEL R95, R73, R32, P0 ;  /* 0x00000020495f7207 */ /* 0x000fe20000000000 */
[----:B------:R-:W-:Y:S01]  /*b2d0*/  IMAD.WIDE.U32 R32, R16, UR4, RZ ;  /* 0x0000000410207c25 */ /* 0x000fe2000f8e00ff */
[----:B------:R-:W-:Y:S01]  /*b2e0*/  LEA.HI R17, R24, R15, RZ, 0x2 ;  /* 0x0000000f18117211 */ /* 0x000fe200078f10ff */
[----:B------:R-:W0:Y:S01]  /*b2f0*/  S2R R73, SR_CTAID.X ;  /* 0x0000000000497919 */ /* 0x000e220000002500 */
[----:B------:R-:W-:Y:S02]  /*b300*/  LEA.HI R6, R6, R9, RZ, 0x2 ;  /* 0x0000000906067211 */ /* 0x000fe400078f10ff */
[----:B------:R-:W-:-:S02]  /*b310*/  SHF.R.S32.HI R4, RZ, 0x2, R17 ;  /* 0x00000002ff047819 */ /* 0x000fc40000011411 */
[----:B------:R-:W-:Y:S02]  /*b320*/  SHF.R.S32.HI R7, RZ, 0x1f, R17 ;  /* 0x0000001fff077819 */ /* 0x000fe40000011411 */
[----:B------:R-:W-:Y:S02]  /*b330*/  LOP3.LUT R6, R6, 0xfffffffc, RZ, 0xc0, !PT ;  /* 0xfffffffc06067812 */ /* 0x000fe400078ec0ff */
[----:B------:R-:W-:Y:S02]  /*b340*/  SEL R96, R14, R49, P0 ;  /* 0x000000310e607207 */ /* 0x000fe40000000000 */
[----:B------:R-:W-:Y:S01]  /*b350*/  SEL R107, R49, R14, P0 ;  /* 0x0000000e316b7207 */ /* 0x000fe20000000000 */
[----:B------:R-:W-:Y:S01]  /*b360*/  IMAD.IADD R8, R9, 0x1, -R6 ;  /* 0x0000000109087824 */ /* 0x000fe200078e0a06 */
[----:B------:R-:W-:Y:S02]  /*b370*/  SHF.R.S32.HI R14, RZ, 0x7, R3 ;  /* 0x00000007ff0e7819 */ /* 0x000fe40000011403 */
[----:B------:R-:W-:-:S02]  /*b380*/  LEA.HI R7, R7, R4, RZ, 0x3 ;  /* 0x0000000407077211 */ /* 0x000fc400078f18ff */
[----:B------:R-:W-:Y:S02]  /*b390*/  LEA.HI R3, R3, R14, RZ, 0x1 ;  /* 0x0000000e03037211 */ /* 0x000fe400078f08ff */
[----:B------:R-:W-:Y:S02]  /*b3a0*/  LOP3.LUT R7, R7, 0xfffffff8, RZ, 0xc0, !PT ;  /* 0xfffffff807077812 */ /* 0x000fe400078ec0ff */
[----:B------:R-:W-:Y:S02]  /*b3b0*/  LEA.HI R6, R24, R15, RZ, 0x5 ;  /* 0x0000000f18067211 */ /* 0x000fe400078f28ff */
[----:B------:R-:W-:Y:S01]  /*b3c0*/  LOP3.LUT R3, R3, 0x3fffffe, RZ, 0xc0, !PT ;  /* 0x03fffffe03037812 */ /* 0x000fe200078ec0ff */
[----:B------:R-:W-:Y:S01]  /*b3d0*/  IMAD.IADD R7, R4, 0x1, -R7 ;  /* 0x0000000104077824 */ /* 0x000fe200078e0a07 */
[----:B------:R-:W-:Y:S02]  /*b3e0*/  SHF.R.S32.HI R6, RZ, 0x5, R6 ;  /* 0x00000005ff067819 */ /* 0x000fe40000011406 */
[----:B------:R-:W-:Y:S01]  /*b3f0*/  LEA.HI R4, R8, R8, RZ, 0x1 ;  /* 0x0000000808047211 */ /* 0x000fe200078f08ff */
[----:B------:R-:W-:Y:S01]  /*b400*/  IMAD.IADD R3, R14, 0x1, -R3 ;  /* 0x000000010e037824 */ /* 0x000fe200078e0a03 */
[----:B------:R-:W-:Y:S01]  /*b410*/  SEL R100, R44, R13, P0 ;  /* 0x0000000d2c647207 */ /* 0x000fe20000000000 */
[----:B------:R-:W-:Y:S01]  /*b420*/  IMAD R6, R6, 0x10, R7 ;  /* 0x0000001006067824 */ /* 0x000fe200078e0207 */
[----:B------:R-:W-:-:S02]  /*b430*/  LOP3.LUT R7, R4, 0x1ffffffe, RZ, 0xc0, !PT ;  /* 0x1ffffffe04077812 */ /* 0x000fc400078ec0ff */
[----:B------:R-:W-:Y:S02]  /*b440*/  SEL R111, R13, R44, P0 ;  /* 0x0000002c0d6f7207 */ /* 0x000fe40000000000 */
[----:B------:R-:W-:Y:S01]  /*b450*/  SEL R28, R82, R83, P0 ;  /* 0x00000053521c7207 */ /* 0x000fe20000000000 */
[----:B------:R-:W-:Y:S01]  /*b460*/  IMAD.IADD R8, R8, 0x1, -R7 ;  /* 0x0000000108087824 */ /* 0x000fe200078e0a07 */
[----:B------:R-:W-:Y:S02]  /*b470*/  SEL R83, R83, R82, P0 ;  /* 0x0000005253537207 */ /* 0x000fe40000000000 */
[----:B------:R-:W-:Y:S01]  /*b480*/  SHF.R.S32.HI R13, RZ, 0x1f, R16 ;  /* 0x0000001fff0d7819 */ /* 0x000fe20000011410 */
[----:B------:R-:W1:Y:S01]  /*b490*/  LDC R82, c[0x0][0xbe8] ;  /* 0x0002fa00ff527b82 */ /* 0x000e620000000800 */
[----:B------:R-:W-:Y:S02]  /*b4a0*/  SEL R22, R12, R41, P0 ;  /* 0x000000290c167207 */ /* 0x000fe40000000000 */
[----:B------:R-:W-:Y:S01]  /*b4b0*/  SEL R23, R41, R12, P0 ;  /* 0x0000000c29177207 */ /* 0x000fe20000000000 */
[C---:B------:R-:W-:Y:S01]  /*b4c0*/  IMAD R9, R13.reuse, UR4, RZ ;  /* 0x000000040d097c24 */ /* 0x040fe2000f8e02ff */
[----:B------:R-:W-:Y:S01]  /*b4d0*/  SEL R12, R30, R31, P0 ;  /* 0x0000001f1e0c7207 */ /* 0x000fe20000000000 */
[----:B------:R-:W-:Y:S01]  /*b4e0*/  IMAD R13, R13, UR6, RZ ;  /* 0x000000060d0d7c24 */ /* 0x000fe2000f8e02ff */
[----:B------:R-:W-:Y:S01]  /*b4f0*/  LEA R3, R3, R6, 0x6 ;  /* 0x0000000603037211 */ /* 0x000fe200078e30ff */
[----:B------:R-:W-:Y:S01]  /*b500*/  IMAD R9, R16, UR5, R9 ;  /* 0x0000000510097c24 */ /* 0x000fe2000f8e0209 */
[----:B------:R-:W-:Y:S01]  /*b510*/  SEL R80, R76, R37, P0 ;  /* 0x000000254c507207 */ /* 0x000fe20000000000 */
[----:B------:R-:W-:Y:S01]  /*b520*/  IMAD R13, R16, UR7, R13 ;  /* 0x00000007100d7c24 */ /* 0x000fe2000f8e020d */
[----:B------:R-:W-:Y:S01]  /*b530*/  SEL R97, R37, R76, P0 ;  /* 0x0000004c25617207 */ /* 0x000fe20000000000 */
[----:B------:R-:W-:Y:S01]  /*b540*/  IMAD R8, R8, 0x8, R3 ;  /* 0x0000000808087824 */ /* 0x000fe200078e0203 */
[----:B------:R-:W-:Y:S01]  /*b550*/  SEL R64, R40, R81, P0 ;  /* 0x0000005128407207 */ /* 0x000fe20000000000 */
[----:B------:R-:W-:Y:S01]  /*b560*/  IMAD.IADD R33, R33, 0x1, R9 ;  /* 0x0000000121217824 */ /* 0x000fe200078e0209 */
[----:B------:R-:W-:Y:S01]  /*b570*/  SEL R93, R81, R40, P0 ;  /* 0x00000028515d7207 */ /* 0x000fe20000000000 */
[----:B------:R-:W-:Y:S01]  /*b580*/  IMAD.WIDE.U32 R40, R16, UR6, RZ ;  /* 0x0000000610287c25 */ /* 0x000fe2000f8e00ff */
[----:B------:R-:W-:Y:S01]  /*b590*/  SEL R76, R84, R45, P0 ;  /* 0x0000002d544c7207 */ /* 0x000fe20000000000 */
[----:B------:R-:W3:Y:S01]  /*b5a0*/  S2UR UR4, SR_CTAID.Y ;  /* 0x00000000000479c3 */ /* 0x000ee20000002600 */
[----:B------:R-:W-:Y:S01]  /*b5b0*/  SEL R77, R45, R84, P0 ;  /* 0x000000542d4d7207 */ /* 0x000fe20000000000 */
[----:B------:R-:W-:Y:S01]  /*b5c0*/  IMAD.IADD R41, R41, 0x1, R13 ;  /* 0x0000000129297824 */ /* 0x000fe200078e020d */
[----:B------:R-:W-:Y:S01]  /*b5d0*/  SEL R48, R34, R35, P0 ;  /* 0x0000002322307207 */ /* 0x000fe20000000000 */
[----:B------:R-:W-:Y:S01]  /*b5e0*/  ULDC.64 UR6, c[0x0][0xb48] ;  /* 0x0002d20000067ab9 */ /* 0x000fe20000000a00 */
[----:B------:R-:W-:-:S02]  /*b5f0*/  SEL R81, R35, R34, P0 ;  /* 0x0000002223517207 */ /* 0x000fc40000000000 */
[----:B------:R-:W-:Y:S02]  /*b600*/  SEL R34, R86, R87, P0 ;  /* 0x0000005756227207 */ /* 0x000fe40000000000 */
[----:B------:R-:W-:Y:S02]  /*b610*/  SEL R92, R20, R57, P0 ;  /* 0x00000039145c7207 */ /* 0x000fe40000000000 */
[----:B------:R-:W-:Y:S02]  /*b620*/  SEL R103, R57, R20, P0 ;  /* 0x0000001439677207 */ /* 0x000fe40000000000 */
[----:B------:R-:W-:Y:S02]  /*b630*/  SEL R90, R68, R29, P0 ;  /* 0x0000001d445a7207 */ /* 0x000fe40000000000 */
[----:B------:R-:W-:Y:S02]  /*b640*/  SEL R101, R29, R68, P0 ;  /* 0x000000441d657207 */ /* 0x000fe40000000000 */
[----:B------:R-:W-:-:S02]  /*b650*/  SEL R87, R87, R86, P0 ;  /* 0x0000005657577207 */ /* 0x000fc40000000000 */
[----:B------:R-:W-:Y:S02]  /*b660*/  SEL R68, R42, R43, P0 ;  /* 0x0000002b2a447207 */ /* 0x000fe40000000000 */
[----:B------:R-:W-:Y:S02]  /*b670*/  SEL R69, R43, R42, P0 ;  /* 0x0000002a2b457207 */ /* 0x000fe40000000000 */
[----:B------:R-:W-:Y:S02]  /*b680*/  SEL R94, R60, R21, P0 ;  /* 0x000000153c5e7207 */ /* 0x000fe40000000000 */
[----:B------:R-:W-:Y:S02]  /*b690*/  SEL R105, R21, R60, P0 ;  /* 0x0000003c15697207 */ /* 0x000fe40000000000 */
[----:B------:R-:W-:Y:S02]  /*b6a0*/  SEL R85, R39, R38, P0 ;  /* 0x0000002627557207 */ /* 0x000fe40000000000 */
[----:B------:R-:W-:-:S02]  /*b6b0*/  SEL R42, R70, R71, P0 ;  /* 0x00000047462a7207 */ /* 0x000fc40000000000 */
[----:B------:R-:W-:Y:S01]  /*b6c0*/  SEL R43, R71, R70, P0 ;  /* 0x00000046472b7207 */ /* 0x000fe20000000000 */
[C---:B0-----:R-:W-:Y:S01]  /*b6d0*/  IMAD R71, R73.reuse, 0x80, R3 ;  /* 0x0000008049477824 */ /* 0x041fe200078e0203 */
[----:B------:R-:W-:Y:S01]  /*b6e0*/  SEL R10, R50, R51, P0 ;  /* 0x00000033320a7207 */ /* 0x000fe20000000000 */
[----:B------:R-:W-:Y:S01]  /*b6f0*/  IMAD R73, R73, 0x80, R8 ;  /* 0x0000008049497824 */ /* 0x000fe200078e0208 */
[----:B------:R-:W-:Y:S02]  /*b700*/  SEL R91, R31, R30, P0 ;  /* 0x0000001e1f5b7207 */ /* 0x000fe40000000000 */
[----:B------:R-:W-:Y:S02]  /*b710*/  SEL R60, R54, R55, P0 ;  /* 0x00000037363c7207 */ /* 0x000fe40000000000 */
[----:B------:R-:W-:Y:S02]  /*b720*/  SEL R61, R55, R54, P0 ;  /* 0x00000036373d7207 */ /* 0x000fe40000000000 */
[----:B------:R-:W-:-:S02]  /*b730*/  LOP3.LUT R70, R17, 0x7ffffffc, RZ, 0xc0, !PT ;  /* 0x7ffffffc11467812 */ /* 0x000fc400078ec0ff */
[----:B------:R-:W-:Y:S02]  /*b740*/  SEL R44, R26, R27, P0 ;  /* 0x0000001b1a2c7207 */ /* 0x000fe40000000000 */
[----:B------:R-:W-:Y:S01]  /*b750*/  SEL R89, R27, R26, P0 ;  /* 0x0000001a1b597207 */ /* 0x000fe20000000000 */
[----:B------:R-:W-:Y:S01]  /*b760*/  IMAD.IADD R70, R15, 0x1, -R70 ;  /* 0x000000010f467824 */ /* 0x000fe200078e0a46 */
[----:B------:R-:W-:Y:S02]  /*b770*/  SEL R18, R46, R47, P0 ;  /* 0x0000002f2e127207 */ /* 0x000fe40000000000 */
[----:B------:R-:W-:Y:S02]  /*b780*/  SEL R52, R62, R63, P0 ;  /* 0x0000003f3e347207 */ /* 0x000fe40000000000 */
[----:B------:R-:W-:Y:S02]  /*b790*/  SEL R53, R63, R62, P0 ;  /* 0x0000003e3f357207 */ /* 0x000fe40000000000 */
[----:B------:R-:W-:-:S02]  /*b7a0*/  SEL R104, R36, R11, P0 ;  /* 0x0000000b24687207 */ /* 0x000fc40000000000 */
[----:B------:R-:W-:Y:S02]  /*b7b0*/  SEL R115, R11, R36, P0 ;  /* 0x000000240b737207 */ /* 0x000fe40000000000 */
[----:B------:R-:W-:Y:S02]  /*b7c0*/  SEL R20, R38, R39, P0 ;  /* 0x0000002726147207 */ /* 0x000fe40000000000 */
[----:B------:R-:W-:Y:S02]  /*b7d0*/  SEL R11, R51, R50, P0 ;  /* 0x00000032330b7207 */ /* 0x000fe40000000000 */
[----:B------:R-:W-:Y:S02]  /*b7e0*/  LOP3.LUT P1, RZ, R15, 0x3, RZ, 0xc0, !PT ;  /* 0x000000030fff7812 */ /* 0x000fe4000782c0ff */
[----:B------:R-:W-:Y:S02]  /*b7f0*/  SEL R50, R66, R67, P0 ;  /* 0x0000004342327207 */ /* 0x000fe40000000000 */
[----:B------:R-:W-:-:S02]  /*b800*/  SEL R51, R67, R66, P0 ;  /* 0x0000004243337207 */ /* 0x000fc40000000000 */
[----:B-1----:R-:W-:Y:S02]  /*b810*/  ISETP.NE.AND P2, PT, R82, 0x1, PT ;  /* 0x000000015200780c */ /* 0x002fe40003f45270 */
[----:B------:R-:W-:Y:S02]  /*b820*/  SEL R29, R47, R46, P0 ;  /* 0x0000002e2f1d7207 */ /* 0x000fe40000000000 */
[----:B------:R-:W-:Y:S02]  /*b830*/  SEL R56, R58, R59, P0 ;  /* 0x0000003b3a387207 */ /* 0x000fe40000000000 */
[----:B------:R-:W-:Y:S02]  /*b840*/  SEL R57, R59, R58, P0 ;  /* 0x0000003a3b397207 */ /* 0x000fe40000000000 */
[----:B------:R-:W-:Y:S02]  /*b850*/  SEL R36, R74, R75, P0 ;  /* 0x0000004b4a247207 */ /* 0x000fe40000000000 */
[----:B------:R-:W-:-:S02]  /*b860*/  SEL R38, R78, R79, P0 ;  /* 0x0000004f4e267207 */ /* 0x000fc40000000000 */
[----:B------:R-:W-:Y:S02]  /*b870*/  SEL R37, R79, R78, P0 ;  /* 0x0000004e4f257207 */ /* 0x000fe40000000000 */
[----:B------:R-:W-:Y:S02]  /*b880*/  SEL R39, R75, R74, P0 ;  /* 0x0000004a4b277207 */ /* 0x000fe40000000000 */
[----:B------:R-:W0:Y:S01]  /*b890*/  @P2 LDC R74, c[0x0][0xbec] ;  /* 0x0002fb00ff4a2b82 */ /* 0x000e220000000800 */
[----:B--2---:R1:W-:Y:S04]  /*b8a0*/  SHFL.IDX PT, R45, R12, R5, 0x1c1f ;  /* 0x001c1f050c2d7589 */ /* 0x0043e800000e0000 */
[----:B------:R-:W-:Y:S04]  /*b8b0*/  SHFL.IDX PT, R30, R92, R5, 0x1c1f ;  /* 0x001c1f055c1e7589 */ /* 0x000fe800000e0000 */
[----:B------:R-:W-:Y:S01]  /*b8c0*/  SHFL.IDX PT, R3, R34, R5, 0x1c1f ;  /* 0x001c1f0522037589 */ /* 0x000fe200000e0000 */
[----:B-1----:R-:W-:-:S03]  /*b8d0*/  LOP3.LUT R12, R5, 0x2, RZ, 0x3c, !PT ;  /* 0x00000002050c7812 */ /* 0x002fc600078e3cff */
[----:B------:R-:W-:Y:S04]  /*b8e0*/  SHFL.IDX PT, R55, R80, R5, 0x1c1f ;  /* 0x001c1f0550377589 */ /* 0x000fe800000e0000 */
[----:B------:R1:W2:Y:S04]  /*b8f0*/  SHFL.IDX PT, R8, R87, R12, 0x1c1f ;  /* 0x001c1f0c57087589 */ /* 0x0002a800000e0000 */
[----:B------:R-:W4:Y:S04]  /*b900*/  SHFL.IDX PT, R31, R103, R12, 0x1c1f ;  /* 0x001c1f0c671f7589 */ /* 0x000f2800000e0000 */
[----:B------:R-:W-:Y:S01]  /*b910*/  SHFL.IDX PT, R6, R106, R5, 0x1c1f ;  /* 0x001c1f056a067589 */ /* 0x000fe200000e0000 */
[----:B-1----:R-:W1:Y:S03]  /*b920*/  LDC.64 R86, c[0x0][0xb40] ;  /* 0x0002d000ff567b82 */ /* 0x002e660000000a00 */
[----:B------:R-:W-:Y:S04]  /*b930*/  SHFL.IDX PT, R27, R94, R5, 0x1c1f ;  /* 0x001c1f055e1b7589 */ /* 0x000fe800000e0000 */
[----:B------:R-:W5:Y:S04]  /*b940*/  SHFL.IDX PT, R9, R117, R12, 0x1c1f ;  /* 0x001c1f0c75097589 */ /* 0x000f6800000e0000 */
[----:B------:R-:W3:Y:S04]  /*b950*/  SHFL.IDX PT, R34, R105, R12, 0x1c1f ;  /* 0x001c1f0c69227589 */ /* 0x000ee800000e0000 */
[----:B------:R0:W-:Y:S04]  /*b960*/  SHFL.IDX PT, R80, R85, R12, 0x1c1f ;  /* 0x001c1f0c55507589 */ /* 0x0001e800000e0000 */
[----:B------:R-:W-:Y:S04]  /*b970*/  SHFL.IDX PT, R62, R10, R5, 0x1c1f ;  /* 0x001c1f050a3e7589 */ /* 0x000fe800000e0000 */
[----:B------:R-:W-:Y:S01]  /*b980*/  SHFL.IDX PT, R7, R108, R5, 0x1c1f ;  /* 0x001c1f056c077589 */ /* 0x000fe200000e0000 */
[----:B0-----:R-:W0:Y:S01]  /*b990*/  LDC.64 R84, c[0x0][0xbd8] ;  /* 0x0002f600ff547b82 */ /* 0x001e220000000a00 */
[----:B-1----:R-:W-:-:S02]  /*b9a0*/  IMAD.WIDE.U32 R40, R86, UR36, R40 ;  /* 0x0000002456287c25 */ /* 0x002fc4000f8e0028 */
[----:B------:R-:W1:Y:S04]  /*b9b0*/  SHFL.IDX PT, R10, R119, R12, 0x1c1f ;  /* 0x001c1f0c770a7589 */ /* 0x000e6800000e0000 */
[----:B------:R-:W-:Y:S04]  /*b9c0*/  SHFL.IDX PT, R14, R102, R5, 0x1c1f ;  /* 0x001c1f05660e7589 */ /* 0x000fe800000e0000 */
[----:B------:R-:W1:Y:S04]  /*b9d0*/  SHFL.IDX PT, R15, R113, R12, 0x1c1f ;  /* 0x001c1f0c710f7589 */ /* 0x000e6800000e0000 */
[----:B------:R-:W-:Y:S04]  /*b9e0*/  SHFL.IDX PT, R22, R22, R5, 0x1c1f ;  /* 0x001c1f0516167589 */ /* 0x000fe800000e0000 */
[----:B------:R-:W-:Y:S04]  /*b9f0*/  SHFL.IDX PT, R66, R18, R5, 0x1c1f ;  /* 0x001c1f0512427589 */ /* 0x000fe800000e0000 */
[----:B------:R-:W-:Y:S04]  /*ba00*/  SHFL.IDX PT, R23, R23, R12, 0x1c1f ;  /* 0x001c1f0c17177589 */ /* 0x000fe800000e0000 */
[----:B------:R-:W-:Y:S04]  /*ba10*/  SHFL.IDX PT, R13, R104, R5, 0x1c1f ;  /* 0x001c1f05680d7589 */ /* 0x000fe800000e0000 */
[----:B------:R-:W-:Y:S04]  /*ba20*/  SHFL.IDX PT, R49, R20, R5, 0x1c1f ;  /* 0x001c1f0514317589 */ /* 0x000fe800000e0000 */
[----:B------:R-:W1:Y:S04]  /*ba30*/  SHFL.IDX PT, R18, R115, R12, 0x1c1f ;  /* 0x001c1f0c73127589 */ /* 0x000e6800000e0000 */
[----:B------:R-:W-:Y:S04]  /*ba40*/  SHFL.IDX PT, R19, R100, R5, 0x1c1f ;  /* 0x001c1f0564137589 */ /* 0x000fe800000e0000 */
[----:B------:R-:W-:Y:S04]  /*ba50*/  SHFL.IDX PT, R20, R111, R12, 0x1c1f ;  /* 0x001c1f0c6f147589 */ /* 0x000fe800000e0000 */
[----:B------:R-:W-:Y:S04]  /*ba60*/  SHFL.IDX PT, R24, R96, R5, 0x1c1f ;  /* 0x001c1f0560187589 */ /* 0x000fe800000e0000 */
[----:B------:R-:W-:Y:S04]  /*ba70*/  SHFL.IDX PT, R21, R107, R12, 0x1c1f ;  /* 0x001c1f0c6b157589 */ /* 0x000fe800000e0000 */
[----:B------:R-:W-:Y:S04]  /*ba80*/  SHFL.IDX PT, R25, R98, R5, 0x1c1f ;  /* 0x001c1f0562197589 */ /* 0x000fe800000e0000 */
[----:B------:R-:W-:Y:S04]  /*ba90*/  SHFL.IDX PT, R26, R109, R12, 0x1c1f ;  /* 0x001c1f0c6d1a7589 */ /* 0x000fe800000e0000 */
[----:B------:R2:W-:Y:S04]  /*baa0*/  SHFL.IDX PT, R46, R88, R5, 0x1c1f ;  /* 0x001c1f05582e7589 */ /* 0x0005e800000e0000 */
[----:B------:R-:W-:Y:S04]  /*bab0*/  SHFL.IDX PT, R47, R99, R12, 0x1c1f ;  /* 0x001c1f0c632f7589 */ /* 0x000fe800000e0000 */
[----:B------:R-:W-:Y:S01]  /*bac0*/  SHFL.IDX PT, R58, R72, R5, 0x1c1f ;  /* 0x001c1f05483a7589 */ /* 0x000fe200000e0000 */
[----:B--2---:R-:W2:Y:S03]  /*bad0*/  @P2 LDC R88, c[0x0][0xbec] ;  /* 0x0002fb00ff582b82 */ /* 0x004ea60000000800 */
[----:B------:R-:W1:Y:S04]  /*bae0*/  SHFL.IDX PT, R59, R95, R12, 0x1c1f ;  /* 0x001c1f0c5f3b7589 */ /* 0x000e6800000e0000 */
[----:B------:R4:W-:Y:S04]  /*baf0*/  SHFL.IDX PT, R79, R89, R12, 0x1c1f ;  /* 0x001c1f0c594f7589 */ /* 0x0009e800000e0000 */
[----:B------:R-:W-:Y:S04]  /*bb00*/  SHFL.IDX PT, R35, R90, R5, 0x1c1f ;  /* 0x001c1f055a237589 */ /* 0x000fe800000e0000 */
[----:B------:R-:W1:Y:S01]  /*bb10*/  SHFL.IDX PT, R54, R101, R12, 0x1c1f ;  /* 0x001c1f0c65367589 */ /* 0x000e6200000e0000 */
[----:B----4-:R-:W4:Y:S03]  /*bb20*/  LDC R89, c[0x0][0xc50] ;  /* 0x00031400ff597b82 */ /* 0x010f260000000800 */
[----:B------:R-:W-:Y:S04]  /*bb30*/  SHFL.IDX PT, R65, R64, R5, 0x1c1f ;  /* 0x001c1f0540417589 */ /* 0x000fe800000e0000 */
[----:B------:R-:W-:Y:S01]  /*bb40*/  SHFL.IDX PT, R76, R76, R5, 0x1c1f ;  /* 0x001c1f054c4c7589 */ /* 0x000fe200000e0000 */
[----:B--2---:R-:W-:-:S03]  /*bb50*/  @P2 IMAD.HI.U32 R88, R73, R88, RZ ;  /* 0x0000005849582227 */ /* 0x004fc600078e00ff */
[----:B------:R-:W-:Y:S04]  /*bb60*/  SHFL.IDX PT, R44, R44, R5, 0x1c1f ;  /* 0x001c1f052c2c7589 */ /* 0x000fe800000e0000 */
        /* <DEDUP_REMOVED lines=9> */
[----:B------:R2:W-:Y:S04]  /*bc00*/  SHFL.IDX PT, R17, R28, R5, 0x1c1f ;  /* 0x001c1f051c117589 */ /* 0x0005e800000e0000 */
[----:B------:R-:W4:Y:S04]  /*bc10*/  SHFL.IDX PT, R64, R97, R12, 0x1c1f ;  /* 0x001c1f0c61407589 */ /* 0x000f2800000e0000 */
[----:B------:R3:W-:Y:S01]  /*bc20*/  SHFL.IDX PT, R67, R29, R12, 0x1c1f ;  /* 0x001c1f0c1d437589 */ /* 0x0007e200000e0000 */
[----:B--2---:R-:W-:-:S02]  /*bc30*/  SEL R5, R3, R8, P0 ;  /* 0x0000000803057207 */ /* 0x004fc40000000000 */
[----:B------:R-:W-:Y:S01]  /*bc40*/  SEL R28, R30, R31, P0 ;  /* 0x0000001f1e1c7207 */ /* 0x000fe20000000000 */
[----:B------:R2:W-:Y:S01]  /*bc50*/  SHFL.IDX PT, R38, R83, R12, 0x1c1f ;  /* 0x001c1f0c53267589 */ /* 0x0005e200000e0000 */
[----:B------:R-:W-:Y:S02]  /*bc60*/  SEL R3, R8, R3, P0 ;  /* 0x0000000308037207 */ /* 0x000fe40000000000 */
[----:B------:R-:W-:Y:S01]  /*bc70*/  SEL R30, R31, R30, P0 ;  /* 0x0000001e1f1e7207 */ /* 0x000fe20000000000 */
[----:B------:R-:W-:Y:S01]  /*bc80*/  SHFL.IDX PT, R77, R77, R12, 0x1c1f ;  /* 0x001c1f0c4d4d7589 */ /* 0x000fe200000e0000 */
[----:B-----5:R-:W-:Y:S02]  /*bc90*/  SEL R8, R6, R9, P0 ;  /* 0x0000000906087207 */ /* 0x020fe40000000000 */
[----:B---3--:R-:W-:Y:S01]  /*bca0*/  SEL R29, R27, R34, P0 ;  /* 0x000000221b1d7207 */ /* 0x008fe20000000000 */
[----:B------:R-:W3:Y:S01]  /*bcb0*/  SHFL.IDX PT, R72, R93, R12, 0x1c1f ;  /* 0x001c1f0c5d487589 */ /* 0x000ee200000e0000 */
[----:B------:R-:W-:Y:S01]  /*bcc0*/  SEL R31, R34, R27, P0 ;  /* 0x0000001b221f7207 */ /* 0x000fe20000000000 */
[----:B0-----:R-:W-:Y:S01]  /*bcd0*/  IMAD R34, R84, UR37, RZ ;  /* 0x0000002554227c24 */ /* 0x001fe2000f8e02ff */
[----:B------:R-:W-:Y:S01]  /*bce0*/  SEL R6, R9, R6, P0 ;  /* 0x0000000609067207 */ /* 0x000fe20000000000 */
[----:B------:R-:W0:Y:S01]  /*bcf0*/  SHFL.IDX PT, R78, R91, R12, 0x1c1f ;  /* 0x001c1f0c5b4e7589 */ /* 0x000e2200000e0000 */
[----:B-1----:R-:W-:Y:S01]  /*bd00*/  SEL R9, R7, R10, P0 ;  /* 0x0000000a07097207 */ /* 0x002fe20000000000 */
[----:B--2---:R-:W1:Y:S01]  /*bd10*/  @P2 LDC R83, c[0x0][0xbf0] ;  /* 0x0002fc00ff532b82 */ /* 0x004e620000000800 */
[----:B------:R-:W-:Y:S01]  /*bd20*/  SEL R7, R10, R7, P0 ;  /* 0x000000070a077207 */ /* 0x000fe20000000000 */
[----:B------:R-:W2:Y:S01]  /*bd30*/  SHFL.IDX PT, R81, R81, R12, 0x1c1f ;  /* 0x001c1f0c51517589 */ /* 0x000ea200000e0000 */
[----:B------:R-:W-:Y:S01]  /*bd40*/  SEL R10, R14, R15, P0 ;  /* 0x0000000f0e0a7207 */ /* 0x000fe20000000000 */
[----:B------:R-:W-:Y:S01]  /*bd50*/  IMAD R75, R85, UR36, R34 ;  /* 0x00000024554b7c24 */ /* 0x000fe2000f8e0222 */
[----:B------:R-:W-:Y:S01]  /*bd60*/  SEL R14, R15, R14, P0 ;  /* 0x0000000e0f0e7207 */ /* 0x000fe20000000000 */
[----:B------:R-:W-:Y:S01]  /*bd70*/  SHFL.IDX PT, R69, R69, R12, 0x1c1f ;  /* 0x001c1f0c45457589 */ /* 0x000fe200000e0000 */
[----:B------:R-:W-:Y:S01]  /*bd80*/  SEL R15, R18, R13, P0 ;  /* 0x0000000d120f7207 */ /* 0x000fe20000000000 */
[----:B------:R-:W5:Y:S01]  /*bd90*/  @P2 LDC R85, c[0x0][0xbf0] ;  /* 0x0002fc00ff552b82 */ /* 0x000f620000000800 */
[----:B------:R-:W-:Y:S01]  /*bda0*/  SEL R34, R59, R58, P0 ;  /* 0x0000003a3b227207 */ /* 0x000fe20000000000 */
[----:B------:R-:W-:Y:S01]  /*bdb0*/  SHFL.IDX PT, R61, R61, R12, 0x1c1f ;  /* 0x001c1f0c3d3d7589 */ /* 0x000fe200000e0000 */
[----:B------:R-:W-:-:S03]  /*bdc0*/  SEL R27, R54, R35, P0 ;  /* 0x00000023361b7207 */ /* 0x000fc60000000000 */
[----:B------:R4:W-:Y:S04]  /*bdd0*/  SHFL.IDX PT, R63, R11, R12, 0x1c1f ;  /* 0x001c1f0c0b3f7589 */ /* 0x0009e800000e0000 */
[----:B------:R-:W-:Y:S04]  /*bde0*/  SHFL.IDX PT, R53, R53, R12, 0x1c1f ;  /* 0x001c1f0c35357589 */ /* 0x000fe800000e0000 */
[----:B------:R-:W-:Y:S01]  /*bdf0*/  SHFL.IDX PT, R57, R57, R12, 0x1c1f ;  /* 0x001c1f0c39397589 */ /* 0x000fe200000e0000 */
[----:B----4-:R-:W-:-:S03]  /*be00*/  SEL R11, R13, R18, P0 ;  /* 0x000000120d0b7207 */ /* 0x010fc60000000000 */
[----:B------:R-:W-:Y:S01]  /*be10*/  SHFL.IDX PT, R43, R43, R12, 0x1c1f ;  /* 0x001c1f0c2b2b7589 */ /* 0x000fe200000e0000 */
[----:B------:R-:W-:Y:S02]  /*be20*/  SEL R13, R19, R20, P0 ;  /* 0x00000014130d7207 */ /* 0x000fe40000000000 */
[----:B------:R-:W-:Y:S01]  /*be30*/  SEL R18, R46, R47, P0 ;  /* 0x0000002f2e127207 */ /* 0x000fe20000000000 */
[----:B------:R-:W-:Y:S04]  /*be40*/  SHFL.IDX PT, R51, R51, R12, 0x1c1f ;  /* 0x001c1f0c33337589 */ /* 0x000fe800000e0000 */
[----:B------:R-:W-:Y:S04]  /*be50*/  SHFL.IDX PT, R37, R37, R12, 0x1c1f ;  /* 0x001c1f0c25257589 */ /* 0x000fe800000e0000 */
[----:B------:R4:W-:Y:S02]  /*be60*/  SHFL.IDX PT, R39, R39, R12, 0x1c1f ;  /* 0x001c1f0c27277589 */ /* 0x0009e400000e0000 */
[----:B----4-:R-:W-:-:S02]  /*be70*/  SEL R12, R22, R23, P0 ;  /* 0x00000017160c7207 */ /* 0x010fc40000000000 */
[----:B------:R-:W-:Y:S02]  /*be80*/  SEL R22, R23, R22, P0 ;  /* 0x0000001617167207 */ /* 0x000fe40000000000 */
[----:B------:R-:W-:Y:S02]  /*be90*/  SEL R23, R20, R19, P0 ;  /* 0x0000001314177207 */ /* 0x000fe40000000000 */
[----:B------:R-:W-:Y:S02]  /*bea0*/  SEL R20, R24, R21, P0 ;  /* 0x0000001518147207 */ /* 0x000fe40000000000 */
[----:B------:R-:W-:Y:S02]  /*beb0*/  SEL R24, R21, R24, P0 ;  /* 0x0000001815187207 */ /* 0x000fe40000000000 */
[----:B------:R-:W-:Y:S02]  /*bec0*/  SEL R21, R25, R26, P0 ;  /* 0x0000001a19157207 */ /* 0x000fe40000000000 */
[----:B------:R-:W-:-:S02]  /*bed0*/  SEL R25, R26, R25, P0 ;  /* 0x000000191a197207 */ /* 0x000fc40000000000 */
[----:B------:R-:W-:Y:S01]  /*bee0*/  SEL R26, R47, R46, P0 ;  /* 0x0000002e2f1a7207 */ /* 0x000fe20000000000 */
[----:B------:R-:W-:Y:S01]  /*bef0*/  IMAD.WIDE.U32 R46, R84, UR36, R32 ;  /* 0x00000024542e7c25 */ /* 0x000fe2000f8e0020 */
[----:B------:R-:W-:Y:S02]  /*bf00*/  SEL R32, R58, R59, P0 ;  /* 0x0000003b3a207207 */ /* 0x000fe40000000000 */
[----:B------:R-:W-:Y:S01]  /*bf10*/  SEL R19, R35, R54, P0 ;  /* 0x0000003623137207 */ /* 0x000fe20000000000 */
[----:B------:R-:W-:Y:S01]  /*bf20*/  IMAD.MOV R58, RZ, RZ, -R16 ;  /* 0x000000ffff3a7224 */ /* 0x000fe200078e0a10 */
[----:B------:R-:W-:Y:S01]  /*bf30*/  SEL R33, R55, R64, P0 ;  /* 0x0000004037217207 */ /* 0x000fe20000000000 */
[----:B------:R-:W-:Y:S01]  /*bf40*/  IMAD R54, R86, UR37, RZ ;  /* 0x0000002556367c24 */ /* 0x000fe2000f8e02ff */
[----:B------:R-:W-:Y:S01]  /*bf50*/  SEL R35, R64, R55, P0 ;  /* 0x0000003740237207 */ /* 0x000fe20000000000 */
[----:B------:R-:W-:Y:S01]  /*bf60*/  IMAD R89, R89, R58, UR4 ;  /* 0x0000000459597e24 */ /* 0x000fe2000f8e023a */
[----:B------:R-:W-:Y:S01]  /*bf70*/  ULDC.64 UR4, c[0x0][0xbe0] ;  /* 0x0002f80000047ab9 */ /* 0x000fe20000000a00 */
[----:B------:R-:W-:-:S03]  /*bf80*/  @P2 IMAD.HI.U32 R16, R73, R74, RZ ;  /* 0x0000004a49102227 */ /* 0x000fc600078e00ff */
[----:B------:R-:W-:Y:S01]  /*bf90*/  SHF.R.S32.HI R64, RZ, 0x1f, R89 ;  /* 0x0000001fff407819 */ /* 0x000fe20000011459 */
[----:B------:R-:W-:Y:S02]  /*bfa0*/  IMAD R55, R87, UR36, R54 ;  /* 0x0000002457377c24 */ /* 0x000fe4000f8e0236 */
[----:B------:R-:W-:Y:S02]  /*bfb0*/  IMAD.IADD R47, R47, 0x1, R75 ;  /* 0x000000012f2f7824 */ /* 0x000fe400078e024b */
[----:B------:R-:W-:Y:S01]  /*bfc0*/  IMAD.MOV.U32 R59, RZ, RZ, R73 ;  /* 0x000000ffff3b7224 */ /* 0x000fe200078e0049 */
[----:B-1----:R-:W-:Y:S01]  /*bfd0*/  @P2 SHF.R.U32.HI R59, RZ, R83, R16 ;  /* 0x00000053ff3b2219 */ /* 0x002fe20000011610 */
[----:B------:R-:W-:Y:S02]  /*bfe0*/  IMAD.IADD R55, R41, 0x1, R55 ;  /* 0x0000000129377824 */ /* 0x000fe400078e0237 */
[----:B------:R-:W-:Y:S02]  /*bff0*/  IMAD.MOV.U32 R54, RZ, RZ, R40 ;  /* 0x000000ffff367224 */ /* 0x000fe400078e0028 */
[----:B------:R-:W-:Y:S01]  /*c000*/  IMAD.MOV.U32 R75, RZ, RZ, R73 ;  /* 0x000000ffff4b7224 */ /* 0x000fe200078e0049 */
[----:B-----5:R-:W-:Y:S01]  /*c010*/  @P2 SHF.R.U32.HI R75, RZ, R85, R88 ;  /* 0x00000055ff4b2219 */ /* 0x020fe20000011658 */
[----:B------:R-:W-:-:S02]  /*c020*/  IMAD R16, R64, UR4, RZ ;  /* 0x0000000440107c24 */ /* 0x000fc4000f8e02ff */
[----:B------:R-:W-:-:S04]  /*c030*/  IMAD.WIDE.U32 R40, R89, UR4, R46 ;  /* 0x0000000459287c25 */ /* 0x000fc8000f8e002e */
[----:B------:R-:W-:Y:S01]  /*c040*/  IMAD R58, R89, UR5, R16 ;  /* 0x00000005593a7c24 */ /* 0x000fe2000f8e0210 */
[----:B------:R-:W-:Y:S01]  /*c050*/  IADD3 R40, P2, R59, R40, RZ ;  /* 0x000000283b287210 */ /* 0x000fe20007f5e0ff */
[----:B------:R-:W-:Y:S01]  /*c060*/  IMAD.WIDE.U32 R46, R89, UR6, R54 ;  /* 0x00000006592e7c25 */ /* 0x000fe2000f8e0036 */
[----:B------:R-:W-:Y:S01]  /*c070*/  SHF.R.S32.HI R55, RZ, 0x1f, R59 ;  /* 0x0000001fff377819 */ /* 0x000fe2000001143b */
[----:B------:R-:W-:Y:S01]  /*c080*/  ULDC.64 UR4, c[0x0][0xb30] ;  /* 0x0002cc0000047ab9 */ /* 0x000fe20000000a00 */
[----:B------:R-:W-:Y:S01]  /*c090*/  SHF.R.S32.HI R16, RZ, 0x1f, R75 ;  /* 0x0000001fff107819 */ /* 0x000fe2000001144b */
[----:B------:R-:W-:Y:S01]  /*c0a0*/  IMAD R64, R64, UR6, RZ ;  /* 0x0000000640407c24 */ /* 0x000fe2000f8e02ff */
[----:B------:R-:W-:Y:S01]  /*c0b0*/  IADD3.X R41, R55, R41, R58, P2, !PT ;  /* 0x0000002937297210 */ /* 0x000fe200017fe43a */
[----:B------:R-:W-:Y:S01]  /*c0c0*/  IMAD.MOV R54, RZ, RZ, -R59 ;  /* 0x000000ffff367224 */ /* 0x000fe200078e0a3b */
[----:B---3--:R-:W-:Y:S01]  /*c0d0*/  SEL R58, R72, R65, P0 ;  /* 0x00000041483a7207 */ /* 0x008fe20000000000 */
[----:B------:R-:W-:-:S02]  /*c0e0*/  IMAD.MOV R59, RZ, RZ, -R75 ;  /* 0x000000ffff3b7224 */ /* 0x000fc400078e0a4b */
[----:B------:R-:W-:Y:S01]  /*c0f0*/  IMAD R83, R89, UR7, R64 ;  /* 0x0000000759537c24 */ /* 0x000fe2000f8e0240 */
[----:B------:R-:W-:Y:S01]  /*c100*/  ULDC.64 UR6, c[0x0][0xbc8] ;  /* 0x0002f20000067ab9 */ /* 0x000fe20000000a00 */
[----:B------:R-:W-:Y:S02]  /*c110*/  IMAD R16, R16, UR4, RZ ;  /* 0x0000000410107c24 */ /* 0x000fe4000f8e02ff */
[C-C-:B------:R-:W-:Y:S02]  /*c120*/  IMAD R55, R82.reuse, R54, R73.reuse ;  /* 0x0000003652377224 */ /* 0x140fe400078e0249 */
[----:B------:R-:W-:Y:S02]  /*c130*/  IMAD R59, R82, R59, R73 ;  /* 0x0000003b523b7224 */ /* 0x000fe400078e0249 */
[----:B------:R-:W-:Y:S02]  /*c140*/  IMAD.IADD R47, R47, 0x1, R83 ;  /* 0x000000012f2f7824 */ /* 0x000fe400078e0253 */
[C---:B------:R-:W-:Y:S01]  /*c150*/  IMAD R73, R75.reuse, UR5, R16 ;  /* 0x000000054b497c24 */ /* 0x040fe2000f8e0210 */
[----:B------:R-:W-:Y:S01]  /*c160*/  SHF.R.S32.HI R16, RZ, 0x1f, R55 ;  /* 0x0000001fff107819 */ /* 0x000fe20000011437 */
[----:B------:R-:W-:Y:S01]  /*c170*/  IMAD.WIDE.U32 R46, R75, UR4, R46 ;  /* 0x000000044b2e7c25 */ /* 0x000fe2000f8e002e */
[----:B------:R-:W-:Y:S01]  /*c180*/  SHF.R.S32.HI R54, RZ, 0x1f, R59 ;  /* 0x0000001fff367819 */ /* 0x000fe2000001143b */
[----:B------:R-:W1:Y:S01]  /*c190*/  S2UR UR5, SR_CgaCtaId ;  /* 0x00000000000579c3 */ /* 0x000e620000008800 */
[----:B------:R-:W-:Y:S01]  /*c1a0*/  UMOV UR4, 0x400 ;  /* 0x0000040000047882 */ /* 0x000fe20000000000 */
[----:B------:R-:W-:Y:S01]  /*c1b0*/  IMAD R16, R16, UR6, RZ ;  /* 0x0000000610107c24 */ /* 0x000fe2000f8e02ff */
[----:B------:R-:W-:Y:S01]  /*c1c0*/  IADD3 R47, R47, R73, RZ ;  /* 0x000000492f2f7210 */ /* 0x000fe20007ffe0ff */
[----:B------:R-:W-:-:S02]  /*c1d0*/  IMAD R54, R54, UR8, RZ ;  /* 0x0000000836367c24 */ /* 0x000fc4000f8e02ff */
[C---:B------:R-:W-:Y:S02]  /*c1e0*/  IMAD R73, R55.reuse, UR7, R16 ;  /* 0x0000000737497c24 */ /* 0x040fe4000f8e0210 */
[----:B------:R-:W-:Y:S01]  /*c1f0*/  IMAD.WIDE.U32 R40, R55, UR6, R40 ;  /* 0x0000000637287c25 */ /* 0x000fe2000f8e0028 */
[----:B------:R-:W-:-:S03]  /*c200*/  ULDC.64 UR6, c[0x0][0xba8] ;  /* 0x0002ea0000067ab9 */ /* 0x000fc60000000a00 */
[C---:B------:R-:W-:Y:S01]  /*c210*/  IMAD R75, R59.reuse, UR9, R54 ;  /* 0x000000093b4b7c24 */ /* 0x040fe2000f8e0236 */
[----:B------:R-:W-:Y:S01]  /*c220*/  LEA R84, P2, R40, UR6, 0x2 ;  /* 0x0000000628547c11 */ /* 0x000fe2000f8410ff */
[----:B------:R-:W-:Y:S01]  /*c230*/  IMAD.WIDE.U32 R46, R59, UR8, R46 ;  /* 0x000000083b2e7c25 */ /* 0x000fe2000f8e002e */
[----:B------:R-:W-:Y:S01]  /*c240*/  SEL R54, R65, R72, P0 ;  /* 0x0000004841367207 */ /* 0x000fe20000000000 */
[----:B------:R-:W-:Y:S01]  /*c250*/  ULDC UR6, c[0x0][0xa88] ;  /* 0x0002a20000067ab9 */ /* 0x000fe20000000800 */
[----:B------:R-:W-:Y:S01]  /*c260*/  ULDC.64 UR8, c[0x0][0xb00] ;  /* 0x0002c00000087ab9 */ /* 0x000fe20000000a00 */
[----:B------:R-:W-:Y:S01]  /*c270*/  IMAD.IADD R55, R41, 0x1, R73 ;  /* 0x0000000129377824 */ /* 0x000fe200078e0249 */
[----:B------:R-:W-:Y:S01]  /*c280*/  SHFL.IDX PT, R72, R84, RZ, 0x1c1f ;  /* 0x001c1fff54487589 */ /* 0x000fe200000e0000 */
[----:B------:R-:W-:Y:S01]  /*c290*/  IMAD.IADD R41, R47, 0x1, R75 ;  /* 0x000000012f297824 */ /* 0x000fe200078e024b */
[----:B------:R-:W-:Y:S01]  /*c2a0*/  LEA R85, P3, R46, UR8, 0x2 ;  /* 0x000000082e557c11 */ /* 0x000fe2000f8610ff */
[----:B------:R-:W-:Y:S01]  /*c2b0*/  IMAD R16, R82, UR6, RZ ;  /* 0x0000000652107c24 */ /* 0x000fe2000f8e02ff */
[----:B------:R-:W-:Y:S01]  /*c2c0*/  LEA.HI.X R47, R40, UR7, R55, 0x2, P2 ;  /* 0x00000007282f7c11 */ /* 0x000fe200090f1437 */
[----:B------:R-:W-:Y:S01]  /*c2d0*/  SHFL.IDX PT, R74, R84, 0x1, 0x1c1f ;  /* 0x003c1f00544a7f89 */ /* 0x000fe200000e0000 */
[----:B-1----:R-:W-:Y:S01]  /*c2e0*/  ULEA UR4, UR5, UR4, 0x18 ;  /* 0x0000000405047291 */ /* 0x002fe2000f8ec03f */
[C---:B------:R-:W-:Y:S01]  /*c2f0*/  VIADD R83, R71.reuse, 0x8 ;  /* 0x0000000847537836 */ /* 0x040fe20000000000 */
[----:B------:R-:W-:Y:S01]  /*c300*/  ISETP.GE.OR P2, PT, R71, R16, P1 ;  /* 0x000000104700720c */ /* 0x000fe20000f46670 */
[----:B------:R-:W1:Y:S01]  /*c310*/  SHFL.IDX PT, R73, R47, RZ, 0x1c1f ;  /* 0x001c1fff2f497589 */ /* 0x000e6200000e0000 */
[----:B------:R-:W-:Y:S01]  /*c320*/  UIADD3 UR4, UR4, 0x2e820, URZ ;  /* 0x0002e82004047890 */ /* 0x000fe2000fffe03f */
[----:B------:R-:W-:-:S02]  /*c330*/  LEA.HI.X R86, R46, UR9, R41, 0x2, P3 ;  /* 0x000000092e567c11 */ /* 0x000fc400098f1429 */
[----:B------:R3:W4:Y:S01]  /*c340*/  SHFL.IDX PT, R75, R47, 0x1, 0x1c1f ;  /* 0x003c1f002f4b7f89 */ /* 0x00072200000e0000 */
[-C--:B------:R-:W-:Y:S01]  /*c350*/  ISETP.GE.OR P1, PT, R83, R16.reuse, P1 ;  /* 0x000000105300720c */ /* 0x080fe20000f26670 */
[----:B------:R-:W-:Y:S01]  /*c360*/  UPRMT UR4, URZ, 0x654, UR4 ;  /* 0x000006543f047896 */ /* 0x000fe20008000004 */
[----:B------:R-:W-:Y:S01]  /*c370*/  ISETP.GE.AND P3, PT, R71, R16, PT ;  /* 0x000000104700720c */ /* 0x000fe20003f66270 */
[----:B------:R1:W4:Y:S01]  /*c380*/  SHFL.IDX PT, R64, R85, RZ, 0x1c1f ;  /* 0x001c1fff55407589 */ /* 0x00032200000e0000 */
[----:B------:R-:W-:Y:S01]  /*c390*/  SEL R40, R44, R79, P0 ;  /* 0x0000004f2c287207 */ /* 0x000fe20000000000 */
[----:B------:R-:W-:Y:S01]  /*c3a0*/  IMAD.SHL.U32 R71, R70, 0x2, RZ ;  /* 0x0000000246477824 */ /* 0x000fe200078e00ff */
[----:B0-----:R-:W-:Y:S01]  /*c3b0*/  SEL R41, R45, R78, P0 ;  /* 0x0000004e2d297207 */ /* 0x001fe20000000000 */
[----:B------:R0:W0:Y:S01]  /*c3c0*/  SHFL.IDX PT, R65, R86, RZ, 0x1c1f ;  /* 0x001c1fff56417589 */ /* 0x00002200000e0000 */
[----:B--2---:R-:W-:Y:S02]  /*c3d0*/  SEL R46, R48, R81, P0 ;  /* 0x00000051302e7207 */ /* 0x004fe40000000000 */
[----:B------:R-:W-:Y:S01]  /*c3e0*/  SYNCS.ARRIVE.TRANS64.RED.A1T0 RZ, [UR4], RZ ;  /* 0x000000ffffff79a7 */ /* 0x000fe20008100404 */
[----:B---3--:R-:W-:-:S02]  /*c3f0*/  SEL R47, R49, R80, P0 ;  /* 0x00000050312f7207 */ /* 0x008fc40000000000 */
[----:B------:R-:W-:Y:S02]  /*c400*/  SEL R55, R76, R77, P0 ;  /* 0x0000004d4c377207 */ /* 0x000fe40000000000 */
[----:B------:R-:W-:Y:S02]  /*c410*/  SEL R59, R77, R76, P0 ;  /* 0x0000004c4d3b7207 */ /* 0x000fe40000000000 */
[----:B------:R-:W-:Y:S01]  /*c420*/  SEL R44, R79, R44, P0 ;  /* 0x0000002c4f2c7207 */ /* 0x000fe20000000000 */
[----:B-1----:R1:W-:Y:S01]  /*c430*/  @!P2 ST.E desc[UR44][R72.64], R0 ;  /* 0x000000004800a985 */ /* 0x0023e2000c10192c */
[----:B------:R-:W-:Y:S02]  /*c440*/  SEL R45, R78, R45, P0 ;  /* 0x0000002d4e2d7207 */ /* 0x000fe40000000000 */
[----:B------:R-:W-:Y:S01]  /*c450*/  SEL R48, R81, R48, P0 ;  /* 0x0000003051307207 */ /* 0x000fe20000000000 */
[----:B----4-:R1:W-:Y:S01]  /*c460*/  @!P1 ST.E desc[UR44][R74.64], R2 ;  /* 0x000000024a009985 */ /* 0x0103e2000c10192c */
[----:B------:R-:W-:Y:S01]  /*c470*/  SEL R49, R80, R49, P0 ;  /* 0x0000003150317207 */ /* 0x000fe20000000000 */
[----:B------:R-:W-:Y:S06]  /*c480*/  @P3 BRA `(.L_x_37) ;  /* 0x0000000400783947 */ /* 0x000fec0003800000 */
[C---:B-1----:R-:W-:Y:S01]  /*c490*/  VIADD R0, R71.reuse, 0x8 ;  /* 0x0000000847007836 */ /* 0x042fe20000000000 */
[----:B------:R-:W-:Y:S01]  /*c4a0*/  ULDC UR4, c[0x0][0xac8] ;  /* 0x0002b20000047ab9 */ /* 0x000fe20000000800 */
[C---:B------:R-:W-:Y:S01]  /*c4b0*/  VIADD R70, R71.reuse, 0x10 ;  /* 0x0000001047467836 */ /* 0x040fe20000000000 */
[C---:B------:R-:W-:Y:S01]  /*c4c0*/  ISETP.GE.AND P2, PT, R71.reuse, UR4, PT ;  /* 0x0000000447007c0c */ /* 0x040fe2000bf46270 */
[C---:B------:R-:W-:Y:S01]  /*c4d0*/  VIADD R78, R71.reuse, 0x18 ;  /* 0x00000018474e7836 */ /* 0x040fe20000000000 */
[----:B------:R-:W-:Y:S01]  /*c4e0*/  ISETP.GE.AND P3, PT, R0, UR4, PT ;  /* 0x0000000400007c0c */ /* 0x000fe2000bf66270 */
[C---:B------:R-:W-:Y:S01]  /*c4f0*/  VIADD R79, R71.reuse, 0x20 ;  /* 0x00000020474f7836 */ /* 0x040fe20000000000 */
[----:B------:R-:W-:Y:S01]  /*c500*/  ISETP.GE.AND P4, PT, R70, UR4, PT ;  /* 0x0000000446007c0c */ /* 0x000fe2000bf86270 */
[----:B------:R-:W-:Y:S01]  /*c510*/  VIADD R80, R71, 0x38 ;  /* 0x0000003847507836 */ /* 0x000fe20000000000 */
[----:B------:R-:W-:-:S04]  /*c520*/  ISETP.GE.AND P1, PT, R78, UR4, PT ;  /* 0x000000044e007c0c */ /* 0x000fc8000bf26270 */
[----:B------:R-:W-:-:S03]  /*c530*/  ISETP.GE.AND P5, PT, R80, UR4, PT ;  /* 0x0000000450007c0c */ /* 0x000fc6000bfa6270 */
[C-C-:B0-----:R-:W-:Y:S02]  /*c540*/  @!P2 IMAD.WIDE R72, R71.reuse, 0x4, R64.reuse ;  /* 0x000000044748a825 */ /* 0x141fe400078e0240 */
[----:B------:R-:W-:Y:S02]  /*c550*/  @!P3 LEA.HI R0, R0, R0, RZ, 0x1 ;  /* 0x000000000000b211 */ /* 0x000fe400078f08ff */
[----:B------:R-:W-:Y:S01]  /*c560*/  @!P4 LEA.HI R70, R70, R70, RZ, 0x1 ;  /* 0x000000464646c211 */ /* 0x000fe200078f08ff */
[----:B------:R0:W-:Y:S01]  /*c570*/  @!P2 ST.E.64 desc[UR44][R72.64], R8 ;  /* 0x000000084800a985 */ /* 0x0001e2000c101b2c */
[----:B------:R-:W-:Y:S01]  /*c580*/  @!P3 LOP3.LUT R75, R0, 0xfffffffe, RZ, 0xc0, !PT ;  /* 0xfffffffe004bb812 */ /* 0x000fe200078ec0ff */
[----:B------:R-:W-:Y:S01]  /*c590*/  VIADD R0, R71, 0x28 ;  /* 0x0000002847007836 */ /* 0x000fe20000000000 */
[----:B------:R-:W-:Y:S02]  /*c5a0*/  @!P1 LEA.HI R78, R78, R78, RZ, 0x1 ;  /* 0x0000004e4e4e9211 */ /* 0x000fe400078f08ff */
[----:B------:R-:W-:Y:S01]  /*c5b0*/  @!P4 LOP3.LUT R77, R70, 0xfffffffe, RZ, 0xc0, !PT ;  /* 0xfffffffe464dc812 */ /* 0x000fe200078ec0ff */
[----:B------:R-:W-:Y:S01]  /*c5c0*/  @!P3 IMAD.WIDE R74, R75, 0x4, R64 ;  /* 0x000000044b4ab825 */ /* 0x000fe200078e0240 */
[----:B------:R-:W-:-:S02]  /*c5d0*/  ISETP.GE.AND P2, PT, R79, UR4, PT ;  /* 0x000000044f007c0c */ /* 0x000fc4000bf46270 */
[----:B------:R-:W-:Y:S01]  /*c5e0*/  @!P5 LEA.HI R80, R80, R80, RZ, 0x1 ;  /* 0x000000505050d211 */ /* 0x000fe200078f08ff */
[----:B------:R-:W-:Y:S01]  /*c5f0*/  VIADD R70, R71, 0x30 ;  /* 0x0000003047467836 */ /* 0x000fe20000000000 */
[----:B------:R1:W-:Y:S01]  /*c600*/  @!P3 ST.E.64 desc[UR44][R74.64], R6 ;  /* 0x000000064a00b985 */ /* 0x0003e2000c101b2c */
[----:B------:R-:W-:Y:S01]  /*c610*/  @!P4 IMAD.WIDE R76, R77, 0x4, R64 ;  /* 0x000000044d4cc825 */ /* 0x000fe200078e0240 */
[----:B------:R-:W-:Y:S02]  /*c620*/  ISETP.GE.AND P3, PT, R0, UR4, PT ;  /* 0x0000000400007c0c */ /* 0x000fe4000bf66270 */
[----:B0-----:R-:W-:Y:S01]  /*c630*/  @!P1 LOP3.LUT R9, R78, 0xfffffffe, RZ, 0xc0, !PT ;  /* 0xfffffffe4e099812 */ /* 0x001fe200078ec0ff */
[C---:B------:R-:W-:Y:S01]  /*c640*/  VIADD R72, R71.reuse, 0x40 ;  /* 0x0000004047487836 */ /* 0x040fe20000000000 */
[----:B------:R-:W-:Y:S01]  /*c650*/  ISETP.GE.AND P6, PT, R70, UR4, PT ;  /* 0x0000000446007c0c */ /* 0x000fe2000bfc6270 */
[----:B------:R-:W-:Y:S01]  /*c660*/  VIADD R78, R71, 0x48 ;  /* 0x00000048474e7836 */ /* 0x000fe20000000000 */
[----:B------:R0:W-:Y:S01]  /*c670*/  @!P4 ST.E.64 desc[UR44][R76.64], R10 ;  /* 0x0000000a4c00c985 */ /* 0x0001e2000c101b2c */
[----:B------:R-:W-:-:S02]  /*c680*/  @!P2 LEA.HI R79, R79, R79, RZ, 0x1 ;  /* 0x0000004f4f4fa211 */ /* 0x000fc400078f08ff */
[----:B------:R-:W-:Y:S01]  /*c690*/  ISETP.GE.AND P4, PT, R72, UR4, PT ;  /* 0x0000000448007c0c */ /* 0x000fe2000bf86270 */
[--C-:B-1----:R-:W-:Y:S01]  /*c6a0*/  @!P1 IMAD.WIDE R6, R9, 0x4, R64.reuse ;  /* 0x0000000409069825 */ /* 0x102fe200078e0240 */
[----:B------:R-:W-:Y:S02]  /*c6b0*/  @!P2 LOP3.LUT R9, R79, 0xfffffffe, RZ, 0xc0, !PT ;  /* 0xfffffffe4f09a812 */ /* 0x000fe400078ec0ff */
[----:B------:R-:W-:Y:S02]  /*c6c0*/  @!P3 LEA.HI R0, R0, R0, RZ, 0x1 ;  /* 0x000000000000b211 */ /* 0x000fe400078f08ff */
[----:B------:R1:W-:Y:S01]  /*c6d0*/  @!P1 ST.E.64 desc[UR44][R6.64], R14 ;  /* 0x0000000e06009985 */ /* 0x0003e2000c101b2c */
[----:B------:R-:W-:Y:S01]  /*c6e0*/  ISETP.GE.AND P1, PT, R78, UR4, PT ;  /* 0x000000044e007c0c */ /* 0x000fe2000bf26270 */
[----:B------:R-:W-:Y:S01]  /*c6f0*/  @!P2 IMAD.WIDE R8, R9, 0x4, R64 ;  /* 0x000000040908a825 */ /* 0x000fe200078e0240 */
[----:B------:R-:W-:Y:S02]  /*c700*/  @!P6 LEA.HI R70, R70, R70, RZ, 0x1 ;  /* 0x000000464646e211 */ /* 0x000fe400078f08ff */
[----:B0-----:R-:W-:-:S02]  /*c710*/  @!P3 LOP3.LUT R11, R0, 0xfffffffe, RZ, 0xc0, !PT ;  /* 0xfffffffe000bb812 */ /* 0x001fc400078ec0ff */
[----:B------:R-:W-:Y:S01]  /*c720*/  @!P6 LOP3.LUT R73, R70, 0xfffffffe, RZ, 0xc0, !PT ;  /* 0xfffffffe4649e812 */ /* 0x000fe200078ec0ff */
[----:B------:R0:W-:Y:S01]  /*c730*/  @!P2 ST.E.64 desc[UR44][R8.64], R12 ;  /* 0x0000000c0800a985 */ /* 0x0001e2000c101b2c */
[----:B------:R-:W-:Y:S01]  /*c740*/  @!P4 LEA.HI R72, R72, R72, RZ, 0x1 ;  /* 0x000000484848c211 */ /* 0x000fe200078f08ff */
[----:B------:R-:W-:Y:S01]  /*c750*/  @!P3 IMAD.WIDE R10, R11, 0x4, R64 ;  /* 0x000000040b0ab825 */ /* 0x000fe200078e0240 */
[----:B------:R-:W-:-:S03]  /*c760*/  IADD3 R0, R71, 0x50, RZ ;  /* 0x0000005047007810 */ /* 0x000fc60007ffe0ff */
[----:B------:R-:W-:Y:S01]  /*c770*/  @!P1 LEA.HI R78, R78, R78, RZ, 0x1 ;  /* 0x0000004e4e4e9211 */ /* 0x000fe200078f08ff */
[----:B-1----:R-:W-:Y:S01]  /*c780*/  @!P6 IMAD.WIDE R6, R73, 0x4, R64 ;  /* 0x000000044906e825 */ /* 0x002fe200078e0240 */
[----:B------:R-:W-:Y:S01]  /*c790*/  @!P5 LOP3.LUT R15, R80, 0xfffffffe, RZ, 0xc0, !PT ;  /* 0xfffffffe500fd812 */ /* 0x000fe200078ec0ff */
[----:B------:R1:W-:Y:S01]  /*c7a0*/  @!P3 ST.E.64 desc[UR44][R10.64], R22 ;  /* 0x000000160a00b985 */ /* 0x0003e2000c101b2c */
[----:B------:R-:W-:-:S03]  /*c7b0*/  @!P4 LOP3.LUT R73, R72, 0xfffffffe, RZ, 0xc0, !PT ;  /* 0xfffffffe4849c812 */ /* 0x000fc600078ec0ff */
[--C-:B------:R-:W-:Y:S01]  /*c7c0*/  @!P5 IMAD.WIDE R14, R15, 0x4, R64.reuse ;  /* 0x000000040f0ed825 */ /* 0x100fe200078e0240 */
[----:B0-----:R-:W-:Y:S01]  /*c7d0*/  @!P1 LOP3.LUT R13, R78, 0xfffffffe, RZ, 0xc0, !PT ;  /* 0xfffffffe4e0d9812 */ /* 0x001fe200078ec0ff */
[----:B------:R0:W-:Y:S02]  /*c7e0*/  @!P6 ST.E.64 desc[UR44][R6.64], R20 ;  /* 0x000000140600e985 */ /* 0x0001e4000c101b2c */
[--C-:B------:R-:W-:Y:S02]  /*c7f0*/  @!P4 IMAD.WIDE R8, R73, 0x4, R64.reuse ;  /* 0x000000044908c825 */ /* 0x100fe400078e0240 */
[----:B------:R-:W-:Y:S02]  /*c800*/  @!P5 ST.E.64 desc[UR44][R14.64], R24 ;  /* 0x000000180e00d985 */ /* 0x000fe4000c101b2c */
[----:B------:R-:W-:Y:S02]  /*c810*/  VIADD R12, R71, 0x58 ;  /* 0x00000058470c7836 */ /* 0x000fe40000000000 */
[----:B-1----:R-:W-:Y:S01]  /*c820*/  @!P1 IMAD.WIDE R10, R13, 0x4, R64 ;  /* 0x000000040d0a9825 */ /* 0x002fe200078e0240 */
[----:B------:R1:W-:Y:S02]  /*c830*/  @!P4 ST.E.64 desc[UR44][R8.64], R28 ;  /* 0x0000001c0800c985 */ /* 0x0003e4000c101b2c */
[----:B------:R-:W-:Y:S01]  /*c840*/  ISETP.GE.AND P2, PT, R12, UR4, PT ;  /* 0x000000040c007c0c */ /* 0x000fe2000bf46270 */
[C---:B------:R-:W-:Y:S01]  /*c850*/  VIADD R13, R71.reuse, 0x60 ;  /* 0x00000060470d7836 */ /* 0x040fe20000000000 */
[----:B------:R2:W-:Y:S01]  /*c860*/  @!P1 ST.E.64 desc[UR44][R10.64], R30 ;  /* 0x0000001e0a009985 */ /* 0x0005e2000c101b2c */
[C---:B------:R-:W-:Y:S01]  /*c870*/  VIADD R22, R71.reuse, 0x68 ;  /* 0x0000006847167836 */ /* 0x040fe20000000000 */
[----:B------:R-:W-:Y:S01]  /*c880*/  ISETP.GE.AND P1, PT, R0, UR4, PT ;  /* 0x0000000400007c0c */ /* 0x000fe2000bf26270 */
[----:B0-----:R-:W-:Y:S01]  /*c890*/  VIADD R7, R71, 0x78 ;  /* 0x0000007847077836 */ /* 0x001fe20000000000 */
[----:B------:R-:W-:Y:S01]  /*c8a0*/  ISETP.GE.AND P3, PT, R13, UR4, PT ;  /* 0x000000040d007c0c */ /* 0x000fe2000bf66270 */
[----:B------:R-:W-:Y:S01]  /*c8b0*/  VIADD R6, R71, 0x70 ;  /* 0x0000007047067836 */ /* 0x000fe20000000000 */
[----:B------:R-:W-:-:S02]  /*c8c0*/  ISETP.GE.AND P4, PT, R22, UR4, PT ;  /* 0x0000000416007c0c */ /* 0x000fc4000bf86270 */
[----:B------:R-:W-:Y:S02]  /*c8d0*/  ISETP.GE.AND P6, PT, R7, UR4, PT ;  /* 0x0000000407007c0c */ /* 0x000fe4000bfc6270 */
[----:B------:R-:W-:Y:S02]  /*c8e0*/  ISETP.GE.AND P5, PT, R6, UR4, PT ;  /* 0x0000000406007c0c */ /* 0x000fe4000bfa6270 */
[----:B------:R-:W-:-:S03]  /*c8f0*/  @!P2 LEA.HI R12, R12, R12, RZ, 0x1 ;  /* 0x0000000c0c0ca211 */ /* 0x000fc600078f08ff */
[----:B------:R-:W-:Y:S02]  /*c900*/  @!P1 LEA.HI R0, R0, R0, RZ, 0x1 ;  /* 0x0000000000009211 */ /* 0x000fe400078f08ff */
[----:B------:R-:W-:Y:S02]  /*c910*/  @!P3 LEA.HI R13, R13, R13, RZ, 0x1 ;  /* 0x0000000d0d0db211 */ /* 0x000fe400078f08ff */
[----:B------:R-:W-:Y:S02]  /*c920*/  @!P4 LEA.HI R22, R22, R22, RZ, 0x1 ;  /* 0x000000161616c211 */ /* 0x000fe400078f08ff */
[----:B-1----:R-:W-:Y:S02]  /*c930*/  @!P6 LEA.HI R8, R7, R7, RZ, 0x1 ;  /* 0x000000070708e211 */ /* 0x002fe400078f08ff */
[----:B------:R-:W-:Y:S02]  /*c940*/  @!P5 LEA.HI R6, R6, R6, RZ, 0x1 ;  /* 0x000000060606d211 */ /* 0x000fe400078f08ff */
[----:B------:R-:W-:-:S02]  /*c950*/  @!P1 LOP3.LUT R7, R0, 0xfffffffe, RZ, 0xc0, !PT ;  /* 0xfffffffe00079812 */ /* 0x000fc400078ec0ff */
[----:B------:R-:W-:Y:S02]  /*c960*/  @!P2 LOP3.LUT R9, R12, 0xfffffffe, RZ, 0xc0, !PT ;  /* 0xfffffffe0c09a812 */ /* 0x000fe400078ec0ff */
[----:B--2---:R-:W-:Y:S02]  /*c970*/  @!P3 LOP3.LUT R11, R13, 0xfffffffe, RZ, 0xc0, !PT ;  /* 0xfffffffe0d0bb812 */ /* 0x004fe400078ec0ff */
[----:B------:R-:W-:Y:S02]  /*c980*/  @!P4 LOP3.LUT R13, R22, 0xfffffffe, RZ, 0xc0, !PT ;  /* 0xfffffffe160dc812 */ /* 0x000fe400078ec0ff */
[----:B------:R-:W-:Y:S01]  /*c990*/  @!P5 LOP3.LUT R15, R6, 0xfffffffe, RZ, 0xc0, !PT ;  /* 0xfffffffe060fd812 */ /* 0x000fe200078ec0ff */
[----:B------:R-:W-:Y:S01]  /*c9a0*/  @!P1 IMAD.WIDE R6, R7, 0x4, R64 ;  /* 0x0000000407069825 */ /* 0x000fe200078e0240 */
[----:B------:R-:W-:-:S03]  /*c9b0*/  @!P6 LOP3.LUT R21, R8, 0xfffffffe, RZ, 0xc0, !PT ;  /* 0xfffffffe0815e812 */ /* 0x000fc600078ec0ff */
[--C-:B------:R-:W-:Y:S01]  /*c9c0*/  @!P2 IMAD.WIDE R8, R9, 0x4, R64.reuse ;  /* 0x000000040908a825 */ /* 0x100fe200078e0240 */
[----:B------:R2:W-:Y:S03]  /*c9d0*/  @!P1 ST.E.64 desc[UR44][R6.64], R18 ;  /* 0x0000001206009985 */ /* 0x0005e6000c101b2c */
[--C-:B------:R-:W-:Y:S01]  /*c9e0*/  @!P3 IMAD.WIDE R10, R11, 0x4, R64.reuse ;  /* 0x000000040b0ab825 */ /* 0x100fe200078e0240 */
[----:B------:R2:W-:Y:S03]  /*c9f0*/  @!P2 ST.E.64 desc[UR44][R8.64], R26 ;  /* 0x0000001a0800a985 */ /* 0x0005e6000c101b2c */
[--C-:B------:R-:W-:Y:S01]  /*ca00*/  @!P4 IMAD.WIDE R12, R13, 0x4, R64.reuse ;  /* 0x000000040d0cc825 */ /* 0x100fe200078e0240 */
[----:B------:R2:W-:Y:S03]  /*ca10*/  @!P3 ST.E.64 desc[UR44][R10.64], R32 ;  /* 0x000000200a00b985 */ /* 0x0005e6000c101b2c */
[--C-:B------:R-:W-:Y:S01]  /*ca20*/  @!P5 IMAD.WIDE R14, R15, 0x4, R64.reuse ;  /* 0x000000040f0ed825 */ /* 0x100fe200078e0240 */
[----:B------:R2:W-:Y:S03]  /*ca30*/  @!P4 ST.E.64 desc[UR44][R12.64], R34 ;  /* 0x000000220c00c985 */ /* 0x0005e6000c101b2c */
[----:B------:R-:W-:Y:S01]  /*ca40*/  @!P6 IMAD.WIDE R64, R21, 0x4, R64 ;  /* 0x000000041540e825 */ /* 0x000fe200078e0240 */
[----:B------:R2:W-:Y:S04]  /*ca50*/  @!P5 ST.E.64 desc[UR44][R14.64], R54 ;  /* 0x000000360e00d985 */ /* 0x0005e8000c101b2c */
[----:B------:R2:W-:Y:S02]  /*ca60*/  @!P6 ST.E.64 desc[UR44][R64.64], R58 ;  /* 0x0000003a4000e985 */ /* 0x0005e4000c101b2c */
.L_x_37:
[----:B------:R-:W-:Y:S05]  /*ca70*/  BSYNC B0 ;  /* 0x0000000000007941 */ /* 0x000fea0003800000 */
.L_x_36:
[----:B------:R-:W-:Y:S01]  /*ca80*/  ISETP.GE.AND P1, PT, R83, R16, PT ;  /* 0x000000105300720c */ /* 0x000fe20003f26270 */
[----:B--2---:R2:W3:Y:S01]  /*ca90*/  SHFL.IDX PT, R27, R86, 0x1, 0x1c1f ;  /* 0x003c1f00561b7f89 */ /* 0x0044e200000e0000 */
[----:B------:R-:W-:Y:S02]  /*caa0*/  SEL R14, R68, R69, P0 ;  /* 0x00000045440e7207 */ /* 0x000fe40000000000 */
[----:B------:R-:W-:Y:S01]  /*cab0*/  SEL R18, R62, R63, P0 ;  /* 0x0000003f3e127207 */ /* 0x000fe20000000000 */
[----:B------:R2:W4:Y:S01]  /*cac0*/  SHFL.IDX PT, R26, R85, 0x1, 0x1c1f ;  /* 0x003c1f00551a7f89 */ /* 0x00052200000e0000 */
        /* <DEDUP_REMOVED lines=19> */
[----:B-1----:R-:W-:Y:S01]  /*cc00*/  SEL R2, R38, R17, P0 ;  /* 0x0000001126027207 */ /* 0x002fe20000000000 */
[----:B--234-:R-:W-:Y:S06]  /*cc10*/  @P1 BRA `(.L_x_10) ;  /* 0x0000004000741947 */ /* 0x01cfec0003800000 */
[C---:B------:R-:W-:Y:S01]  /*cc20*/  VIADD R0, R71.reuse, 0x8 ;  /* 0x0000000847007836 */ /* 0x040fe20000000000 */
        /* <DEDUP_REMOVED lines=8> */
[----:B------:R-:W-:Y:S01]  /*ccb0*/  ISETP.GE.AND P2, PT, R11, UR4, PT ;  /* 0x000000040b007c0c */ /* 0x000fe2000bf46270 */
[C---:B------:R-:W-:Y:S01]  /*ccc0*/  VIADD R17, R71.reuse, 0x30 ;  /* 0x0000003047117836 */ /* 0x040fe20000000000 */
[----:B------:R-:W-:Y:S01]  /*ccd0*/  ISETP.GE.AND P3, PT, R12, UR4, PT ;  /* 0x000000040c007c0c */ /* 0x000fe2000bf66270 */
[----:B------:R-:W-:Y:S01]  /*cce0*/  VIADD R28, R71, 0x38 ;  /* 0x00000038471c7836 */ /* 0x000fe20000000000 */
[----:B------:R-:W-:-:S03]  /*ccf0*/  ISETP.GE.AND P5, PT, R16, UR4, PT ;  /* 0x0000000410007c0c */ /* 0x000fc6000bfa6270 */
[--C-:B------:R-:W-:Y:S02]  /*cd00*/  @!P0 IMAD.WIDE R6, R71, 0x4, R26.reuse ;  /* 0x0000000447068825 */ /* 0x100fe400078e021a */
[----:B------:R-:W-:Y:S02]  /*cd10*/  @!P4 LEA.HI R0, R0, R0, RZ, 0x1 ;  /* 0x000000000000c211 */ /* 0x000fe400078f08ff */
[----:B------:R-:W-:Y:S01]  /*cd20*/  @!P1 LEA.HI R10, R10, R10, RZ, 0x1 ;  /* 0x0000000a0a0a9211 */ /* 0x000fe200078f08ff */
[----:B------:R1:W-:Y:S01]  /*cd30*/  @!P0 ST.E.64 desc[UR44][R6.64], R40 ;  /* 0x0000002806008985 */ /* 0x0003e2000c101b2c */
[----:B------:R-:W-:Y:S02]  /*cd40*/  @!P4 LOP3.LUT R9, R0, 0xfffffffe, RZ, 0xc0, !PT ;  /* 0xfffffffe0009c812 */ /* 0x000fe400078ec0ff */
[----:B------:R-:W-:Y:S02]  /*cd50*/  ISETP.GE.AND P0, PT, R28, UR4, PT ;  /* 0x000000041c007c0c */ /* 0x000fe4000bf06270 */
[----:B------:R-:W-:Y:S01]  /*cd60*/  @!P2 LEA.HI R0, R11, R11, RZ, 0x1 ;  /* 0x0000000b0b00a211 */ /* 0x000fe200078f08ff */
[----:B------:R-:W-:Y:S01]  /*cd70*/  @!P4 IMAD.WIDE R8, R9, 0x4, R26 ;  /* 0x000000040908c825 */ /* 0x000fe200078e021a */
[----:B------:R-:W-:-:S02]  /*cd80*/  @!P1 LOP3.LUT R11, R10, 0xfffffffe, RZ, 0xc0, !PT ;  /* 0xfffffffe0a0b9812 */ /* 0x000fc400078ec0ff */
[----:B------:R-:W-:Y:S01]  /*cd90*/  @!P2 LOP3.LUT R13, R0, 0xfffffffe, RZ, 0xc0, !PT ;  /* 0xfffffffe000da812 */ /* 0x000fe200078ec0ff */
[----:B------:R-:W-:Y:S01]  /*cda0*/  VIADD R0, R71, 0x40 ;  /* 0x0000004047007836 */ /* 0x000fe20000000000 */
[----:B------:R2:W-:Y:S01]  /*cdb0*/  @!P4 ST.E.64 desc[UR44][R8.64], R44 ;  /* 0x0000002c0800c985 */ /* 0x0005e2000c101b2c */
[----:B------:R-:W-:Y:S02]  /*cdc0*/  ISETP.GE.AND P4, PT, R17, UR4, PT ;  /* 0x0000000411007c0c */ /* 0x000fe4000bf86270 */
[----:B------:R-:W-:Y:S01]  /*cdd0*/  @!P3 LEA.HI R12, R12, R12, RZ, 0x1 ;  /* 0x0000000c0c0cb211 */ /* 0x000fe200078f08ff */
[--C-:B-1----:R-:W-:Y:S01]  /*cde0*/  @!P1 IMAD.WIDE R6, R11, 0x4, R26.reuse ;  /* 0x000000040b069825 */ /* 0x102fe200078e021a */
[----:B------:R-:W-:Y:S02]  /*cdf0*/  @!P5 LEA.HI R16, R16, R16, RZ, 0x1 ;  /* 0x000000101010d211 */ /* 0x000fe400078f08ff */
[----:B------:R-:W-:Y:S02]  /*ce00*/  @!P3 LOP3.LUT R11, R12, 0xfffffffe, RZ, 0xc0, !PT ;  /* 0xfffffffe0c0bb812 */ /* 0x000fe400078ec0ff */
[----:B------:R-:W-:Y:S01]  /*ce10*/  @!P0 LEA.HI R28, R28, R28, RZ, 0x1 ;  /* 0x0000001c1c1c8211 */ /* 0x000fe200078f08ff */
[----:B------:R1:W-:Y:S01]  /*ce20*/  @!P1 ST.E.64 desc[UR44][R6.64], R46 ;  /* 0x0000002e06009985 */ /* 0x0003e2000c101b2c */
[----:B------:R-:W-:Y:S01]  /*ce30*/  ISETP.GE.AND P1, PT, R0, UR4, PT ;  /* 0x0000000400007c0c */ /* 0x000fe2000bf26270 */
[----:B------:R-:W-:Y:S01]  /*ce40*/  @!P3 IMAD.WIDE R10, R11, 0x4, R26 ;  /* 0x000000040b0ab825 */ /* 0x000fe200078e021a */
[----:B------:R-:W-:-:S02]  /*ce50*/  @!P0 LOP3.LUT R29, R28, 0xfffffffe, RZ, 0xc0, !PT ;  /* 0xfffffffe1c1d8812 */ /* 0x000fc400078ec0ff */
[----:B------:R-:W-:Y:S01]  /*ce60*/  @!P4 LEA.HI R17, R17, R17, RZ, 0x1 ;  /* 0x000000111111c211 */ /* 0x000fe200078f08ff */
[--C-:B--2---:R-:W-:Y:S01]  /*ce70*/  @!P2 IMAD.WIDE R8, R13, 0x4, R26.reuse ;  /* 0x000000040d08a825 */ /* 0x104fe200078e021a */
[----:B------:R-:W-:Y:S02]  /*ce80*/  @!P5 LOP3.LUT R13, R16, 0xfffffffe, RZ, 0xc0, !PT ;  /* 0xfffffffe100dd812 */ /* 0x000fe400078ec0ff */
[----:B------:R-:W-:Y:S02]  /*ce90*/  @!P4 LOP3.LUT R17, R17, 0xfffffffe, RZ, 0xc0, !PT ;  /* 0xfffffffe1111c812 */ /* 0x000fe400078ec0ff */
[----:B------:R2:W-:Y:S01]  /*cea0*/  @!P2 ST.E.64 desc[UR44][R8.64], R48 ;  /* 0x000000300800a985 */ /* 0x0005e2000c101b2c */
[--C-:B------:R-:W-:Y:S01]  /*ceb0*/  @!P5 IMAD.WIDE R12, R13, 0x4, R26.reuse ;  /* 0x000000040d0cd825 */ /* 0x100fe200078e021a */
[----:B------:R-:W-:Y:S02]  /*cec0*/  IADD3 R16, R71, 0x48, RZ ;  /* 0x0000004847107810 */ /* 0x000fe40007ffe0ff */
[----:B------:R3:W-:Y:S01]  /*ced0*/  @!P3 ST.E.64 desc[UR44][R10.64], R14 ;  /* 0x0000000e0a00b985 */ /* 0x0007e2000c101b2c */
[----:B-1----:R-:W-:Y:S01]  /*cee0*/  @!P4 IMAD.WIDE R6, R17, 0x4, R26 ;  /* 0x000000041106c825 */ /* 0x002fe200078e021a */
[----:B------:R-:W-:-:S02]  /*cef0*/  ISETP.GE.AND P2, PT, R16, UR4, PT ;  /* 0x0000000410007c0c */ /* 0x000fc4000bf46270 */
[----:B------:R1:W-:Y:S01]  /*cf00*/  @!P5 ST.E.64 desc[UR44][R12.64], R68 ;  /* 0x000000440c00d985 */ /* 0x0003e2000c101b2c */
[----:B------:R-:W-:-:S03]  /*cf10*/  @!P1 LEA.HI R0, R0, R0, RZ, 0x1 ;  /* 0x0000000000009211 */ /* 0x000fc600078f08ff */
[----:B------:R-:W-:Y:S01]  /*cf20*/  @!P4 ST.E.64 desc[UR44][R6.64], R18 ;  /* 0x000000120600c985 */ /* 0x000fe2000c101b2c */
[----:B--2---:R-:W-:-:S04]  /*cf30*/  @!P0 IMAD.WIDE R8, R29, 0x4, R26 ;  /* 0x000000041d088825 */ /* 0x004fc800078e021a */
[C---:B---3--:R-:W-:Y:S01]  /*cf40*/  VIADD R10, R71.reuse, 0x50 ;  /* 0x00000050470a7836 */ /* 0x048fe20000000000 */
[----:B------:R2:W-:Y:S01]  /*cf50*/  @!P0 ST.E.64 desc[UR44][R8.64], R62 ;  /* 0x0000003e08008985 */ /* 0x0005e2000c101b2c */
[C---:B------:R-:W-:Y:S01]  /*cf60*/  VIADD R14, R71.reuse, 0x68 ;  /* 0x00000068470e7836 */ /* 0x040fe20000000000 */
[----:B------:R-:W-:Y:S01]  /*cf70*/  @!P2 LEA.HI R16, R16, R16, RZ, 0x1 ;  /* 0x000000101010a211 */ /* 0x000fe200078f08ff */
[C---:B-1----:R-:W-:Y:S01]  /*cf80*/  VIADD R12, R71.reuse, 0x58 ;  /* 0x00000058470c7836 */ /* 0x042fe20000000000 */
[----:B------:R-:W-:Y:S01]  /*cf90*/  ISETP.GE.AND P3, PT, R10, UR4, PT ;  /* 0x000000040a007c0c */ /* 0x000fe2000bf66270 */
[C---:B------:R-:W-:Y:S01]  /*cfa0*/  VIADD R13, R71.reuse, 0x60 ;  /* 0x00000060470d7836 */ /* 0x040fe20000000000 */
[----:B------:R-:W-:Y:S01]  /*cfb0*/  ISETP.GE.AND P5, PT, R14, UR4, PT ;  /* 0x000000040e007c0c */ /* 0x000fe2000bfa6270 */
[C---:B------:R-:W-:Y:S01]  /*cfc0*/  VIADD R15, R71.reuse, 0x70 ;  /* 0x00000070470f7836 */ /* 0x040fe20000000000 */
[----:B------:R-:W-:Y:S01]  /*cfd0*/  ISETP.GE.AND P0, PT, R12, UR4, PT ;  /* 0x000000040c007c0c */ /* 0x000fe2000bf06270 */
[----:B------:R-:W-:Y:S01]  /*cfe0*/  VIADD R71, R71, 0x78 ;  /* 0x0000007847477836 */ /* 0x000fe20000000000 */
[----:B------:R-:W-:-:S02]  /*cff0*/  ISETP.GE.AND P4, PT, R13, UR4, PT ;  /* 0x000000040d007c0c */ /* 0x000fc4000bf86270 */
[----:B------:R-:W-:Y:S02]  /*d000*/  ISETP.GE.AND P6, PT, R15, UR4, PT ;  /* 0x000000040f007c0c */ /* 0x000fe4000bfc6270 */
[----:B------:R-:W-:Y:S02]  /*d010*/  @!P1 LOP3.LUT R11, R0, 0xfffffffe, RZ, 0xc0, !PT ;  /* 0xfffffffe000b9812 */ /* 0x000fe400078ec0ff */
[----:B--2---:R-:W-:Y:S02]  /*d020*/  @!P2 LOP3.LUT R9, R16, 0xfffffffe, RZ, 0xc0, !PT ;  /* 0xfffffffe1009a812 */ /* 0x004fe400078ec0ff */
[----:B------:R-:W-:Y:S01]  /*d030*/  @!P3 LEA.HI R10, R10, R10, RZ, 0x1 ;  /* 0x0000000a0a0ab211 */ /* 0x000fe200078f08ff */
[--C-:B------:R-:W-:Y:S01]  /*d040*/  @!P1 IMAD.WIDE R6, R11, 0x4, R26.reuse ;  /* 0x000000040b069825 */ /* 0x100fe200078e021a */
[----:B------:R-:W-:Y:S02]  /*d050*/  @!P5 LEA.HI R14, R14, R14, RZ, 0x1 ;  /* 0x0000000e0e0ed211 */ /* 0x000fe400078f08ff */
[----:B------:R-:W-:Y:S01]  /*d060*/  @!P0 LEA.HI R12, R12, R12, RZ, 0x1 ;  /* 0x0000000c0c0c8211 */ /* 0x000fe200078f08ff */
[----:B------:R-:W-:Y:S01]  /*d070*/  @!P2 IMAD.WIDE R8, R9, 0x4, R26 ;  /* 0x000000040908a825 */ /* 0x000fe200078e021a */
[----:B------:R-:W-:Y:S01]  /*d080*/  @!P4 LEA.HI R0, R13, R13, RZ, 0x1 ;  /* 0x0000000d0d00c211 */ /* 0x000fe200078f08ff */
[----:B------:R1:W-:Y:S01]  /*d090*/  @!P1 ST.E.64 desc[UR44][R6.64], R20 ;  /* 0x0000001406009985 */ /* 0x0003e2000c101b2c */
[----:B------:R-:W-:-:S02]  /*d0a0*/  @!P3 LOP3.LUT R11, R10, 0xfffffffe, RZ, 0xc0, !PT ;  /* 0xfffffffe0a0bb812 */ /* 0x000fc400078ec0ff */
[----:B------:R-:W-:Y:S01]  /*d0b0*/  @!P6 LEA.HI R16, R15, R15, RZ, 0x1 ;  /* 0x0000000f0f10e211 */ /* 0x000fe200078f08ff */
[----:B------:R2:W-:Y:S01]  /*d0c0*/  @!P2 ST.E.64 desc[UR44][R8.64], R56 ;  /* 0x000000380800a985 */ /* 0x0005e2000c101b2c */
[----:B------:R-:W-:Y:S01]  /*d0d0*/  @!P0 LOP3.LUT R13, R12, 0xfffffffe, RZ, 0xc0, !PT ;  /* 0xfffffffe0c0d8812 */ /* 0x000fe200078ec0ff */
[--C-:B------:R-:W-:Y:S01]  /*d0e0*/  @!P3 IMAD.WIDE R10, R11, 0x4, R26.reuse ;  /* 0x000000040b0ab825 */ /* 0x100fe200078e021a */
[----:B------:R-:W-:Y:S02]  /*d0f0*/  @!P4 LOP3.LUT R15, R0, 0xfffffffe, RZ, 0xc0, !PT ;  /* 0xfffffffe000fc812 */ /* 0x000fe400078ec0ff */
[----:B------:R-:W-:Y:S01]  /*d100*/  @!P5 LOP3.LUT R17, R14, 0xfffffffe, RZ, 0xc0, !PT ;  /* 0xfffffffe0e11d812 */ /* 0x000fe200078ec0ff */
[--C-:B------:R-:W-:Y:S01]  /*d110*/  @!P0 IMAD.WIDE R12, R13, 0x4, R26.reuse ;  /* 0x000000040d0c8825 */ /* 0x100fe200078e021a */
[----:B------:R-:W-:Y:S01]  /*d120*/  @!P6 LOP3.LUT R19, R16, 0xfffffffe, RZ, 0xc0, !PT ;  /* 0xfffffffe1013e812 */ /* 0x000fe200078ec0ff */
[----:B------:R3:W-:Y:S02]  /*d130*/  @!P3 ST.E.64 desc[UR44][R10.64], R22 ;  /* 0x000000160a00b985 */ /* 0x0007e4000c101b2c */
[----:B-1----:R-:W-:-:S02]  /*d140*/  @!P4 IMAD.WIDE R6, R15, 0x4, R26 ;  /* 0x000000040f06c825 */ /* 0x002fc400078e021a */
[----:B------:R3:W-:Y:S01]  /*d150*/  @!P0 ST.E.64 desc[UR44][R12.64], R50 ;  /* 0x000000320c008985 */ /* 0x0007e2000c101b2c */
[----:B------:R-:W-:Y:S01]  /*d160*/  ISETP.GE.AND P0, PT, R71, UR4, PT ;  /* 0x0000000447007c0c */ /* 0x000fe2000bf06270 */
[--C-:B--2---:R-:W-:Y:S02]  /*d170*/  @!P5 IMAD.WIDE R8, R17, 0x4, R26.reuse ;  /* 0x000000041108d825 */ /* 0x104fe400078e021a */
[----:B------:R3:W-:Y:S02]  /*d180*/  @!P4 ST.E.64 desc[UR44][R6.64], R24 ;  /* 0x000000180600c985 */ /* 0x0007e4000c101b2c */
[----:B------:R-:W-:Y:S02]  /*d190*/  @!P6 IMAD.WIDE R14, R19, 0x4, R26 ;  /* 0x00000004130ee825 */ /* 0x000fe400078e021a */
[----:B------:R3:W-:Y:S04]  /*d1a0*/  @!P5 ST.E.64 desc[UR44][R8.64], R36 ;  /* 0x000000240800d985 */ /* 0x0007e8000c101b2c */
[----:B------:R3:W-:Y:S02]  /*d1b0*/  @!P6 ST.E.64 desc[UR44][R14.64], R4 ;  /* 0x000000040e00e985 */ /* 0x0007e4000c101b2c */
[----:B------:R-:W-:Y:S05]  /*d1c0*/  @P0 BRA `(.L_x_10) ;  /* 0x0000003c00080947 */ /* 0x000fea0003800000 */
[----:B------:R-:W-:-:S04]  /*d1d0*/  LEA.HI R71, R71, R71, RZ, 0x1 ;  /* 0x0000004747477211 */ /* 0x000fc800078f08ff */
[----:B---3--:R-:W-:-:S05]  /*d1e0*/  LOP3.LUT R5, R71, 0xfffffffe, RZ, 0xc0, !PT ;  /* 0xfffffffe47057812 */ /* 0x008fca00078ec0ff */
[----:B------:R-:W-:-:S05]  /*d1f0*/  IMAD.WIDE R4, R5, 0x4, R26 ;  /* 0x0000000405047825 */ /* 0x000fca00078e021a */
[----:B------:R1:W-:Y:S01]  /*d200*/  ST.E.64 desc[UR44][R4.64], R2 ;  /* 0x0000000204007985 */ /* 0x0003e2000c101b2c */
[----:B------:R-:W-:Y:S05]  /*d210*/  BRA `(.L_x_10) ;  /* 0x0000003800f47947 */ /* 0x000fea0003800000 */
.L_x_35:
[----:B------:R-:W0:Y:S02]  /*d220*/  S2R R0, SR_TID.X ;  /* 0x0000000000007919 */ /* 0x000e240000002100 */
[----:B0-----:R-:W-:-:S05]  /*d230*/  VIADD R2, R0, 0xffffff80 ;  /* 0xffffff8000027836 */ /* 0x001fca0000000000 */
[----:B------:R-:W-:-:S13]  /*d240*/  ISETP.GT.AND P0, PT, R2, 0x7f, PT ;  /* 0x0000007f0200780c */ /* 0x000fda0003f04270 */
[----:B------:R-:W-:Y:S05]  /*d250*/  @P0 BRA `(.L_x_10) ;  /* 0x0000003800e40947 */ /* 0x000fea0003800000 */
[----:B------:R-:W0:Y:S01]  /*d260*/  S2R R3, SR_CTAID.X ;  /* 0x0000000000037919 */ /* 0x000e220000002500 */
[----:B------:R-:W1:Y:S01]  /*d270*/  LDC R6, c[0x0][0xbe8] ;  /* 0x0002fa00ff067b82 */ /* 0x000e620000000800 */
[----:B------:R-:W-:Y:S01]  /*d280*/  ULDC UR4, c[0x0][0xa88] ;  /* 0x0002a20000047ab9 */ /* 0x000fe20000000800 */
[----:B0-----:R-:W-:Y:S02]  /*d290*/  IMAD R0, R3, 0x80, R0 ;  /* 0x0000008003007824 */ /* 0x001fe400078e0200 */
[----:B-1----:R-:W-:Y:S02]  /*d2a0*/  IMAD R3, R6, UR4, RZ ;  /* 0x0000000406037c24 */ /* 0x002fe4000f8e02ff */
[----:B------:R-:W-:-:S05]  /*d2b0*/  VIADD R0, R0, 0xffffff80 ;  /* 0xffffff8000007836 */ /* 0x000fca0000000000 */
[----:B------:R-:W-:-:S13]  /*d2c0*/  ISETP.GE.AND P0, PT, R0, R3, PT ;  /* 0x000000030000720c */ /* 0x000fda0003f06270 */
[----:B------:R-:W-:Y:S05]  /*d2d0*/  @P0 BRA `(.L_x_10) ;  /* 0x0000003800c40947 */ /* 0x000fea0003800000 */
[----:B------:R-:W-:Y:S01]  /*d2e0*/  ISETP.NE.AND P0, PT, R6, 0x1, PT ;  /* 0x000000010600780c */ /* 0x000fe20003f05270 */
[----:B------:R-:W0:Y:S01]  /*d2f0*/  LDC.64 R12, c[0x0][0xbd8] ;  /* 0x0002f600ff0c7b82 */ /* 0x000e220000000a00 */
[----:B------:R-:W-:Y:S01]  /*d300*/  SHF.R.S32.HI R5, RZ, 0x1f, R16 ;  /* 0x0000001fff057819 */ /* 0x000fe20000011410 */
[----:B------:R-:W-:Y:S02]  /*d310*/  ULDC.64 UR4, c[0x0][0xbd0] ;  /* 0x0002f40000047ab9 */ /* 0x000fe40000000a00 */
[----:B------:R-:W-:-:S04]  /*d320*/  IMAD.WIDE.U32 R2, R16, UR4, RZ ;  /* 0x0000000410027c25 */ /* 0x000fc8000f8e00ff */
[----:B------:R-:W1:Y:S01]  /*d330*/  S2UR UR6, SR_CTAID.Y ;  /* 0x00000000000679c3 */ /* 0x000e620000002600 */
[----:B------:R-:W-:-:S04]  /*d340*/  IMAD R5, R5, UR4, RZ ;  /* 0x0000000405057c24 */ /* 0x000fc8000f8e02ff */
[----:B------:R-:W-:Y:S01]  /*d350*/  IMAD R5, R16, UR5, R5 ;  /* 0x0000000510057c24 */ /* 0x000fe2000f8e0205 */
[----:B------:R-:W-:Y:S01]  /*d360*/  ULDC.64 UR4, c[0x0][0xbe0] ;  /* 0x0002f80000047ab9 */ /* 0x000fe20000000a00 */
[----:B------:R-:W-:Y:S01]  /*d370*/  IMAD.MOV R16, RZ, RZ, -R16 ;  /* 0x000000ffff107224 */ /* 0x000fe200078e0a10 */
[----:B------:R-:W2:Y:S01]  /*d380*/  @P0 LDC R9, c[0x0][0xbec] ;  /* 0x0002fb00ff090b82 */ /* 0x000ea20000000800 */
[----:B------:R-:W-:Y:S02]  /*d390*/  IMAD.IADD R3, R3, 0x1, R5 ;  /* 0x0000000103037824 */ /* 0x000fe400078e0205 */
[----:B------:R-:W-:-:S05]  /*d3a0*/  IMAD.MOV.U32 R5, RZ, RZ, R0 ;  /* 0x000000ffff057224 */ /* 0x000fca00078e0000 */
[----:B------:R-:W1:Y:S01]  /*d3b0*/  LDC R7, c[0x0][0xc50] ;  /* 0x00031400ff077b82 */ /* 0x000e620000000800 */
[C---:B0-----:R-:W-:Y:S02]  /*d3c0*/  IMAD R8, R12.reuse, UR37, RZ ;  /* 0x000000250c087c24 */ /* 0x041fe4000f8e02ff */
[----:B------:R-:W-:-:S04]  /*d3d0*/  IMAD.WIDE.U32 R2, R12, UR36, R2 ;  /* 0x000000240c027c25 */ /* 0x000fc8000f8e0002 */
[----:B------:R-:W-:Y:S01]  /*d3e0*/  IMAD R13, R13, UR36, R8 ;  /* 0x000000240d0d7c24 */ /* 0x000fe2000f8e0208 */
[----:B------:R-:W0:Y:S03]  /*d3f0*/  @P0 LDC R11, c[0x0][0xbf0] ;  /* 0x0002fc00ff0b0b82 */ /* 0x000e260000000800 */
[----:B------:R-:W-:Y:S02]  /*d400*/  IMAD.IADD R3, R13, 0x1, R3 ;  /* 0x000000010d037824 */ /* 0x000fe400078e0203 */
[----:B--2---:R-:W-:-:S04]  /*d410*/  @P0 IMAD.HI.U32 R4, R0, R9, RZ ;  /* 0x0000000900040227 */ /* 0x004fc800078e00ff */
[----:B-1----:R-:W-:-:S04]  /*d420*/  IMAD R9, R7, R16, UR6 ;  /* 0x0000000607097e24 */ /* 0x002fc8000f8e0210 */
[----:B------:R-:W-:Y:S01]  /*d430*/  IMAD.WIDE.U32 R2, R9, UR4, R2 ;  /* 0x0000000409027c25 */ /* 0x000fe2000f8e0002 */
[----:B0-----:R-:W-:Y:S02]  /*d440*/  @P0 SHF.R.U32.HI R5, RZ, R11, R4 ;  /* 0x0000000bff050219 */ /* 0x001fe40000011604 */
[----:B------:R-:W-:Y:S02]  /*d450*/  SHF.R.S32.HI R4, RZ, 0x1f, R9 ;  /* 0x0000001fff047819 */ /* 0x000fe40000011409 */
[C---:B------:R-:W-:Y:S02]  /*d460*/  IADD3 R7, -R5.reuse, RZ, RZ ;  /* 0x000000ff05077210 */ /* 0x040fe40007ffe1ff */
[----:B------:R-:W-:Y:S01]  /*d470*/  IADD3 R2, P0, R5, R2, RZ ;  /* 0x0000000205027210 */ /* 0x000fe20007f1e0ff */
[----:B------:R-:W-:Y:S02]  /*d480*/  IMAD R4, R4, UR4, RZ ;  /* 0x0000000404047c24 */ /* 0x000fe4000f8e02ff */
[----:B------:R-:W-:-:S02]  /*d490*/  IMAD R7, R6, R7, R0 ;  /* 0x0000000706077224 */ /* 0x000fc400078e0200 */
[----:B------:R-:W-:Y:S01]  /*d4a0*/  IMAD R4, R9, UR5, R4 ;  /* 0x0000000509047c24 */ /* 0x000fe2000f8e0204 */
[----:B------:R-:W-:Y:S01]  /*d4b0*/  SHF.R.S32.HI R9, RZ, 0x1f, R5 ;  /* 0x0000001fff097819 */ /* 0x000fe20000011405 */
[----:B------:R-:W-:Y:S01]  /*d4c0*/  ULDC.64 UR4, c[0x0][0xbc8] ;  /* 0x0002f20000047ab9 */ /* 0x000fe20000000a00 */
[----:B------:R-:W-:Y:S02]  /*d4d0*/  SHF.R.S32.HI R0, RZ, 0x1f, R7 ;  /* 0x0000001fff007819 */ /* 0x000fe40000011407 */
[----:B------:R-:W-:-:S03]  /*d4e0*/  IADD3.X R3, R9, R3, R4, P0, !PT ;  /* 0x0000000309037210 */ /* 0x000fc600007fe404 */
[----:B------:R-:W-:Y:S02]  /*d4f0*/  IMAD R0, R0, UR4, RZ ;  /* 0x0000000400007c24 */ /* 0x000fe4000f8e02ff */
[----:B------:R-:W-:-:S04]  /*d500*/  IMAD.WIDE.U32 R2, R7, UR4, R2 ;  /* 0x0000000407027c25 */ /* 0x000fc8000f8e0002 */
[----:B------:R-:W-:Y:S01]  /*d510*/  IMAD R5, R7, UR5, R0 ;  /* 0x0000000507057c24 */ /* 0x000fe2000f8e0200 */
[----:B------:R-:W-:Y:S02]  /*d520*/  ULDC.64 UR4, c[0x0][0xba8] ;  /* 0x0002ea0000047ab9 */ /* 0x000fe40000000a00 */
[----:B------:R-:W-:Y:S01]  /*d530*/  LEA R4, P0, R2, UR4, 0x2 ;  /* 0x0000000402047c11 */ /* 0x000fe2000f8010ff */
[----:B------:R-:W-:-:S05]  /*d540*/  IMAD.IADD R3, R3, 0x1, R5 ;  /* 0x0000000103037824 */ /* 0x000fca00078e0205 */
[----:B------:R-:W-:Y:S01]  /*d550*/  LEA.HI.X R5, R2, UR5, R3, 0x2, P0 ;  /* 0x0000000502057c11 */ /* 0x000fe200080f1403 */
[----:B------:R-:W-:-:S05]  /*d560*/  IMAD.MOV.U32 R3, RZ, RZ, -0x800000 ;  /* 0xff800000ff037424 */ /* 0x000fca00078e00ff */
[----:B------:R0:W-:Y:S01]  /*d570*/  STG.E desc[UR44][R4.64], R3 ;  /* 0x0000000304007986 */ /* 0x0001e2000c10192c */
[----:B------:R-:W-:Y:S05]  /*d580*/  BRA `(.L_x_10) ;  /* 0x0000003800187947 */ /* 0x000fea0003800000 */
.L_x_8:
[----:B------:R-:W-:-:S08]  /*d590*/  NOP ;  /* 0x0000000000007918 */ /* 0x000fd00000000000 */
[----:B--2---:R-:W0:-:S00]  /*d5a0*/  USETMAXREG.DEALLOC.CTAPOOL 0x18 ;  /* 0x00000018000079c8 */ /* 0x004e0000080e0500 */
[----:B0-----:R-:W-:Y:S01]  /*d5b0*/  LOP3.LUT R0, R0, 0x3, RZ, 0xc0, !PT ;  /* 0x0000000300007812 */ /* 0x001fe200078ec0ff */
[----:B------:R-:W0:Y:S05]  /*d5c0*/  S2R R18, SR_CTAID.Z ;  /* 0x0000000000127919 */ /* 0x000e2a0000002700 */
[----:B------:R-:W1:Y:S01]  /*d5d0*/  S2UR UR6, SR_CTAID.Y ;  /* 0x00000000000679c3 */ /* 0x000e620000002600 */
[----:B------:R-:W2:Y:S02]  /*d5e0*/  SHFL.IDX PT, R0, R0, RZ, 0x1f ;  /* 0x00001fff00007589 */ /* 0x000ea400000e0000 */
[----:B--2---:R-:W-:-:S13]  /*d5f0*/  ISETP.NE.AND P0, PT, R0, RZ, PT ;  /* 0x000000ff0000720c */ /* 0x004fda0003f05270 */
[----:B01----:R-:W-:Y:S05]  /*d600*/  @!P0 BRA `(.L_x_38) ;  /* 0x0000000000288947 */ /* 0x003fea0003800000 */
[----:B------:R-:W-:Y:S01]  /*d610*/  ULDC UR7, c[0x0][0xc50] ;  /* 0x0003140000077ab9 */ /* 0x000fe20000000800 */
[----:B------:R-:W-:Y:S01]  /*d620*/  UMOV UR36, UR6 ;  /* 0x0000000600247c82 */ /* 0x000fe20008000000 */
[----:B------:R-:W-:-:S06]  /*d630*/  UISETP.NE.AND UP0, UPT, UR7, 0x1, UPT ;  /* 0x000000010700788c */ /* 0x000fcc000bf05270 */
[----:B------:R-:W-:-:S13]  /*d640*/  PLOP3.LUT P0, PT, PT, PT, UP0, 0x80, 0x0 ;  /* 0x000000000000781c */ /* 0x000fda0003f0f008 */
[----:B------:R-:W-:Y:S05]  /*d650*/  @!P0 BRA `(.L_x_39) ;  /* 0x0000000000308947 */ /* 0x000fea0003800000 */
[----:B------:R-:W-:Y:S01]  /*d660*/  ULDC UR4, c[0x0][0xc54] ;  /* 0x0003150000047ab9 */ /* 0x000fe20000000800 */
[----:B------:R-:W-:Y:S01]  /*d670*/  ULDC UR36, c[0x0][0xc58] ;  /* 0x0003160000247ab9 */ /* 0x000fe20000000800 */
[----:B------:R-:W-:-:S04]  /*d680*/  UIMAD.WIDE.U32 UR4, UR6, UR4, URZ ;  /* 0x00000004060472a5 */ /* 0x000fc8000f8e003f */
[----:B------:R-:W-:Y:S01]  /*d690*/  USHF.R.U32.HI UR36, URZ, UR36, UR5 ;  /* 0x000000243f247299 */ /* 0x000fe20008011605 */
[----:B------:R-:W-:Y:S11]  /*d6a0*/  BRA `(.L_x_39) ;  /* 0x00000000001c7947 */ /* 0x000ff60003800000 */
.L_x_38:
[----:B------:R-:W-:Y:S01]  /*d6b0*/  ULDC UR7, c[0x0][0xc50] ;  /* 0x0003140000077ab9 */ /* 0x000fe20000000800 */
[----:B------:R-:W-:Y:S01]  /*d6c0*/  UMOV UR36, UR6 ;  /* 0x0000000600247c82 */ /* 0x000fe20008000000 */
[----:B------:R-:W-:-:S11]  /*d6d0*/  UISETP.NE.AND UP0, UPT, UR7, 0x1, UPT ;  /* 0x000000010700788c */ /* 0x000fd6000bf05270 */
[----:B------:R-:W-:Y:S01]  /*d6e0*/  @UP0 ULDC UR4, c[0x0][0xc54] ;  /* 0x0003150000040ab9 */ /* 0x000fe20000000800 */
[----:B------:R-:W-:Y:S01]  /*d6f0*/  @UP0 ULDC UR8, c[0x0][0xc58] ;  /* 0x0003160000080ab9 */ /* 0x000fe20000000800 */
[----:B------:R-:W-:-:S04]  /*d700*/  UIMAD.WIDE.U32 UR4, UR6, UR4, URZ ;  /* 0x00000004060472a5 */ /* 0x000fc8000f8e003f */
[----:B------:R-:W-:-:S12]  /*d710*/  @UP0 USHF.R.U32.HI UR36, URZ, UR8, UR5 ;  /* 0x000000083f240299 */ /* 0x000fd80008011605 */
.L_x_39:
[----:B------:R-:W-:Y:S01]  /*d720*/  ISETP.GE.AND P0, PT, R18, RZ, PT ;  /* 0x000000ff1200720c */ /* 0x000fe20003f06270 */
[----:B------:R-:W-:Y:S01]  /*d730*/  UIADD3 UR4, -UR36, URZ, URZ ;  /* 0x0000003f24047290 */ /* 0x000fe2000fffe13f */
[----:B------:R-:W-:Y:S02]  /*d740*/  IMAD.MOV.U32 R20, RZ, RZ, 0x1 ;  /* 0x00000001ff147424 */ /* 0x000fe400078e00ff */
[----:B------:R-:W-:Y:S01]  /*d750*/  IMAD.MOV.U32 R0, RZ, RZ, RZ ;  /* 0x000000ffff007224 */ /* 0x000fe200078e00ff */
[----:B------:R-:W-:Y:S01]  /*d760*/  UIMAD UR6, UR7, UR4, UR6 ;  /* 0x00000004070672a4 */ /* 0x000fe2000f8e0206 */
[----:B------:R-:W-:-:S07]  /*d770*/  IMAD.MOV.U32 R2, RZ, RZ, 0x1 ;  /* 0x00000001ff027424 */ /* 0x000fce00078e00ff */
[----:B------:R-:W-:Y:S05]  /*d780*/  @!P0 BRA `(.L_x_40) ;  /* 0x0000003000cc8947 */ /* 0x000fea0003800000 */
[----:B------:R-:W-:Y:S01]  /*d790*/  ULDC.64 UR4, c[0x0][0x418] ;  /* 0x0001060000047ab9 */ /* 0x000fe20000000a00 */
[----:B------:R-:W-:Y:S01]  /*d7a0*/  ULOP3.LUT UR8, UR6, 0xffff, URZ, 0xc0, !UPT ;  /* 0x0000ffff06087892 */ /* 0x000fe2000f8ec03f */
[----:B------:R-:W-:Y:S01]  /*d7b0*/  IMAD.MOV.U32 R17, RZ, RZ, RZ ;  /* 0x000000ffff117224 */ /* 0x000fe200078e00ff */
[----:B------:R-:W-:-:S03]  /*d7c0*/  UISETP.NE.U32.AND UP0, UPT, UR4, URZ, UPT ;  /* 0x0000003f0400728c */ /* 0x000fc6000bf05070 */
[----:B------:R-:W-:Y:S01]  /*d7d0*/  ULDC UR4, c[0x0][0x424] ;  /* 0x0001090000047ab9 */ /* 0x000fe20000000800 */
[----:B------:R-:W-:-:S03]  /*d7e0*/  UISETP.NE.AND.EX UP0, UPT, UR5, URZ, UPT, UP0 ;  /* 0x0000003f0500728c */ /* 0x000fc6000bf05300 */
[----:B------:R-:W-:Y:S01]  /*d7f0*/  ULDC UR5, c[0x0][0x2f0] ;  /* 0x0000bc0000057ab9 */ /* 0x000fe20000000800 */
[----:B------:R-:W-:-:S04]  /*d800*/  USEL UR4, UR4, 0x1, UP0 ;  /* 0x0000000104047887 */ /* 0x000fc80008000000 */
[----:B------:R-:W-:-:S04]  /*d810*/  UIMAD UR4, UR4, UR5, URZ ;  /* 0x00000005040472a4 */ /* 0x000fc8000f8e023f */
[----:B------:R-:W-:Y:S02]  /*d820*/  UISETP.GE.AND UP0, UPT, UR4, 0x1, UPT ;  /* 0x000000010400788c */ /* 0x000fe4000bf06270 */
[----:B------:R-:W-:-:S03]  /*d830*/  UIADD3 UR5, UR4, 0xdf, URZ ;  /* 0x000000df04057890 */ /* 0x000fc6000fffe03f */
[----:B------:R-:W-:Y:S01]  /*d840*/  UMOV UR4, URZ ;  /* 0x0000003f00047c82 */ /* 0x000fe20008000000 */
[----:B------:R-:W-:Y:S01]  /*d850*/  PLOP3.LUT P0, PT, PT, PT, UP0, 0x80, 0x0 ;  /* 0x000000000000781c */ /* 0x000fe20003f0f008 */
[----:B------:R-:W-:-:S04]  /*d860*/  UIMAD.WIDE UR4, UR5, -0x6db6db6d, UR4 ;  /* 0x92492493050478a5 */ /* 0x000fc8000f8e0204 */
[----:B------:R-:W-:-:S04]  /*d870*/  USHF.R.U32.HI UR4, URZ, 0x1f, UR5 ;  /* 0x0000001f3f047899 */ /* 0x000fc80008011605 */
[----:B------:R-:W-:-:S04]  /*d880*/  ULEA.HI.SX32 UR7, UR5, UR4, 0x19 ;  /* 0x0000000405077291 */ /* 0x000fc8000f8fca3f */
[----:B------:R-:W-:Y:S08]  /*d890*/  @!P0 BRA `(.L_x_41) ;  /* 0x00000000007c8947 */ /* 0x000ff00003800000 */
[----:B------:R-:W-:-:S04]  /*d8a0*/  USHF.R.U32.HI UR4, URZ, 0x10, UR6 ;  /* 0x000000103f047899 */ /* 0x000fc80008011606 */
[----:B------:R-:W-:-:S11]  /*d8b0*/  UISETP.NE.AND UP0, UPT, UR4, URZ, UPT ;  /* 0x0000003f0400728c */ /* 0x000fd6000bf05270 */
[----:B------:R-:W-:Y:S02]  /*d8c0*/  @!UP0 ULDC UR4, c[0x0][0x9f0] ;  /* 0x00027c0000048ab9 */ /* 0x000fe40000000800 */
[----:B------:R-:W-:Y:S01]  /*d8d0*/  IMAD.U32 R6, RZ, RZ, UR4 ;  /* 0x00000004ff067e24 */ /* 0x000fe2000f8e00ff */
[----:B------:R-:W-:-:S04]  /*d8e0*/  UIADD3 UR5, UR7, -0x1, UR4 ;  /* 0xffffffff07057890 */ /* 0x000fc8000fffe004 */
[-C--:B------:R-:W-:Y:S02]  /*d8f0*/  IABS R0, R6.reuse ;  /* 0x0000000600007213 */ /* 0x080fe40000000000 */
[----:B------:R-:W-:Y:S02]  /*d900*/  IABS R6, R6 ;  /* 0x0000000600067213 */ /* 0x000fe40000000000 */
[----:B------:R-:W0:Y:S08]  /*d910*/  I2F.RP R4, R0 ;  /* 0x0000000000047306 */ /* 0x000e300000209400 */
[----:B0-----:R-:W0:Y:S02]  /*d920*/  MUFU.RCP R4, R4 ;  /* 0x0000000400047308 */ /* 0x001e240000001000 */
[----:B0-----:R-:W-:-:S06]  /*d930*/  VIADD R2, R4, 0xffffffe ;  /* 0x0ffffffe04027836 */ /* 0x001fcc0000000000 */
[----:B------:R0:W1:Y:S02]  /*d940*/  F2I.FTZ.U32.TRUNC.NTZ R3, R2 ;  /* 0x0000000200037305 */ /* 0x000064000021f000 */
[----:B0-----:R-:W-:Y:S02]  /*d950*/  IMAD.MOV.U32 R2, RZ, RZ, RZ ;  /* 0x000000ffff027224 */ /* 0x001fe400078e00ff */
[----:B-1----:R-:W-:-:S04]  /*d960*/  IMAD.MOV R5, RZ, RZ, -R3 ;  /* 0x000000ffff057224 */ /* 0x002fc800078e0a03 */
[----:B------:R-:W-:-:S04]  /*d970*/  IMAD R5, R5, R0, RZ ;  /* 0x0000000005057224 */ /* 0x000fc800078e02ff */
[----:B------:R-:W-:-:S04]  /*d980*/  IMAD.HI.U32 R3, R3, R5, R2 ;  /* 0x0000000503037227 */ /* 0x000fc800078e0002 */
[----:B------:R-:W-:Y:S01]  /*d990*/  IMAD.U32 R5, RZ, RZ, UR5 ;  /* 0x00000005ff057e24 */ /* 0x000fe2000f8e00ff */
[----:B------:R-:W-:-:S04]  /*d9a0*/  ULOP3.LUT UR5, UR5, UR4, URZ, 0x3c, !UPT ;  /* 0x0000000405057292 */ /* 0x000fc8000f8e3c3f */
[----:B------:R-:W-:Y:S02]  /*d9b0*/  IABS R2, R5 ;  /* 0x0000000500027213 */ /* 0x000fe40000000000 */
[----:B------:R-:W-:Y:S02]  /*d9c0*/  IADD3 R5, RZ, -R6, RZ ;  /* 0x80000006ff057210 */ /* 0x000fe40007ffe0ff */
[----:B------:R-:W-:Y:S01]  /*d9d0*/  ISETP.LE.AND P2, PT, RZ, UR5, PT ;  /* 0x00000005ff007c0c */ /* 0x000fe2000bf43270 */
[----:B------:R-:W-:-:S04]  /*d9e0*/  IMAD.HI.U32 R3, R3, R2, RZ ;  /* 0x0000000203037227 */ /* 0x000fc800078e00ff */
[----:B------:R-:W-:-:S05]  /*d9f0*/  IMAD R5, R3, R5, R2 ;  /* 0x0000000503057224 */ /* 0x000fca00078e0202 */
[----:B------:R-:W-:-:S13]  /*da00*/  ISETP.GT.U32.AND P1, PT, R0, R5, PT ;  /* 0x000000050000720c */ /* 0x000fda0003f24070 */
[----:B------:R-:W-:Y:S02]  /*da10*/  @!P1 IMAD.IADD R5, R5, 0x1, -R0 ;  /* 0x0000000105059824 */ /* 0x000fe400078e0a00 */
[----:B------:R-:W-:Y:S01]  /*da20*/  @!P1 VIADD R3, R3, 0x1 ;  /* 0x0000000103039836 */ /* 0x000fe20000000000 */
[----:B------:R-:W-:Y:S02]  /*da30*/  ISETP.NE.AND P1, PT, RZ, UR4, PT ;  /* 0x00000004ff007c0c */ /* 0x000fe4000bf25270 */
[----:B------:R-:W-:-:S13]  /*da40*/  ISETP.GE.U32.AND P0, PT, R5, R0, PT ;  /* 0x000000000500720c */ /* 0x000fda0003f06070 */
[----:B------:R-:W-:-:S04]  /*da50*/  @P0 VIADD R3, R3, 0x1 ;  /* 0x0000000103030836 */ /* 0x000fc80000000000 */
[----:B------:R-:W-:Y:S01]  /*da60*/  @!P2 IMAD.MOV R3, RZ, RZ, -R3 ;  /* 0x000000ffff03a224 */ /* 0x000fe200078e0a03 */
[----:B------:R-:W-:-:S05]  /*da70*/  @!P1 LOP3.LUT R3, RZ, UR4, RZ, 0x33, !PT ;  /* 0x00000004ff039c12 */ /* 0x000fca000f8e33ff */
[----:B------:R-:W-:-:S07]  /*da80*/  IMAD.MOV.U32 R17, RZ, RZ, R3 ;  /* 0x000000ffff117224 */ /* 0x000fce00078e0003 */
.L_x_41:
[----:B------:R-:W-:Y:S02]  /*da90*/  IMAD R0, R17, UR8, RZ ;  /* 0x0000000811007c24 */ /* 0x000fe4000f8e02ff */
[----:B------:R-:W-:-:S03]  /*daa0*/  IMAD.MOV.U32 R2, RZ, RZ, 0x1 ;  /* 0x00000001ff027424 */ /* 0x000fc600078e00ff */
[----:B------:R-:W-:Y:S01]  /*dab0*/  VIADDMNMX R17, R0, R17, UR7, PT ;  /* 0x0000000700117e46 */ /* 0x000fe2000b800111 */
[----:B------:R0:W-:Y:S03]  /*dac0*/  STL [R1+0x8], R0 ;  /* 0x0000080001007387 */ /* 0x0001e60000100800 */
[----:B------:R-:W-:Y:S01]  /*dad0*/  ISETP.GT.AND P0, PT, R17, R0, PT ;  /* 0x000000001100720c */ /* 0x000fe20003f04270 */
[----:B0-----:R-:W-:-:S12]  /*dae0*/  IMAD.MOV.U32 R0, RZ, RZ, RZ ;  /* 0x000000ffff007224 */ /* 0x001fd800078e00ff */
[----:B------:R-:W-:Y:S05]  /*daf0*/  @!P0 BRA `(.L_x_40) ;  /* 0x0000002c00f08947 */ /* 0x000fea0003800000 */
[----:B------:R-:W0:Y:S01]  /*db00*/  S2UR UR4, SR_CgaCtaId ;  /* 0x00000000000479c3 */ /* 0x000e220000008800 */
[----:B------:R-:W-:Y:S02]  /*db10*/  UMOV UR38, 0x400 ;  /* 0x0000040000267882 */ /* 0x000fe40000000000 */
[----:B0-----:R-:W-:-:S04]  /*db20*/  ULEA UR38, UR4, UR38, 0x18 ;  /* 0x0000002604267291 */ /* 0x001fc8000f8ec03f */
[----:B------:R-:W-:-:S04]  /*db30*/  UIADD3 UR4, UR38, 0x20400, URZ ;  /* 0x0002040026047890 */ /* 0x000fc8000fffe03f */
[----:B------:R-:W-:-:S06]  /*db40*/  ULOP3.LUT UP0, URZ, UR4, 0x3ff, URZ, 0xc0, !UPT ;  /* 0x000003ff043f7892 */ /* 0x000fcc000f80c03f */
[----:B------:R-:W-:-:S13]  /*db50*/  PLOP3.LUT P0, PT, PT, PT, UP0, 0x80, 0x0 ;  /* 0x000000000000781c */ /* 0x000fda0003f0f008 */
[----:B------:R-:W-:Y:S05]  /*db60*/  @!P0 BRA `(.L_x_42) ;  /* 0x0000000000408947 */ /* 0x000fea0003800000 */
[----:B------:R-:W-:Y:S01]  /*db70*/  MOV R2, 0x0 ;  /* 0x0000000000027802 */ /* 0x000fe20000000f00 */
[----:B------:R-:W-:Y:S01]  /*db80*/  ULDC.64 UR6, c[0x4][0xc0] ;  /* 0x0100300000067ab9 */ /* 0x000fe20000000a00 */
[----:B------:R-:W-:Y:S01]  /*db90*/  ULDC.64 UR8, c[0x4][0xc8] ;  /* 0x0100320000087ab9 */ /* 0x000fe20000000a00 */
[----:B------:R-:W-:Y:S01]  /*dba0*/  ULDC.64 UR4, c[0x4][0x8] ;  /* 0x0100020000047ab9 */ /* 0x000fe20000000a00 */
[----:B------:R-:W-:Y:S01]  /*dbb0*/  IMAD.U32 R4, RZ, RZ, UR6 ;  /* 0x00000006ff047e24 */ /* 0x000fe2000f8e00ff */
[----:B------:R-:W-:Y:S01]  /*dbc0*/  MOV R11, UR5 ;  /* 0x00000005000b7c02 */ /* 0x000fe20008000f00 */
[----:B------:R-:W0:Y:S01]  /*dbd0*/  LDC.64 R2, c[0x4][R2] ;  /* 0x0100000002027b82 */ /* 0x000e220000000a00 */
[----:B------:R-:W-:Y:S02]  /*dbe0*/  IMAD.U32 R5, RZ, RZ, UR7 ;  /* 0x00000007ff057e24 */ /* 0x000fe4000f8e00ff */
[----:B------:R-:W-:Y:S02]  /*dbf0*/  IMAD.U32 R6, RZ, RZ, UR8 ;  /* 0x00000008ff067e24 */ /* 0x000fe4000f8e00ff */
[----:B------:R-:W-:-:S02]  /*dc00*/  IMAD.U32 R7, RZ, RZ, UR9 ;  /* 0x00000009ff077e24 */ /* 0x000fc4000f8e00ff */
[----:B------:R-:W-:Y:S02]  /*dc10*/  IMAD.U32 R10, RZ, RZ, UR4 ;  /* 0x00000004ff0a7e24 */ /* 0x000fe4000f8e00ff */
[----:B------:R-:W-:Y:S02]  /*dc20*/  IMAD.MOV.U32 R8, RZ, RZ, 0x70 ;  /* 0x00000070ff087424 */ /* 0x000fe400078e00ff */
[----:B------:R-:W-:Y:S02]  /*dc30*/  IMAD.MOV.U32 R12, RZ, RZ, 0x1 ;  /* 0x00000001ff0c7424 */ /* 0x000fe400078e00ff */
[----:B------:R-:W-:-:S07]  /*dc40*/  IMAD.MOV.U32 R13, RZ, RZ, RZ ;  /* 0x000000ffff0d7224 */ /* 0x000fce00078e00ff */
[----:B------:R-:W-:-:S07]  /*dc50*/  LEPC R20, `(.L_x_42) ;  /* 0x000000001014794e */ /* 0x000fce0000000000 */
[----:B0-----:R-:W-:Y:S05]  /*dc60*/  CALL.ABS.NOINC R2 ;  /* 0x0000000002007343 */ /* 0x001fea0003c00000 */
.L_x_42:
[----:B------:R-:W-:-:S06]  /*dc70*/  UIADD3 UR4, UR38, 0xe400, URZ ;  /* 0x0000e40026047890 */ /* 0x000fcc000fffe03f */
[----:B------:R-:W-:-:S05]  /*dc80*/  IMAD.U32 R16, RZ, RZ, UR4 ;  /* 0x00000004ff107e24 */ /* 0x000fca000f8e00ff */
[----:B------:R-:W-:-:S13]  /*dc90*/  LOP3.LUT P0, RZ, R16, 0x3ff, RZ, 0xc0, !PT ;  /* 0x000003ff10ff7812 */ /* 0x000fda000780c0ff */
[----:B------:R-:W-:Y:S05]  /*dca0*/  @!P0 BRA `(.L_x_43) ;  /* 0x0000000000408947 */ /* 0x000fea0003800000 */
[----:B------:R-:W-:Y:S01]  /*dcb0*/  MOV R2, 0x0 ;  /* 0x0000000000027802 */ /* 0x000fe20000000f00 */
[----:B------:R-:W-:Y:S01]  /*dcc0*/  ULDC.64 UR6, c[0x4][0xc0] ;  /* 0x0100300000067ab9 */ /* 0x000fe20000000a00 */
[----:B------:R-:W-:Y:S01]  /*dcd0*/  ULDC.64 UR8, c[0x4][0xc8] ;  /* 0x0100320000087ab9 */ /* 0x000fe20000000a00 */
[----:B------:R-:W-:Y:S01]  /*dce0*/  ULDC.64 UR4, c[0x4][0x10] ;  /* 0x0100040000047ab9 */ /* 0x000fe20000000a00 */
[----:B------:R-:W-:Y:S01]  /*dcf0*/  IMAD.U32 R4, RZ, RZ, UR6 ;  /* 0x00000006ff047e24 */ /* 0x000fe2000f8e00ff */
[----:B------:R-:W-:Y:S01]  /*dd00*/  MOV R13, RZ ;  /* 0x000000ff000d7202 */ /* 0x000fe20000000f00 */
[----:B------:R-:W0:Y:S01]  /*dd10*/  LDC.64 R2, c[0x4][R2] ;  /* 0x0100000002027b82 */ /* 0x000e220000000a00 */
[----:B------:R-:W-:Y:S02]  /*dd20*/  IMAD.U32 R5, RZ, RZ, UR7 ;  /* 0x00000007ff057e24 */ /* 0x000fe4000f8e00ff */
[----:B------:R-:W-:Y:S02]  /*dd30*/  IMAD.U32 R6, RZ, RZ, UR8 ;  /* 0x00000008ff067e24 */ /* 0x000fe4000f8e00ff */
[----:B------:R-:W-:-:S02]  /*dd40*/  IMAD.U32 R7, RZ, RZ, UR9 ;  /* 0x00000009ff077e24 */ /* 0x000fc4000f8e00ff */
[----:B------:R-:W-:Y:S02]  /*dd50*/  IMAD.U32 R10, RZ, RZ, UR4 ;  /* 0x00000004ff0a7e24 */ /* 0x000fe4000f8e00ff */
[----:B------:R-:W-:Y:S02]  /*dd60*/  IMAD.U32 R11, RZ, RZ, UR5 ;  /* 0x00000005ff0b7e24 */ /* 0x000fe4000f8e00ff */
[----:B------:R-:W-:Y:S02]  /*dd70*/  IMAD.MOV.U32 R8, RZ, RZ, 0x70 ;  /* 0x00000070ff087424 */ /* 0x000fe400078e00ff */
[----:B------:R-:W-:-:S07]  /*dd80*/  IMAD.MOV.U32 R12, RZ, RZ, 0x1 ;  /* 0x00000001ff0c7424 */ /* 0x000fce00078e00ff */
[----:B------:R-:W-:-:S07]  /*dd90*/  LEPC R20, `(.L_x_43) ;  /* 0x000000001014794e */ /* 0x000fce0000000000 */
[----:B0-----:R-:W-:Y:S05]  /*dda0*/  CALL.ABS.NOINC R2 ;  /* 0x0000000002007343 */ /* 0x001fea0003c00000 */
.L_x_43:
        /* <DEDUP_REMOVED lines=8> */
[----:B------:R-:W-:Y:S02]  /*de30*/  IMAD.U32 R4, RZ, RZ, UR6 ;  /* 0x00000006ff047e24 */ /* 0x000fe4000f8e00ff */
[----:B------:R-:W0:Y:S01]  /*de40*/  LDC.64 R2, c[0x4][R2] ;  /* 0x0100000002027b82 */ /* 0x000e220000000a00 */
[----:B------:R-:W-:Y:S02]  /*de50*/  IMAD.U32 R5, RZ, RZ, UR7 ;  /* 0x00000007ff057e24 */ /* 0x000fe4000f8e00ff */
[----:B------:R-:W-:Y:S02]  /*de60*/  IMAD.U32 R6, RZ, RZ, UR8 ;  /* 0x00000008ff067e24 */ /* 0x000fe4000f8e00ff */
[----:B------:R-:W-:-:S02]  /*de70*/  IMAD.U32 R7, RZ, RZ, UR9 ;  /* 0x00000009ff077e24 */ /* 0x000fc4000f8e00ff */
[----:B------:R-:W-:Y:S02]  /*de80*/  IMAD.U32 R10, RZ, RZ, UR4 ;  /* 0x00000004ff0a7e24 */ /* 0x000fe4000f8e00ff */
[----:B------:R-:W-:Y:S02]  /*de90*/  IMAD.U32 R11, RZ, RZ, UR5 ;  /* 0x00000005ff0b7e24 */ /* 0x000fe4000f8e00ff */
[----:B------:R-:W-:Y:S02]  /*dea0*/  IMAD.MOV.U32 R8, RZ, RZ, 0x70 ;  /* 0x00000070ff087424 */ /* 0x000fe400078e00ff */
[----:B------:R-:W-:Y:S02]  /*deb0*/  IMAD.MOV.U32 R12, RZ, RZ, 0x1 ;  /* 0x00000001ff0c7424 */ /* 0x000fe400078e00ff */
[----:B------:R-:W-:-:S07]  /*dec0*/  IMAD.MOV.U32 R13, RZ, RZ, RZ ;  /* 0x000000ffff0d7224 */ /* 0x000fce00078e00ff */
[----:B------:R-:W-:-:S07]  /*ded0*/  LEPC R20, `(.L_x_44) ;  /* 0x000000001014794e */ /* 0x000fce0000000000 */
[----:B0-----:R-:W-:Y:S05]  /*dee0*/  CALL.ABS.NOINC R2 ;  /* 0x0000000002007343 */ /* 0x001fea0003c00000 */
.L_x_44:
[----:B------:R-:W-:-:S13]  /*def0*/  LOP3.LUT P6, RZ, R16, 0x3ff, RZ, 0xc0, !PT ;  /* 0x000003ff10ff7812 */ /* 0x000fda00078cc0ff */
        /* <DEDUP_REMOVED lines=17> */
.L_x_45:
[----:B------:R-:W0:Y:S01]  /*e010*/  LDC.64 R2, c[0x0][0x9f8] ;  /* 0x00027e00ff027b82 */ /* 0x000e220000000a00 */
[----:B------:R-:W-:Y:S01]  /*e020*/  IMAD.MOV.U32 R9, RZ, RZ, R18 ;  /* 0x000000ffff097224 */ /* 0x000fe200078e0012 */
[----:B------:R-:W2:Y:S01]  /*e030*/  LDL.LU R6, [R1] ;  /* 0x0000000001067983 */ /* 0x000ea20000300800 */
[----:B0-----:R-:W-:-:S04]  /*e040*/  ISETP.NE.U32.AND P0, PT, R2, RZ, PT ;  /* 0x000000ff0200720c */ /* 0x001fc80003f05070 */
[----:B------:R-:W-:-:S13]  /*e050*/  ISETP.NE.AND.EX P0, PT, R3, RZ, PT, P0 ;  /* 0x000000ff0300720c */ /* 0x000fda0003f05300 */
[----:B------:R-:W0:Y:S02]  /*e060*/  @P0 LDC.64 R2, c[0x0][0x9f8] ;  /* 0x00027e00ff020b82 */ /* 0x000e240000000a00 */
[----:B0-----:R-:W-:-:S05]  /*e070*/  @P0 IMAD.WIDE R2, R18, 0x4, R2 ;  /* 0x0000000412020825 */ /* 0x001fca00078e0202 */
[----:B------:R0:W3:Y:S01]  /*e080*/  @P0 LDG.E R9, desc[UR44][R2.64] ;  /* 0x0000002c02090981 */ /* 0x0000e2000c1e1900 */
[C---:B------:R-:W-:Y:S02]  /*e090*/  IMAD.SHL.U32 R0, R19.reuse, 0x20, RZ ;  /* 0x0000002013007824 */ /* 0x040fe400078e00ff */
[----:B------:R-:W-:-:S03]  /*e0a0*/  IMAD.SHL.U32 R7, R19, 0x4, RZ ;  /* 0x0000000413077824 */ /* 0x000fc600078e00ff */
[----:B------:R-:W-:Y:S02]  /*e0b0*/  LOP3.LUT R4, R0, 0x80, RZ, 0xc0, !PT ;  /* 0x0000008000047812 */ /* 0x000fe400078ec0ff */
[----:B------:R-:W-:Y:S02]  /*e0c0*/  LOP3.LUT R8, R19, 0x7f, RZ, 0xc0, !PT ;  /* 0x0000007f13087812 */ /* 0x000fe400078ec0ff */
[----:B------:R-:W-:Y:S01]  /*e0d0*/  LOP3.LUT R4, R4, 0x10, R19, 0xf8, !PT ;  /* 0x0000001004047812 */ /* 0x000fe200078ef813 */
[----:B0-----:R-:W0:Y:S01]  /*e0e0*/  LDC.64 R2, c[0x0][0x418] ;  /* 0x00010600ff027b82 */ /* 0x001e220000000a00 */
[----:B------:R-:W-:Y:S02]  /*e0f0*/  SHF.R.U32.HI R5, RZ, 0x5, R8 ;  /* 0x00000005ff057819 */ /* 0x000fe40000011608 */
[----:B------:R-:W-:Y:S02]  /*e100*/  LOP3.LUT R7, R4, 0x10, R7, 0x78, !PT ;  /* 0x0000001004077812 */ /* 0x000fe400078e7807 */
[----:B------:R-:W-:-:S02]  /*e110*/  LOP3.LUT R4, R0, 0x60, RZ, 0xc0, !PT ;  /* 0x0000006000047812 */ /* 0x000fc400078ec0ff */
[----:B------:R-:W-:-:S03]  /*e120*/  LOP3.LUT R0, R0, 0x100, RZ, 0xc0, !PT ;  /* 0x0000010000007812 */ /* 0x000fc600078ec0ff */
[----:B------:R-:W-:-:S05]  /*e130*/  IMAD R4, R5, 0x200, R4 ;  /* 0x0000020005047824 */ /* 0x000fca00078e0204 */
[----:B------:R-:W-:Y:S01]  /*e140*/  IADD3 R4, R7, R4, R0 ;  /* 0x0000000407047210 */ /* 0x000fe20007ffe000 */
[C---:B------:R-:W-:Y:S02]  /*e150*/  IMAD.SHL.U32 R0, R19.reuse, 0x80, RZ ;  /* 0x0000008013007824 */ /* 0x040fe400078e00ff */
[----:B------:R-:W-:Y:S02]  /*e160*/  IMAD.SHL.U32 R18, R19, 0x10, RZ ;  /* 0x0000001013127824 */ /* 0x000fe400078e00ff */
[----:B------:R1:W-:Y:S03]  /*e170*/  STL [R1+0x18], R4 ;  /* 0x0000180401007387 */ /* 0x0003e60000100800 */
[----:B------:R-:W-:Y:S02]  /*e180*/  LOP3.LUT R18, R18, 0x70, RZ, 0xc0, !PT ;  /* 0x0000007012127812 */ /* 0x000fe400078ec0ff */
[----:B-1----:R-:W-:-:S05]  /*e190*/  LOP3.LUT R4, R0, 0x380, RZ, 0xc0, !PT ;  /* 0x0000038000047812 */ /* 0x002fca00078ec0ff */
[----:B------:R-:W-:Y:S01]  /*e1a0*/  IMAD R5, R5, 0x10, R4 ;  /* 0x0000001005057824 */ /* 0x000fe200078e0204 */
[----:B0-----:R-:W-:-:S04]  /*e1b0*/  ISETP.NE.U32.AND P0, PT, R2, RZ, PT ;  /* 0x000000ff0200720c */ /* 0x001fc80003f05070 */
[----:B------:R-:W-:Y:S02]  /*e1c0*/  LOP3.LUT R5, R5, R18, RZ, 0x3c, !PT ;  /* 0x0000001205057212 */ /* 0x000fe400078e3cff */
[----:B------:R-:W-:Y:S02]  /*e1d0*/  ISETP.NE.AND.EX P2, PT, R3, RZ, PT, P0 ;  /* 0x000000ff0300720c */ /* 0x000fe40003f45300 */
[----:B------:R-:W-:Y:S02]  /*e1e0*/  LOP3.LUT R0, R5, 0xc00, R0, 0xf8, !PT ;  /* 0x00000c0005007812 */ /* 0x000fe400078ef800 */
[----:B------:R-:W-:-:S03]  /*e1f0*/  LOP3.LUT P1, RZ, R19, 0x4, RZ, 0xc0, !PT ;  /* 0x0000000413ff7812 */ /* 0x000fc6000782c0ff */
[----:B------:R0:W-:Y:S02]  /*e200*/  STL [R1+0x10], R0 ;  /* 0x0000100001007387 */ /* 0x0001e40000100800 */
[----:B0-----:R-:W-:-:S04]  /*e210*/  MOV R0, 0x40 ;  /* 0x0000004000007802 */ /* 0x001fc80000000f00 */
[----:B------:R-:W-:-:S05]  /*e220*/  SEL R0, R0, 0xffffffc0, !P1 ;  /* 0xffffffc000007807 */ /* 0x000fca0004800000 */
[----:B------:R0:W-:Y:S01]  /*e230*/  STL [R1+0x14], R0 ;  /* 0x0000140001007387 */ /* 0x0001e20000100800 */
[----:B------:R-:W-:Y:S01]  /*e240*/  UMOV UR4, 0xffffffff ;  /* 0xffffffff00047882 */ /* 0x000fe20000000000 */
[----:B------:R-:W-:-:S04]  /*e250*/  SHF.R.U32.HI R7, RZ, 0x5, R19 ;  /* 0x00000005ff077819 */ /* 0x000fc80000011613 */
[----:B------:R-:W-:Y:S02]  /*e260*/  LOP3.LUT R7, R7, 0x3, RZ, 0xc0, !PT ;  /* 0x0000000307077812 */ /* 0x000fe400078ec0ff */
[----:B--2---:R-:W-:-:S04]  /*e270*/  LOP3.LUT R6, R6, 0xfffffffe, RZ, 0xc0, !PT ;  /* 0xfffffffe06067812 */ /* 0x004fc800078ec0ff */
[----:B------:R-:W-:Y:S02]  /*e280*/  @P2 LOP3.LUT R6, R6, 0x1, RZ, 0xfc, !PT ;  /* 0x0000000106062812 */ /* 0x000fe400078efcff */
[----:B---3--:R-:W-:Y:S01]  /*e290*/  SHF.R.S32.HI R10, RZ, 0x1f, R9 ;  /* 0x0000001fff0a7819 */ /* 0x008fe20000011409 */
[----:B------:R0:W-:Y:S04]  /*e2a0*/  STL [R1+0x4], R9 ;  /* 0x0000040901007387 */ /* 0x0001e80000100800 */
[----:B------:R0:W-:Y:S04]  /*e2b0*/  STL [R1], R6 ;  /* 0x0000000601007387 */ /* 0x0001e80000100800 */
[----:B------:R0:W-:Y:S01]  /*e2c0*/  STL [R1+0xc], R10 ;  /* 0x00000c0a01007387 */ /* 0x0001e20000100800 */
[----:B------:R-:W-:Y:S01]  /*e2d0*/  SEL R16, R9, RZ, !P2 ;  /* 0x000000ff09107207 */ /* 0x000fe20005000000 */
[----:B------:R-:W-:Y:S06]  /*e2e0*/  BRA.DIV UR4, `(.L_x_46) ;  /* 0x0000002e04407947 */ /* 0x000fec000b800000 */
[----:B------:R1:W2:Y:S02]  /*e2f0*/  SHFL.IDX PT, R14, R7, RZ, 0x1f ;  /* 0x00001fff070e7589 */ /* 0x0002a400000e0000 */
.L_x_95:
[----:B------:R-:W-:Y:S01]  /*e300*/  PLOP3.LUT P1, PT, PT, PT, PT, 0x8, 0x0 ;  /* 0x000000000000781c */ /* 0x000fe20003f2e170 */
[----:B0-----:R-:W-:Y:S01]  /*e310*/  IMAD.MOV.U32 R0, RZ, RZ, R6 ;  /* 0x000000ffff007224 */ /* 0x001fe200078e0006 */
[----:B--2---:R-:W-:-:S04]  /*e320*/  ISETP.NE.AND P0, PT, R14, RZ, PT ;  /* 0x000000ff0e00720c */ /* 0x004fc80003f05270 */
[----:B------:R-:W-:-:S07]  /*e330*/  LOP3.LUT R0, R0, 0xfffffffd, RZ, 0xc0, !PT ;  /* 0xfffffffd00007812 */ /* 0x000fce00078ec0ff */
[----:B------:R-:W-:-:S05]  /*e340*/  @P1 LOP3.LUT R0, R0, 0x2, RZ, 0xfc, !PT ;  /* 0x0000000200001812 */ /* 0x000fca00078efcff */
[----:B------:R0:W-:Y:S01]  /*e350*/  STL [R1], R0 ;  /* 0x0000000001007387 */ /* 0x0001e20000100800 */
[----:B------:R-:W-:Y:S05]  /*e360*/  @P0 BRA `(.L_x_47) ;  /* 0x0000000400280947 */ /* 0x000fea0003800000 */
[----:B------:R-:W-:Y:S01]  /*e370*/  UMOV UR4, 0xffffffff ;  /* 0xffffffff00047882 */ /* 0x000fe20000000000 */
[----:B0-----:R-:W-:Y:S02]  /*e380*/  VIADD R0, R17, 0xffffffff ;  /* 0xffffffff11007836 */ /* 0x001fe40000000000 */
[----:B------:R-:W-:Y:S05]  /*e390*/  BRA.DIV UR4, `(.L_x_48) ;  /* 0x0000002e04347947 */ /* 0x000fea000b800000 */
[----:B------:R-:W-:-:S13]  /*e3a0*/  ELECT P6, URZ, PT ;  /* 0x00000000003f782f */ /* 0x000fda00038c0000 */
.L_x_98:
[----:B------:R-:W-:Y:S05]  /*e3b0*/  @!P6 BRA `(.L_x_47) ;  /* 0x000000040014e947 */ /* 0x000fea0003800000 */
[----:B------:R-:W-:Y:S01]  /*e3c0*/  IMAD.MOV.U32 R16, RZ, RZ, R9 ;  /* 0x000000ffff107224 */ /* 0x000fe200078e0009 */
[----:B------:R-:W-:Y:S06]  /*e3d0*/  @!P2 BRA `(.L_x_49) ;  /* 0x000000000044a947 */ /* 0x000fec0003800000 */
[----:B-1----:R-:W0:Y:S01]  /*e3e0*/  LDC R7, c[0x0][0x43c] ;  /* 0x00010f00ff077b82 */ /* 0x002e220000000800 */
[----:B------:R-:W-:Y:S01]  /*e3f0*/  ULDC.64 UR4, c[0x0][0x428] ;  /* 0x00010a0000047ab9 */ /* 0x000fe20000000a00 */
[----:B0-----:R-:W-:-:S13]  /*e400*/  ISETP.NE.AND P0, PT, R7, 0x1, PT ;  /* 0x000000010700780c */ /* 0x001fda0003f05270 */
[----:B------:R-:W0:Y:S02]  /*e410*/  @P0 LDC.64 R4, c[0x0][0x440] ;  /* 0x00011000ff040b82 */ /* 0x000e240000000a00 */
[----:B0-----:R-:W-:-:S04]  /*e420*/  @P0 IMAD.HI.U32 R6, R0, R4, RZ ;  /* 0x0000000400060227 */ /* 0x001fc800078e00ff */
[----:B------:R-:W-:Y:S01]  /*e430*/  IMAD.MOV.U32 R4, RZ, RZ, R0 ;  /* 0x000000ffff047224 */ /* 0x000fe200078e0000 */
[----:B------:R-:W-:Y:S01]  /*e440*/  @P0 SHF.R.U32.HI R4, RZ, R5, R6 ;  /* 0x00000005ff040219 */ /* 0x000fe20000011606 */
[----:B------:R-:W-:-:S04]  /*e450*/  IMAD R6, R10, UR4, RZ ;  /* 0x000000040a067c24 */ /* 0x000fc8000f8e02ff */
[----:B------:R-:W-:Y:S02]  /*e460*/  IMAD.MOV R5, RZ, RZ, -R4 ;  /* 0x000000ffff057224 */ /* 0x000fe400078e0a04 */
[----:B------:R-:W-:Y:S02]  /*e470*/  IMAD R6, R9, UR5, R6 ;  /* 0x0000000509067c24 */ /* 0x000fe4000f8e0206 */
[----:B------:R-:W-:Y:S01]  /*e480*/  IMAD R0, R7, R5, R0 ;  /* 0x0000000507007224 */ /* 0x000fe200078e0200 */
[----:B------:R-:W-:-:S03]  /*e490*/  SHF.R.S32.HI R5, RZ, 0x1f, R4 ;  /* 0x0000001fff057819 */ /* 0x000fc60000011404 */
[----:B------:R-:W-:-:S04]  /*e4a0*/  IMAD.WIDE.U32 R4, R9, UR4, R4 ;  /* 0x0000000409047c25 */ /* 0x000fc8000f8e0004 */
[----:B------:R-:W-:Y:S01]  /*e4b0*/  IMAD.IADD R6, R5, 0x1, R6 ;  /* 0x0000000105067824 */ /* 0x000fe200078e0206 */
[----:B------:R-:W-:-:S04]  /*e4c0*/  LEA R2, P0, R4, R2, 0x2 ;  /* 0x0000000204027211 */ /* 0x000fc800078010ff */
[----:B------:R-:W-:-:S05]  /*e4d0*/  LEA.HI.X R3, R4, R3, R6, 0x2, P0 ;  /* 0x0000000304037211 */ /* 0x000fca00000f1406 */
[----:B------:R0:W5:Y:S04]  /*e4e0*/  LDG.E R16, desc[UR44][R2.64] ;  /* 0x0000002c02107981 */ /* 0x000168000c1e1900 */
.L_x_49:
[----:B0-----:R-:W-:Y:S01]  /*e4f0*/  IMAD.MOV.U32 R2, RZ, RZ, 0x1 ;  /* 0x00000001ff027424 */ /* 0x001fe200078e00ff */
[----:B------:R-:W-:-:S04]  /*e500*/  ISETP.NE.AND P1, PT, R8, RZ, PT ;  /* 0x000000ff0800720c */ /* 0x000fc80003f25270 */
[----:B------:R-:W-:-:S04]  /*e510*/  SHF.L.U32 R2, R2, 0x1f, RZ ;  /* 0x0000001f02027819 */ /* 0x000fc800000006ff */
[----:B------:R-:W0:Y:S02]  /*e520*/  SYNCS.PHASECHK.TRANS64.TRYWAIT P0, [UR38+0x2e880], R2 ;  /* 0x02e88002ff0075a7 */ /* 0x000e240008000166 */
[----:B0-----:R-:W-:Y:S05]  /*e530*/  @!P0 BRA `(.L_x_50) ;  /* 0x0000002800ec8947 */ /* 0x001fea0003800000 */
.L_x_99:
[----:B------:R-:W-:Y:S05]  /*e540*/  @P1 BRA `(.L_x_51) ;  /* 0x0000000000141947 */ /* 0x000fea0003800000 */
[----:B------:R-:W-:Y:S01]  /*e550*/  LOP3.LUT P0, RZ, R19, 0x1f, RZ, 0xc0, !PT ;  /* 0x0000001f13ff7812 */ /* 0x000fe2000780c0ff */
[----:B0-----:R-:W-:-:S04]  /*e560*/  IMAD.MOV.U32 R3, RZ, RZ, 0x7000 ;  /* 0x00007000ff037424 */ /* 0x001fc800078e00ff */
[----:B------:R2:W-:Y:S08]  /*e570*/  SYNCS.ARRIVE.TRANS64 RZ, [UR38+0x2e870], R3 ;  /* 0x02e87003ffff79a7 */ /* 0x0005f00008000026 */
[----:B--2---:R-:W-:Y:S05]  /*e580*/  @!P0 BRA `(.L_x_51) ;  /* 0x0000000000048947 */ /* 0x004fea0003800000 */
[----:B------:R-:W-:Y:S01]  /*e590*/  BPT.TRAP 0x1 ;  /* 0x000000040000795c */ /* 0x000fe20000300000 */
.L_x_51:
[----:B------:R-:W-:Y:S01]  /*e5a0*/  IMAD R0, R0, 0xe0, RZ ;  /* 0x000000e000007824 */ /* 0x000fe200078e02ff */
[----:B------:R-:W-:Y:S01]  /*e5b0*/  ULDC.64 UR4, c[0x0][0x198] ;  /* 0x0000660000047ab9 */ /* 0x000fe20000000a00 */
[----:B-----5:R-:W-:Y:S01]  /*e5c0*/  R2UR UR13, R16 ;  /* 0x00000000100d72ca */ /* 0x020fe200000e0000 */
[----:B------:R-:W-:Y:S02]  /*e5d0*/  UIADD3 UR4, UP0, UR4, 0x470, URZ ;  /* 0x0000047004047890 */ /* 0x000fe4000ff1e03f */
[----:B------:R-:W-:Y:S01]  /*e5e0*/  R2UR UR11, R0 ;  /* 0x00000000000b72ca */ /* 0x000fe200000e0000 */
[----:B------:R-:W-:Y:S02]  /*e5f0*/  UIADD3 UR8, UR38, 0xe400, URZ ;  /* 0x0000e40026087890 */ /* 0x000fe4000fffe03f */
[----:B------:R-:W-:Y:S02]  /*e600*/  UIADD3 UR9, UR38, 0x2e870, URZ ;  /* 0x0002e87026097890 */ /* 0x000fe4000fffe03f */
[----:B------:R-:W-:Y:S01]  /*e610*/  UIADD3.X UR5, URZ, UR5, URZ, UP0, !UPT ;  /* 0x000000053f057290 */ /* 0x000fe200087fe43f */
[----:B------:R-:W-:Y:S01]  /*e620*/  UMOV UR6, 0x0 ;  /* 0x0000000000067882 */ /* 0x000fe20000000000 */
[----:B------:R-:W-:Y:S01]  /*e630*/  UMOV UR7, 0x14f00000 ;  /* 0x14f0000000077882 */ /* 0x000fe20000000000 */
[----:B------:R-:W-:Y:S01]  /*e640*/  UMOV UR10, URZ ;  /* 0x0000003f000a7c82 */ /* 0x000fe20008000000 */
[----:B------:R-:W-:-:S05]  /*e650*/  UMOV UR12, UR36 ;  /* 0x00000024000c7c82 */ /* 0x000fca0008000000 */
[----:B------:R2:W-:Y:S01]  /*e660*/  UTMALDG.4D [UR8], [UR4], desc[UR6] ;  /* 0x00000608040075b4 */ /* 0x0005e20008019000 */
[----:B------:R-:W3:Y:S02]  /*e670*/  SYNCS.PHASECHK.TRANS64.TRYWAIT P0, [UR38+0x2e840], R2 ;  /* 0x02e84002ff0075a7 */ /* 0x000ee40008000166 */
[----:B--23--:R-:W-:Y:S05]  /*e680*/  @!P0 BRA `(.L_x_52) ;  /* 0x0000002800b08947 */ /* 0x00cfea0003800000 */
.L_x_100:
[----:B------:R-:W-:Y:S05]  /*e690*/  @P1 BRA `(.L_x_53) ;  /* 0x0000000000141947 */ /* 0x000fea0003800000 */
[----:B------:R-:W-:Y:S01]  /*e6a0*/  LOP3.LUT P0, RZ, R19, 0x1f, RZ, 0xc0, !PT ;  /* 0x0000001f13ff7812 */ /* 0x000fe2000780c0ff */
[----:B0-----:R-:W-:-:S04]  /*e6b0*/  IMAD.MOV.U32 R2, RZ, RZ, 0x7000 ;  /* 0x00007000ff027424 */ /* 0x001fc800078e00ff */
[----:B------:R2:W-:Y:S08]  /*e6c0*/  SYNCS.ARRIVE.TRANS64 RZ, [UR38+0x2e830], R2 ;  /* 0x02e83002ffff79a7 */ /* 0x0005f00008000026 */
[----:B--2---:R-:W-:Y:S05]  /*e6d0*/  @!P0 BRA `(.L_x_53) ;  /* 0x0000000000048947 */ /* 0x004fea0003800000 */
[----:B------:R-:W-:Y:S01]  /*e6e0*/  BPT.TRAP 0x1 ;  /* 0x000000040000795c */ /* 0x000fe20000300000 */
.L_x_53:
[----:B0-----:R-:W2:Y:S01]  /*e6f0*/  LDL.LU R2, [R1] ;  /* 0x0000000001027983 */ /* 0x001ea20000300800 */
[----:B------:R-:W-:Y:S01]  /*e700*/  PLOP3.LUT P0, PT, PT, PT, PT, 0x80, 0x0 ;  /* 0x000000000000781c */ /* 0x000fe20003f0f070 */
[----:B------:R-:W-:Y:S01]  /*e710*/  ULDC.64 UR4, c[0x0][0x198] ;  /* 0x0000660000047ab9 */ /* 0x000fe20000000a00 */
[----:B------:R-:W-:Y:S01]  /*e720*/  R2UR UR11, R0 ;  /* 0x00000000000b72ca */ /* 0x000fe200000e0000 */
[----:B------:R-:W-:Y:S01]  /*e730*/  UIADD3 UR4, UP0, UR4, 0x370, URZ ;  /* 0x0000037004047890 */ /* 0x000fe2000ff1e03f */
        /* <DEDUP_REMOVED lines=9> */
[----:B--2---:R-:W-:-:S04]  /*e7d0*/  LOP3.LUT R2, R2, 0xfffffffd, RZ, 0xc0, !PT ;  /* 0xfffffffd02027812 */ /* 0x004fc800078ec0ff */
[----:B------:R-:W-:-:S05]  /*e7e0*/  @P0 LOP3.LUT R2, R2, 0x2, RZ, 0xfc, !PT ;  /* 0x0000000202020812 */ /* 0x000fca00078efcff */
[----:B------:R3:W-:Y:S01]  /*e7f0*/  STL [R1], R2 ;  /* 0x0000000201007387 */ /* 0x0007e20000100800 */
[----:B------:R-:W-:Y:S01]  /*e800*/  NOP ;  /* 0x0000000000007918 */ /* 0x000fe20000000000 */
.L_x_47:
[----:B------:R-:W-:Y:S05]  /*e810*/  WARPSYNC.ALL ;  /* 0x0000000000007948 */ /* 0x000fea0003800000 */
[----:B---3--:R-:W-:Y:S01]  /*e820*/  UIADD3 UR4, UR38, 0x1c400, URZ ;  /* 0x0001c40026047890 */ /* 0x008fe2000fffe03f */
[----:B------:R-:W-:Y:S03]  /*e830*/  BAR.SYNC.DEFER_BLOCKING 0x8, 0x180 ;  /* 0x0206000000007b1d */ /* 0x000fe60000010000 */
        /* <DEDUP_REMOVED lines=8> */
[----:B-1----:R-:W-:Y:S01]  /*e8c0*/  MOV R7, UR9 ;  /* 0x0000000900077c02 */ /* 0x002fe20008000f00 */
[----:B------:R-:W1:Y:S01]  /*e8d0*/  LDC.64 R2, c[0x4][R2] ;  /* 0x0100000002027b82 */ /* 0x000e620000000a00 */
        /* <DEDUP_REMOVED lines=8> */
[----:B01----:R-:W-:Y:S05]  /*e960*/  CALL.ABS.NOINC R2 ;  /* 0x0000000002007343 */ /* 0x003fea0003c00000 */
.L_x_54:
[----:B------:R-:W2:Y:S01]  /*e970*/  S2R R4, SR_CTAID.Z ;  /* 0x0000000000047919 */ /* 0x000ea20000002700 */
[----:B------:R-:W3:Y:S01]  /*e980*/  LDC R8, c[0x0][0x448] ;  /* 0x00011200ff087b82 */ /* 0x000ee20000000800 */
[----:B------:R-:W-:Y:S01]  /*e990*/  USHF.R.S32.HI UR4, URZ, 0x1f, UR36 ;  /* 0x0000001f3f047899 */ /* 0x000fe20008011424 */
[----:B-1----:R-:W-:Y:S01]  /*e9a0*/  LOP3.LUT R7, R19, 0x7f, RZ, 0xc0, !PT ;  /* 0x0000007f13077812 */ /* 0x002fe200078ec0ff */
[----:B------:R-:W-:Y:S01]  /*e9b0*/  ULDC.64 UR8, c[0x0][0x2d8] ;  /* 0x0000b60000087ab9 */ /* 0x000fe20000000a00 */
[----:B------:R-:W1:Y:S01]  /*e9c0*/  S2R R10, SR_CTAID.X ;  /* 0x00000000000a7919 */ /* 0x000e620000002500 */
[----:B------:R-:W-:Y:S01]  /*e9d0*/  UIMAD UR6, UR4, UR8, URZ ;  /* 0x00000008040672a4 */ /* 0x000fe2000f8e023f */
[----:B------:R-:W-:Y:S01]  /*e9e0*/  SHF.R.U32.HI R9, RZ, 0x3, R19 ;  /* 0x00000003ff097819 */ /* 0x000fe20000011613 */
[----:B------:R-:W-:Y:S01]  /*e9f0*/  UIMAD.WIDE.U32 UR4, UR36, UR8, URZ ;  /* 0x00000008240472a5 */ /* 0x000fe2000f8e003f */
[----:B------:R-:W0:Y:S01]  /*ea00*/  LDC.64 R2, c[0x0][0x2e0] ;  /* 0x0000b800ff027b82 */ /* 0x000e220000000a00 */
[----:B------:R-:W-:-:S04]  /*ea10*/  UIMAD UR6, UR36, UR9, UR6 ;  /* 0x00000009240672a4 */ /* 0x000fc8000f8e0206 */
[----:B------:R-:W-:Y:S01]  /*ea20*/  UIADD3 UR5, UR5, UR6, URZ ;  /* 0x0000000605057290 */ /* 0x000fe2000fffe03f */
[----:B---3--:R-:W-:Y:S02]  /*ea30*/  ISETP.NE.AND P0, PT, R8, 0x1, PT ;  /* 0x000000010800780c */ /* 0x008fe40003f05270 */
[----:B--2---:R-:W-:-:S05]  /*ea40*/  SHF.R.S32.HI R5, RZ, 0x1f, R4 ;  /* 0x0000001fff057819 */ /* 0x004fca0000011404 */
[----:B0-----:R-:W-:-:S06]  /*ea50*/  IMAD R0, R5, R2, RZ ;  /* 0x0000000205007224 */ /* 0x001fcc00078e02ff */
[----:B------:R-:W0:Y:S01]  /*ea60*/  @P0 LDC R6, c[0x0][0x44c] ;  /* 0x00011300ff060b82 */ /* 0x000e220000000800 */
[----:B------:R-:W-:Y:S01]  /*ea70*/  LEA.HI R5, R7, R18, RZ, 0x1d ;  /* 0x0000001207057211 */ /* 0x000fe200078fe8ff */
[C---:B------:R-:W-:Y:S02]  /*ea80*/  IMAD R0, R4.reuse, R3, R0 ;  /* 0x0000000304007224 */ /* 0x040fe400078e0200 */
[----:B------:R-:W-:Y:S01]  /*ea90*/  IMAD.WIDE.U32 R2, R4, R2, UR4 ;  /* 0x0000000404027e25 */ /* 0x000fe2000f8e0002 */
[----:B------:R-:W-:-:S03]  /*eaa0*/  ULDC.64 UR4, c[0x0][0x2d0] ;  /* 0x0000b40000047ab9 */ /* 0x000fc60000000a00 */
[----:B------:R-:W-:Y:S02]  /*eab0*/  IMAD.IADD R3, R3, 0x1, R0 ;  /* 0x0000000103037824 */ /* 0x000fe400078e0200 */
[----:B------:R-:W2:Y:S01]  /*eac0*/  @P0 LDC R0, c[0x0][0x450] ;  /* 0x00011400ff000b82 */ /* 0x000ea20000000800 */
[----:B-1----:R-:W-:-:S04]  /*ead0*/  IMAD R5, R10, 0x80, R5 ;  /* 0x000000800a057824 */ /* 0x002fc800078e0205 */
[----:B------:R-:W-:Y:S02]  /*eae0*/  IMAD.MOV.U32 R4, RZ, RZ, R5 ;  /* 0x000000ffff047224 */ /* 0x000fe400078e0005 */
[----:B0-----:R-:W-:-:S05]  /*eaf0*/  @P0 IMAD.HI.U32 R6, R5, R6, RZ ;  /* 0x0000000605060227 */ /* 0x001fca00078e00ff */
[----:B--2---:R-:W-:-:S05]  /*eb00*/  @P0 SHF.R.U32.HI R4, RZ, R0, R6 ;  /* 0x00000000ff040219 */ /* 0x004fca0000011606 */
[----:B------:R-:W-:Y:S02]  /*eb10*/  IMAD.MOV R0, RZ, RZ, -R4 ;  /* 0x000000ffff007224 */ /* 0x000fe400078e0a04 */
[----:B------:R-:W-:-:S04]  /*eb20*/  IMAD.WIDE.U32 R2, R4, UR4, R2 ;  /* 0x0000000404027c25 */ /* 0x000fc8000f8e0002 */
[----:B------:R-:W-:Y:S01]  /*eb30*/  IMAD R0, R8, R0, R5 ;  /* 0x0000000008007224 */ /* 0x000fe200078e0205 */
[----:B------:R-:W-:-:S05]  /*eb40*/  SHF.R.S32.HI R5, RZ, 0x1f, R4 ;  /* 0x0000001fff057819 */ /* 0x000fca0000011404 */
[----:B------:R-:W-:-:S04]  /*eb50*/  IMAD R5, R5, UR4, RZ ;  /* 0x0000000405057c24 */ /* 0x000fc8000f8e02ff */
[----:B------:R-:W-:Y:S01]  /*eb60*/  IMAD R5, R4, UR5, R5 ;  /* 0x0000000504057c24 */ /* 0x000fe2000f8e0205 */
[----:B------:R-:W-:Y:S01]  /*eb70*/  SHF.R.S32.HI R4, RZ, 0x1f, R0 ;  /* 0x0000001fff047819 */ /* 0x000fe20000011400 */
[----:B------:R-:W-:Y:S02]  /*eb80*/  ULDC.64 UR4, c[0x0][0x2c8] ;  /* 0x0000b20000047ab9 */ /* 0x000fe40000000a00 */
[----:B------:R-:W-:Y:S02]  /*eb90*/  IMAD.IADD R3, R3, 0x1, R5 ;  /* 0x0000000103037824 */ /* 0x000fe400078e0205 */
[----:B------:R-:W-:Y:S02]  /*eba0*/  IMAD R4, R4, UR4, RZ ;  /* 0x0000000404047c24 */ /* 0x000fe4000f8e02ff */
[----:B------:R-:W-:-:S04]  /*ebb0*/  IMAD.WIDE.U32 R2, R0, UR4, R2 ;  /* 0x0000000400027c25 */ /* 0x000fc8000f8e0002 */
[----:B------:R-:W-:Y:S01]  /*ebc0*/  IMAD R5, R0, UR5, R4 ;  /* 0x0000000500057c24 */ /* 0x000fe2000f8e0204 */
[----:B------:R-:W-:Y:S01]  /*ebd0*/  ULDC.64 UR4, c[0x0][0x280] ;  /* 0x0000a00000047ab9 */ /* 0x000fe20000000a00 */
[----:B------:R-:W-:Y:S02]  /*ebe0*/  SHF.L.U32 R4, R7, 0x4, RZ ;  /* 0x0000000407047819 */ /* 0x000fe400000006ff */
[----:B------:R-:W-:Y:S01]  /*ebf0*/  IADD3 R0, P0, R2, UR4, RZ ;  /* 0x0000000402007c10 */ /* 0x000fe2000ff1e0ff */
[----:B------:R-:W-:Y:S01]  /*ec00*/  IMAD.SHL.U32 R2, R9, 0x10, RZ ;  /* 0x0000001009027824 */ /* 0x000fe200078e00ff */
[----:B------:R-:W-:Y:S02]  /*ec10*/  ULDC UR4, c[0x0][0x2b8] ;  /* 0x0000ae0000047ab9 */ /* 0x000fe40000000800 */
[----:B------:R-:W-:Y:S01]  /*ec20*/  IADD3.X R3, R3, UR5, R5, P0, !PT ;  /* 0x0000000503037c10 */ /* 0x000fe200087fe405 */
[----:B------:R-:W-:Y:S01]  /*ec30*/  IMAD.SHL.U32 R5, R9, 0x80, RZ ;  /* 0x0000008009057824 */ /* 0x000fe200078e00ff */
[----:B------:R-:W-:Y:S01]  /*ec40*/  ISETP.GE.AND P0, PT, R18, UR4, PT ;  /* 0x0000000412007c0c */ /* 0x000fe2000bf06270 */
[----:B------:R-:W-:-:S03]  /*ec50*/  UMOV UR4, 0xffffffff ;  /* 0xffffffff00047882 */ /* 0x000fc60000000000 */
[----:B------:R-:W-:-:S04]  /*ec60*/  LOP3.LUT R5, R18, 0x380, R5, 0xf8, !PT ;  /* 0x0000038012057812 */ /* 0x000fc800078ef805 */
[----:B------:R-:W-:-:S04]  /*ec70*/  LOP3.LUT R5, R5, 0x70, R2, 0x78, !PT ;  /* 0x0000007005057812 */ /* 0x000fc800078e7802 */
[----:B------:R-:W-:Y:S02]  /*ec80*/  LOP3.LUT R4, R5, 0x400, R4, 0xf8, !PT ;  /* 0x0000040005047812 */ /* 0x000fe400078ef804 */
[----:B------:R-:W-:Y:S01]  /*ec90*/  SHF.R.U32.HI R5, RZ, 0x3, R7 ;  /* 0x00000003ff057819 */ /* 0x000fe20000011607 */
[----:B------:R-:W-:Y:S06]  /*eca0*/  BRA.DIV UR4, `(.L_x_55) ;  /* 0x0000002604407947 */ /* 0x000fec000b800000 */
[----:B------:R-:W0:Y:S01]  /*ecb0*/  SHFL.IDX PT, R7, R0, RZ, 0x181f ;  /* 0x00181fff00077589 */ /* 0x000e2200000e0000 */
[----:B------:R-:W-:Y:S01]  /*ecc0*/  ULDC UR4, c[0x0][0x288] ;  /* 0x0000a20000047ab9 */ /* 0x000fe20000000800 */
[----:B------:R-:W-:Y:S02]  /*ecd0*/  IMAD R5, R10, 0x80, R5 ;  /* 0x000000800a057824 */ /* 0x000fe400078e0205 */
[----:B------:R-:W1:Y:S01]  /*ece0*/  SHFL.IDX PT, R6, R3, RZ, 0x181f ;  /* 0x00181fff03067589 */ /* 0x000e6200000e0000 */
[----:B------:R-:W-:Y:S02]  /*ecf0*/  IMAD R2, R8, UR4, RZ ;  /* 0x0000000408027c24 */ /* 0x000fe4000f8e02ff */
[C---:B------:R-:W-:Y:S01]  /*ed00*/  VIADD R9, R5.reuse, 0x10 ;  /* 0x0000001005097836 */ /* 0x040fe20000000000 */
[----:B------:R-:W2:Y:S02]  /*ed10*/  SHFL.IDX PT, R14, R0, 0x1, 0x181f ;  /* 0x00381f00000e7f89 */ /* 0x000ea400000e0000 */
[----:B------:R-:W-:-:S13]  /*ed20*/  ISETP.GE.AND P1, PT, R5, R2, PT ;  /* 0x000000020500720c */ /* 0x000fda0003f26270 */
[----:B------:R-:W-:Y:S01]  /*ed30*/  @!P1 VIADD R8, R4, UR38 ;  /* 0x0000002604089c36 */ /* 0x000fe20008000000 */
[----:B0-----:R-:W-:-:S05]  /*ed40*/  @!P1 IADD3 R7, P2, R18, R7, RZ ;  /* 0x0000000712079210 */ /* 0x001fca0007f5e0ff */
[----:B-1----:R-:W-:-:S05]  /*ed50*/  @!P1 IMAD.X R6, RZ, RZ, R6, P2 ;  /* 0x000000ffff069224 */ /* 0x002fca00010e0606 */
[----:B------:R-:W-:-:S04]  /*ed60*/  @!P1 LOP3.LUT R7, R7, R6, RZ, 0x3c, !PT ;  /* 0x0000000607079212 */ /* 0x000fc800078e3cff */
[----:B------:R-:W-:-:S04]  /*ed70*/  @!P1 LOP3.LUT R6, R7, R6, RZ, 0x3c, !PT ;  /* 0x0000000607069212 */ /* 0x000fc800078e3cff */
[----:B------:R-:W-:-:S05]  /*ed80*/  @!P1 LOP3.LUT R7, R7, R6, RZ, 0x3c, !PT ;  /* 0x0000000607079212 */ /* 0x000fca00078e3cff */
[----:B------:R0:W-:Y:S01]  /*ed90*/  @!P1 LDGSTS.E.BYPASS.LTC128B.128 [R8+0x1c400], desc[UR44][R6.64], !P0 ;  /* 0x1c40000006089fae */ /* 0x0001e2000c101d6c */
[----:B------:R-:W-:Y:S01]  /*eda0*/  ISETP.GE.AND P1, PT, R9, R2, PT ;  /* 0x000000020900720c */ /* 0x000fe20003f26270 */
[----:B------:R-:W-:Y:S02]  /*edb0*/  VIADD R9, R5, 0x20 ;  /* 0x0000002005097836 */ /* 0x000fe40000000000 */
[----:B0-----:R-:W0:Y:S10]  /*edc0*/  SHFL.IDX PT, R6, R3, 0x1, 0x181f ;  /* 0x00381f0003067f89 */ /* 0x001e3400000e0000 */
[----:B--2---:R-:W-:Y:S01]  /*edd0*/  @!P1 IADD3 R7, P2, R18, R14, RZ ;  /* 0x0000000e12079210 */ /* 0x004fe20007f5e0ff */
[----:B------:R-:W-:Y:S01]  /*ede0*/  @!P1 VIADD R8, R4, UR38 ;  /* 0x0000002604089c36 */ /* 0x000fe20008000000 */
[----:B------:R-:W1:Y:S03]  /*edf0*/  SHFL.IDX PT, R14, R0, 0x2, 0x181f ;  /* 0x00581f00000e7f89 */ /* 0x000e6600000e0000 */
[----:B0-----:R-:W-:-:S05]  /*ee00*/  @!P1 IMAD.X R6, RZ, RZ, R6, P2 ;  /* 0x000000ffff069224 */ /* 0x001fca00010e0606 */
[----:B------:R-:W-:-:S04]  /*ee10*/  @!P1 LOP3.LUT R7, R7, R6, RZ, 0x3c, !PT ;  /* 0x0000000607079212 */ /* 0x000fc800078e3cff */
[----:B------:R-:W-:-:S04]  /*ee20*/  @!P1 LOP3.LUT R6, R7, R6, RZ, 0x3c, !PT ;  /* 0x0000000607069212 */ /* 0x000fc800078e3cff */
[----:B------:R-:W-:-:S05]  /*ee30*/  @!P1 LOP3.LUT R7, R7, R6, RZ, 0x3c, !PT ;  /* 0x0000000607079212 */ /* 0x000fca00078e3cff */
[----:B------:R0:W-:Y:S01]  /*ee40*/  @!P1 LDGSTS.E.BYPASS.LTC128B.128 [R8+0x1cc00], desc[UR44][R6.64], !P0 ;  /* 0x1cc0000006089fae */ /* 0x0001e2000c101d6c */
[----:B------:R-:W-:Y:S01]  /*ee50*/  ISETP.GE.AND P1, PT, R9, R2, PT ;  /* 0x000000020900720c */ /* 0x000fe20003f26270 */
[----:B------:R-:W-:Y:S02]  /*ee60*/  VIADD R9, R5, 0x30 ;  /* 0x0000003005097836 */ /* 0x000fe40000000000 */
[----:B0-----:R-:W0:Y:S10]  /*ee70*/  SHFL.IDX PT, R6, R3, 0x2, 0x181f ;  /* 0x00581f0003067f89 */ /* 0x001e3400000e0000 */
[----:B-1----:R-:W-:Y:S01]  /*ee80*/  @!P1 IADD3 R7, P2, R18, R14, RZ ;  /* 0x0000000e12079210 */ /* 0x002fe20007f5e0ff */
[----:B------:R-:W-:Y:S01]  /*ee90*/  @!P1 VIADD R8, R4, UR38 ;  /* 0x0000002604089c36 */ /* 0x000fe20008000000 */
[----:B------:R-:W1:Y:S03]  /*eea0*/  SHFL.IDX PT, R14, R0, 0x3, 0x181f ;  /* 0x00781f00000e7f89 */ /* 0x000e6600000e0000 */
[----:B0-----:R-:W-:-:S05]  /*eeb0*/  @!P1 IMAD.X R6, RZ, RZ, R6, P2 ;  /* 0x000000ffff069224 */ /* 0x001fca00010e0606 */
[----:B------:R-:W-:-:S04]  /*eec0*/  @!P1 LOP3.LUT R7, R7, R6, RZ, 0x3c, !PT ;  /* 0x0000000607079212 */ /* 0x000fc800078e3cff */
[----:B------:R-:W-:-:S04]  /*eed0*/  @!P1 LOP3.LUT R6, R7, R6, RZ, 0x3c, !PT ;  /* 0x0000000607069212 */ /* 0x000fc800078e3cff */
[----:B------:R-:W-:-:S05]  /*eee0*/  @!P1 LOP3.LUT R7, R7, R6, RZ, 0x3c, !PT ;  /* 0x0000000607079212 */ /* 0x000fca00078e3cff */
[----:B------:R0:W-:Y:S01]  /*eef0*/  @!P1 LDGSTS.E.BYPASS.LTC128B.128 [R8+0x1d400], desc[UR44][R6.64], !P0 ;  /* 0x1d40000006089fae */ /* 0x0001e2000c101d6c */
[----:B------:R-:W-:Y:S02]  /*ef00*/  ISETP.GE.AND P1, PT, R9, R2, PT ;  /* 0x000000020900720c */ /* 0x000fe40003f26270 */
[----:B------:R-:W-:Y:S01]  /*ef10*/  IADD3 R9, R5, 0x40, RZ ;  /* 0x0000004005097810 */ /* 0x000fe20007ffe0ff */
        /* <DEDUP_REMOVED lines=25> */
[----:B------:R-:W-:Y:S03]  /*f0b0*/  SHFL.IDX PT, R14, R0, 0x7, 0x181f ;  /* 0x00f81f00000e7f89 */ /* 0x000fe600000e0000 */
[----:B0-----:R-:W-:-:S05]  /*f0c0*/  @!P1 IMAD.X R6, RZ, RZ, R6, P2 ;  /* 0x000000ffff069224 */ /* 0x001fca00010e0606 */
[----:B------:R-:W-:-:S04]  /*f0d0*/  @!P1 LOP3.LUT R7, R7, R6, RZ, 0x3c, !PT ;  /* 0x0000000607079212 */ /* 0x000fc800078e3cff */
[----:B------:R-:W-:-:S04]  /*f0e0*/  @!P1 LOP3.LUT R6, R7, R6, RZ, 0x3c, !PT ;  /* 0x0000000607069212 */ /* 0x000fc800078e3cff */
[----:B------:R-:W-:-:S05]  /*f0f0*/  @!P1 LOP3.LUT R7, R7, R6, RZ, 0x3c, !PT ;  /* 0x0000000607079212 */ /* 0x000fca00078e3cff */
[----:B------:R0:W-:Y:S01]  /*f100*/  @!P1 LDGSTS.E.BYPASS.LTC128B.128 [R8+0x1ec00], desc[UR44][R6.64], !P0 ;  /* 0x1ec0000006089fae */ /* 0x0001e2000c101d6c */
[----:B------:R-:W-:-:S03]  /*f110*/  ISETP.GE.AND P1, PT, R9, R2, PT ;  /* 0x000000020900720c */ /* 0x000fc60003f26270 */
[----:B0-----:R-:W0:Y:S10]  /*f120*/  SHFL.IDX PT, R7, R0, 0x6, 0x181f ;  /* 0x00d81f0000077f89 */ /* 0x001e3400000e0000 */
[----:B------:R-:W-:Y:S01]  /*f130*/  @!P1 VIADD R8, R4, UR38 ;  /* 0x0000002604089c36 */ /* 0x000fe20008000000 */
[----:B------:R-:W1:Y:S04]  /*f140*/  SHFL.IDX PT, R6, R3, 0x6, 0x181f ;  /* 0x00d81f0003067f89 */ /* 0x000e6800000e0000 */
[----:B------:R-:W2:Y:S01]  /*f150*/  SHFL.IDX PT, R3, R3, 0x7, 0x181f ;  /* 0x00f81f0003037f89 */ /* 0x000ea200000e0000 */
[----:B0-----:R-:W-:-:S05]  /*f160*/  @!P1 IADD3 R7, P2, R18, R7, RZ ;  /* 0x0000000712079210 */ /* 0x001fca0007f5e0ff */
[----:B-1----:R-:W-:-:S05]  /*f170*/  @!P1 IMAD.X R6, RZ, RZ, R6, P2 ;  /* 0x000000ffff069224 */ /* 0x002fca00010e0606 */
[----:B------:R-:W-:-:S04]  /*f180*/  @!P1 LOP3.LUT R7, R7, R6, RZ, 0x3c, !PT ;  /* 0x0000000607079212 */ /* 0x000fc800078e3cff */
[----:B------:R-:W-:-:S04]  /*f190*/  @!P1 LOP3.LUT R6, R7, R6, RZ, 0x3c, !PT ;  /* 0x0000000607069212 */ /* 0x000fc800078e3cff */
[----:B------:R-:W-:-:S05]  /*f1a0*/  @!P1 LOP3.LUT R7, R7, R6, RZ, 0x3c, !PT ;  /* 0x0000000607079212 */ /* 0x000fca00078e3cff */
[----:B--2---:R0:W-:Y:S02]  /*f1b0*/  @!P1 LDGSTS.E.BYPASS.LTC128B.128 [R8+0x1f400], desc[UR44][R6.64], !P0 ;  /* 0x1f40000006089fae */ /* 0x0041e4000c101d6c */
.L_x_117:
[----:B------:R-:W-:Y:S02]  /*f1c0*/  VIADD R5, R5, 0x70 ;  /* 0x0000007005057836 */ /* 0x000fe40000000000 */
[----:B------:R-:W-:-:S03]  /*f1d0*/  IMAD.MOV.U32 R0, RZ, RZ, 0x1 ;  /* 0x00000001ff007424 */ /* 0x000fc600078e00ff */
[----:B------:R-:W-:Y:S02]  /*f1e0*/  ISETP.GE.AND P1, PT, R5, R2, PT ;  /* 0x000000020500720c */ /* 0x000fe40003f26270 */
[----:B------:R-:W-:-:S11]  /*f1f0*/  SHF.L.U32 R0, R0, 0x1f, RZ ;  /* 0x0000001f00007819 */ /* 0x000fd600000006ff */
[----:B------:R-:W-:Y:S01]  /*f200*/  @!P1 IADD3 R2, P2, R18, R14, RZ ;  /* 0x0000000e12029210 */ /* 0x000fe20007f5e0ff */
[----:B------:R-:W-:-:S04]  /*f210*/  @!P1 VIADD R5, R4, UR38 ;  /* 0x0000002604059c36 */ /* 0x000fc80008000000 */
[----:B------:R-:W-:-:S05]  /*f220*/  @!P1 IMAD.X R3, RZ, RZ, R3, P2 ;  /* 0x000000ffff039224 */ /* 0x000fca00010e0603 */
[----:B------:R-:W-:Y:S01]  /*f230*/  @!PT LDS RZ, [RZ] ;  /* 0x00000000fffff984 */ /* 0x000fe20000000800 */
[----:B------:R-:W-:Y:S01]  /*f240*/  @!PT LDS RZ, [RZ] ;  /* 0x00000000fffff984 */ /* 0x000fe20000000800 */
[----:B------:R-:W-:Y:S01]  /*f250*/  @!PT LDS RZ, [RZ] ;  /* 0x00000000fffff984 */ /* 0x000fe20000000800 */
[----:B------:R1:W-:Y:S01]  /*f260*/  @!P1 LDGSTS.E.BYPASS.LTC128B.128 [R5+0x1fc00], desc[UR44][R2.64], !P0 ;  /* 0x1fc0000002059fae */ /* 0x0003e2000c101d6c */
[----:B------:R-:W-:Y:S01]  /*f270*/  NOP ;  /* 0x0000000000007918 */ /* 0x000fe20000000000 */
[----:B------:R-:W-:Y:S02]  /*f280*/  SYNCS.ARRIVE.TRANS64.RED.A0T1 RZ, [UR38+0x2e800], RZ ;  /* 0x02e800ffffff79a7 */ /* 0x000fe40008200426 */
[----:B------:R-:W-:Y:S01]  /*f290*/  ARRIVES.LDGSTSBAR.64.TRANSCNT [UR38+0x2e800] ;  /* 0x02e80000ff0079b0 */ /* 0x000fe20008000aa6 */
[----:B------:R-:W-:-:S03]  /*f2a0*/  NOP ;  /* 0x0000000000007918 */ /* 0x000fc60000000000 */
[----:B0-----:R-:W2:Y:S01]  /*f2b0*/  LDL R6, [R1+0x8] ;  /* 0x0000080001067983 */ /* 0x001ea20000100800 */
[----:B------:R-:W-:Y:S01]  /*f2c0*/  SYNCS.ARRIVE.TRANS64.A1T0 RZ, [UR38+0x2e800], RZ ;  /* 0x02e800ffffff79a7 */ /* 0x000fe20008100026 */
[----:B------:R-:W-:Y:S01]  /*f2d0*/  IADD3 R17, R17, -0x2, RZ ;  /* 0xfffffffe11117810 */ /* 0x000fe20007ffe0ff */
[----:B------:R-:W0:Y:S03]  /*f2e0*/  SYNCS.PHASECHK.TRANS64.TRYWAIT P0, [UR38+0x2e820], R0 ;  /* 0x02e82000ff0075a7 */ /* 0x000e260008000166 */
[----:B--2---:R-:W-:Y:S01]  /*f2f0*/  ISETP.GE.AND P1, PT, R17, R6, PT ;  /* 0x000000061100720c */ /* 0x004fe20003f26270 */
[----:B01----:R-:W-:-:S12]  /*f300*/  @!P0 BRA `(.L_x_56) ;  /* 0x0000002800548947 */ /* 0x003fd80003800000 */
.L_x_118:
[----:B------:R-:W-:Y:S01]  /*f310*/  IMAD.MOV.U32 R20, RZ, RZ, 0x1 ;  /* 0x00000001ff147424 */ /* 0x000fe200078e00ff */
[----:B------:R-:W-:Y:S06]  /*f320*/  @!P1 BRA `(.L_x_57) ;  /* 0x0000000c00c89947 */ /* 0x000fec0003800000 */
[----:B------:R-:W2:Y:S01]  /*f330*/  LDL R2, [R1+0x1c] ;  /* 0x00001c0001027983 */ /* 0x000ea20000100800 */
[----:B0-----:R-:W-:Y:S02]  /*f340*/  IMAD.MOV.U32 R0, RZ, RZ, 0x1 ;  /* 0x00000001ff007424 */ /* 0x001fe400078e00ff */
[----:B------:R-:W-:Y:S01]  /*f350*/  IMAD.MOV.U32 R6, RZ, RZ, RZ ;  /* 0x000000ffff067224 */ /* 0x000fe200078e00ff */
[C---:B--2---:R-:W-:Y:S02]  /*f360*/  LOP3.LUT R3, R2.reuse, 0x1, RZ, 0xfc, !PT ;  /* 0x0000000102037812 */ /* 0x044fe400078efcff */
[----:B------:R-:W-:-:S03]  /*f370*/  LOP3.LUT R21, R2, 0x2, RZ, 0xfc, !PT ;  /* 0x0000000202157812 */ /* 0x000fc600078efcff */
[----:B------:R0:W-:Y:S04]  /*f380*/  STL [R1+0x20], R3 ;  /* 0x0000200301007387 */ /* 0x0001e80000100800 */
.L_x_74:
[----:B------:R-:W2:Y:S01]  /*f390*/  LDL R2, [R1] ;  /* 0x0000000001027983 */ /* 0x000ea20000100800 */
[----:B------:R-:W-:Y:S01]  /*f3a0*/  VIADD R19, R6, 0x1 ;  /* 0x0000000106137836 */ /* 0x000fe20000000000 */
[----:B------:R-:W-:Y:S04]  /*f3b0*/  BSSY B0, `(.L_x_58) ;  /* 0x0000066000007945 */ /* 0x000fe80003800000 */
[----:B------:R-:W-:-:S04]  /*f3c0*/  ISETP.NE.AND P0, PT, R19, 0x2, PT ;  /* 0x000000021300780c */ /* 0x000fc80003f05270 */
[----:B0-----:R-:W-:Y:S02]  /*f3d0*/  SEL R3, RZ, 0x1, P0 ;  /* 0x00000001ff037807 */ /* 0x001fe40000000000 */
[----:B------:R-:W-:Y:S02]  /*f3e0*/  SEL R19, R19, RZ, P0 ;  /* 0x000000ff13137207 */ /* 0x000fe40000000000 */
[----:B------:R-:W-:Y:S02]  /*f3f0*/  LOP3.LUT R20, R0, R3, RZ, 0x3c, !PT ;  /* 0x0000000300147212 */ /* 0x000fe400078e3cff */
[----:B--2---:R-:W-:-:S13]  /*f400*/  LOP3.LUT P1, RZ, R2, 0x2, RZ, 0xc0, !PT ;  /* 0x0000000202ff7812 */ /* 0x004fda000782c0ff */
[----:B------:R-:W-:Y:S05]  /*f410*/  @!P1 BRA `(.L_x_59) ;  /* 0x00000004007c9947 */ /* 0x000fea0003800000 */
[----:B------:R-:W-:Y:S01]  /*f420*/  LOP3.LUT P1, RZ, R2, 0x1, RZ, 0xc0, !PT ;  /* 0x0000000102ff7812 */ /* 0x000fe2000782c0ff */
[----:B------:R-:W-:-:S12]  /*f430*/  IMAD.MOV.U32 R7, RZ, RZ, R17 ;  /* 0x000000ffff077224 */ /* 0x000fd800078e0011 */
[----:B------:R-:W-:Y:S05]  /*f440*/  @!P1 BRA `(.L_x_60) ;  /* 0x0000000000509947 */ /* 0x000fea0003800000 */
[----:B------:R-:W2:Y:S01]  /*f450*/  LDL R8, [R1+0xc] ;  /* 0x00000c0001087983 */ /* 0x000ea20000100800 */
[----:B------:R-:W0:Y:S01]  /*f460*/  LDC R7, c[0x0][0x43c] ;  /* 0x00010f00ff077b82 */ /* 0x000e220000000800 */
[----:B------:R-:W-:Y:S02]  /*f470*/  ULDC.64 UR4, c[0x0][0x428] ;  /* 0x00010a0000047ab9 */ /* 0x000fe40000000a00 */
[----:B------:R-:W3:Y:S01]  /*f480*/  LDL R9, [R1+0x4] ;  /* 0x0000040001097983 */ /* 0x000ee20000100800 */
[----:B0-----:R-:W-:-:S13]  /*f490*/  ISETP.NE.AND P0, PT, R7, 0x1, PT ;  /* 0x000000010700780c */ /* 0x001fda0003f05270 */
[----:B------:R-:W0:Y:S02]  /*f4a0*/  @P0 LDC.64 R2, c[0x0][0x440] ;  /* 0x00011000ff020b82 */ /* 0x000e240000000a00 */
[----:B0-----:R-:W-:-:S04]  /*f4b0*/  @P0 IMAD.HI.U32 R4, R17, R2, RZ ;  /* 0x0000000211040227 */ /* 0x001fc800078e00ff */
[----:B------:R-:W-:Y:S01]  /*f4c0*/  IMAD.MOV.U32 R2, RZ, RZ, R17 ;  /* 0x000000ffff027224 */ /* 0x000fe200078e0011 */
[----:B------:R-:W-:-:S04]  /*f4d0*/  @P0 SHF.R.U32.HI R2, RZ, R3, R4 ;  /* 0x00000003ff020219 */ /* 0x000fc80000011604 */
[--C-:B------:R-:W-:Y:S01]  /*f4e0*/  SHF.R.S32.HI R3, RZ, 0x1f, R2.reuse ;  /* 0x0000001fff037819 */ /* 0x100fe20000011402 */
[----:B------:R-:W-:-:S04]  /*f4f0*/  IMAD.MOV R4, RZ, RZ, -R2 ;  /* 0x000000ffff047224 */ /* 0x000fc800078e0a02 */
[----:B------:R-:W-:Y:S02]  /*f500*/  IMAD R7, R7, R4, R17 ;  /* 0x0000000407077224 */ /* 0x000fe400078e0211 */
[----:B------:R-:W0:Y:S01]  /*f510*/  LDC.64 R4, c[0x0][0x418] ;  /* 0x00010600ff047b82 */ /* 0x000e220000000a00 */
[----:B--2---:R-:W-:-:S04]  /*f520*/  IMAD R8, R8, UR4, RZ ;  /* 0x0000000408087c24 */ /* 0x004fc8000f8e02ff */
[C---:B---3--:R-:W-:Y:S02]  /*f530*/  IMAD R8, R9.reuse, UR5, R8 ;  /* 0x0000000509087c24 */ /* 0x048fe4000f8e0208 */
[----:B------:R-:W-:-:S04]  /*f540*/  IMAD.WIDE.U32 R2, R9, UR4, R2 ;  /* 0x0000000409027c25 */ /* 0x000fc8000f8e0002 */
[----:B------:R-:W-:Y:S01]  /*f550*/  IMAD.IADD R8, R8, 0x1, R3 ;  /* 0x0000000108087824 */ /* 0x000fe200078e0203 */
[----:B0-----:R-:W-:-:S04]  /*f560*/  LEA R4, P0, R2, R4, 0x2 ;  /* 0x0000000402047211 */ /* 0x001fc800078010ff */
[----:B------:R-:W-:-:S05]  /*f570*/  LEA.HI.X R5, R2, R5, R8, 0x2, P0 ;  /* 0x0000000502057211 */ /* 0x000fca00000f1408 */
[----:B------:R0:W5:Y:S04]  /*f580*/  LDG.E R16, desc[UR44][R4.64] ;  /* 0x0000002c04107981 */ /* 0x000168000c1e1900 */
.L_x_60:
[----:B0-----:R-:W-:Y:S01]  /*f590*/  LEA R4, R19, UR38, 0x3 ;  /* 0x0000002613047c11 */ /* 0x001fe2000f8e18ff */
[----:B------:R-:W0:Y:S01]  /*f5a0*/  S2R R2, SR_TID.X ;  /* 0x0000000000027919 */ /* 0x000e220000002100 */
[----:B------:R-:W-:-:S04]  /*f5b0*/  SHF.L.U32 R3, R20, 0x1f, RZ ;  /* 0x0000001f14037819 */ /* 0x000fc800000006ff */
[----:B------:R-:W1:Y:S01]  /*f5c0*/  SYNCS.PHASECHK.TRANS64.TRYWAIT P0, [R4+URZ+0x2e880], R3 ;  /* 0x02e88003040075a7 */ /* 0x000e62000800017f */
[----:B0-----:R-:W-:-:S04]  /*f5d0*/  LOP3.LUT R2, R2, 0x7f, RZ, 0xc0, !PT ;  /* 0x0000007f02027812 */ /* 0x001fc800078ec0ff */
[----:B------:R-:W-:Y:S01]  /*f5e0*/  ISETP.NE.AND P1, PT, R2, RZ, PT ;  /* 0x000000ff0200720c */ /* 0x000fe20003f25270 */
[----:B-1----:R-:W-:-:S12]  /*f5f0*/  @!P0 BRA `(.L_x_61) ;  /* 0x0000002400b08947 */ /* 0x002fd80003800000 */
.L_x_119:
[----:B------:R-:W-:Y:S04]  /*f600*/  BSSY B1, `(.L_x_62) ;  /* 0x0000009000017945 */ /* 0x000fe80003800000 */
[----:B------:R-:W-:Y:S05]  /*f610*/  @P1 BRA `(.L_x_63) ;  /* 0x00000000001c1947 */ /* 0x000fea0003800000 */
[----:B------:R-:W1:Y:S01]  /*f620*/  S2R R5, SR_TID.X ;  /* 0x0000000000057919 */ /* 0x000e620000002100 */
[----:B------:R-:W-:-:S04]  /*f630*/  IMAD.MOV.U32 R2, RZ, RZ, 0x7000 ;  /* 0x00007000ff027424 */ /* 0x000fc800078e00ff */
[----:B------:R2:W-:Y:S01]  /*f640*/  SYNCS.ARRIVE.TRANS64 RZ, [R4+URZ+0x2e870], R2 ;  /* 0x02e8700204ff79a7 */ /* 0x0005e2000800003f */
[----:B-1----:R-:W-:-:S04]  /*f650*/  LOP3.LUT R5, R5, 0x1f, RZ, 0xc0, !PT ;  /* 0x0000001f05057812 */ /* 0x002fc800078ec0ff */
[----:B------:R-:W-:-:S13]  /*f660*/  ISETP.NE.AND P0, PT, R5, RZ, PT ;  /* 0x000000ff0500720c */ /* 0x000fda0003f05270 */
[----:B--2---:R-:W-:Y:S05]  /*f670*/  @!P0 BRA `(.L_x_63) ;  /* 0x0000000000048947 */ /* 0x004fea0003800000 */
[----:B------:R-:W-:Y:S01]  /*f680*/  BPT.TRAP 0x1 ;  /* 0x000000040000795c */ /* 0x000fe20000300000 */
.L_x_63:
[----:B------:R-:W-:Y:S05]  /*f690*/  BSYNC B1 ;  /* 0x0000000000017941 */ /* 0x000fea0003800000 */
.L_x_62:
[----:B------:R-:W-:Y:S01]  /*f6a0*/  IMAD.U32 R2, RZ, RZ, UR38 ;  /* 0x00000026ff027e24 */ /* 0x000fe2000f8e00ff */
[----:B------:R-:W-:Y:S01]  /*f6b0*/  R2UR UR33, R4 ;  /* 0x00000000042172ca */ /* 0x000fe200000e0000 */
[----:B------:R-:W-:Y:S01]  /*f6c0*/  IMAD R5, R7, 0xe0, RZ ;  /* 0x000000e007057824 */ /* 0x000fe200078e02ff */
[----:B------:R-:W-:Y:S01]  /*f6d0*/  ULDC.64 UR4, c[0x0][0x198] ;  /* 0x0000660000047ab9 */ /* 0x000fe20000000a00 */
[----:B------:R-:W-:Y:S01]  /*f6e0*/  IMAD R2, R19, 0x7000, R2 ;  /* 0x0000700013027824 */ /* 0x000fe200078e0202 */
[----:B------:R-:W-:Y:S01]  /*f6f0*/  UIADD3 UR4, UP0, UR4, 0x470, URZ ;  /* 0x0000047004047890 */ /* 0x000fe2000ff1e03f */
[----:B------:R-:W-:Y:S01]  /*f700*/  IMAD.MOV.U32 R7, RZ, RZ, RZ ;  /* 0x000000ffff077224 */ /* 0x000fe200078e00ff */
[----:B------:R-:W-:Y:S01]  /*f710*/  R2UR UR35, R5 ;  /* 0x00000000052372ca */ /* 0x000fe200000e0000 */
[----:B------:R-:W-:Y:S01]  /*f720*/  UMOV UR6, 0x0 ;  /* 0x0000000000067882 */ /* 0x000fe20000000000 */
[----:B------:R-:W-:Y:S01]  /*f730*/  R2UR UR32, R2 ;  /* 0x00000000022072ca */ /* 0x000fe200000e0000 */
[----:B------:R-:W-:Y:S01]  /*f740*/  UIADD3.X UR5, URZ, UR5, URZ, UP0, !UPT ;  /* 0x000000053f057290 */ /* 0x000fe200087fe43f */
[----:B------:R-:W-:Y:S01]  /*f750*/  R2UR UR34, R7 ;  /* 0x00000000072272ca */ /* 0x000fe200000e0000 */
[----:B------:R-:W-:Y:S01]  /*f760*/  UMOV UR7, 0x14f00000 ;  /* 0x14f0000000077882 */ /* 0x000fe20000000000 */
[----:B------:R-:W-:Y:S01]  /*f770*/  PLOP3.LUT P0, PT, PT, PT, PT, 0x80, 0x0 ;  /* 0x000000000000781c */ /* 0x000fe20003f0f070 */
[----:B------:R-:W-:-:S08]  /*f780*/  UIADD3 UR33, UR33, 0x2e870, URZ ;  /* 0x0002e87021217890 */ /* 0x000fd0000fffe03f */
[----:B------:R-:W-:-:S12]  /*f790*/  UIADD3 UR32, UR32, 0xe400, URZ ;  /* 0x0000e40020207890 */ /* 0x000fd8000fffe03f */
.L_x_64:
[----:B------:R-:W-:-:S13]  /*f7a0*/  @P0 ELECT P2, URZ, PT ;  /* 0x00000000003f082f */ /* 0x000fda0003840000 */
[----:B-----5:R-:W-:Y:S02]  /*f7b0*/  @P2 R2UR UR37, R16 ;  /* 0x00000000102522ca */ /* 0x020fe400000e0000 */
[----:B------:R-:W-:-:S11]  /*f7c0*/  @P2 PLOP3.LUT P0, PT, P2, PT, PT, 0x8, 0x0 ;  /* 0x000000000000281c */ /* 0x000fd6000170e170 */
[----:B------:R1:W-:Y:S01]  /*f7d0*/  UTMALDG.4D [UR32], [UR4], desc[UR6] ;  /* 0x00000620040075b4 */ /* 0x0003e20008019000 */
[----:B------:R-:W-:Y:S01]  /*f7e0*/  PLOP3.LUT P2, PT, PT, PT, PT, 0x8, 0x0 ;  /* 0x000000000000781c */ /* 0x000fe20003f4e170 */
[----:B-1----:R-:W-:-:S12]  /*f7f0*/  @P0 BRA.U.ANY `(.L_x_64) ;  /* 0xfffffffd00e80947 */ /* 0x002fd8000393ffff */
[----:B------:R-:W1:Y:S02]  /*f800*/  SYNCS.PHASECHK.TRANS64.TRYWAIT P0, [R4+URZ+0x2e840], R3 ;  /* 0x02e84003040075a7 */ /* 0x000e64000800017f */
[----:B-1----:R-:W-:Y:S05]  /*f810*/  @!P0 BRA `(.L_x_65) ;  /* 0x00000024003c8947 */ /* 0x002fea0003800000 */
.L_x_120:
[----:B------:R-:W-:Y:S01]  /*f820*/  BSSY B1, `(.L_x_66) ;  /* 0x000000b000017945 */ /* 0x000fe20003800000 */
[----:B------:R-:W-:Y:S01]  /*f830*/  IMAD.MOV.U32 R8, RZ, RZ, 0x0 ;  /* 0x00000000ff087424 */ /* 0x000fe200078e00ff */
[----:B------:R-:W-:Y:S02]  /*f840*/  MOV R9, 0x14f00000 ;  /* 0x14f0000000097802 */ /* 0x000fe40000000f00 */
[----:B------:R-:W-:Y:S05]  /*f850*/  @P1 BRA `(.L_x_67) ;  /* 0x00000000001c1947 */ /* 0x000fea0003800000 */
[----:B------:R-:W2:Y:S01]  /*f860*/  S2R R10, SR_TID.X ;  /* 0x00000000000a7919 */ /* 0x000ea20000002100 */
[----:B01----:R-:W-:-:S04]  /*f870*/  IMAD.MOV.U32 R3, RZ, RZ, 0x7000 ;  /* 0x00007000ff037424 */ /* 0x003fc800078e00ff */
[----:B------:R3:W-:Y:S01]  /*f880*/  SYNCS.ARRIVE.TRANS64 RZ, [R4+URZ+0x2e830], R3 ;  /* 0x02e8300304ff79a7 */ /* 0x0007e2000800003f */
[----:B--2---:R-:W-:-:S04]  /*f890*/  LOP3.LUT R10, R10, 0x1f, RZ, 0xc0, !PT ;  /* 0x0000001f0a0a7812 */ /* 0x004fc800078ec0ff */
[----:B------:R-:W-:-:S13]  /*f8a0*/  ISETP.NE.AND P0, PT, R10, RZ, PT ;  /* 0x000000ff0a00720c */ /* 0x000fda0003f05270 */
[----:B---3--:R-:W-:Y:S05]  /*f8b0*/  @!P0 BRA `(.L_x_67) ;  /* 0x0000000000048947 */ /* 0x008fea0003800000 */
[----:B------:R-:W-:Y:S01]  /*f8c0*/  BPT.TRAP 0x1 ;  /* 0x000000040000795c */ /* 0x000fe20000300000 */
.L_x_67:
[----:B------:R-:W-:Y:S05]  /*f8d0*/  BSYNC B1 ;  /* 0x0000000000017941 */ /* 0x000fea0003800000 */
.L_x_66:
[----:B------:R-:W-:Y:S01]  /*f8e0*/  R2UR UR8, R2 ;  /* 0x00000000020872ca */ /* 0x000fe200000e0000 */
[----:B------:R-:W-:Y:S01]  /*f8f0*/  ULDC.64 UR4, c[0x0][0x198] ;  /* 0x0000660000047ab9 */ /* 0x000fe20000000a00 */
[----:B------:R-:W-:Y:S01]  /*f900*/  R2UR UR9, R4 ;  /* 0x00000000040972ca */ /* 0x000fe200000e0000 */
[----:B------:R-:W-:Y:S01]  /*f910*/  UIADD3 UR4, UP0, UR4, 0x370, URZ ;  /* 0x0000037004047890 */ /* 0x000fe2000ff1e03f */
[----:B------:R-:W-:Y:S02]  /*f920*/  R2UR UR6, R8 ;  /* 0x00000000080672ca */ /* 0x000fe400000e0000 */
[----:B------:R-:W-:Y:S01]  /*f930*/  R2UR UR7, R9 ;  /* 0x00000000090772ca */ /* 0x000fe200000e0000 */
[----:B------:R-:W-:Y:S01]  /*f940*/  UIADD3.X UR5, URZ, UR5, URZ, UP0, !UPT ;  /* 0x000000053f057290 */ /* 0x000fe200087fe43f */
[----:B------:R-:W-:Y:S02]  /*f950*/  R2UR UR10, R7 ;  /* 0x00000000070a72ca */ /* 0x000fe400000e0000 */
[----:B------:R-:W-:-:S02]  /*f960*/  R2UR UR11, R5 ;  /* 0x00000000050b72ca */ /* 0x000fc400000e0000 */
[----:B------:R-:W-:Y:S01]  /*f970*/  PLOP3.LUT P0, PT, PT, PT, PT, 0x80, 0x0 ;  /* 0x000000000000781c */ /* 0x000fe20003f0f070 */
[----:B------:R-:W-:Y:S02]  /*f980*/  UIADD3 UR8, UR8, 0x20400, URZ ;  /* 0x0002040008087890 */ /* 0x000fe4000fffe03f */
[----:B------:R-:W-:-:S12]  /*f990*/  UIADD3 UR9, UR9, 0x2e830, URZ ;  /* 0x0002e83009097890 */ /* 0x000fd8000fffe03f */
.L_x_68:
[----:B------:R-:W-:-:S13]  /*f9a0*/  @P0 ELECT P1, URZ, PT ;  /* 0x00000000003f082f */ /* 0x000fda0003820000 */
[----:B------:R-:W-:Y:S01]  /*f9b0*/  @P1 R2UR UR13, R16 ;  /* 0x00000000100d12ca */ /* 0x000fe200000e0000 */
[----:B------:R-:W-:Y:S01]  /*f9c0*/  UMOV UR12, UR36 ;  /* 0x00000024000c7c82 */ /* 0x000fe20008000000 */
[----:B------:R-:W-:-:S11]  /*f9d0*/  @P1 PLOP3.LUT P0, PT, P1, PT, PT, 0x8, 0x0 ;  /* 0x000000000000181c */ /* 0x000fd60000f0e170 */
[----:B------:R2:W-:Y:S01]  /*f9e0*/  UTMALDG.4D [UR8], [UR4], desc[UR6] ;  /* 0x00000608040075b4 */ /* 0x0005e20008019000 */
[----:B------:R-:W-:Y:S01]  /*f9f0*/  PLOP3.LUT P1, PT, PT, PT, PT, 0x8, 0x0 ;  /* 0x000000000000781c */ /* 0x000fe20003f2e170 */
[----:B--2---:R-:W-:-:S12]  /*fa00*/  @P0 BRA.U.ANY `(.L_x_68) ;  /* 0xfffffffd00e40947 */ /* 0x004fd8000393ffff */
.L_x_59:
[----:B------:R-:W-:Y:S05]  /*fa10*/  BSYNC B0 ;  /* 0x0000000000007941 */ /* 0x000fea0003800000 */
.L_x_58:
[----:B------:R-:W2:Y:S02]  /*fa20*/  LDL R2, [R1+0x20] ;  /* 0x0000200001027983 */ /* 0x000ea40000100800 */
[----:B--2---:R-:W-:-:S13]  /*fa30*/  ISETP.NE.AND P0, PT, R2, 0x3, PT ;  /* 0x000000030200780c */ /* 0x004fda0003f05270 */
[----:B------:R-:W-:Y:S05]  /*fa40*/  @!P0 BRA `(.L_x_69) ;  /* 0x0000000000048947 */ /* 0x000fea0003800000 */
[----:B------:R-:W-:Y:S01]  /*fa50*/  BPT.TRAP 0x1 ;  /* 0x000000040000795c */ /* 0x000fe20000300000 */
.L_x_69:
[----:B01----:R-:W-:Y:S02]  /*fa60*/  LOP3.LUT R3, R0, 0x1, RZ, 0x3c, !PT ;  /* 0x0000000100037812 */ /* 0x003fe400078e3cff */
[----:B------:R-:W-:Y:S02]  /*fa70*/  LEA R18, R6, UR38, 0x3 ;  /* 0x0000002606127c11 */ /* 0x000fe4000f8e18ff */
[----:B------:R-:W-:Y:S02]  /*fa80*/  SHF.L.U32 R3, R3, 0x1f, RZ ;  /* 0x0000001f03037819 */ /* 0x000fe400000006ff */
[----:B------:R-:W-:Y:S02]  /*fa90*/  ISETP.NE.AND P1, PT, R21, 0x3, PT ;  /* 0x000000031500780c */ /* 0x000fe40003f25270 */
[----:B------:R-:W0:Y:S02]  /*faa0*/  SYNCS.PHASECHK.TRANS64.TRYWAIT P0, [R18+URZ+0x2e870], R3 ;  /* 0x02e87003120075a7 */ /* 0x000e24000800017f */
[----:B0-----:R-:W-:Y:S09]  /*fab0*/  @!P0 BRA `(.L_x_70) ;  /* 0x0000002000a88947 */ /* 0x001ff20003800000 */
.L_x_121:
[----:B------:R-:W-:Y:S05]  /*fac0*/  @!P1 BRA `(.L_x_71) ;  /* 0x0000000000049947 */ /* 0x000fea0003800000 */
[----:B------:R-:W-:Y:S01]  /*fad0*/  BPT.TRAP 0x1 ;  /* 0x000000040000795c */ /* 0x000fe20000300000 */
.L_x_71:
[----:B0-----:R-:W-:Y:S01]  /*fae0*/  SHF.L.U32 R3, R0, 0x1f, RZ ;  /* 0x0000001f00037819 */ /* 0x001fe200000006ff */
[----:B------:R-:W-:-:S03]  /*faf0*/  IMAD R0, R6, 0x7000, RZ ;  /* 0x0000700006007824 */ /* 0x000fc600078e02ff */
[----:B------:R-:W0:Y:S02]  /*fb00*/  SYNCS.PHASECHK.TRANS64.TRYWAIT P0, [R18+URZ+0x2e860], R3 ;  /* 0x02e86003120075a7 */ /* 0x000e24000800017f */
[----:B0-----:R-:W-:Y:S05]  /*fb10*/  @!P0 BRA `(.L_x_72) ;  /* 0x0000002000a48947 */ /* 0x001fea0003800000 */
.L_x_122:
[----:B------:R-:W2:Y:S04]  /*fb20*/  LDL R2, [R1+0x10] ;  /* 0x0000100001027983 */ /* 0x000ea80000100800 */
[----:B------:R-:W3:Y:S04]  /*fb30*/  LDL R10, [R1+0x14] ;  /* 0x00001400010a7983 */ /* 0x000ee80000100800 */
[----:B------:R-:W4:Y:S01]  /*fb40*/  LDL R12, [R1+0x18] ;  /* 0x00001800010c7983 */ /* 0x000f220000100800 */
[----:B------:R-:W-:Y:S05]  /*fb50*/  WARPSYNC.ALL ;  /* 0x0000000000007948 */ /* 0x000fea0003800000 */
[----:B--2---:R-:W-:-:S05]  /*fb60*/  LOP3.LUT R2, R0, R2, RZ, 0xfc, !PT ;  /* 0x0000000200027212 */ /* 0x004fca00078efcff */
[----:B------:R-:W1:Y:S01]  /*fb70*/  LDSM.16.MT88.4 R4, [R2+UR38+0xe400] ;  /* 0x00e400260204783b */ /* 0x000e620008004200 */
[----:B0-----:R-:W-:Y:S01]  /*fb80*/  VIADD R3, R2, UR38 ;  /* 0x0000002602037c36 */ /* 0x001fe20008000000 */
[----:B----4-:R-:W-:-:S03]  /*fb90*/  IADD3 R0, R0, UR38, R12 ;  /* 0x0000002600007c10 */ /* 0x010fc6000fffe00c */
[----:B---3--:R-:W-:Y:S01]  /*fba0*/  IMAD.IADD R3, R10, 0x1, R3 ;  /* 0x000000010a037824 */ /* 0x008fe200078e0203 */
[C-C-:B-1----:R-:W-:Y:S02]  /*fbb0*/  PRMT R8, R4.reuse, 0x6420, R5.reuse ;  /* 0x0000642004087816 */ /* 0x142fe40000000005 */
[----:B------:R-:W-:Y:S02]  /*fbc0*/  PRMT R9, R4, 0x7531, R5 ;  /* 0x0000753104097816 */ /* 0x000fe40000000005 */
[C-C-:B------:R-:W-:Y:S02]  /*fbd0*/  PRMT R10, R6.reuse, 0x6420, R7.reuse ;  /* 0x00006420060a7816 */ /* 0x140fe40000000007 */
[----:B------:R-:W-:Y:S02]  /*fbe0*/  PRMT R11, R6, 0x7531, R7 ;  /* 0x00007531060b7816 */ /* 0x000fe40000000007 */
[----:B------:R-:W0:Y:S04]  /*fbf0*/  LDSM.16.MT88.4 R4, [R3+0xe400] ;  /* 0x00e400000304783b */ /* 0x000e280000004200 */
[----:B------:R0:W-:Y:S02]  /*fc00*/  STSM.16.M88.4 [R0+0x400], R8 ;  /* 0x0004000800007844 */ /* 0x0001e40000000200 */
[----:B0-----:R-:W-:-:S02]  /*fc10*/  PRMT R8, R4, 0x6420, R5 ;  /* 0x0000642004087816 */ /* 0x001fc40000000005 */
[----:B------:R-:W-:Y:S02]  /*fc20*/  PRMT R9, R4, 0x7531, R5 ;  /* 0x0000753104097816 */ /* 0x000fe40000000005 */
[C-C-:B------:R-:W-:Y:S02]  /*fc30*/  PRMT R10, R6.reuse, 0x6420, R7.reuse ;  /* 0x00006420060a7816 */ /* 0x140fe40000000007 */
[----:B------:R-:W-:-:S05]  /*fc40*/  PRMT R11, R6, 0x7531, R7 ;  /* 0x00007531060b7816 */ /* 0x000fca0000000007 */
[----:B------:R-:W-:Y:S04]  /*fc50*/  STSM.16.M88.4 [R0+0xc00], R8 ;  /* 0x000c000800007844 */ /* 0x000fe80000000200 */
[----:B------:R-:W0:Y:S02]  /*fc60*/  LDSM.16.MT88.4 R4, [R2+UR38+0xf400] ;  /* 0x00f400260204783b */ /* 0x000e240008004200 */
[C-C-:B0-----:R-:W-:Y:S02]  /*fc70*/  PRMT R12, R4.reuse, 0x6420, R5.reuse ;  /* 0x00006420040c7816 */ /* 0x141fe40000000005 */
[----:B------:R-:W-:Y:S02]  /*fc80*/  PRMT R13, R4, 0x7531, R5 ;  /* 0x00007531040d7816 */ /* 0x000fe40000000005 */
[----:B------:R-:W-:-:S02]  /*fc90*/  PRMT R14, R6, 0x6420, R7 ;  /* 0x00006420060e7816 */ /* 0x000fc40000000007 */
[----:B------:R-:W-:Y:S02]  /*fca0*/  PRMT R15, R6, 0x7531, R7 ;  /* 0x00007531060f7816 */ /* 0x000fe40000000007 */
[----:B------:R-:W0:Y:S04]  /*fcb0*/  LDSM.16.MT88.4 R4, [R3+0xf400] ;  /* 0x00f400000304783b */ /* 0x000e280000004200 */
[----:B------:R-:W-:Y:S01]  /*fcc0*/  STSM.16.M88.4 [R0+0x1400], R12 ;  /* 0x0014000c00007844 */ /* 0x000fe20000000200 */
[C-C-:B0-----:R-:W-:Y:S02]  /*fcd0*/  PRMT R8, R4.reuse, 0x6420, R5.reuse ;  /* 0x0000642004087816 */ /* 0x141fe40000000005 */
[----:B------:R-:W-:Y:S02]  /*fce0*/  PRMT R9, R4, 0x7531, R5 ;  /* 0x0000753104097816 */ /* 0x000fe40000000005 */
[----:B------:R-:W-:-:S02]  /*fcf0*/  PRMT R10, R6, 0x6420, R7 ;  /* 0x00006420060a7816 */ /* 0x000fc40000000007 */
        /* <DEDUP_REMOVED lines=56> */
[----:B------:R1:W-:Y:S01]  /*10080*/  STSM.16.M88.4 [R0+0x6400], R12 ;  /* 0x0064000c00007844 */ /* 0x0003e20000000200 */
[C-C-:B0-----:R-:W-:Y:S02]  /*10090*/  PRMT R8, R4.reuse, 0x6420, R5.reuse ;  /* 0x0000642004087816 */ /* 0x141fe40000000005 */
[----:B------:R-:W-:Y:S02]  /*100a0*/  PRMT R9, R4, 0x7531, R5 ;  /* 0x0000753104097816 */ /* 0x000fe40000000005 */
[----:B------:R-:W-:-:S02]  /*100b0*/  PRMT R10, R6, 0x6420, R7 ;  /* 0x00006420060a7816 */ /* 0x000fc40000000007 */
[----:B------:R-:W-:-:S05]  /*100c0*/  PRMT R11, R6, 0x7531, R7 ;  /* 0x00007531060b7816 */ /* 0x000fca0000000007 */
[----:B------:R1:W-:Y:S01]  /*100d0*/  STSM.16.M88.4 [R0+0x6c00], R8 ;  /* 0x006c000800007844 */ /* 0x0003e20000000200 */
[----:B------:R-:W-:Y:S01]  /*100e0*/  @!PT LDS RZ, [RZ] ;  /* 0x00000000fffff984 */ /* 0x000fe20000000800 */
[----:B------:R-:W-:Y:S01]  /*100f0*/  @!PT LDS RZ, [RZ] ;  /* 0x00000000fffff984 */ /* 0x000fe20000000800 */
[----:B------:R-:W-:Y:S01]  /*10100*/  @!PT LDS RZ, [RZ] ;  /* 0x00000000fffff984 */ /* 0x000fe20000000800 */
[----:B------:R-:W-:Y:S01]  /*10110*/  @!PT LDS RZ, [RZ] ;  /* 0x00000000fffff984 */ /* 0x000fe20000000800 */
[----:B------:R0:W-:Y:S06]  /*10120*/  MEMBAR.ALL.CTA ;  /* 0x0000000000007992 */ /* 0x0001ec0000008000 */
[----:B0-----:R-:W0:Y:S01]  /*10130*/  FENCE.VIEW.ASYNC.S ;  /* 0x00000000000073c6 */ /* 0x001e220000000000 */
[----:B------:R-:W-:Y:S05]  /*10140*/  @!P1 BRA `(.L_x_73) ;  /* 0x0000000000049947 */ /* 0x000fea0003800000 */
[----:B------:R-:W-:Y:S01]  /*10150*/  BPT.TRAP 0x1 ;  /* 0x000000040000795c */ /* 0x000fe20000300000 */
.L_x_73:
[----:B------:R-:W2:Y:S01]  /*10160*/  LDL R2, [R1+0x8] ;  /* 0x0000080001027983 */ /* 0x000ea20000100800 */
[----:B0-----:R-:W-:Y:S01]  /*10170*/  SYNCS.ARRIVE.TRANS64.A1T0 RZ, [R18+URZ+0x2e850], RZ ;  /* 0x02e850ff12ff79a7 */ /* 0x001fe2000810003f */
[----:B-1----:R-:W0:Y:S02]  /*10180*/  S2R R0, SR_TID.X ;  /* 0x0000000000007919 */ /* 0x002e240000002100 */
[----:B0-----:R-:W-:Y:S01]  /*10190*/  LOP3.LUT R0, R0, 0x7f, RZ, 0xc0, !PT ;  /* 0x0000007f00007812 */ /* 0x001fe200078ec0ff */
[----:B------:R-:W-:Y:S03]  /*101a0*/  BAR.SYNC.DEFER_BLOCKING 0x2, 0x80 ;  /* 0x0082000000007b1d */ /* 0x000fe60000010000 */
[----:B------:R-:W-:-:S13]  /*101b0*/  ISETP.NE.AND P0, PT, R0, RZ, PT ;  /* 0x000000ff0000720c */ /* 0x000fda0003f05270 */
[----:B------:R-:W-:-:S05]  /*101c0*/  @!P0 VIADD R0, R18, 0x2e880 ;  /* 0x0002e88012008836 */ /* 0x000fca0000000000 */
[----:B------:R-:W-:-:S04]  /*101d0*/  @!P0 PRMT R0, RZ, 0x654, R0 ;  /* 0x00000654ff008816 */ /* 0x000fc80000000000 */
[----:B------:R0:W-:Y:S01]  /*101e0*/  @!P0 SYNCS.ARRIVE.TRANS64.RED.A1T0 RZ, [R0+URZ], RZ ;  /* 0x000000ff00ff89a7 */ /* 0x0001e2000810043f */
[----:B------:R-:W-:Y:S02]  /*101f0*/  IMAD.MOV.U32 R6, RZ, RZ, R19 ;  /* 0x000000ffff067224 */ /* 0x000fe400078e0013 */
[----:B0-----:R-:W-:Y:S01]  /*10200*/  IMAD.MOV.U32 R0, RZ, RZ, R20 ;  /* 0x000000ffff007224 */ /* 0x001fe200078e0014 */
[C---:B--2---:R-:W-:Y:S01]  /*10210*/  ISETP.GT.AND P0, PT, R17.reuse, R2, PT ;  /* 0x000000021100720c */ /* 0x044fe20003f04270 */
[----:B------:R-:W-:-:S12]  /*10220*/  VIADD R17, R17, 0xffffffff ;  /* 0xffffffff11117836 */ /* 0x000fd80000000000 */
[----:B------:R-:W-:Y:S05]  /*10230*/  @P0 BRA `(.L_x_74) ;  /* 0xfffffff000540947 */ /* 0x000fea000383ffff */
[----:B------:R-:W-:Y:S05]  /*10240*/  BRA `(.L_x_75) ;  /* 0x0000000000047947 */ /* 0x000fea0003800000 */
.L_x_57:
[----:B------:R-:W-:-:S07]  /*10250*/  IMAD.MOV.U32 R19, RZ, RZ, RZ ;  /* 0x000000ffff137224 */ /* 0x000fce00078e00ff */
.L_x_75:
[----:B------:R-:W0:Y:S02]  /*10260*/  LDL R2, [R1+0x1c] ;  /* 0x00001c0001027983 */ /* 0x000e240000100800 */
[----:B0-----:R-:W-:-:S04]  /*10270*/  LOP3.LUT R0, R2, 0x1, RZ, 0xfc, !PT ;  /* 0x0000000102007812 */ /* 0x001fc800078efcff */
[----:B------:R-:W-:-:S13]  /*10280*/  ISETP.NE.AND P0, PT, R0, 0x3, PT ;  /* 0x000000030000780c */ /* 0x000fda0003f05270 */
[----:B------:R-:W-:Y:S05]  /*10290*/  @!P0 BRA `(.L_x_76) ;  /* 0x0000000000048947 */ /* 0x000fea0003800000 */
[----:B------:R-:W-:Y:S01]  /*102a0*/  BPT.TRAP 0x1 ;  /* 0x000000040000795c */ /* 0x000fe20000300000 */
.L_x_76:
[----:B------:R-:W-:Y:S01]  /*102b0*/  LOP3.LUT R3, R20, 0x1, RZ, 0x3c, !PT ;  /* 0x0000000114037812 */ /* 0x000fe200078e3cff */
[----:B------:R-:W-:Y:S01]  /*102c0*/  BSSY B0, `(.L_x_77) ;  /* 0x0000007000007945 */ /* 0x000fe20003800000 */
[----:B------:R-:W-:Y:S02]  /*102d0*/  LEA R16, R19, UR38, 0x3 ;  /* 0x0000002613107c11 */ /* 0x000fe4000f8e18ff */
[----:B------:R-:W-:Y:S02]  /*102e0*/  SHF.L.U32 R3, R3, 0x1f, RZ ;  /* 0x0000001f03037819 */ /* 0x000fe400000006ff */
[----:B------:R-:W-:Y:S02]  /*102f0*/  LOP3.LUT R0, R2, 0x2, RZ, 0xfc, !PT ;  /* 0x0000000202007812 */ /* 0x000fe400078efcff */
[----:B------:R-:W0:Y:S02]  /*10300*/  SYNCS.PHASECHK.TRANS64.TRYWAIT P0, [R16+URZ+0x2e870], R3 ;  /* 0x02e87003100075a7 */ /* 0x000e24000800017f */
[----:B------:R-:W-:Y:S01]  /*10310*/  ISETP.NE.AND P1, PT, R0, 0x3, PT ;  /* 0x000000030000780c */ /* 0x000fe20003f25270 */
[----:B0-----:R-:W-:-:S12]  /*10320*/  @!P0 BRA `(.L_x_78) ;  /* 0x0000001800b48947 */ /* 0x001fd80003800000 */
.L_x_123:
[----:B------:R-:W-:Y:S05]  /*10330*/  BSYNC B0 ;  /* 0x0000000000007941 */ /* 0x000fea0003800000 */
.L_x_77:
[----:B------:R-:W-:Y:S05]  /*10340*/  @!P1 BRA `(.L_x_79) ;  /* 0x0000000000049947 */ /* 0x000fea0003800000 */
[----:B------:R-:W-:Y:S01]  /*10350*/  BPT.TRAP 0x1 ;  /* 0x000000040000795c */ /* 0x000fe20000300000 */
.L_x_79:
[----:B------:R-:W2:Y:S01]  /*10360*/  LDL.LU R2, [R1+0x10] ;  /* 0x0000100001027983 */ /* 0x000ea20000300800 */
[----:B0-----:R-:W-:Y:S01]  /*10370*/  SHF.L.U32 R3, R20, 0x1f, RZ ;  /* 0x0000001f14037819 */ /* 0x001fe200000006ff */
[----:B------:R-:W-:-:S03]  /*10380*/  IMAD R0, R19, 0x7000, RZ ;  /* 0x0000700013007824 */ /* 0x000fc600078e02ff */
[----:B------:R-:W0:Y:S02]  /*10390*/  SYNCS.PHASECHK.TRANS64.TRYWAIT P0, [R16+URZ+0x2e860], R3 ;  /* 0x02e86003100075a7 */ /* 0x000e24000800017f */
[----:B--2---:R-:W-:Y:S01]  /*103a0*/  LOP3.LUT R2, R0, R2, RZ, 0xfc, !PT ;  /* 0x0000000200027212 */ /* 0x004fe200078efcff */
[----:B0-----:R-:W-:Y:S06]  /*103b0*/  @!P0 BRA `(.L_x_80) ;  /* 0x0000001800a48947 */ /* 0x001fec0003800000 */
.L_x_124:
[----:B------:R-:W2:Y:S04]  /*103c0*/  LDL.LU R4, [R1+0x14] ;  /* 0x0000140001047983 */ /* 0x000ea80000300800 */
[----:B------:R-:W3:Y:S01]  /*103d0*/  LDL.LU R12, [R1+0x18] ;  /* 0x00001800010c7983 */ /* 0x000ee20000300800 */
[----:B0-----:R-:W-:Y:S01]  /*103e0*/  VIADD R3, R2, UR38 ;  /* 0x0000002602037c36 */ /* 0x001fe20008000000 */
[----:B------:R-:W-:Y:S05]  /*103f0*/  WARPSYNC.ALL ;  /* 0x0000000000007948 */ /* 0x000fea0003800000 */
[----:B------:R-:W0:Y:S02]  /*10400*/  LDSM.16.MT88.4 R8, [R2+UR38+0xe400] ;  /* 0x00e400260208783b */ /* 0x000e240008004200 */
[----:B0-----:R-:W-:-:S02]  /*10410*/  PRMT R13, R8, 0x7531, R9 ;  /* 0x00007531080d7816 */ /* 0x001fc40000000009 */
[C-C-:B------:R-:W-:Y:S02]  /*10420*/  PRMT R14, R10.reuse, 0x6420, R11.reuse ;  /* 0x000064200a0e7816 */ /* 0x140fe4000000000b */
[----:B------:R-:W-:Y:S01]  /*10430*/  PRMT R15, R10, 0x7531, R11 ;  /* 0x000075310a0f7816 */ /* 0x000fe2000000000b */
[----:B--2---:R-:W-:Y:S01]  /*10440*/  IMAD.IADD R3, R4, 0x1, R3 ;  /* 0x0000000104037824 */ /* 0x004fe200078e0203 */
[----:B---3--:R-:W-:-:S04]  /*10450*/  IADD3 R0, R0, UR38, R12 ;  /* 0x0000002600007c10 */ /* 0x008fc8000fffe00c */
[----:B------:R-:W0:Y:S01]  /*10460*/  LDSM.16.MT88.4 R4, [R3+0xe400] ;  /* 0x00e400000304783b */ /* 0x000e220000004200 */
[----:B------:R-:W-:-:S05]  /*10470*/  PRMT R12, R8, 0x6420, R9 ;  /* 0x00006420080c7816 */ /* 0x000fca0000000009 */
[----:B------:R-:W-:Y:S01]  /*10480*/  STSM.16.M88.4 [R0+0x400], R12 ;  /* 0x0004000c00007844 */ /* 0x000fe20000000200 */
[C-C-:B0-----:R-:W-:Y:S02]  /*10490*/  PRMT R8, R4.reuse, 0x6420, R5.reuse ;  /* 0x0000642004087816 */ /* 0x141fe40000000005 */
[----:B------:R-:W-:Y:S02]  /*104a0*/  PRMT R9, R4, 0x7531, R5 ;  /* 0x0000753104097816 */ /* 0x000fe40000000005 */
[C-C-:B------:R-:W-:Y:S02]  /*104b0*/  PRMT R10, R6.reuse, 0x6420, R7.reuse ;  /* 0x00006420060a7816 */ /* 0x140fe40000000007 */
[----:B------:R-:W-:-:S05]  /*104c0*/  PRMT R11, R6, 0x7531, R7 ;  /* 0x00007531060b7816 */ /* 0x000fca0000000007 */
[----:B------:R-:W-:Y:S04]  /*104d0*/  STSM.16.M88.4 [R0+0xc00], R8 ;  /* 0x000c000800007844 */ /* 0x000fe80000000200 */
[----:B------:R-:W0:Y:S04]  /*104e0*/  LDSM.16.MT88.4 R8, [R2+UR38+0xf400] ;  /* 0x00f400260208783b */ /* 0x000e280008004200 */
[----:B------:R-:W1:Y:S01]  /*104f0*/  LDSM.16.MT88.4 R4, [R3+0xf400] ;  /* 0x00f400000304783b */ /* 0x000e620000004200 */
[C-C-:B0-----:R-:W-:Y:S02]  /*10500*/  PRMT R12, R8.reuse, 0x6420, R9.reuse ;  /* 0x00006420080c7816 */ /* 0x141fe40000000009 */
[----:B------:R-:W-:-:S02]  /*10510*/  PRMT R13, R8, 0x7531, R9 ;  /* 0x00007531080d7816 */ /* 0x000fc40000000009 */
[C-C-:B------:R-:W-:Y:S02]  /*10520*/  PRMT R14, R10.reuse, 0x6420, R11.reuse ;  /* 0x000064200a0e7816 */ /* 0x140fe4000000000b */
[----:B------:R-:W-:-:S05]  /*10530*/  PRMT R15, R10, 0x7531, R11 ;  /* 0x000075310a0f7816 */ /* 0x000fca000000000b */
[----:B------:R1:W-:Y:S02]  /*10540*/  STSM.16.M88.4 [R0+0x1400], R12 ;  /* 0x0014000c00007844 */ /* 0x0003e40000000200 */
[C-C-:B-1----:R-:W-:Y:S02]  /*10550*/  PRMT R12, R4.reuse, 0x6420, R5.reuse ;  /* 0x00006420040c7816 */ /* 0x142fe40000000005 */
        /* <DEDUP_REMOVED lines=9> */
[----:B------:R-:W-:Y:S02]  /*105f0*/  PRMT R15, R10, 0x7531, R11 ;  /* 0x000075310a0f7816 */ /* 0x000fe4000000000b */
[C-C-:B-1----:R-:W-:Y:S02]  /*10600*/  PRMT R8, R4.reuse, 0x6420, R5.reuse ;  /* 0x0000642004087816 */ /* 0x142fe40000000005 */
[----:B------:R-:W-:Y:S01]  /*10610*/  PRMT R9, R4, 0x7531, R5 ;  /* 0x0000753104097816 */ /* 0x000fe20000000005 */
[----:B------:R-:W-:Y:S01]  /*10620*/  STSM.16.M88.4 [R0+0x2400], R12 ;  /* 0x0024000c00007844 */ /* 0x000fe20000000200 */
        /* <DEDUP_REMOVED lines=47> */
[----:B------:R0:W-:Y:S01]  /*10920*/  STSM.16.M88.4 [R0+0x6400], R12 ;  /* 0x0064000c00007844 */ /* 0x0001e20000000200 */
[C-C-:B------:R-:W-:Y:S02]  /*10930*/  PRMT R10, R6.reuse, 0x6420, R7.reuse ;  /* 0x00006420060a7816 */ /* 0x140fe40000000007 */
[----:B------:R-:W-:-:S05]  /*10940*/  PRMT R11, R6, 0x7531, R7 ;  /* 0x00007531060b7816 */ /* 0x000fca0000000007 */
[----:B------:R0:W-:Y:S01]  /*10950*/  STSM.16.M88.4 [R0+0x6c00], R8 ;  /* 0x006c000800007844 */ /* 0x0001e20000000200 */
[----:B------:R-:W-:Y:S01]  /*10960*/  @!PT LDS RZ, [RZ] ;  /* 0x00000000fffff984 */ /* 0x000fe20000000800 */
[----:B------:R-:W-:Y:S01]  /*10970*/  @!PT LDS RZ, [RZ] ;  /* 0x00000000fffff984 */ /* 0x000fe20000000800 */
[----:B------:R-:W-:Y:S01]  /*10980*/  @!PT LDS RZ, [RZ] ;  /* 0x00000000fffff984 */ /* 0x000fe20000000800 */
[----:B------:R-:W-:Y:S01]  /*10990*/  @!PT LDS RZ, [RZ] ;  /* 0x00000000fffff984 */ /* 0x000fe20000000800 */
[----:B------:R1:W-:Y:S06]  /*109a0*/  MEMBAR.ALL.CTA ;  /* 0x0000000000007992 */ /* 0x0003ec0000008000 */
[----:B-1----:R-:W1:Y:S01]  /*109b0*/  FENCE.VIEW.ASYNC.S ;  /* 0x00000000000073c6 */ /* 0x002e620000000000 */
[----:B------:R-:W-:Y:S05]  /*109c0*/  @!P1 BRA `(.L_x_81) ;  /* 0x0000000000049947 */ /* 0x000fea0003800000 */
[----:B------:R-:W-:Y:S01]  /*109d0*/  BPT.TRAP 0x1 ;  /* 0x000000040000795c */ /* 0x000fe20000300000 */
.L_x_81:
[----:B0-----:R-:W0:Y:S01]  /*109e0*/  S2R R0, SR_TID.X ;  /* 0x0000000000007919 */ /* 0x001e220000002100 */
[----:B-1----:R-:W-:Y:S01]  /*109f0*/  SYNCS.ARRIVE.TRANS64.A1T0 RZ, [R16+URZ+0x2e850], RZ ;  /* 0x02e850ff10ff79a7 */ /* 0x002fe2000810003f */
[----:B------:R-:W-:Y:S02]  /*10a00*/  MOV R2, RZ ;  /* 0x000000ff00027202 */ /* 0x000fe40000000f00 */
[----:B0-----:R-:W-:Y:S01]  /*10a10*/  LOP3.LUT R0, R0, 0x7f, RZ, 0xc0, !PT ;  /* 0x0000007f00007812 */ /* 0x001fe200078ec0ff */
[----:B------:R-:W-:Y:S03]  /*10a20*/  BAR.SYNC.DEFER_BLOCKING 0x2, 0x80 ;  /* 0x0082000000007b1d */ /* 0x000fe60000010000 */
[----:B------:R-:W-:-:S13]  /*10a30*/  ISETP.NE.AND P0, PT, R0, RZ, PT ;  /* 0x000000ff0000720c */ /* 0x000fda0003f05270 */
[----:B------:R-:W-:-:S05]  /*10a40*/  @!P0 VIADD R0, R16, 0x2e880 ;  /* 0x0002e88010008836 */ /* 0x000fca0000000000 */
[----:B------:R-:W-:-:S04]  /*10a50*/  @!P0 PRMT R0, RZ, 0x654, R0 ;  /* 0x00000654ff008816 */ /* 0x000fc80000000000 */
[----:B------:R0:W-:Y:S02]  /*10a60*/  @!P0 SYNCS.ARRIVE.TRANS64.RED.A1T0 RZ, [R0+URZ], RZ ;  /* 0x000000ff00ff89a7 */ /* 0x0001e4000810043f */
[----:B0-----:R-:W-:-:S05]  /*10a70*/  VIADD R0, R19, 0x1 ;  /* 0x0000000113007836 */ /* 0x001fca0000000000 */
[----:B------:R-:W-:-:S04]  /*10a80*/  ISETP.NE.AND P0, PT, R0, 0x2, PT ;  /* 0x000000020000780c */ /* 0x000fc80003f05270 */
[----:B------:R-:W-:Y:S02]  /*10a90*/  SEL R3, RZ, 0x1, P0 ;  /* 0x00000001ff037807 */ /* 0x000fe40000000000 */
[----:B------:R-:W-:Y:S02]  /*10aa0*/  SEL R0, R0, RZ, P0 ;  /* 0x000000ff00007207 */ /* 0x000fe40000000000 */
[----:B------:R-:W-:-:S07]  /*10ab0*/  LOP3.LUT R20, R20, R3, RZ, 0x3c, !PT ;  /* 0x0000000314147212 */ /* 0x000fce00078e3cff */
.L_x_40:
[----:B------:R-:W0:Y:S01]  /*10ac0*/  S2R R4, SR_CgaCtaId ;  /* 0x0000000000047919 */ /* 0x000e220000008800 */
[----:B------:R-:W-:Y:S02]  /*10ad0*/  MOV R3, 0x400 ;  /* 0x0000040000037802 */ /* 0x000fe40000000f00 */
[----:B------:R-:W-:Y:S02]  /*10ae0*/  SHF.L.U32 R2, R2, 0x1f, RZ ;  /* 0x0000001f02027819 */ /* 0x000fe400000006ff */
[----:B0-----:R-:W-:-:S04]  /*10af0*/  LEA R9, R4, R3, 0x18 ;  /* 0x0000000304097211 */ /* 0x001fc800078ec0ff */
[----:B------:R-:W0:Y:S02]  /*10b00*/  SYNCS.PHASECHK.TRANS64.TRYWAIT P0, [R9+URZ+0x2e820], R2 ;  /* 0x02e82002090075a7 */ /* 0x000e24000800017f */
[----:B0-----:R-:W-:Y:S05]  /*10b10*/  @!P0 BRA `(.L_x_82) ;  /* 0x0000001000e08947 */ /* 0x001fea0003800000 */
.L_x_125:
[----:B------:R-:W1:Y:S02]  /*10b20*/  S2R R3, SR_TID.X ;  /* 0x0000000000037919 */ /* 0x000e640000002100 */
[----:B-1----:R-:W-:-:S04]  /*10b30*/  SHF.R.U32.HI R3, RZ, 0x5, R3 ;  /* 0x00000005ff037819 */ /* 0x002fc80000011603 */
[----:B------:R-:W-:-:S05]  /*10b40*/  LOP3.LUT R3, R3, 0x3, RZ, 0xc0, !PT ;  /* 0x0000000303037812 */ /* 0x000fca00078ec0ff */
[----:B0-----:R-:W0:Y:S02]  /*10b50*/  SHFL.IDX PT, R2, R3, RZ, 0x1f ;  /* 0x00001fff03027589 */ /* 0x001e2400000e0000 */
[----:B0-----:R-:W-:-:S13]  /*10b60*/  ISETP.NE.AND P0, PT, R2, RZ, PT ;  /* 0x000000ff0200720c */ /* 0x001fda0003f05270 */
[----:B------:R-:W-:Y:S05]  /*10b70*/  @P0 BRA `(.L_x_10) ;  /* 0x00000000009c0947 */ /* 0x000fea0003800000 */
[----:B------:R-:W-:-:S13]  /*10b80*/  ELECT P0, URZ, PT ;  /* 0x00000000003f782f */ /* 0x000fda0003800000 */
[----:B------:R-:W-:Y:S05]  /*10b90*/  @!P0 BRA `(.L_x_10) ;  /* 0x0000000000948947 */ /* 0x000fea0003800000 */
[----:B------:R-:W2:Y:S02]  /*10ba0*/  LDL.LU R3, [R1+0x1c] ;  /* 0x00001c0001037983 */ /* 0x000ea40000300800 */
[----:B--2---:R-:W-:-:S04]  /*10bb0*/  LOP3.LUT R2, R3, 0x2, RZ, 0xfc, !PT ;  /* 0x0000000203027812 */ /* 0x004fc800078efcff */
[----:B------:R-:W-:-:S13]  /*10bc0*/  ISETP.NE.AND P0, PT, R2, 0x3, PT ;  /* 0x000000030200780c */ /* 0x000fda0003f05270 */
[----:B------:R-:W-:Y:S05]  /*10bd0*/  @!P0 BRA `(.L_x_83) ;  /* 0x0000000000048947 */ /* 0x000fea0003800000 */
[----:B------:R-:W-:Y:S01]  /*10be0*/  BPT.TRAP 0x1 ;  /* 0x000000040000795c */ /* 0x000fe20000300000 */
.L_x_83:
[----:B------:R-:W-:Y:S01]  /*10bf0*/  VIADD R7, R9, 0x2e840 ;  /* 0x0002e84009077836 */ /* 0x000fe20000000000 */
[----:B------:R-:W-:Y:S01]  /*10c00*/  SHF.L.U32 R4, R20, 0x1f, RZ ;  /* 0x0000001f14047819 */ /* 0x000fe200000006ff */
[C---:B------:R-:W-:Y:S02]  /*10c10*/  VIADD R2, R0.reuse, 0x1 ;  /* 0x0000000100027836 */ /* 0x040fe40000000000 */
[----:B------:R-:W-:-:S03]  /*10c20*/  IMAD R5, R0, 0x8, R7 ;  /* 0x0000000800057824 */ /* 0x000fc600078e0207 */
[----:B------:R-:W-:Y:S01]  /*10c30*/  ISETP.NE.AND P2, PT, R2, 0x2, PT ;  /* 0x000000020200780c */ /* 0x000fe20003f45270 */
[----:B------:R-:W0:Y:S03]  /*10c40*/  SYNCS.PHASECHK.TRANS64.TRYWAIT P1, [R5+URZ], R4 ;  /* 0x00000004050075a7 */ /* 0x000e26000802017f */
[----:B------:R-:W-:-:S04]  /*10c50*/  SEL R3, RZ, 0x1, P2 ;  /* 0x00000001ff037807 */ /* 0x000fc80001000000 */
[----:B------:R-:W-:Y:S02]  /*10c60*/  LOP3.LUT R20, R20, R3, RZ, 0x3c, !PT ;  /* 0x0000000314147212 */ /* 0x000fe400078e3cff */
[----:B------:R-:W-:Y:S02]  /*10c70*/  SEL R3, R2, RZ, P2 ;  /* 0x000000ff02037207 */ /* 0x000fe40001000000 */
[----:B------:R-:W-:-:S03]  /*10c80*/  SHF.L.U32 R2, R20, 0x1f, RZ ;  /* 0x0000001f14027819 */ /* 0x000fc600000006ff */
[----:B------:R-:W-:Y:S01]  /*10c90*/  IMAD R7, R3, 0x8, R7 ;  /* 0x0000000803077824 */ /* 0x000fe200078e0207 */
[----:B0-----:R-:W-:Y:S06]  /*10ca0*/  @!P1 BRA `(.L_x_84) ;  /* 0x0000001000909947 */ /* 0x001fec0003800000 */
.L_x_126:
[----:B------:R-:W1:Y:S02]  /*10cb0*/  SYNCS.PHASECHK.TRANS64.TRYWAIT P1, [R7+URZ], R2 ;  /* 0x00000002070075a7 */ /* 0x000e64000802017f */
[----:B-1----:R-:W-:Y:S05]  /*10cc0*/  @!P1 BRA `(.L_x_85) ;  /* 0x00000010009c9947 */ /* 0x002fea0003800000 */
.L_x_127:
[----:B------:R-:W-:Y:S05]  /*10cd0*/  @!P0 BRA `(.L_x_86) ;  /* 0x0000000000048947 */ /* 0x000fea0003800000 */
[----:B------:R-:W-:Y:S01]  /*10ce0*/  BPT.TRAP 0x1 ;  /* 0x000000040000795c */ /* 0x000fe20000300000 */
.L_x_86:
[----:B0-----:R-:W-:-:S04]  /*10cf0*/  IMAD R5, R0, 0x8, R9 ;  /* 0x0000000800057824 */ /* 0x001fc800078e0209 */
[----:B------:R-:W0:Y:S02]  /*10d00*/  SYNCS.PHASECHK.TRANS64.TRYWAIT P1, [R5+URZ+0x2e860], R4 ;  /* 0x02e86004050075a7 */ /* 0x000e24000802017f */
[----:B0-----:R-:W-:Y:S05]  /*10d10*/  @!P1 BRA `(.L_x_87) ;  /* 0x00000010009c9947 */ /* 0x001fea0003800000 */
.L_x_128:
[----:B------:R-:W-:Y:S05]  /*10d20*/  @!P0 BRA `(.L_x_88) ;  /* 0x0000000000048947 */ /* 0x000fea0003800000 */
[----:B------:R-:W-:Y:S01]  /*10d30*/  BPT.TRAP 0x1 ;  /* 0x000000040000795c */ /* 0x000fe20000300000 */
.L_x_88:
[----:B------:R-:W-:-:S04]  /*10d40*/  IMAD R3, R3, 0x8, R9 ;  /* 0x0000000803037824 */ /* 0x000fc800078e0209 */
[----:B------:R-:W2:Y:S02]  /*10d50*/  SYNCS.PHASECHK.TRANS64.TRYWAIT P1, [R3+URZ+0x2e860], R2 ;  /* 0x02e86002030075a7 */ /* 0x000ea4000802017f */
[----:B--2---:R-:W-:Y:S05]  /*10d60*/  @!P1 BRA `(.L_x_89) ;  /* 0x00000010009c9947 */ /* 0x004fea0003800000 */
.L_x_129:
[----:B------:R-:W-:Y:S05]  /*10d70*/  @!P0 BRA `(.L_x_90) ;  /* 0x0000000000048947 */ /* 0x000fea0003800000 */
[----:B------:R-:W-:Y:S01]  /*10d80*/  BPT.TRAP 0x1 ;  /* 0x000000040000795c */ /* 0x000fe20000300000 */
.L_x_90:
[----:B------:R-:W3:Y:S02]  /*10d90*/  SYNCS.PHASECHK.TRANS64.TRYWAIT P0, [R5+URZ+0x2e880], R4 ;  /* 0x02e88004050075a7 */ /* 0x000ee4000800017f */
[----:B---3--:R-:W-:Y:S05]  /*10da0*/  @!P0 BRA `(.L_x_91) ;  /* 0x0000001000a08947 */ /* 0x008fea0003800000 */
.L_x_92:
[----:B----4-:R4:W0:Y:S02]  /*10db0*/  SYNCS.PHASECHK.TRANS64.TRYWAIT P0, [R3+URZ+0x2e880], R2 ;  /* 0x02e88002030075a7 */ /* 0x010824000800017f */
[----:B0-----:R-:W-:Y:S05]  /*10dc0*/  @!P0 NANOSLEEP.SYNCS 0x989680 ;  /* 0x009896800000895d */ /* 0x001fea0003900000 */
[----:B------:R-:W0:Y:S02]  /*10dd0*/  @!P0 SYNCS.PHASECHK.TRANS64 P0, [R3+URZ+0x2e880], R2 ;  /* 0x02e88002030085a7 */ /* 0x000e24000800007f */
[----:B0-----:R-:W-:Y:S05]  /*10de0*/  @!P0 BRA `(.L_x_92) ;  /* 0xfffffffc00f08947 */ /* 0x001fea000383ffff */
.L_x_10:
[----:B------:R-:W-:Y:S05]  /*10df0*/  BSYNC B6 ;  /* 0x0000000000067941 */ /* 0x000fea0003800000 */
.L_x_7:
[----:B------:R-:W-:Y:S05]  /*10e00*/  EXIT ;  /* 0x000000000000794d */ /* 0x000fea0003800000 */
.L_x_14:
[----:B0-----:R-:W-:-:S04]  /*10e10*/  IMAD.U32 R3, RZ, RZ, UR39 ;  /* 0x00000027ff037e24 */ /* 0x001fc8000f8e00ff */
[----:B------:R0:W1:Y:S03]  /*10e20*/  SYNCS.PHASECHK.TRANS64.TRYWAIT P1, [R3+URZ+0x2e800], R6 ;  /* 0x02e80006030075a7 */ /* 0x000066000802017f */
[----:B-1----:R-:W-:Y:S05]  /*10e30*/  @!P1 NANOSLEEP.SYNCS 0x989680 ;  /* 0x009896800000995d */ /* 0x002fea0003900000 */
[----:B------:R-:W1:Y:S02]  /*10e40*/  @!P1 SYNCS.PHASECHK.TRANS64 P1, [R3+URZ+0x2e800], R6 ;  /* 0x02e80006030095a7 */ /* 0x000e64000802007f */
[----:B-1----:R-:W-:Y:S05]  /*10e50*/  @!P1 BRA `(.L_x_14) ;  /* 0xfffffffc00ec9947 */ /* 0x002fea000383ffff */
[----:B------:R-:W-:Y:S05]  /*10e60*/  BRA `(.L_x_93) ;  /* 0xffffff0400c47947 */ /* 0x000fea000383ffff */
.L_x_18:
[----:B0-----:R-:W-:-:S04]  /*10e70*/  IMAD.U32 R3, RZ, RZ, UR39 ;  /* 0x00000027ff037e24 */ /* 0x001fc8000f8e00ff */
[----:B------:R0:W2:Y:S03]  /*10e80*/  SYNCS.PHASECHK.TRANS64.TRYWAIT P2, [R3+URZ+0x2e830], R6 ;  /* 0x02e83006030075a7 */ /* 0x0000a6000804017f */
[----:B--2---:R-:W-:Y:S05]  /*10e90*/  @!P2 NANOSLEEP.SYNCS 0x989680 ;  /* 0x009896800000a95d */ /* 0x004fea0003900000 */
[----:B------:R-:W2:Y:S02]  /*10ea0*/  @!P2 SYNCS.PHASECHK.TRANS64 P2, [R3+URZ+0x2e830], R6 ;  /* 0x02e830060300a5a7 */ /* 0x000ea4000804007f */
[----:B--2---:R-:W-:Y:S05]  /*10eb0*/  @!P2 BRA `(.L_x_18) ;  /* 0xfffffffc00eca947 */ /* 0x004fea000383ffff */
[----:B------:R-:W-:Y:S05]  /*10ec0*/  BRA `(.L_x_17) ;  /* 0xffffff0400dc7947 */ /* 0x000fea000383ffff */
.L_x_23:
[----:B-1----:R-:W-:-:S04]  /*10ed0*/  IMAD.U32 R12, RZ, RZ, UR7 ;  /* 0x00000007ff0c7e24 */ /* 0x002fc8000f8e00ff */
[----:B------:R1:W2:Y:S03]  /*10ee0*/  SYNCS.PHASECHK.TRANS64.TRYWAIT P2, [R12+URZ+0x2e830], R11 ;  /* 0x02e8300b0c0075a7 */ /* 0x0002a6000804017f */
[----:B--2---:R-:W-:Y:S05]  /*10ef0*/  @!P2 NANOSLEEP.SYNCS 0x989680 ;  /* 0x009896800000a95d */ /* 0x004fea0003900000 */
[----:B------:R-:W2:Y:S02]  /*10f00*/  @!P2 SYNCS.PHASECHK.TRANS64 P2, [R12+URZ+0x2e830], R11 ;  /* 0x02e8300b0c00a5a7 */ /* 0x000ea4000804007f */
[----:B--2---:R-:W-:Y:S05]  /*10f10*/  @!P2 BRA `(.L_x_23) ;  /* 0xfffffffc00eca947 */ /* 0x004fea000383ffff */
[----:B------:R-:W-:Y:S05]  /*10f20*/  BRA `(.L_x_20) ;  /* 0xffffff5400007947 */ /* 0x000fea000383ffff */
.L_x_27:
[----:B-1----:R-:W-:-:S04]  /*10f30*/  IMAD.U32 R11, RZ, RZ, UR10 ;  /* 0x0000000aff0b7e24 */ /* 0x002fc8000f8e00ff */
[----:B------:R1:W2:Y:S03]  /*10f40*/  SYNCS.PHASECHK.TRANS64.TRYWAIT P2, [R11+URZ+0x2e850], R10 ;  /* 0x02e8500a0b0075a7 */ /* 0x0002a6000804017f */
[----:B--2---:R-:W-:Y:S05]  /*10f50*/  @!P2 NANOSLEEP.SYNCS 0x989680 ;  /* 0x009896800000a95d */ /* 0x004fea0003900000 */
[----:B------:R-:W2:Y:S02]  /*10f60*/  @!P2 SYNCS.PHASECHK.TRANS64 P2, [R11+URZ+0x2e850], R10 ;  /* 0x02e8500a0b00a5a7 */ /* 0x000ea4000804007f */
[----:B--2---:R-:W-:Y:S05]  /*10f70*/  @!P2 BRA `(.L_x_27) ;  /* 0xfffffffc00eca947 */ /* 0x004fea000383ffff */
[----:B------:R-:W-:Y:S05]  /*10f80*/  BRA `(.L_x_24) ;  /* 0xffffff5c00f47947 */ /* 0x000fea000383ffff */
.L_x_33:
[----:B-1----:R-:W-:-:S04]  /*10f90*/  IMAD.U32 R0, RZ, RZ, UR7 ;  /* 0x00000007ff007e24 */ /* 0x002fc8000f8e00ff */
[----:B------:R1:W2:Y:S03]  /*10fa0*/  SYNCS.PHASECHK.TRANS64.TRYWAIT P1, [R0+URZ+0x2e850], R5 ;  /* 0x02e85005000075a7 */ /* 0x0002a6000802017f */
[----:B--2---:R-:W-:Y:S05]  /*10fb0*/  @!P1 NANOSLEEP.SYNCS 0x989680 ;  /* 0x009896800000995d */ /* 0x004fea0003900000 */
[----:B------:R-:W2:Y:S02]  /*10fc0*/  @!P1 SYNCS.PHASECHK.TRANS64 P1, [R0+URZ+0x2e850], R5 ;  /* 0x02e85005000095a7 */ /* 0x000ea4000802007f */
[----:B--2---:R-:W-:Y:S05]  /*10fd0*/  @!P1 BRA `(.L_x_33) ;  /* 0xfffffffc00ec9947 */ /* 0x004fea000383ffff */
[----:B------:R-:W-:Y:S05]  /*10fe0*/  BRA `(.L_x_32) ;  /* 0xffffff9400a07947 */ /* 0x000fea000383ffff */
.L_x_46:
[----:B------:R-:W-:Y:S01]  /*10ff0*/  IMAD.MOV.U32 R13, RZ, RZ, R7 ;  /* 0x000000ffff0d7224 */ /* 0x000fe200078e0007 */
[----:B------:R-:W-:Y:S01]  /*11000*/  MOV R12, RZ ;  /* 0x000000ff000c7202 */ /* 0x000fe20000000f00 */
[----:B------:R-:W-:Y:S02]  /*11010*/  IMAD.MOV.U32 R11, RZ, RZ, 0x1f ;  /* 0x0000001fff0b7424 */ /* 0x000fe400078e00ff */
[----:B------:R-:W-:-:S07]  /*11020*/  IMAD.MOV.U32 R15, RZ, RZ, -0x1 ;  /* 0xffffffffff0f7424 */ /* 0x000fce00078e00ff */
[----:B0-----:R-:W-:Y:S05]  /*11030*/  WARPSYNC.COLLECTIVE R15, `(.L_x_94) ;  /* 0x000000000f087348 */ /* 0x001fea0003c00000 */
[----:B------:R1:W2:Y:S02]  /*11040*/  SHFL.IDX P6, R14, R13, R12, R11 ;  /* 0x0000000c0d0e7389 */ /* 0x0002a400000c000b */
[----:B012---:R-:W-:Y:S01]  /*11050*/  ENDCOLLECTIVE ;  /* 0x000000000000791b */ /* 0x007fe20003800000 */
.L_x_94:
[----:B------:R-:W-:Y:S05]  /*11060*/  BRA `(.L_x_95) ;  /* 0xffffffd000a47947 */ /* 0x000fea000383ffff */
.L_x_48:
[----:B------:R-:W-:Y:S01]  /*11070*/  BSSY B0, `(.L_x_96) ;  /* 0x0000006000007945 */ /* 0x000fe20003800000 */
[----:B------:R-:W-:-:S07]  /*11080*/  IMAD.MOV.U32 R15, RZ, RZ, -0x1 ;  /* 0xffffffffff0f7424 */ /* 0x000fce00078e00ff */
[----:B-1----:R-:W-:Y:S05]  /*11090*/  WARPSYNC.COLLECTIVE R15, `(.L_x_97) ;  /* 0x000000000f0c7348 */ /* 0x002fea0003c00000 */
[----:B------:R-:W-:Y:S02]  /*110a0*/  ELECT P6, UR62, PT ;  /* 0x00000000003e782f */ /* 0x000fe400038c0000 */
[----:B------:R-:W-:Y:S01]  /*110b0*/  MOV R14, UR62 ;  /* 0x0000003e000e7c02 */ /* 0x000fe20008000f00 */
[----:B-1----:R-:W-:Y:S10]  /*110c0*/  ENDCOLLECTIVE ;  /* 0x000000000000791b */ /* 0x002ff40003800000 */
.L_x_97:
[----:B------:R-:W-:Y:S05]  /*110d0*/  BSYNC B0 ;  /* 0x0000000000007941 */ /* 0x000fea0003800000 */
.L_x_96:
[----:B------:R-:W-:Y:S05]  /*110e0*/  BRA `(.L_x_98) ;  /* 0xffffffd000b07947 */ /* 0x000fea000383ffff */
.L_x_50:
[----:B0-----:R-:W-:-:S04]  /*110f0*/  IMAD.U32 R3, RZ, RZ, UR38 ;  /* 0x00000026ff037e24 */ /* 0x001fc8000f8e00ff */
[----:B------:R0:W2:Y:S03]  /*11100*/  SYNCS.PHASECHK.TRANS64.TRYWAIT P0, [R3+URZ+0x2e880], R2 ;  /* 0x02e88002030075a7 */ /* 0x0000a6000800017f */
[----:B--2---:R-:W-:Y:S05]  /*11110*/  @!P0 NANOSLEEP.SYNCS 0x989680 ;  /* 0x009896800000895d */ /* 0x004fea0003900000 */
[----:B------:R-:W2:Y:S02]  /*11120*/  @!P0 SYNCS.PHASECHK.TRANS64 P0, [R3+URZ+0x2e880], R2 ;  /* 0x02e88002030085a7 */ /* 0x000ea4000800007f */
[----:B--2---:R-:W-:Y:S05]  /*11130*/  @!P0 BRA `(.L_x_50) ;  /* 0xfffffffc00ec8947 */ /* 0x004fea000383ffff */
[----:B------:R-:W-:Y:S05]  /*11140*/  BRA `(.L_x_99) ;  /* 0xffffffd000fc7947 */ /* 0x000fea000383ffff */
.L_x_52:
[----:B0-----:R-:W-:-:S04]  /*11150*/  IMAD.U32 R3, RZ, RZ, UR38 ;  /* 0x00000026ff037e24 */ /* 0x001fc8000f8e00ff */
[----:B------:R0:W2:Y:S03]  /*11160*/  SYNCS.PHASECHK.TRANS64.TRYWAIT P0, [R3+URZ+0x2e840], R2 ;  /* 0x02e84002030075a7 */ /* 0x0000a6000800017f */
[----:B--2---:R-:W-:Y:S05]  /*11170*/  @!P0 NANOSLEEP.SYNCS 0x989680 ;  /* 0x009896800000895d */ /* 0x004fea0003900000 */
[----:B------:R-:W2:Y:S02]  /*11180*/  @!P0 SYNCS.PHASECHK.TRANS64 P0, [R3+URZ+0x2e840], R2 ;  /* 0x02e84002030085a7 */ /* 0x000ea4000800007f */
[----:B--2---:R-:W-:Y:S05]  /*11190*/  @!P0 BRA `(.L_x_52) ;  /* 0xfffffffc00ec8947 */ /* 0x004fea000383ffff */
[----:B------:R-:W-:Y:S05]  /*111a0*/  BRA `(.L_x_100) ;  /* 0xffffffd400387947 */ /* 0x000fea000383ffff */
.L_x_55:
[----:B------:R-:W-:Y:S02]  /*111b0*/  IMAD.MOV.U32 R13, RZ, RZ, R3 ;  /* 0x000000ffff0d7224 */ /* 0x000fe400078e0003 */
[----:B------:R-:W-:Y:S02]  /*111c0*/  IMAD.MOV.U32 R12, RZ, RZ, RZ ;  /* 0x000000ffff0c7224 */ /* 0x000fe400078e00ff */
[----:B------:R-:W-:Y:S02]  /*111d0*/  IMAD.MOV.U32 R11, RZ, RZ, 0x181f ;  /* 0x0000181fff0b7424 */ /* 0x000fe400078e00ff */
[----:B------:R-:W-:Y:S02]  /*111e0*/  IMAD.MOV.U32 R15, RZ, RZ, -0x1 ;  /* 0xffffffffff0f7424 */ /* 0x000fe400078e00ff */
[----:B------:R-:W-:-:S07]  /*111f0*/  IMAD R5, R10, 0x80, R5 ;  /* 0x000000800a057824 */ /* 0x000fce00078e0205 */
[----:B------:R-:W-:Y:S05]  /*11200*/  WARPSYNC.COLLECTIVE R15, `(.L_x_101) ;  /* 0x000000000f087348 */ /* 0x000fea0003c00000 */
[----:B------:R0:W1:Y:S02]  /*11210*/  SHFL.IDX P6, R14, R13, R12, R11 ;  /* 0x0000000c0d0e7389 */ /* 0x00006400000c000b */
[----:B01----:R-:W-:Y:S01]  /*11220*/  ENDCOLLECTIVE ;  /* 0x000000000000791b */ /* 0x003fe20003800000 */
.L_x_101:
[----:B------:R-:W-:Y:S02]  /*11230*/  VIADD R9, R5, 0x10 ;  /* 0x0000001005097836 */ /* 0x000fe40000000000 */
[----:B------:R-:W-:Y:S02]  /*11240*/  IMAD.MOV.U32 R13, RZ, RZ, R0 ;  /* 0x000000ffff0d7224 */ /* 0x000fe400078e0000 */
[----:B------:R-:W-:-:S07]  /*11250*/  IMAD.MOV.U32 R6, RZ, RZ, R14 ;  /* 0x000000ffff067224 */ /* 0x000fce00078e000e */
[----:B------:R-:W-:Y:S05]  /*11260*/  WARPSYNC.COLLECTIVE R15, `(.L_x_102) ;  /* 0x000000000f087348 */ /* 0x000fea0003c00000 */
[----:B------:R0:W1:Y:S02]  /*11270*/  SHFL.IDX P6, R14, R13, R12, R11 ;  /* 0x0000000c0d0e7389 */ /* 0x00006400000c000b */
[----:B01----:R-:W-:Y:S01]  /*11280*/  ENDCOLLECTIVE ;  /* 0x000000000000791b */ /* 0x003fe20003800000 */
.L_x_102:
[----:B------:R-:W-:Y:S02]  /*11290*/  ULDC UR4, c[0x0][0x288] ;  /* 0x0000a20000047ab9 */ /* 0x000fe40000000800 */
[----:B------:R-:W-:-:S05]  /*112a0*/  IMAD R2, R8, UR4, RZ ;  /* 0x0000000408027c24 */ /* 0x000fca000f8e02ff */
[----:B------:R-:W-:Y:S01]  /*112b0*/  ISETP.GE.AND P1, PT, R5, R2, PT ;  /* 0x000000020500720c */ /* 0x000fe20003f26270 */
[----:B------:R-:W-:Y:S02]  /*112c0*/  IMAD.MOV.U32 R13, RZ, RZ, R3 ;  /* 0x000000ffff0d7224 */ /* 0x000fe400078e0003 */
[----:B------:R-:W-:-:S10]  /*112d0*/  IMAD.MOV.U32 R12, RZ, RZ, 0x1 ;  /* 0x00000001ff0c7424 */ /* 0x000fd400078e00ff */
[----:B------:R-:W-:Y:S01]  /*112e0*/  @!P1 VIADD R8, R4, UR38 ;  /* 0x0000002604089c36 */ /* 0x000fe20008000000 */
[----:B------:R-:W-:-:S07]  /*112f0*/  MOV R7, R14 ;  /* 0x0000000e00077202 */ /* 0x000fce0000000f00 */
[----:B------:R-:W-:Y:S05]  /*11300*/  WARPSYNC.COLLECTIVE R15, `(.L_x_103) ;  /* 0x000000000f087348 */ /* 0x000fea0003c00000 */
[----:B------:R0:W1:Y:S02]  /*11310*/  SHFL.IDX P6, R14, R13, R12, R11 ;  /* 0x0000000c0d0e7389 */ /* 0x00006400000c000b */
[----:B01----:R-:W-:Y:S01]  /*11320*/  ENDCOLLECTIVE ;  /* 0x000000000000791b */ /* 0x003fe20003800000 */
.L_x_103:
[----:B------:R-:W-:-:S05]  /*11330*/  @!P1 IADD3 R7, P2, R18, R7, RZ ;  /* 0x0000000712079210 */ /* 0x000fca0007f5e0ff */
[----:B------:R-:W-:-:S05]  /*11340*/  @!P1 IMAD.X R6, RZ, RZ, R6, P2 ;  /* 0x000000ffff069224 */ /* 0x000fca00010e0606 */
[----:B------:R-:W-:Y:S01]  /*11350*/  @!P1 LOP3.LUT R7, R7, R6, RZ, 0x3c, !PT ;  /* 0x0000000607079212 */ /* 0x000fe200078e3cff */
[----:B------:R-:W-:-:S03]  /*11360*/  IMAD.MOV.U32 R13, RZ, RZ, R0 ;  /* 0x000000ffff0d7224 */ /* 0x000fc600078e0000 */
[----:B------:R-:W-:-:S04]  /*11370*/  @!P1 LOP3.LUT R6, R7, R6, RZ, 0x3c, !PT ;  /* 0x0000000607069212 */ /* 0x000fc800078e3cff */
[----:B------:R-:W-:-:S05]  /*11380*/  @!P1 LOP3.LUT R7, R7, R6, RZ, 0x3c, !PT ;  /* 0x0000000607079212 */ /* 0x000fca00078e3cff */
[----:B------:R-:W-:Y:S01]  /*11390*/  @!PT LDS RZ, [RZ] ;  /* 0x00000000fffff984 */ /* 0x000fe20000000800 */
[----:B------:R-:W-:Y:S01]  /*113a0*/  @!PT LDS RZ, [RZ] ;  /* 0x00000000fffff984 */ /* 0x000fe20000000800 */
[----:B------:R-:W-:Y:S01]  /*113b0*/  @!PT LDS RZ, [RZ] ;  /* 0x00000000fffff984 */ /* 0x000fe20000000800 */
[----:B------:R0:W-:Y:S01]  /*113c0*/  @!P1 LDGSTS.E.BYPASS.LTC128B.128 [R8+0x1c400], desc[UR44][R6.64], !P0 ;  /* 0x1c40000006089fae */ /* 0x0001e2000c101d6c */
[----:B------:R-:W-:Y:S01]  /*113d0*/  ISETP.GE.AND P1, PT, R9, R2, PT ;  /* 0x000000020900720c */ /* 0x000fe20003f26270 */
[----:B------:R-:W-:Y:S02]  /*113e0*/  VIADD R9, R5, 0x20 ;  /* 0x0000002005097836 */ /* 0x000fe40000000000 */
[----:B0-----:R-:W-:-:S10]  /*113f0*/  IMAD.MOV.U32 R6, RZ, RZ, R14 ;  /* 0x000000ffff067224 */ /* 0x001fd400078e000e */
[----:B------:R-:W-:Y:S05]  /*11400*/  WARPSYNC.COLLECTIVE R15, `(.L_x_104) ;  /* 0x000000000f087348 */ /* 0x000fea0003c00000 */
[----:B------:R0:W1:Y:S02]  /*11410*/  SHFL.IDX P6, R14, R13, R12, R11 ;  /* 0x0000000c0d0e7389 */ /* 0x00006400000c000b */
[----:B01----:R-:W-:Y:S01]  /*11420*/  ENDCOLLECTIVE ;  /* 0x000000000000791b */ /* 0x003fe20003800000 */
.L_x_104:
[----:B------:R-:W-:Y:S02]  /*11430*/  @!P1 VIADD R8, R4, UR38 ;  /* 0x0000002604089c36 */ /* 0x000fe40008000000 */
[----:B------:R-:W-:Y:S02]  /*11440*/  IMAD.MOV.U32 R13, RZ, RZ, R3 ;  /* 0x000000ffff0d7224 */ /* 0x000fe400078e0003 */
[----:B------:R-:W-:Y:S01]  /*11450*/  IMAD.MOV.U32 R12, RZ, RZ, 0x2 ;  /* 0x00000002ff0c7424 */ /* 0x000fe200078e00ff */
[----:B------:R-:W-:-:S13]  /*11460*/  @!P1 IADD3 R7, P2, R18, R14, RZ ;  /* 0x0000000e12079210 */ /* 0x000fda0007f5e0ff */
[----:B------:R-:W-:Y:S05]  /*11470*/  WARPSYNC.COLLECTIVE R15, `(.L_x_105) ;  /* 0x000000000f087348 */ /* 0x000fea0003c00000 */
[----:B------:R0:W1:Y:S02]  /*11480*/  SHFL.IDX P6, R14, R13, R12, R11 ;  /* 0x0000000c0d0e7389 */ /* 0x00006400000c000b */
[----:B01----:R-:W-:Y:S01]  /*11490*/  ENDCOLLECTIVE ;  /* 0x000000000000791b */ /* 0x003fe20003800000 */
.L_x_105:
[----:B------:R-:W-:-:S05]  /*114a0*/  @!P1 IMAD.X R6, RZ, RZ, R6, P2 ;  /* 0x000000ffff069224 */ /* 0x000fca00010e0606 */
[----:B------:R-:W-:-:S04]  /*114b0*/  @!P1 LOP3.LUT R7, R7, R6, RZ, 0x3c, !PT ;  /* 0x0000000607079212 */ /* 0x000fc800078e3cff */
[----:B------:R-:W-:Y:S01]  /*114c0*/  @!P1 LOP3.LUT R6, R7, R6, RZ, 0x3c, !PT ;  /* 0x0000000607069212 */ /* 0x000fe200078e3cff */
[----:B------:R-:W-:-:S03]  /*114d0*/  IMAD.MOV.U32 R13, RZ, RZ, R0 ;  /* 0x000000ffff0d7224 */ /* 0x000fc600078e0000 */
[----:B------:R-:W-:-:S05]  /*114e0*/  @!P1 LOP3.LUT R7, R7, R6, RZ, 0x3c, !PT ;  /* 0x0000000607079212 */ /* 0x000fca00078e3cff */
[----:B------:R-:W-:Y:S01]  /*114f0*/  @!PT LDS RZ, [RZ] ;  /* 0x00000000fffff984 */ /* 0x000fe20000000800 */
[----:B------:R-:W-:Y:S01]  /*11500*/  @!PT LDS RZ, [RZ] ;  /* 0x00000000fffff984 */ /* 0x000fe20000000800 */
[----:B------:R-:W-:Y:S01]  /*11510*/  @!PT LDS RZ, [RZ] ;  /* 0x00000000fffff984 */ /* 0x000fe20000000800 */
[----:B------:R0:W-:Y:S01]  /*11520*/  @!P1 LDGSTS.E.BYPASS.LTC128B.128 [R8+0x1cc00], desc[UR44][R6.64], !P0 ;  /* 0x1cc0000006089fae */ /* 0x0001e2000c101d6c */
[----:B------:R-:W-:Y:S01]  /*11530*/  ISETP.GE.AND P1, PT, R9, R2, PT ;  /* 0x000000020900720c */ /* 0x000fe20003f26270 */
[----:B------:R-:W-:Y:S01]  /*11540*/  VIADD R9, R5, 0x30 ;  /* 0x0000003005097836 */ /* 0x000fe20000000000 */
[----:B0-----:R-:W-:-:S11]  /*11550*/  MOV R6, R14 ;  /* 0x0000000e00067202 */ /* 0x001fd60000000f00 */
[----:B------:R-:W-:Y:S05]  /*11560*/  WARPSYNC.COLLECTIVE R15, `(.L_x_106) ;  /* 0x000000000f087348 */ /* 0x000fea0003c00000 */
[----:B------:R0:W1:Y:S02]  /*11570*/  SHFL.IDX P6, R14, R13, R12, R11 ;  /* 0x0000000c0d0e7389 */ /* 0x00006400000c000b */
[----:B01----:R-:W-:Y:S01]  /*11580*/  ENDCOLLECTIVE ;  /* 0x000000000000791b */ /* 0x003fe20003800000 */
.L_x_106:
[----:B------:R-:W-:Y:S02]  /*11590*/  @!P1 VIADD R8, R4, UR38 ;  /* 0x0000002604089c36 */ /* 0x000fe40008000000 */
[----:B------:R-:W-:Y:S02]  /*115a0*/  IMAD.MOV.U32 R13, RZ, RZ, R3 ;  /* 0x000000ffff0d7224 */ /* 0x000fe400078e0003 */
[----:B------:R-:W-:Y:S01]  /*115b0*/  IMAD.MOV.U32 R12, RZ, RZ, 0x3 ;  /* 0x00000003ff0c7424 */ /* 0x000fe200078e00ff */
[----:B------:R-:W-:-:S13]  /*115c0*/  @!P1 IADD3 R7, P2, R18, R14, RZ ;  /* 0x0000000e12079210 */ /* 0x000fda0007f5e0ff */
[----:B------:R-:W-:Y:S05]  /*115d0*/  WARPSYNC.COLLECTIVE R15, `(.L_x_107) ;  /* 0x000000000f087348 */ /* 0x000fea0003c00000 */
[----:B------:R0:W1:Y:S02]  /*115e0*/  SHFL.IDX P6, R14, R13, R12, R11 ;  /* 0x0000000c0d0e7389 */ /* 0x00006400000c000b */
[----:B01----:R-:W-:Y:S01]  /*115f0*/  ENDCOLLECTIVE ;  /* 0x000000000000791b */ /* 0x003fe20003800000 */
.L_x_107:
        /* <DEDUP_REMOVED lines=15> */
.L_x_108:
[----:B------:R-:W-:Y:S02]  /*116f0*/  @!P1 VIADD R8, R4, UR38 ;  /* 0x0000002604089c36 */ /* 0x000fe40008000000 */
[----:B------:R-:W-:Y:S01]  /*11700*/  IMAD.MOV.U32 R13, RZ, RZ, R3 ;  /* 0x000000ffff0d7224 */ /* 0x000fe200078e0003 */
[----:B------:R-:W-:Y:S02]  /*11710*/  MOV R12, 0x4 ;  /* 0x00000004000c7802 */ /* 0x000fe40000000f00 */
[----:B------:R-:W-:-:S13]  /*11720*/  @!P1 IADD3 R7, P2, R18, R14, RZ ;  /* 0x0000000e12079210 */ /* 0x000fda0007f5e0ff */
[----:B------:R-:W-:Y:S05]  /*11730*/  WARPSYNC.COLLECTIVE R15, `(.L_x_109) ;  /* 0x000000000f087348 */ /* 0x000fea0003c00000 */
[----:B------:R0:W1:Y:S02]  /*11740*/  SHFL.IDX P6, R14, R13, R12, R11 ;  /* 0x0000000c0d0e7389 */ /* 0x00006400000c000b */
[----:B01----:R-:W-:Y:S01]  /*11750*/  ENDCOLLECTIVE ;  /* 0x000000000000791b */ /* 0x003fe20003800000 */
.L_x_109:
        /* <DEDUP_REMOVED lines=15> */
.L_x_110:
[----:B------:R-:W-:Y:S02]  /*11850*/  @!P1 VIADD R8, R4, UR38 ;  /* 0x0000002604089c36 */ /* 0x000fe40008000000 */
[----:B------:R-:W-:Y:S02]  /*11860*/  IMAD.MOV.U32 R13, RZ, RZ, R3 ;  /* 0x000000ffff0d7224 */ /* 0x000fe400078e0003 */
[----:B------:R-:W-:Y:S01]  /*11870*/  IMAD.MOV.U32 R12, RZ, RZ, 0x5 ;  /* 0x00000005ff0c7424 */ /* 0x000fe200078e00ff */
[----:B------:R-:W-:-:S13]  /*11880*/  @!P1 IADD3 R7, P2, R18, R14, RZ ;  /* 0x0000000e12079210 */ /* 0x000fda0007f5e0ff */
[----:B------:R-:W-:Y:S05]  /*11890*/  WARPSYNC.COLLECTIVE R15, `(.L_x_111) ;  /* 0x000000000f087348 */ /* 0x000fea0003c00000 */
[----:B------:R0:W1:Y:S02]  /*118a0*/  SHFL.IDX P6, R14, R13, R12, R11 ;  /* 0x0000000c0d0e7389 */ /* 0x00006400000c000b */
[----:B01----:R-:W-:Y:S01]  /*118b0*/  ENDCOLLECTIVE ;  /* 0x000000000000791b */ /* 0x003fe20003800000 */
.L_x_111:
        /* <DEDUP_REMOVED lines=15> */
.L_x_112:
[----:B------:R-:W-:Y:S02]  /*119b0*/  @!P1 VIADD R8, R4, UR38 ;  /* 0x0000002604089c36 */ /* 0x000fe40008000000 */
[----:B------:R-:W-:Y:S01]  /*119c0*/  IMAD.MOV.U32 R13, RZ, RZ, R3 ;  /* 0x000000ffff0d7224 */ /* 0x000fe200078e0003 */
[----:B------:R-:W-:Y:S02]  /*119d0*/  MOV R12, 0x6 ;  /* 0x00000006000c7802 */ /* 0x000fe40000000f00 */
[----:B------:R-:W-:-:S13]  /*119e0*/  @!P1 IADD3 R7, P2, R18, R14, RZ ;  /* 0x0000000e12079210 */ /* 0x000fda0007f5e0ff */
[----:B------:R-:W-:Y:S05]  /*119f0*/  WARPSYNC.COLLECTIVE R15, `(.L_x_113) ;  /* 0x000000000f087348 */ /* 0x000fea0003c00000 */
[----:B------:R0:W1:Y:S02]  /*11a00*/  SHFL.IDX P6, R14, R13, R12, R11 ;  /* 0x0000000c0d0e7389 */ /* 0x00006400000c000b */
[----:B01----:R-:W-:Y:S01]  /*11a10*/  ENDCOLLECTIVE ;  /* 0x000000000000791b */ /* 0x003fe20003800000 */
.L_x_113:
        /* <DEDUP_REMOVED lines=10> */
[----:B0-----:R-:W-:-:S12]  /*11ac0*/  IMAD.MOV.U32 R6, RZ, RZ, R14 ;  /* 0x000000ffff067224 */ /* 0x001fd800078e000e */
[----:B------:R-:W-:Y:S05]  /*11ad0*/  WARPSYNC.COLLECTIVE R15, `(.L_x_114) ;  /* 0x000000000f087348 */ /* 0x000fea0003c00000 */
[----:B------:R0:W1:Y:S02]  /*11ae0*/  SHFL.IDX P6, R14, R13, R12, R11 ;  /* 0x0000000c0d0e7389 */ /* 0x00006400000c000b */
[----:B01----:R-:W-:Y:S01]  /*11af0*/  ENDCOLLECTIVE ;  /* 0x000000000000791b */ /* 0x003fe20003800000 */
.L_x_114:
[----:B------:R-:W-:Y:S02]  /*11b00*/  @!P1 VIADD R8, R4, UR38 ;  /* 0x0000002604089c36 */ /* 0x000fe40008000000 */
[----:B------:R-:W-:Y:S02]  /*11b10*/  IMAD.MOV.U32 R13, RZ, RZ, R3 ;  /* 0x000000ffff0d7224 */ /* 0x000fe400078e0003 */
[----:B------:R-:W-:Y:S02]  /*11b20*/  IMAD.MOV.U32 R12, RZ, RZ, 0x7 ;  /* 0x00000007ff0c7424 */ /* 0x000fe400078e00ff */
[----:B------:R-:W-:-:S07]  /*11b30*/  IMAD.MOV.U32 R7, RZ, RZ, R14 ;  /* 0x000000ffff077224 */ /* 0x000fce00078e000e */
[----:B------:R-:W-:Y:S05]  /*11b40*/  WARPSYNC.COLLECTIVE R15, `(.L_x_115) ;  /* 0x000000000f087348 */ /* 0x000fea0003c00000 */
[----:B------:R0:W1:Y:S02]  /*11b50*/  SHFL.IDX P6, R14, R13, R12, R11 ;  /* 0x0000000c0d0e7389 */ /* 0x00006400000c000b */
[----:B01----:R-:W-:Y:S01]  /*11b60*/  ENDCOLLECTIVE ;  /* 0x000000000000791b */ /* 0x003fe20003800000 */
.L_x_115:
[----:B------:R-:W-:-:S05]  /*11b70*/  @!P1 IADD3 R7, P2, R18, R7, RZ ;  /* 0x0000000712079210 */ /* 0x000fca0007f5e0ff */
[----:B------:R-:W-:-:S05]  /*11b80*/  @!P1 IMAD.X R6, RZ, RZ, R6, P2 ;  /* 0x000000ffff069224 */ /* 0x000fca00010e0606 */
[----:B------:R-:W-:Y:S01]  /*11b90*/  @!P1 LOP3.LUT R7, R7, R6, RZ, 0x3c, !PT ;  /* 0x0000000607079212 */ /* 0x000fe200078e3cff */
[----:B------:R-:W-:-:S03]  /*11ba0*/  IMAD.MOV.U32 R13, RZ, RZ, R0 ;  /* 0x000000ffff0d7224 */ /* 0x000fc600078e0000 */
[----:B------:R-:W-:-:S04]  /*11bb0*/  @!P1 LOP3.LUT R6, R7, R6, RZ, 0x3c, !PT ;  /* 0x0000000607069212 */ /* 0x000fc800078e3cff */
[----:B------:R-:W-:Y:S01]  /*11bc0*/  @!P1 LOP3.LUT R7, R7, R6, RZ, 0x3c, !PT ;  /* 0x0000000607079212 */ /* 0x000fe200078e3cff */
[----:B------:R-:W-:-:S04]  /*11bd0*/  IMAD.MOV.U32 R3, RZ, RZ, R14 ;  /* 0x000000ffff037224 */ /* 0x000fc800078e000e */
[----:B------:R-:W-:Y:S01]  /*11be0*/  @!PT LDS RZ, [RZ] ;  /* 0x00000000fffff984 */ /* 0x000fe20000000800 */
[----:B------:R-:W-:Y:S01]  /*11bf0*/  @!PT LDS RZ, [RZ] ;  /* 0x00000000fffff984 */ /* 0x000fe20000000800 */
[----:B------:R-:W-:Y:S01]  /*11c00*/  @!PT LDS RZ, [RZ] ;  /* 0x00000000fffff984 */ /* 0x000fe20000000800 */
[----:B------:R0:W-:Y:S03]  /*11c10*/  @!P1 LDGSTS.E.BYPASS.LTC128B.128 [R8+0x1f400], desc[UR44][R6.64], !P0 ;  /* 0x1f40000006089fae */ /* 0x0001e6000c101d6c */
[----:B0-----:R-:W-:Y:S05]  /*11c20*/  WARPSYNC.COLLECTIVE R15, `(.L_x_116) ;  /* 0x000000000f087348 */ /* 0x001fea0003c00000 */
[----:B------:R1:W2:Y:S02]  /*11c30*/  SHFL.IDX P6, R14, R13, R12, R11 ;  /* 0x0000000c0d0e7389 */ /* 0x0002a400000c000b */
[----:B012---:R-:W-:Y:S01]  /*11c40*/  ENDCOLLECTIVE ;  /* 0x000000000000791b */ /* 0x007fe20003800000 */
.L_x_116:
[----:B------:R-:W-:Y:S05]  /*11c50*/  BRA `(.L_x_117) ;  /* 0xffffffd400587947 */ /* 0x000fea000383ffff */
.L_x_56:
[----:B0-----:R-:W-:-:S04]  /*11c60*/  IMAD.U32 R3, RZ, RZ, UR38 ;  /* 0x00000026ff037e24 */ /* 0x001fc8000f8e00ff */
[----:B------:R0:W1:Y:S03]  /*11c70*/  SYNCS.PHASECHK.TRANS64.TRYWAIT P0, [R3+URZ+0x2e820], R0 ;  /* 0x02e82000030075a7 */ /* 0x000066000800017f */
[----:B-1----:R-:W-:Y:S05]  /*11c80*/  @!P0 NANOSLEEP.SYNCS 0x989680 ;  /* 0x009896800000895d */ /* 0x002fea0003900000 */
[----:B------:R-:W1:Y:S02]  /*11c90*/  @!P0 SYNCS.PHASECHK.TRANS64 P0, [R3+URZ+0x2e820], R0 ;  /* 0x02e82000030085a7 */ /* 0x000e64000800007f */
[----:B-1----:R-:W-:Y:S05]  /*11ca0*/  @!P0 BRA `(.L_x_56) ;  /* 0xfffffffc00ec8947 */ /* 0x002fea000383ffff */
[----:B------:R-:W-:Y:S05]  /*11cb0*/  BRA `(.L_x_118) ;  /* 0xffffffd400947947 */ /* 0x000fea000383ffff */
.L_x_61:
[----:B0-----:R0:W1:Y:S02]  /*11cc0*/  SYNCS.PHASECHK.TRANS64.TRYWAIT P0, [R4+URZ+0x2e880], R3 ;  /* 0x02e88003040075a7 */ /* 0x001064000800017f */
[----:B-1----:R-:W-:Y:S05]  /*11cd0*/  @!P0 NANOSLEEP.SYNCS 0x989680 ;  /* 0x009896800000895d */ /* 0x002fea0003900000 */
[----:B------:R-:W1:Y:S02]  /*11ce0*/  @!P0 SYNCS.PHASECHK.TRANS64 P0, [R4+URZ+0x2e880], R3 ;  /* 0x02e88003040085a7 */ /* 0x000e64000800007f */
[----:B-1----:R-:W-:Y:S05]  /*11cf0*/  @!P0 BRA `(.L_x_61) ;  /* 0xfffffffc00f08947 */ /* 0x002fea000383ffff */
[----:B------:R-:W-:Y:S05]  /*11d00*/  BRA `(.L_x_119) ;  /* 0xffffffd8003c7947 */ /* 0x000fea000383ffff */
.L_x_65:
[----:B-1----:R1:W2:Y:S02]  /*11d10*/  SYNCS.PHASECHK.TRANS64.TRYWAIT P0, [R4+URZ+0x2e840], R3 ;  /* 0x02e84003040075a7 */ /* 0x0022a4000800017f */
[----:B--2---:R-:W-:Y:S05]  /*11d20*/  @!P0 NANOSLEEP.SYNCS 0x989680 ;  /* 0x009896800000895d */ /* 0x004fea0003900000 */
[----:B------:R-:W2:Y:S02]  /*11d30*/  @!P0 SYNCS.PHASECHK.TRANS64 P0, [R4+URZ+0x2e840], R3 ;  /* 0x02e84003040085a7 */ /* 0x000ea4000800007f */
[----:B--2---:R-:W-:Y:S05]  /*11d40*/  @!P0 BRA `(.L_x_65) ;  /* 0xfffffffc00f08947 */ /* 0x004fea000383ffff */
[----:B------:R-:W-:Y:S05]  /*11d50*/  BRA `(.L_x_120) ;  /* 0xffffffd800b07947 */ /* 0x000fea000383ffff */
.L_x_70:
[----:B0-----:R0:W1:Y:S02]  /*11d60*/  SYNCS.PHASECHK.TRANS64.TRYWAIT P0, [R18+URZ+0x2e870], R3 ;  /* 0x02e87003120075a7 */ /* 0x001064000800017f */
[----:B-1----:R-:W-:Y:S05]  /*11d70*/  @!P0 NANOSLEEP.SYNCS 0x989680 ;  /* 0x009896800000895d */ /* 0x002fea0003900000 */
[----:B------:R-:W1:Y:S02]  /*11d80*/  @!P0 SYNCS.PHASECHK.TRANS64 P0, [R18+URZ+0x2e870], R3 ;  /* 0x02e87003120085a7 */ /* 0x000e64000800007f */
[----:B-1----:R-:W-:Y:S05]  /*11d90*/  @!P0 BRA `(.L_x_70) ;  /* 0xfffffffc00f08947 */ /* 0x002fea000383ffff */
[----:B------:R-:W-:Y:S05]  /*11da0*/  BRA `(.L_x_121) ;  /* 0xffffffdc00447947 */ /* 0x000fea000383ffff */
.L_x_72:
[----:B0-----:R0:W1:Y:S02]  /*11db0*/  SYNCS.PHASECHK.TRANS64.TRYWAIT P0, [R18+URZ+0x2e860], R3 ;  /* 0x02e86003120075a7 */ /* 0x001064000800017f */
[----:B-1----:R-:W-:Y:S05]  /*11dc0*/  @!P0 NANOSLEEP.SYNCS 0x989680 ;  /* 0x009896800000895d */ /* 0x002fea0003900000 */
[----:B------:R-:W1:Y:S02]  /*11dd0*/  @!P0 SYNCS.PHASECHK.TRANS64 P0, [R18+URZ+0x2e860], R3 ;  /* 0x02e86003120085a7 */ /* 0x000e64000800007f */
[----:B-1----:R-:W-:Y:S05]  /*11de0*/  @!P0 BRA `(.L_x_72) ;  /* 0xfffffffc00f08947 */ /* 0x002fea000383ffff */
[----:B------:R-:W-:Y:S05]  /*11df0*/  BRA `(.L_x_122) ;  /* 0xffffffdc00487947 */ /* 0x000fea000383ffff */
.L_x_78:
[----:B0-----:R0:W1:Y:S02]  /*11e00*/  SYNCS.PHASECHK.TRANS64.TRYWAIT P0, [R16+URZ+0x2e870], R3 ;  /* 0x02e87003100075a7 */ /* 0x001064000800017f */
[----:B-1----:R-:W-:Y:S05]  /*11e10*/  @!P0 NANOSLEEP.SYNCS 0x989680 ;  /* 0x009896800000895d */ /* 0x002fea0003900000 */
[----:B------:R-:W1:Y:S02]  /*11e20*/  @!P0 SYNCS.PHASECHK.TRANS64 P0, [R16+URZ+0x2e870], R3 ;  /* 0x02e87003100085a7 */ /* 0x000e64000800007f */
[----:B-1----:R-:W-:Y:S05]  /*11e30*/  @!P0 BRA `(.L_x_78) ;  /* 0xfffffffc00f08947 */ /* 0x002fea000383ffff */
[----:B------:R-:W-:Y:S05]  /*11e40*/  BRA `(.L_x_123) ;  /* 0xffffffe400387947 */ /* 0x000fea000383ffff */
.L_x_80:
[----:B0-----:R0:W1:Y:S02]  /*11e50*/  SYNCS.PHASECHK.TRANS64.TRYWAIT P0, [R16+URZ+0x2e860], R3 ;  /* 0x02e86003100075a7 */ /* 0x001064000800017f */
[----:B-1----:R-:W-:Y:S05]  /*11e60*/  @!P0 NANOSLEEP.SYNCS 0x989680 ;  /* 0x009896800000895d */ /* 0x002fea0003900000 */
[----:B------:R-:W1:Y:S02]  /*11e70*/  @!P0 SYNCS.PHASECHK.TRANS64 P0, [R16+URZ+0x2e860], R3 ;  /* 0x02e86003100085a7 */ /* 0x000e64000800007f */
[----:B-1----:R-:W-:Y:S05]  /*11e80*/  @!P0 BRA `(.L_x_80) ;  /* 0xfffffffc00f08947 */ /* 0x002fea000383ffff */
[----:B------:R-:W-:Y:S05]  /*11e90*/  BRA `(.L_x_124) ;  /* 0xffffffe400487947 */ /* 0x000fea000383ffff */
.L_x_82:
[----:B0-----:R0:W1:Y:S02]  /*11ea0*/  SYNCS.PHASECHK.TRANS64.TRYWAIT P0, [R9+URZ+0x2e820], R2 ;  /* 0x02e82002090075a7 */ /* 0x001064000800017f */
[----:B-1----:R-:W-:Y:S05]  /*11eb0*/  @!P0 NANOSLEEP.SYNCS 0x989680 ;  /* 0x009896800000895d */ /* 0x002fea0003900000 */
[----:B------:R-:W1:Y:S02]  /*11ec0*/  @!P0 SYNCS.PHASECHK.TRANS64 P0, [R9+URZ+0x2e820], R2 ;  /* 0x02e82002090085a7 */ /* 0x000e64000800007f */
[----:B-1----:R-:W-:Y:S05]  /*11ed0*/  @!P0 BRA `(.L_x_82) ;  /* 0xfffffffc00f08947 */ /* 0x002fea000383ffff */
[----:B------:R-:W-:Y:S05]  /*11ee0*/  BRA `(.L_x_125) ;  /* 0xffffffec000c7947 */ /* 0x000fea000383ffff */
.L_x_84:
[----:B0-----:R0:W1:Y:S02]  /*11ef0*/  SYNCS.PHASECHK.TRANS64.TRYWAIT P1, [R5+URZ], R4 ;  /* 0x00000004050075a7 */ /* 0x001064000802017f */
[----:B-1----:R-:W-:Y:S05]  /*11f00*/  @!P1 NANOSLEEP.SYNCS 0x989680 ;  /* 0x009896800000995d */ /* 0x002fea0003900000 */
[----:B------:R-:W1:Y:S02]  /*11f10*/  @!P1 SYNCS.PHASECHK.TRANS64 P1, [R5+URZ], R4 ;  /* 0x00000004050095a7 */ /* 0x000e64000802007f */
[----:B-1----:R-:W-:Y:S05]  /*11f20*/  @!P1 BRA `(.L_x_84) ;  /* 0xfffffffc00f09947 */ /* 0x002fea000383ffff */
[----:B------:R-:W-:Y:S05]  /*11f30*/  BRA `(.L_x_126) ;  /* 0xffffffec005c7947 */ /* 0x000fea000383ffff */
.L_x_85:
[----:B-1----:R1:W2:Y:S02]  /*11f40*/  SYNCS.PHASECHK.TRANS64.TRYWAIT P1, [R7+URZ], R2 ;  /* 0x00000002070075a7 */ /* 0x0022a4000802017f */
[----:B--2---:R-:W-:Y:S05]  /*11f50*/  @!P1 NANOSLEEP.SYNCS 0x989680 ;  /* 0x009896800000995d */ /* 0x004fea0003900000 */
[----:B------:R-:W2:Y:S02]  /*11f60*/  @!P1 SYNCS.PHASECHK.TRANS64 P1, [R7+URZ], R2 ;  /* 0x00000002070095a7 */ /* 0x000ea4000802007f */
[----:B--2---:R-:W-:Y:S05]  /*11f70*/  @!P1 BRA `(.L_x_85) ;  /* 0xfffffffc00f09947 */ /* 0x004fea000383ffff */
[----:B------:R-:W-:Y:S05]  /*11f80*/  BRA `(.L_x_127) ;  /* 0xffffffec00507947 */ /* 0x000fea000383ffff */
.L_x_87:
[----:B0-----:R0:W2:Y:S02]  /*11f90*/  SYNCS.PHASECHK.TRANS64.TRYWAIT P1, [R5+URZ+0x2e860], R4 ;  /* 0x02e86004050075a7 */ /* 0x0010a4000802017f */
[----:B--2---:R-:W-:Y:S05]  /*11fa0*/  @!P1 NANOSLEEP.SYNCS 0x989680 ;  /* 0x009896800000995d */ /* 0x004fea0003900000 */
[----:B------:R-:W2:Y:S02]  /*11fb0*/  @!P1 SYNCS.PHASECHK.TRANS64 P1, [R5+URZ+0x2e860], R4 ;  /* 0x02e86004050095a7 */ /* 0x000ea4000802007f */
[----:B--2---:R-:W-:Y:S05]  /*11fc0*/  @!P1 BRA `(.L_x_87) ;  /* 0xfffffffc00f09947 */ /* 0x004fea000383ffff */
[----:B------:R-:W-:Y:S05]  /*11fd0*/  BRA `(.L_x_128) ;  /* 0xffffffec00507947 */ /* 0x000fea000383ffff */
.L_x_89:
[----:B--2---:R2:W3:Y:S02]  /*11fe0*/  SYNCS.PHASECHK.TRANS64.TRYWAIT P1, [R3+URZ+0x2e860], R2 ;  /* 0x02e86002030075a7 */ /* 0x0044e4000802017f */
[----:B---3--:R-:W-:Y:S05]  /*11ff0*/  @!P1 NANOSLEEP.SYNCS 0x989680 ;  /* 0x009896800000995d */ /* 0x008fea0003900000 */
[----:B------:R-:W3:Y:S02]  /*12000*/  @!P1 SYNCS.PHASECHK.TRANS64 P1, [R3+URZ+0x2e860], R2 ;  /* 0x02e86002030095a7 */ /* 0x000ee4000802007f */
[----:B---3--:R-:W-:Y:S05]  /*12010*/  @!P1 BRA `(.L_x_89) ;  /* 0xfffffffc00f09947 */ /* 0x008fea000383ffff */
[----:B------:R-:W-:Y:S05]  /*12020*/  BRA `(.L_x_129) ;  /* 0xffffffec00507947 */ /* 0x000fea000383ffff */
.L_x_91:
[----:B---3--:R3:W4:Y:S02]  /*12030*/  SYNCS.PHASECHK.TRANS64.TRYWAIT P0, [R5+URZ+0x2e880], R4 ;  /* 0x02e88004050075a7 */ /* 0x008724000800017f */
[----:B----4-:R-:W-:Y:S05]  /*12040*/  @!P0 NANOSLEEP.SYNCS 0x989680 ;  /* 0x009896800000895d */ /* 0x010fea0003900000 */
[----:B------:R-:W4:Y:S02]  /*12050*/  @!P0 SYNCS.PHASECHK.TRANS64 P0, [R5+URZ+0x2e880], R4 ;  /* 0x02e88004050085a7 */ /* 0x000f24000800007f */
[----:B----4-:R-:W-:Y:S05]  /*12060*/  @!P0 BRA `(.L_x_91) ;  /* 0xfffffffc00f08947 */ /* 0x010fea000383ffff */
[----:B------:R-:W-:Y:S05]  /*12070*/  BRA `(.L_x_92) ;  /* 0xffffffec004c7947 */ /* 0x000fea000383ffff */
.L_x_130:
[----:B------:R-:W-:-:S00]  /*12080*/  BRA `(.L_x_130) ;  /* 0xfffffffc00fc7947 */ /* 0x000fc0000383ffff */
[----:B------:R-:W-:-:S00]  /*12090*/  NOP ;  /* 0x0000000000007918 */ /* 0x000fc00000000000 */
        /* <DEDUP_REMOVED lines=14> */
.L_x_2816:


//--------------------- .text._ZN7cutlass13device_kernelIN5flash11enable_sm90INS1_16FlashAttnFwdSm90INS1_25CollectiveMainloopFwdSm90ILi2EN4cute5tupleIJNS5_1CILi1EEES8_S8_EEENS6_IJNS7_ILi128EEENS7_ILi224EEESA_EEELi128ENS_12float_e4m3_tEfNS_4arch4Sm90ELb0ELb0ELb1ELb1ELb0ELb0ELb0ELb1ELb1ELb1ELb1ELb0EEENS1_21CollectiveEpilogueFwdINS6_IJSA_SA_SB_EEES9_NS_10bfloat16_tESF_Li256ELb1ELb1ELb1ELb1EEENS1_36VarlenDynamicPersistentTileSchedulerILi128ELi224ELi256ELi128ELb1ELb1ELb1ELb0ELb1ELb1EEEEEEEEEvNT_6ParamsE --------------------------
	.section	.text._ZN7cutlass13device_kernelIN5flash11enable_sm90INS1_16FlashAttnFwdSm90INS1_25CollectiveMainloopFwdSm90ILi2EN4cute5tupleIJNS5_1CILi1EEES8_S8_EEENS6_IJNS7_ILi128EEENS7_ILi224EEESA_EEELi128ENS_12float_e4m3_tEfNS_4arch4Sm90ELb0ELb0ELb1ELb1ELb0ELb0ELb0ELb1ELb1ELb1ELb1ELb0EEENS1_21CollectiveEpilogueFwdINS6_IJSA_SA_SB_EEES9_NS_10bfloat16_tESF_Li256ELb1ELb1ELb1ELb1EEENS1_36VarlenDynamicPersistentTileSchedulerILi128ELi224ELi256ELi128ELb1ELb1ELb1ELb0ELb1ELb1EEEEEEEEEvNT_6ParamsE,"ax",@progbits
	.align	128
.text._ZN7cutlass13device_kernelIN5flash11enable_sm90INS1_16FlashAttnFwdSm90INS1_25CollectiveMainloopFwdSm90ILi2EN4cute5tupleIJNS5_1CILi1EEES8_S8_EEENS6_IJNS7_ILi128EEENS7_ILi224EEESA_EEELi128ENS_12float_e4m3_tEfNS_4arch4Sm90ELb0ELb0ELb1ELb1ELb0ELb0ELb0ELb1ELb1ELb1ELb1ELb0EEENS1_21CollectiveEpilogueFwdINS6_IJSA_SA_SB_EEES9_NS_10bfloat16_tESF_Li256ELb1ELb1ELb1ELb1EEENS1_36VarlenDynamicPersistentTileSchedulerILi128ELi224ELi256ELi128ELb1ELb1ELb1ELb0ELb1ELb1EEEEEEEEEvNT_6ParamsE:
        .type           _ZN7cutlass13device_kernelIN5flash11enable_sm90INS1_16FlashAttnFwdSm90INS1_25CollectiveMainloopFwdSm90ILi2EN4cute5tupleIJNS5_1CILi1EEES8_S8_EEENS6_IJNS7_ILi128EEENS7_ILi224EEESA_EEELi128ENS_12float_e4m3_tEfNS_4arch4Sm90ELb0ELb0ELb1ELb1ELb0ELb0ELb0ELb1ELb1ELb1ELb1ELb0EEENS1_21CollectiveEpilogueFwdINS6_IJSA_SA_SB_EEES9_NS_10bfloat16_tESF_Li256ELb1ELb1ELb1ELb1EEENS1_36VarlenDynamicPersistentTileSchedulerILi128ELi224ELi256ELi128ELb1ELb1ELb1ELb0ELb1ELb1EEEEEEEEEvNT_6ParamsE,@function
        .size           _ZN7cutlass13device_kernelIN5flash11enable_sm90INS1_16FlashAttnFwdSm90INS1_25CollectiveMainloopFwdSm90ILi2EN4cute5tupleIJNS5_1CILi1EEES8_S8_EEENS6_IJNS7_ILi128EEENS7_ILi224EEESA_EEELi128ENS_12float_e4m3_tEfNS_4arch4Sm90ELb0ELb0ELb1ELb1ELb0ELb0ELb0ELb1ELb1ELb1ELb1ELb0EEENS1_21CollectiveEpilogueFwdINS6_IJSA_SA_SB_EEES9_NS_10bfloat16_tESF_Li256ELb1ELb1ELb1ELb1EEENS1_36VarlenDynamicPersistentTileSchedulerILi128ELi224ELi256ELi128ELb1ELb1ELb1ELb0ELb1ELb1EEEEEEEEEvNT_6ParamsE,(.L_x_2817 - _ZN7cutlass13device_kernelIN5flash11enable_sm90INS1_16FlashAttnFwdSm90INS1_25CollectiveMainloopFwdSm90ILi2EN4cute5tupleIJNS5_1CILi1EEES8_S8_EEENS6_IJNS7_ILi128EEENS7_ILi224EEESA_EEELi128ENS_12float_e4m3_tEfNS_4arch4Sm90ELb0ELb0ELb1ELb1ELb0ELb0ELb0ELb1ELb1ELb1ELb1ELb0EEENS1_21CollectiveEpilogueFwdINS6_IJSA_SA_SB_EEES9_NS_10bfloat16_tESF_Li256ELb1ELb1ELb1ELb1EEENS1_36VarlenDynamicPersistentTileSchedulerILi128ELi224ELi256ELi128ELb1ELb1ELb1ELb0ELb1ELb1EEEEEEEEEvNT_6ParamsE)
        .other          _ZN7cutlass13device_kernelIN5flash11enable_sm90INS1_16FlashAttnFwdSm90INS1_25CollectiveMainloopFwdSm90ILi2EN4cute5tupleIJNS5_1CILi1EEES8_S8_EEENS6_IJNS7_ILi128EEENS7_ILi224EEESA_EEELi128ENS_12float_e4m3_tEfNS_4arch4Sm90ELb0ELb0ELb1ELb1ELb0ELb0ELb0ELb1ELb1ELb1ELb1ELb0EEENS1_21CollectiveEpilogueFwdINS6_IJSA_SA_SB_EEES9_NS_10bfloat16_tESF_Li256ELb1ELb1ELb1ELb1EEENS1_36VarlenDynamicPersistentTileSchedulerILi128ELi224ELi256ELi128ELb1ELb1ELb1ELb0ELb1ELb1EEEEEEEEEvNT_6ParamsE,@"STO_CUDA_ENTRY STV_DEFAULT"
_ZN7cutlass13device_kernelIN5flash11enable_sm90INS1_16FlashAttnFwdSm90INS1_25CollectiveMainloopFwdSm90ILi2EN4cute5tupleIJNS5_1CILi1EEES8_S8_EEENS6_IJNS7_ILi128EEENS7_ILi224EEESA_EEELi128ENS_12float_e4m3_tEfNS_4arch4Sm90ELb0ELb0ELb1ELb1ELb0ELb0ELb0ELb1ELb1ELb1ELb1ELb0EEENS1_21CollectiveEpilogueFwdINS6_IJSA_SA_SB_EEES9_NS_10bfloat16_tESF_Li256ELb1ELb1ELb1ELb1EEENS1_36VarlenDynamicPersistentTileSchedulerILi128ELi224ELi256ELi128ELb1ELb1ELb1ELb0ELb1ELb1EEEEEEEEEvNT_6ParamsE:
[----:B------:R-:W0:Y:S02]  /*0000*/  LDC R1, c[0x0][0x28] ;  /* 0x00000a00ff017b82 */ /* 0x000e240000000800 */
[----:B0-----:R-:W-:Y:S01]  /*0010*/  VIADD R1, R1, 0xffffffb8 ;  /* 0xffffffb801017836 */ /* 0x001fe20000000000 */
[----:B------:R-:W0:Y:S01]  /*0020*/  S2R R3, SR_TID.X ;  /* 0x0000000000037919 */ /* 0x000e220000002100 */
[----:B------:R-:W-:Y:S01]  /*0030*/  ELECT P0, URZ, PT ;  /* 0x00000000003f782f */ /* 0x000fe20003800000 */
[----:B------:R-:W-:Y:S01]  /*0040*/  BSSY B0, `(.L_x_131) ;  /* 0x000000e000007945 */ /* 0x000fe20003800000 */
[--C-:B0-----:R-:W-:Y:S02]  /*0050*/  SHF.R.U32.HI R0, RZ, 0x5, R3.reuse ;  /* 0x00000005ff007819 */ /* 0x101fe40000011603 */
[----:B------:R-:W-:-:S03]  /*0060*/  SHF.R.U32.HI R3, RZ, 0x7, R3 ;  /* 0x00000007ff037819 */ /* 0x000fc60000011603 */
        /* <DEDUP_REMOVED lines=11> */
.L_x_132:
[----:B------:R-:W-:Y:S05]  /*0120*/  BSYNC B0 ;  /* 0x0000000000007941 */ /* 0x000fea0003800000 */
.L_x_131:
[----:B------:R-:W-:Y:S01]  /*0130*/  VOTEU.ANY UP0, P0 ;  /* 0x00000000003f7886 */ /* 0x000fe20000000100 */
[----:B------:R-:W0:Y:S01]  /*0140*/  SHFL.IDX PT, R3, R3, RZ, 0x1f ;  /* 0x00001fff03037589 */ /* 0x000e2200000e0000 */
[----:B------:R-:W-:Y:S01]  /*0150*/  UMOV UR4, 0x80 ;  /* 0x0000008000047882 */ /* 0x000fe20000000000 */
[----:B------:R-:W-:Y:S01]  /*0160*/  UMOV UR7, 0x100 ;  /* 0x0000010000077882 */ /* 0x000fe20000000000 */
[----:B------:R-:W-:Y:S01]  /*0170*/  VOTEU.ANY UP1, P0 ;  /* 0x00000000003f7886 */ /* 0x000fe20000020100 */
[----:B------:R-:W1:Y:S01]  /*0180*/  @UP0 S2UR UR8, SR_CgaCtaId ;  /* 0x00000000000809c3 */ /* 0x000e620000008800 */
[----:B------:R-:W2:Y:S01]  /*0190*/  SHFL.IDX PT, R2, R0, RZ, 0x1f ;  /* 0x00001fff00027589 */ /* 0x000ea200000e0000 */
[----:B------:R-:W-:Y:S01]  /*01a0*/  @UP0 UMOV UR6, 0x400 ;  /* 0x0000040000060882 */ /* 0x000fe20000000000 */
[----:B------:R-:W-:-:S04]  /*01b0*/  @UP0 UIADD3 UR4, -UR4, 0x100000, URZ ;  /* 0x0010000004040890 */ /* 0x000fc8000fffe13f */
[----:B------:R-:W-:Y:S02]  /*01c0*/  @UP0 USHF.L.U32 UR5, UR4, 0xb, URZ ;  /* 0x0000000b04050899 */ /* 0x000fe4000800063f */
[----:B------:R-:W-:Y:S01]  /*01d0*/  @UP0 USHF.L.U32 UR4, UR4, 0x1, URZ ;  /* 0x0000000104040899 */ /* 0x000fe2000800063f */
[----:B------:R-:W-:Y:S01]  /*01e0*/  VOTEU.ANY UP2, P0 ;  /* 0x00000000003f7886 */ /* 0x000fe20000040100 */
[----:B0-----:R-:W-:Y:S01]  /*01f0*/  R2UR UR9, R3 ;  /* 0x00000000030972ca */ /* 0x001fe200000e0000 */
[----:B-1----:R-:W-:Y:S01]  /*0200*/  @UP0 ULEA UR8, UR8, UR6, 0x18 ;  /* 0x0000000608080291 */ /* 0x002fe2000f8ec03f */
[----:B--2---:R-:W-:Y:S01]  /*0210*/  ISETP.NE.AND P1, PT, R2, RZ, PT ;  /* 0x000000ff0200720c */ /* 0x004fe20003f25270 */
[----:B------:R-:W-:-:S04]  /*0220*/  @UP0 UIADD3 UR6, -UR7, 0x100000, URZ ;  /* 0x0010000007060890 */ /* 0x000fc8000fffe13f */
[----:B------:R-:W-:Y:S02]  /*0230*/  @UP0 USHF.L.U32 UR7, UR6, 0xb, URZ ;  /* 0x0000000b06070899 */ /* 0x000fe4000800063f */
[----:B------:R-:W-:-:S04]  /*0240*/  @UP0 USHF.L.U32 UR6, UR6, 0x1, URZ ;  /* 0x0000000106060899 */ /* 0x000fc8000800063f */
[----:B------:R-:W-:Y:S01]  /*0250*/  UISETP.NE.AND UP0, UPT, UR9, URZ, UPT ;  /* 0x0000003f0900728c */ /* 0x000fe2000bf05270 */
[----:B------:R-:W0:Y:S02]  /*0260*/  FENCE.VIEW.ASYNC.S ;  /* 0x00000000000073c6 */ /* 0x000e240000000000 */
[----:B0-----:R0:W1:Y:S05]  /*0270*/  @UP1 SYNCS.EXCH.64 URZ, [UR8+0x2e800], UR4 ;  /* 0x02e80004083f15b2 */ /* 0x00106a0008000100 */
[----:B------:R0:W2:Y:S01]  /*0280*/  @UP2 SYNCS.EXCH.64 URZ, [UR8+0x2e820], UR6 ;  /* 0x02e82006083f25b2 */ /* 0x0000a20008000100 */
        /* <DEDUP_REMOVED lines=17> */
[----:B------:R3:W0:Y:S02]  /*03a0*/  SYNCS.EXCH.64 URZ, [UR8+0x2e848], UR6 ;  /* 0x02e84806083f75b2 */ /* 0x0006240008000100 */
[----:B---3--:R-:W-:Y:S01]  /*03b0*/  NOP ;  /* 0x0000000000007918 */ /* 0x008fe20000000000 */
.L_x_133:
[----:B------:R-:W3:Y:S01]  /*03c0*/  SHFL.IDX PT, R2, R0, RZ, 0x1f ;  /* 0x00001fff00027589 */ /* 0x000ee200000e0000 */
[----:B------:R-:W-:Y:S01]  /*03d0*/  NOP ;  /* 0x0000000000007918 */ /* 0x000fe20000000000 */
[----:B---3--:R-:W-:-:S13]  /*03e0*/  ISETP.NE.AND P0, PT, R2, RZ, PT ;  /* 0x000000ff0200720c */ /* 0x008fda0003f05270 */
        /* <DEDUP_REMOVED lines=17> */
[----:B------:R3:W0:Y:S02]  /*0500*/  SYNCS.EXCH.64 URZ, [UR8+0x2e868], UR6 ;  /* 0x02e86806083f75b2 */ /* 0x0006240008000100 */
[----:B---3--:R-:W-:Y:S01]  /*0510*/  NOP ;  /* 0x0000000000007918 */ /* 0x008fe20000000000 */
.L_x_134:
[----:B------:R-:W3:Y:S01]  /*0520*/  SHFL.IDX PT, R2, R0, RZ, 0x1f ;  /* 0x00001fff00027589 */ /* 0x000ee200000e0000 */
[----:B------:R-:W-:Y:S01]  /*0530*/  NOP ;  /* 0x0000000000007918 */ /* 0x000fe20000000000 */
[----:B---3--:R-:W-:-:S13]  /*0540*/  ISETP.NE.AND P0, PT, R2, RZ, PT ;  /* 0x000000ff0200720c */ /* 0x008fda0003f05270 */
        /* <DEDUP_REMOVED lines=13> */
[----:B------:R3:W0:Y:S02]  /*0620*/  SYNCS.EXCH.64 URZ, [UR6+0x2e888], UR4 ;  /* 0x02e88804063f75b2 */ /* 0x0006240008000100 */
[----:B---3--:R-:W-:Y:S01]  /*0630*/  NOP ;  /* 0x0000000000007918 */ /* 0x008fe20000000000 */
.L_x_135:
        /* <DEDUP_REMOVED lines=22> */
.L_x_136:
        /* <DEDUP_REMOVED lines=22> */
.L_x_137:
[----:B------:R-:W-:Y:S01]  /*0900*/  PLOP3.LUT P0, PT, PT, PT, UP0, 0x80, 0x0 ;  /* 0x000000000000781c */ /* 0x000fe20003f0f008 */
[----:B------:R-:W-:Y:S01]  /*0910*/  UMOV UR38, 0x1 ;  /* 0x0000000100267882 */ /* 0x000fe20000000000 */
[----:B------:R-:W-:Y:S01]  /*0920*/  NOP ;  /* 0x0000000000007918 */ /* 0x000fe20000000000 */
[----:B------:R-:W-:Y:S01]  /*0930*/  USEL UR38, UR38, 0x2, !UP0 ;  /* 0x0000000226267887 */ /* 0x000fe2000c000000 */
[----:B------:R-:W-:Y:S01]  /*0940*/  ULDC.64 UR48, c[0x0][0x208] ;  /* 0x0000820000307ab9 */ /* 0x000fe20000000a00 */
[----:B012-4-:R-:W-:Y:S08]  /*0950*/  BAR.SYNC.DEFER_BLOCKING 0x0 ;  /* 0x0000000000007b1d */ /* 0x017ff00000010000 */
[----:B------:R-:W-:Y:S05]  /*0960*/  @!P0 BRA `(.L_x_138) ;  /* 0x000000f000048947 */ /* 0x000fea0003800000 */
.L_x_139:
[----:B------:R-:W-:-:S08]  /*0970*/  NOP ;  /* 0x0000000000007918 */ /* 0x000fd00000000000 */
[----:B------:R-:W0:Y:S02]  /*0980*/  USETMAXREG.TRY_ALLOC.CTAPOOL UP0, 0xf0 ;  /* 0x000000f0000079c8 */ /* 0x000e240008000600 */
[----:B0-----:R-:W-:-:S13]  /*0990*/  PLOP3.LUT P0, PT, PT, PT, UP0, 0x80, 0x0 ;  /* 0x000000000000781c */ /* 0x001fda0003f0f008 */
[----:B------:R-:W-:Y:S05]  /*09a0*/  @!P0 BRA `(.L_x_139) ;  /* 0xfffffffc00f08947 */ /* 0x000fea000383ffff */
[----:B------:R-:W0:Y:S01]  /*09b0*/  S2R R2, SR_TID.X ;  /* 0x0000000000027919 */ /* 0x000e220000002100 */
[----:B------:R-:W1:Y:S01]  /*09c0*/  S2UR UR5, SR_CgaCtaId ;  /* 0x00000000000579c3 */ /* 0x000e620000008800 */
[----:B------:R-:W-:-:S07]  /*09d0*/  UMOV UR4, 0x400 ;  /* 0x0000040000047882 */ /* 0x000fce0000000000 */
[----:B------:R-:W-:Y:S06]  /*09e0*/  BAR.ARV 0x8, 0x180 ;  /* 0x0206000000007b1d */ /* 0x000fec0000002000 */
[----:B-1----:R-:W-:Y:S01]  /*09f0*/  ULEA UR4, UR5, UR4, 0x18 ;  /* 0x0000000405047291 */ /* 0x002fe2000f8ec03f */
[----:B0-----:R-:W-:-:S04]  /*0a00*/  LOP3.LUT R0, R2, 0xffffff80, RZ, 0xc0, !PT ;  /* 0xffffff8002007812 */ /* 0x001fc800078ec0ff */
[----:B------:R-:W-:-:S13]  /*0a10*/  ISETP.NE.AND P0, PT, R0, 0x80, PT ;  /* 0x000000800000780c */ /* 0x000fda0003f05270 */
[----:B------:R-:W-:Y:S08]  /*0a20*/  @!P0 BAR.ARV 0x9, 0x100 ;  /* 0x0244000000008b1d */ /* 0x000ff00000002000 */
[----:B------:R-:W-:Y:S06]  /*0a30*/  BAR.SYNC.DEFER_BLOCKING 0x5, 0x180 ;  /* 0x0146000000007b1d */ /* 0x000fec0000010000 */
[----:B------:R-:W0:Y:S01]  /*0a40*/  LDS.128 R32, [UR4+0x2e8d0] ;  /* 0x02e8d004ff207984 */ /* 0x000e220008000c00 */
[----:B------:R-:W-:Y:S01]  /*0a50*/  ULDC UR4, c[0x0][0xc3c] ;  /* 0x00030f0000047ab9 */ /* 0x000fe20000000800 */
[----:B------:R-:W-:Y:S06]  /*0a60*/  BAR.ARV 0x4, 0x180 ;  /* 0x0106000000007b1d */ /* 0x000fec0000002000 */
[----:B0-----:R-:W-:-:S13]  /*0a70*/  ISETP.GE.AND P0, PT, R35, UR4, PT ;  /* 0x0000000423007c0c */ /* 0x001fda000bf06270 */
[----:B------:R-:W-:Y:S05]  /*0a80*/  @P0 EXIT ;  /* 0x000000000000094d */ /* 0x000fea0003800000 */
[----:B------:R-:W-:Y:S01]  /*0a90*/  VIADD R12, R2, 0xffffff80 ;  /* 0xffffff80020c7836 */ /* 0x000fe20000000000 */
[----:B------:R-:W-:Y:S01]  /*0aa0*/  R2UR UR6, R33 ;  /* 0x00000000210672ca */ /* 0x000fe200000e0000 */
[----:B------:R-:W-:Y:S01]  /*0ab0*/  ULOP3.LUT UR47, UR38, 0x1, URZ, 0xfc, !UPT ;  /* 0x00000001262f7892 */ /* 0x000fe2000f8efc3f */
[----:B------:R-:W-:Y:S01]  /*0ac0*/  R2UR UR5, R34 ;  /* 0x00000000220572ca */ /* 0x000fe200000e0000 */
[----:B------:R-:W-:Y:S01]  /*0ad0*/  UMOV UR46, URZ ;  /* 0x0000003f002e7c82 */ /* 0x000fe20008000000 */
[----:B------:R-:W-:Y:S01]  /*0ae0*/  SHF.R.S32.HI R0, RZ, 0x1f, R12 ;  /* 0x0000001fff007819 */ /* 0x000fe2000001140c */
[----:B------:R-:W-:Y:S01]  /*0af0*/  UMOV UR45, URZ ;  /* 0x0000003f002d7c82 */ /* 0x000fe20008000000 */
[----:B------:R-:W-:Y:S02]  /*0b00*/  UMOV UR51, URZ ;  /* 0x0000003f00337c82 */ /* 0x000fe40008000000 */
[CC--:B------:R-:W-:Y:S02]  /*0b10*/  LEA.HI R2, R0.reuse, R12.reuse, RZ, 0x7 ;  /* 0x0000000c00027211 */ /* 0x0c0fe400078f38ff */
[----:B------:R-:W-:-:S02]  /*0b20*/  LEA.HI R4, R0, R12, RZ, 0x5 ;  /* 0x0000000c00047211 */ /* 0x000fc400078f28ff */
[----:B------:R-:W-:-:S03]  /*0b30*/  LOP3.LUT R3, R2, 0xffffff80, RZ, 0xc0, !PT ;  /* 0xffffff8002037812 */ /* 0x000fc600078ec0ff */
[----:B------:R-:W-:Y:S02]  /*0b40*/  IMAD.SHL.U32 R5, R4, 0x20, RZ ;  /* 0x0000002004057824 */ /* 0x000fe400078e00ff */
[----:B------:R-:W-:Y:S01]  /*0b50*/  IMAD.IADD R11, R12, 0x1, -R3 ;  /* 0x000000010c0b7824 */ /* 0x000fe200078e0a03 */
[----:B------:R-:W-:Y:S02]  /*0b60*/  LEA.HI R3, R0, R12, RZ, 0x4 ;  /* 0x0000000c00037211 */ /* 0x000fe400078f20ff */
[----:B------:R-:W-:Y:S02]  /*0b70*/  LOP3.LUT R5, R5, 0xfffffc00, RZ, 0xc0, !PT ;  /* 0xfffffc0005057812 */ /* 0x000fe400078ec0ff */
[C---:B------:R-:W-:Y:S02]  /*0b80*/  LOP3.LUT R4, R3.reuse, 0x3fffff0, RZ, 0xc0, !PT ;  /* 0x03fffff003047812 */ /* 0x040fe400078ec0ff */
[----:B------:R-:W-:Y:S02]  /*0b90*/  SHF.R.S32.HI R6, RZ, 0x4, R3 ;  /* 0x00000004ff067819 */ /* 0x000fe40000011403 */
[----:B------:R-:W-:Y:S01]  /*0ba0*/  SHF.R.S32.HI R7, RZ, 0x1f, R11 ;  /* 0x0000001fff077819 */ /* 0x000fe2000001140b */
[----:B------:R-:W-:Y:S01]  /*0bb0*/  IMAD.IADD R4, R12, 0x1, -R4 ;  /* 0x000000010c047824 */ /* 0x000fe200078e0a04 */
[----:B------:R-:W-:-:S02]  /*0bc0*/  LEA.HI R3, R3, R6, RZ, 0x1 ;  /* 0x0000000603037211 */ /* 0x000fc400078f08ff */
[----:B------:R-:W-:Y:S01]  /*0bd0*/  LEA.HI R8, R7, R11, RZ, 0x2 ;  /* 0x0000000b07087211 */ /* 0x000fe200078f10ff */
[----:B------:R-:W-:Y:S01]  /*0be0*/  IMAD R4, R4, 0x40, R5 ;  /* 0x0000004004047824 */ /* 0x000fe200078e0205 */
[----:B------:R-:W-:Y:S02]  /*0bf0*/  LOP3.LUT R3, R3, 0x1ffffffe, RZ, 0xc0, !PT ;  /* 0x1ffffffe03037812 */ /* 0x000fe400078ec0ff */
[-C--:B------:R-:W-:Y:S02]  /*0c00*/  LEA.HI R5, R0, R12.reuse, RZ, 0x2 ;  /* 0x0000000c00057211 */ /* 0x080fe400078f10ff */
[--C-:B------:R-:W-:Y:S01]  /*0c10*/  SHF.R.S32.HI R9, RZ, 0x2, R8.reuse ;  /* 0x00000002ff097819 */ /* 0x100fe20000011408 */
[----:B------:R-:W-:Y:S01]  /*0c20*/  IMAD.IADD R3, R6, 0x1, -R3 ;  /* 0x0000000106037824 */ /* 0x000fe200078e0a03 */
[----:B------:R-:W-:Y:S02]  /*0c30*/  LOP3.LUT R5, R5, 0xfffffffc, RZ, 0xc0, !PT ;  /* 0xfffffffc05057812 */ /* 0x000fe400078ec0ff */
[----:B------:R-:W-:Y:S01]  /*0c40*/  SHF.R.S32.HI R10, RZ, 0x1f, R8 ;  /* 0x0000001fff0a7819 */ /* 0x000fe20000011408 */
[----:B------:R-:W-:Y:S01]  /*0c50*/  IMAD R3, R3, 0x8, R4 ;  /* 0x0000000803037824 */ /* 0x000fe200078e0204 */
[----:B------:R-:W-:Y:S01]  /*0c60*/  LEA.HI R0, R0, R12, RZ, 0x3 ;  /* 0x0000000c00007211 */ /* 0x000fe200078f18ff */
[----:B------:R-:W-:Y:S01]  /*0c70*/  IMAD.IADD R5, R12, 0x1, -R5 ;  /* 0x000000010c057824 */ /* 0x000fe200078e0a05 */
[----:B------:R-:W-:-:S02]  /*0c80*/  LEA.HI R10, R10, R9, RZ, 0x3 ;  /* 0x000000090a0a7211 */ /* 0x000fc400078f18ff */
[----:B------:R-:W-:Y:S01]  /*0c90*/  SHF.R.S32.HI R6, RZ, 0x7, R2 ;  /* 0x00000007ff067819 */ /* 0x000fe20000011402 */
[----:B------:R0:W-:Y:S01]  /*0ca0*/  STL [R1+0x44], R3 ;  /* 0x0000440301007387 */ /* 0x0001e20000100800 */
[----:B------:R-:W-:Y:S02]  /*0cb0*/  LOP3.LUT R18, R0, 0xfffffff8, RZ, 0xc0, !PT ;  /* 0xfffffff800127812 */ /* 0x000fe400078ec0ff */
[----:B------:R-:W-:Y:S02]  /*0cc0*/  LOP3.LUT R10, R10, 0xfffffff8, RZ, 0xc0, !PT ;  /* 0xfffffff80a0a7812 */ /* 0x000fe400078ec0ff */
[----:B------:R-:W-:Y:S01]  /*0cd0*/  LEA.HI R7, R7, R11, RZ, 0x5 ;  /* 0x0000000b07077211 */ /* 0x000fe200078f28ff */
[----:B------:R-:W-:Y:S01]  /*0ce0*/  IMAD.IADD R18, R12, 0x1, -R18 ;  /* 0x000000010c127824 */ /* 0x000fe200078e0a12 */
[----:B------:R-:W-:Y:S01]  /*0cf0*/  LEA.HI R2, R2, R6, RZ, 0x1 ;  /* 0x0000000602027211 */ /* 0x000fe200078f08ff */
[----:B------:R-:W-:Y:S01]  /*0d00*/  IMAD.IADD R10, R9, 0x1, -R10 ;  /* 0x00000001090a7824 */ /* 0x000fe200078e0a0a */
[----:B------:R-:W-:Y:S01]  /*0d10*/  LOP3.LUT R8, R8, 0x7ffffffc, RZ, 0xc0, !PT ;  /* 0x7ffffffc08087812 */ /* 0x000fe200078ec0ff */
[----:B------:R-:W-:Y:S01]  /*0d20*/  IMAD.SHL.U32 R16, R18, 0x8, RZ ;  /* 0x0000000812107824 */ /* 0x000fe200078e00ff */
[----:B0-----:R-:W-:-:S02]  /*0d30*/  LEA.HI R3, R5, R5, RZ, 0x1 ;  /* 0x0000000505037211 */ /* 0x001fc400078f08ff */
[----:B------:R-:W-:Y:S01]  /*0d40*/  SHF.R.S32.HI R7, RZ, 0x5, R7 ;  /* 0x00000005ff077819 */ /* 0x000fe20000011407 */
[----:B------:R-:W-:Y:S01]  /*0d50*/  IMAD.IADD R8, R11, 0x1, -R8 ;  /* 0x000000010b087824 */ /* 0x000fe200078e0a08 */
[----:B------:R-:W-:Y:S01]  /*0d60*/  LOP3.LUT R2, R2, 0x3fffffe, RZ, 0xc0, !PT ;  /* 0x03fffffe02027812 */ /* 0x000fe200078ec0ff */
[----:B------:R-:W-:Y:S01]  /*0d70*/  VIADD R17, R16, 0x40 ;  /* 0x0000004010117836 */ /* 0x000fe20000000000 */
[----:B------:R-:W-:Y:S01]  /*0d80*/  LOP3.LUT R4, R3, 0x1ffffffe, RZ, 0xc0, !PT ;  /* 0x1ffffffe03047812 */ /* 0x000fe200078ec0ff */
[----:B------:R-:W-:Y:S01]  /*0d90*/  IMAD R7, R7, 0x10, R10 ;  /* 0x0000001007077824 */ /* 0x000fe200078e020a */
[----:B------:R-:W-:Y:S01]  /*0da0*/  SHF.R.S32.HI R3, RZ, 0x1f, R16 ;  /* 0x0000001fff037819 */ /* 0x000fe20000011410 */
[----:B------:R-:W-:Y:S01]  /*0db0*/  IMAD.IADD R2, R6, 0x1, -R2 ;  /* 0x0000000106027824 */ /* 0x000fe200078e0a02 */
[----:B------:R-:W-:Y:S01]  /*0dc0*/  SHF.R.S32.HI R6, RZ, 0x3, R0 ;  /* 0x00000003ff067819 */ /* 0x000fe20000011400 */
[----:B------:R-:W-:Y:S01]  /*0dd0*/  IMAD.IADD R4, R5, 0x1, -R4 ;  /* 0x0000000105047824 */ /* 0x000fe200078e0a04 */
[----:B------:R-:W-:Y:S01]  /*0de0*/  SHF.R.S32.HI R0, RZ, 0x1f, R17 ;  /* 0x0000001fff007819 */ /* 0x000fe20000011411 */
[----:B------:R-:W-:-:S02]  /*0df0*/  IMAD.SHL.U32 R5, R8, 0x2, RZ ;  /* 0x0000000208057824 */ /* 0x000fc400078e00ff */
[----:B------:R-:W-:Y:S02]  /*0e00*/  IMAD R2, R2, 0x40, R7 ;  /* 0x0000004002027824 */ /* 0x000fe400078e0207 */
[C---:B------:R-:W-:Y:S02]  /*0e10*/  VIADD R3, R5.reuse, 0x8 ;  /* 0x0000000805037836 */ /* 0x040fe40000000000 */
[C---:B------:R-:W-:Y:S01]  /*0e20*/  VIADD R0, R5.reuse, 0x10 ;  /* 0x0000001005007836 */ /* 0x040fe20000000000 */
[----:B------:R-:W-:Y:S01]  /*0e30*/  STL [R1+0x3c], R2 ;  /* 0x00003c0201007387 */ /* 0x000fe20000100800 */
[C---:B------:R-:W-:Y:S01]  /*0e40*/  VIADD R236, R5.reuse, 0x20 ;  /* 0x0000002005ec7836 */ /* 0x040fe20000000000 */
[----:B------:R-:W-:Y:S01]  /*0e50*/  SHF.R.S32.HI R6, RZ, 0x1f, R3 ;  /* 0x0000001fff067819 */ /* 0x000fe20000011403 */
[C---:B------:R-:W-:Y:S01]  /*0e60*/  VIADD R233, R5.reuse, 0x38 ;  /* 0x0000003805e97836 */ /* 0x040fe20000000000 */
[----:B------:R-:W-:Y:S01]  /*0e70*/  STL [R1+0x8], R5 ;  /* 0x0000080501007387 */ /* 0x000fe20000100800 */
[----:B------:R-:W-:-:S02]  /*0e80*/  VIADD R230, R5, 0x50 ;  /* 0x0000005005e67836 */ /* 0x000fc40000000000 */
[C---:B------:R-:W-:Y:S01]  /*0e90*/  VIADD R237, R5.reuse, 0x18 ;  /* 0x0000001805ed7836 */ /* 0x040fe20000000000 */
[----:B------:R0:W-:Y:S01]  /*0ea0*/  STL [R1+0x4], R3 ;  /* 0x0000040301007387 */ /* 0x0001e20000100800 */
[C---:B------:R-:W-:Y:S02]  /*0eb0*/  VIADD R235, R5.reuse, 0x28 ;  /* 0x0000002805eb7836 */ /* 0x040fe40000000000 */
[C---:B------:R-:W-:Y:S01]  /*0ec0*/  VIADD R234, R5.reuse, 0x30 ;  /* 0x0000003005ea7836 */ /* 0x040fe20000000000 */
[----:B------:R1:W-:Y:S01]  /*0ed0*/  STL [R1], R0 ;  /* 0x0000000001007387 */ /* 0x0003e20000100800 */
[C---:B------:R-:W-:Y:S02]  /*0ee0*/  VIADD R232, R5.reuse, 0x40 ;  /* 0x0000004005e87836 */ /* 0x040fe40000000000 */
[C---:B------:R-:W-:Y:S01]  /*0ef0*/  VIADD R231, R5.reuse, 0x48 ;  /* 0x0000004805e77836 */ /* 0x040fe20000000000 */
[----:B------:R-:W-:Y:S01]  /*0f00*/  STL [R1+0x38], R6 ;  /* 0x0000380601007387 */ /* 0x000fe20000100800 */
[C---:B------:R-:W-:Y:S01]  /*0f10*/  VIADD R229, R5.reuse, 0x58 ;  /* 0x0000005805e57836 */ /* 0x040fe20000000000 */
[----:B0-----:R-:W-:Y:S01]  /*0f20*/  SHF.R.S32.HI R3, RZ, 0x1f, R237 ;  /* 0x0000001fff037819 */ /* 0x001fe200000114ed */
[C---:B------:R-:W-:Y:S01]  /*0f30*/  VIADD R228, R5.reuse, 0x60 ;  /* 0x0000006005e47836 */ /* 0x040fe20000000000 */
[----:B------:R-:W-:Y:S01]  /*0f40*/  SHF.R.S32.HI R3, RZ, 0x1f, R234 ;  /* 0x0000001fff037819 */ /* 0x000fe200000114ea */
[C---:B------:R-:W-:Y:S01]  /*0f50*/  VIADD R23, R5.reuse, 0x68 ;  /* 0x0000006805177836 */ /* 0x040fe20000000000 */
[----:B------:R-:W-:Y:S01]  /*0f60*/  SHF.R.S32.HI R3, RZ, 0x1f, R231 ;  /* 0x0000001fff037819 */ /* 0x000fe200000114e7 */
[C---:B------:R-:W-:Y:S01]  /*0f70*/  VIADD R22, R5.reuse, 0x70 ;  /* 0x0000007005167836 */ /* 0x040fe20000000000 */
[----:B------:R-:W-:Y:S01]  /*0f80*/  SHF.R.S32.HI R3, RZ, 0x1f, R228 ;  /* 0x0000001fff037819 */ /* 0x000fe200000114e4 */
[----:B------:R-:W-:Y:S01]  /*0f90*/  VIADD R19, R5, 0x78 ;  /* 0x0000007805137836 */ /* 0x000fe20000000000 */
[----:B------:R-:W-:-:S02]  /*0fa0*/  SHF.R.S32.HI R5, RZ, 0x1f, R0 ;  /* 0x0000001fff057819 */ /* 0x000fc40000011400 */
[----:B-1----:R-:W-:Y:S02]  /*0fb0*/  SHF.R.S32.HI R0, RZ, 0x1f, R236 ;  /* 0x0000001fff007819 */ /* 0x002fe400000114ec */
[----:B------:R-:W-:Y:S01]  /*0fc0*/  SHF.R.S32.HI R0, RZ, 0x1f, R233 ;  /* 0x0000001fff007819 */ /* 0x000fe200000114e9 */
[----:B------:R0:W-:Y:S01]  /*0fd0*/  STL [R1+0x34], R5 ;  /* 0x0000340501007387 */ /* 0x0001e20000100800 */
[----:B------:R-:W-:Y:S02]  /*0fe0*/  SHF.R.S32.HI R0, RZ, 0x1f, R230 ;  /* 0x0000001fff007819 */ /* 0x000fe400000114e6 */
[----:B------:R-:W-:Y:S01]  /*0ff0*/  SHF.R.S32.HI R0, RZ, 0x1f, R23 ;  /* 0x0000001fff007819 */ /* 0x000fe20000011417 */
[----:B------:R-:W-:Y:S01]  /*1000*/  IMAD R0, R4, 0x8, R2 ;  /* 0x0000000804007824 */ /* 0x000fe200078e0202 */
[----:B------:R-:W-:-:S04]  /*1010*/  SHF.R.S32.HI R3, RZ, 0x1f, R19 ;  /* 0x0000001fff037819 */ /* 0x000fc80000011413 */
[----:B------:R1:W-:Y:S01]  /*1020*/  STL [R1+0x40], R0 ;  /* 0x0000400001007387 */ /* 0x0003e20000100800 */
[----:B0-----:R-:W-:Y:S02]  /*1030*/  SHF.R.S32.HI R5, RZ, 0x1f, R235 ;  /* 0x0000001fff057819 */ /* 0x001fe400000114eb */
[----:B------:R-:W-:Y:S02]  /*1040*/  SHF.R.S32.HI R5, RZ, 0x1f, R232 ;  /* 0x0000001fff057819 */ /* 0x000fe400000114e8 */
[----:B------:R-:W-:Y:S02]  /*1050*/  SHF.R.S32.HI R5, RZ, 0x1f, R229 ;  /* 0x0000001fff057819 */ /* 0x000fe400000114e5 */
[----:B------:R-:W-:-:S07]  /*1060*/  SHF.R.S32.HI R5, RZ, 0x1f, R22 ;  /* 0x0000001fff057819 */ /* 0x000fce0000011416 */
.L_x_187:
[----:B0-23--:R-:W0:Y:S01]  /*1070*/  LDC.64 R2, c[0x0][0xc88] ;  /* 0x00032200ff027b82 */ /* 0x00de220000000a00 */
[----:B------:R-:W-:Y:S01]  /*1080*/  ULDC.64 UR8, c[0x0][0xa28] ;  /* 0x00028a0000087ab9 */ /* 0x000fe20000000a00 */
[----:B------:R-:W-:Y:S01]  /*1090*/  ULDC.64 UR10, c[0x0][0xa20] ;  /* 0x00028800000a7ab9 */ /* 0x000fe20000000a00 */
[----:B------:R-:W-:Y:S01]  /*10a0*/  ULDC UR4, c[0x0][0x424] ;  /* 0x0001090000047ab9 */ /* 0x000fe20000000800 */
[----:B------:R-:W-:Y:S01]  /*10b0*/  ULDC UR7, c[0x0][0x2f0] ;  /* 0x0000bc0000077ab9 */ /* 0x000fe20000000800 */
[----:B0-----:R-:W-:-:S06]  /*10c0*/  IMAD.WIDE R2, R35, 0x4, R2 ;  /* 0x0000000423027825 */ /* 0x001fcc00078e0202 */
[----:B------:R-:W2:Y:S01]  /*10d0*/  LDG.E R2, desc[UR48][R2.64] ;  /* 0x0000003002027981 */ /* 0x000ea2000c1e1900 */
[----:B------:R-:W-:Y:S02]  /*10e0*/  UISETP.NE.U32.AND UP0, UPT, UR8, URZ, UPT ;  /* 0x0000003f0800728c */ /* 0x000fe4000bf05070 */
[----:B------:R-:W-:Y:S02]  /*10f0*/  UISETP.NE.U32.AND UP1, UPT, UR10, URZ, UPT ;  /* 0x0000003f0a00728c */ /* 0x000fe4000bf25070 */
[----:B------:R-:W-:Y:S02]  /*1100*/  UISETP.NE.AND.EX UP0, UPT, UR9, URZ, UPT, UP0 ;  /* 0x0000003f0900728c */ /* 0x000fe4000bf05300 */
[----:B------:R-:W-:-:S04]  /*1110*/  UISETP.NE.AND.EX UP1, UPT, UR11, URZ, UPT, UP1 ;  /* 0x0000003f0b00728c */ /* 0x000fc8000bf25310 */
[----:B------:R-:W-:Y:S02]  /*1120*/  PLOP3.LUT P0, PT, PT, PT, UP0, 0x80, 0x0 ;  /* 0x000000000000781c */ /* 0x000fe40003f0f008 */
[----:B------:R-:W-:Y:S02]  /*1130*/  PLOP3.LUT P1, PT, PT, PT, UP1, 0x80, 0x0 ;  /* 0x000000000000781c */ /* 0x000fe40003f2f018 */
[----:B--2---:R-:W-:-:S13]  /*1140*/  R2UR UR36, R2 ;  /* 0x00000000022472ca */ /* 0x004fda00000e0000 */
[----:B------:R-:W-:Y:S02]  /*1150*/  USHF.R.S32.HI UR37, URZ, 0x1f, UR36 ;  /* 0x0000001f3f257899 */ /* 0x000fe40008011424 */
[----:B------:R-:W-:-:S04]  /*1160*/  @UP0 ULEA UR8, UP2, UR36, UR8, 0x2 ;  /* 0x0000000824080291 */ /* 0x000fc8000f84103f */
[----:B------:R-:W-:Y:S02]  /*1170*/  @UP0 ULEA.HI.X UR9, UR36, UR9, UR37, 0x2, UP2 ;  /* 0x0000000924090291 */ /* 0x000fe400090f1425 */
[----:B------:R-:W-:Y:S01]  /*1180*/  @UP1 ULEA UR10, UP0, UR36, UR10, 0x2 ;  /* 0x0000000a240a1291 */ /* 0x000fe2000f80103f */
[----:B------:R-:W-:-:S03]  /*1190*/  IMAD.U32 R2, RZ, RZ, UR8 ;  /* 0x00000008ff027e24 */ /* 0x000fc6000f8e00ff */
[----:B------:R-:W-:Y:S01]  /*11a0*/  @UP1 ULEA.HI.X UR11, UR36, UR11, UR37, 0x2, UP0 ;  /* 0x0000000b240b1291 */ /* 0x000fe200080f1425 */
[----:B------:R-:W-:Y:S01]  /*11b0*/  IMAD.U32 R3, RZ, RZ, UR9 ;  /* 0x00000009ff037e24 */ /* 0x000fe2000f8e00ff */
[----:B------:R-:W-:Y:S01]  /*11c0*/  ULDC.64 UR8, c[0x0][0x418] ;  /* 0x0001060000087ab9 */ /* 0x000fe20000000a00 */
[----:B-1----:R-:W-:-:S03]  /*11d0*/  IMAD.U32 R4, RZ, RZ, UR10 ;  /* 0x0000000aff047e24 */ /* 0x002fc6000f8e00ff */
[----:B----4-:R-:W-:Y:S01]  /*11e0*/  IMAD.U32 R5, RZ, RZ, UR11 ;  /* 0x0000000bff057e24 */ /* 0x010fe2000f8e00ff */
[----:B------:R-:W2:Y:S04]  /*11f0*/  @P0 LDG.E R2, desc[UR48][R2.64] ;  /* 0x0000003002020981 */ /* 0x000ea8000c1e1900 */
[----:B------:R-:W3:Y:S01]  /*1200*/  @P1 LDG.E R4, desc[UR48][R4.64] ;  /* 0x0000003004041981 */ /* 0x000ee2000c1e1900 */
[----:B------:R-:W-:Y:S01]  /*1210*/  UISETP.NE.U32.AND UP0, UPT, UR8, URZ, UPT ;  /* 0x0000003f0800728c */ /* 0x000fe2000bf05070 */
[----:B------:R-:W-:Y:S01]  /*1220*/  UMOV UR42, UR6 ;  /* 0x00000006002a7c82 */ /* 0x000fe20008000000 */
[----:B------:R-:W-:Y:S02]  /*1230*/  UMOV UR52, URZ ;  /* 0x0000003f00347c82 */ /* 0x000fe40008000000 */
[----:B------:R-:W-:-:S02]  /*1240*/  UISETP.NE.AND.EX UP0, UPT, UR9, URZ, UPT, UP0 ;  /* 0x0000003f0900728c */ /* 0x000fc4000bf05300 */
[----:B------:R-:W-:Y:S02]  /*1250*/  ULOP3.LUT UR39, UR5, 0xffff, URZ, 0xc0, !UPT ;  /* 0x0000ffff05277892 */ /* 0x000fe4000f8ec03f */
[----:B------:R-:W-:Y:S02]  /*1260*/  USEL UR4, UR4, 0x1, UP0 ;  /* 0x0000000104047887 */ /* 0x000fe40008000000 */
[----:B------:R-:W-:Y:S02]  /*1270*/  ULOP3.LUT UR6, UR5, 0xff0000, URZ, 0xc0, !UPT ;  /* 0x00ff000005067892 */ /* 0x000fe4000f8ec03f */
[----:B------:R-:W-:Y:S02]  /*1280*/  UIMAD UR4, UR4, UR7, URZ ;  /* 0x00000007040472a4 */ /* 0x000fe4000f8e023f */
[----:B------:R-:W-:Y:S01]  /*1290*/  ULOP3.LUT UR7, UR5, 0xff000000, URZ, 0xc0, !UPT ;  /* 0xff00000005077892 */ /* 0x000fe2000f8ec03f */
[----:B--2---:R-:W-:-:S04]  /*12a0*/  @P0 R2UR UR52, R2 ;  /* 0x00000000023402ca */ /* 0x004fc800000e0000 */
[----:B---3--:R-:W-:Y:S01]  /*12b0*/  @P1 R2UR UR4, R4 ;  /* 0x00000000040412ca */ /* 0x008fe200000e0000 */
[----:B-----5:R-:W-:-:S14]  /*12c0*/  @P1 BRA `(.L_x_140) ;  /* 0x0000000000341947 */ /* 0x020fdc0003800000 */
[----:B------:R-:W-:Y:S02]  /*12d0*/  ULDC.64 UR8, c[0x0][0xa08] ;  /* 0x0002820000087ab9 */ /* 0x000fe40000000a00 */
[----:B------:R-:W-:-:S04]  /*12e0*/  ISETP.NE.U32.AND P0, PT, RZ, UR8, PT ;  /* 0x00000008ff007c0c */ /* 0x000fc8000bf05070 */
[----:B------:R-:W-:-:S13]  /*12f0*/  ISETP.NE.AND.EX P0, PT, RZ, UR9, PT, P0 ;  /* 0x00000009ff007c0c */ /* 0x000fda000bf05300 */
[----:B------:R-:W-:Y:S05]  /*1300*/  @!P0 BRA `(.L_x_140) ;  /* 0x0000000000248947 */ /* 0x000fea0003800000 */
[----:B------:R-:W-:Y:S02]  /*1310*/  ULDC.64 UR4, c[0x0][0xa08] ;  /* 0x0002820000047ab9 */ /* 0x000fe40000000a00 */
[----:B------:R-:W-:-:S06]  /*1320*/  UIMAD.WIDE UR4, UR36, 0x4, UR4 ;  /* 0x00000004240478a5 */ /* 0x000fcc000f8e0204 */
[----:B------:R-:W-:Y:S02]  /*1330*/  IMAD.U32 R2, RZ, RZ, UR4 ;  /* 0x00000004ff027e24 */ /* 0x000fe4000f8e00ff */
[----:B------:R-:W-:-:S05]  /*1340*/  IMAD.U32 R3, RZ, RZ, UR5 ;  /* 0x00000005ff037e24 */ /* 0x000fca000f8e00ff */
[----:B------:R-:W2:Y:S04]  /*1350*/  LDG.E R4, desc[UR48][R2.64] ;  /* 0x0000003002047981 */ /* 0x000ea8000c1e1900 */
[----:B-1----:R-:W3:Y:S01]  /*1360*/  LDG.E R0, desc[UR48][R2.64+0x4] ;  /* 0x0000043002007981 */ /* 0x002ee2000c1e1900 */
[----:B--2---:R-:W-:Y:S02]  /*1370*/  R2UR UR4, R4 ;  /* 0x00000000040472ca */ /* 0x004fe400000e0000 */
[----:B---3--:R-:W-:-:S13]  /*1380*/  R2UR UR5, R0 ;  /* 0x00000000000572ca */ /* 0x008fda00000e0000 */
[----:B------:R-:W-:-:S12]  /*1390*/  UIADD3 UR4, -UR4, UR5, URZ ;  /* 0x0000000504047290 */ /* 0x000fd8000fffe13f */
.L_x_140:
[----:B------:R-:W-:Y:S02]  /*13a0*/  UIADD3 UR52, -UR52, UR4, URZ ;  /* 0x0000000434347290 */ /* 0x000fe4000fffe13f */
[----:B------:R-:W-:Y:S02]  /*13b0*/  USHF.R.U32.HI UR7, URZ, 0x8, UR7 ;  /* 0x000000083f077899 */ /* 0x000fe40008011607 */
[----:B------:R-:W-:Y:S02]  /*13c0*/  UISETP.GE.AND UP0, UPT, UR52, 0x1, UPT ;  /* 0x000000013400788c */ /* 0x000fe4000bf06270 */
[----:B------:R-:W-:Y:S01]  /*13d0*/  UIADD3 UR5, UR52, 0xdf, URZ ;  /* 0x000000df34057890 */ /* 0x000fe2000fffe03f */
[----:B------:R-:W-:Y:S01]  /*13e0*/  UMOV UR4, URZ ;  /* 0x0000003f00047c82 */ /* 0x000fe20008000000 */
[----:B------:R-:W-:Y:S02]  /*13f0*/  ULEA.HI UR7, UR6, UR7, URZ, 0x10 ;  /* 0x0000000706077291 */ /* 0x000fe4000f8f803f */
[----:B------:R-:W-:Y:S01]  /*1400*/  PLOP3.LUT P0, PT, PT, PT, UP0, 0x80, 0x0 ;  /* 0x000000000000781c */ /* 0x000fe20003f0f008 */
[----:B------:R-:W-:-:S02]  /*1410*/  UIMAD.WIDE UR4, UR5, -0x6db6db6d, UR4 ;  /* 0x92492493050478a5 */ /* 0x000fc4000f8e0204 */
[----:B------:R-:W-:Y:S02]  /*1420*/  ULOP3.LUT UR40, UR7, 0xff, URZ, 0xc0, !UPT ;  /* 0x000000ff07287892 */ /* 0x000fe4000f8ec03f */
[----:B------:R-:W-:Y:S02]  /*1430*/  USHF.R.U32.HI UR6, URZ, 0x1f, UR5 ;  /* 0x0000001f3f067899 */ /* 0x000fe40008011605 */
[----:B------:R-:W-:Y:S01]  /*1440*/  USHF.R.U32.HI UR44, URZ, 0x10, UR7 ;  /* 0x000000103f2c7899 */ /* 0x000fe20008011607 */
[----:B------:R-:W-:Y:S01]  /*1450*/  UMOV UR4, URZ ;  /* 0x0000003f00047c82 */ /* 0x000fe20008000000 */
[----:B------:R-:W-:-:S04]  /*1460*/  ULEA.HI.SX32 UR9, UR5, UR6, 0x19 ;  /* 0x0000000605097291 */ /* 0x000fc8000f8fca3f */
[----:B------:R-:W-:Y:S08]  /*1470*/  @!P0 BRA `(.L_x_141) ;  /* 0x0000000000908947 */ /* 0x000ff00003800000 */
[----:B------:R-:W-:Y:S01]  /*1480*/  UISETP.NE.AND UP0, UPT, UR44, URZ, UPT ;  /* 0x0000003f2c00728c */ /* 0x000fe2000bf05270 */
[----:B------:R-:W-:-:S03]  /*1490*/  ULDC UR4, c[0x0][0x9f0] ;  /* 0x00027c0000047ab9 */ /* 0x000fc60000000800 */
[----:B------:R-:W-:-:S03]  /*14a0*/  USEL UR10, UR44, UR4, UP0 ;  /* 0x000000042c0a7287 */ /* 0x000fc60008000000 */
[----:B------:R-:W-:Y:S01]  /*14b0*/  UMOV UR4, URZ ;  /* 0x0000003f00047c82 */ /* 0x000fe20008000000 */
[----:B------:R-:W-:Y:S02]  /*14c0*/  UIADD3 UR6, UR9, -0x1, UR10 ;  /* 0xffffffff09067890 */ /* 0x000fe4000fffe00a */
[----:B------:R-:W-:-:S04]  /*14d0*/  IMAD.U32 R3, RZ, RZ, UR10 ;  /* 0x0000000aff037e24 */ /* 0x000fc8000f8e00ff */
[----:B------:R-:W-:Y:S01]  /*14e0*/  IMAD.U32 R4, RZ, RZ, UR6 ;  /* 0x00000006ff047e24 */ /* 0x000fe2000f8e00ff */
[-C--:B-1----:R-:W-:Y:S01]  /*14f0*/  IABS R0, R3.reuse ;  /* 0x0000000300007213 */ /* 0x082fe20000000000 */
[----:B------:R-:W-:Y:S01]  /*1500*/  ULOP3.LUT UR6, UR6, UR10, URZ, 0x3c, !UPT ;  /* 0x0000000a06067292 */ /* 0x000fe2000f8e3c3f */
[----:B------:R-:W-:Y:S02]  /*1510*/  IABS R5, R3 ;  /* 0x0000000300057213 */ /* 0x000fe40000000000 */
[----:B------:R-:W-:Y:S02]  /*1520*/  R2UR UR11, R0 ;  /* 0x00000000000b72ca */ /* 0x000fe400000e0000 */
[----:B------:R-:W-:-:S05]  /*1530*/  IABS R4, R4 ;  /* 0x0000000400047213 */ /* 0x000fca0000000000 */
[----:B------:R-:W-:-:S05]  /*1540*/  IMAD.MOV.U32 R3, RZ, RZ, R4 ;  /* 0x000000ffff037224 */ /* 0x000fca00078e0004 */
[----:B------:R-:W-:Y:S01]  /*1550*/  R2UR UR8, R3 ;  /* 0x00000000030872ca */ /* 0x000fe200000e0000 */
[----:B------:R-:W0:Y:S08]  /*1560*/  I2F.RP R0, UR11 ;  /* 0x0000000b00007d06 */ /* 0x000e300008209400 */
[----:B0-----:R-:W0:Y:S02]  /*1570*/  MUFU.RCP R0, R0 ;  /* 0x0000000000007308 */ /* 0x001e240000001000 */
[----:B0-----:R-:W-:-:S02]  /*1580*/  VIADD R2, R0, 0xffffffe ;  /* 0x0ffffffe00027836 */ /* 0x001fc40000000000 */
[----:B------:R-:W-:-:S04]  /*1590*/  IMAD.MOV R0, RZ, RZ, -R5 ;  /* 0x000000ffff007224 */ /* 0x000fc800078e0a05 */
[----:B------:R-:W0:Y:S02]  /*15a0*/  F2I.FTZ.U32.TRUNC.NTZ R2, R2 ;  /* 0x0000000200027305 */ /* 0x000e24000021f000 */
[----:B0-----:R-:W-:-:S13]  /*15b0*/  R2UR UR5, R2 ;  /* 0x00000000020572ca */ /* 0x001fda00000e0000 */
[----:B------:R-:W-:-:S04]  /*15c0*/  UIADD3 UR7, URZ, -UR5, URZ ;  /* 0x800000053f077290 */ /* 0x000fc8000fffe03f */
[----:B------:R-:W-:-:S04]  /*15d0*/  UIMAD UR7, UR7, UR11, URZ ;  /* 0x0000000b070772a4 */ /* 0x000fc8000f8e023f */
[----:B------:R-:W-:-:S03]  /*15e0*/  UIMAD.WIDE.U32 UR4, UR5, UR7, UR4 ;  /* 0x00000007050472a5 */ /* 0x000fc6000f8e0004 */
[----:B------:R-:W-:Y:S01]  /*15f0*/  R2UR UR7, R0 ;  /* 0x00000000000772ca */ /* 0x000fe200000e0000 */
[----:B------:R-:W-:-:S12]  /*1600*/  UIMAD.WIDE.U32 UR4, UR5, UR8, URZ ;  /* 0x00000008050472a5 */ /* 0x000fd8000f8e003f */
[----:B------:R-:W-:-:S04]  /*1610*/  UIMAD UR4, UR5, UR7, UR8 ;  /* 0x00000007050472a4 */ /* 0x000fc8000f8e0208 */
[----:B------:R-:W-:-:S11]  /*1620*/  UISETP.GT.U32.AND UP1, UPT, UR11, UR4, UPT ;  /* 0x000000040b00728c */ /* 0x000fd6000bf24070 */
[----:B------:R-:W-:Y:S02]  /*1630*/  @!UP1 UIADD3 UR4, UR4, -UR11, URZ ;  /* 0x8000000b04049290 */ /* 0x000fe4000fffe03f */
[----:B------:R-:W-:Y:S02]  /*1640*/  @!UP1 UIADD3 UR5, UR5, 0x1, URZ ;  /* 0x0000000105059890 */ /* 0x000fe4000fffe03f */
[----:B------:R-:W-:Y:S02]  /*1650*/  UISETP.GE.U32.AND UP0, UPT, UR4, UR11, UPT ;  /* 0x0000000b0400728c */ /* 0x000fe4000bf06070 */
[----:B------:R-:W-:-:S09]  /*1660*/  UISETP.GE.AND UP1, UPT, UR6, URZ, UPT ;  /* 0x0000003f0600728c */ /* 0x000fd2000bf26270 */
[----:B------:R-:W-:Y:S02]  /*1670*/  @UP0 UIADD3 UR5, UR5, 0x1, URZ ;  /* 0x0000000105050890 */ /* 0x000fe4000fffe03f */
[----:B------:R-:W-:-:S05]  /*1680*/  UISETP.NE.AND UP0, UPT, UR10, URZ, UPT ;  /* 0x0000003f0a00728c */ /* 0x000fca000bf05270 */
[----:B------:R-:W-:Y:S02]  /*1690*/  UMOV UR4, UR5 ;  /* 0x0000000500047c82 */ /* 0x000fe40008000000 */
[----:B------:R-:W-:-:S04]  /*16a0*/  @!UP1 UIADD3 UR4, -UR4, URZ, URZ ;  /* 0x0000003f04049290 */ /* 0x000fc8000fffe13f */
[----:B------:R-:W-:-:S12]  /*16b0*/  @!UP0 ULOP3.LUT UR4, URZ, UR10, URZ, 0x33, !UPT ;  /* 0x0000000a3f048292 */ /* 0x000fd8000f8e333f */
.L_x_141:
[----:B------:R-:W-:Y:S01]  /*16c0*/  UIMAD UR41, UR40, UR4, URZ ;  /* 0x00000004282972a4 */ /* 0x000fe2000f8e023f */
[----:B-1----:R-:W-:Y:S01]  /*16d0*/  IMAD.U32 R0, RZ, RZ, UR9 ;  /* 0x00000009ff007e24 */ /* 0x002fe2000f8e00ff */
[----:B------:R-:W-:Y:S01]  /*16e0*/  PLOP3.LUT P0, PT, PT, PT, PT, 0x80, 0x0 ;  /* 0x000000000000781c */ /* 0x000fe20003f0f070 */
[----:B------:R-:W-:Y:S01]  /*16f0*/  IMAD.U32 R3, RZ, RZ, UR4 ;  /* 0x00000004ff037e24 */ /* 0x000fe2000f8e00ff */
[----:B------:R-:W-:Y:S01]  /*1700*/  CS2R R6, SRZ ;  /* 0x0000000000067805 */ /* 0x000fe2000001ff00 */
[----:B------:R-:W-:Y:S01]  /*1710*/  IMAD.MOV.U32 R2, RZ, RZ, RZ ;  /* 0x000000ffff027224 */ /* 0x000fe200078e00ff */
[----:B------:R-:W-:Y:S02]  /*1720*/  CS2R R44, SRZ ;  /* 0x00000000002c7805 */ /* 0x000fe4000001ff00 */
[----:B------:R-:W-:Y:S02]  /*1730*/  CS2R R8, SRZ ;  /* 0x0000000000087805 */ /* 0x000fe4000001ff00 */
[----:B------:R-:W-:-:S02]  /*1740*/  VIADDMNMX R0, R3, UR41, R0, PT ;  /* 0x0000002903007c46 */ /* 0x000fc4000b800100 */
[----:B------:R-:W-:Y:S02]  /*1750*/  CS2R R10, SRZ ;  /* 0x00000000000a7805 */ /* 0x000fe4000001ff00 */
[----:B------:R-:W-:Y:S02]  /*1760*/  CS2R R28, SRZ ;  /* 0x00000000001c7805 */ /* 0x000fe4000001ff00 */
[----:B------:R-:W-:Y:S02]  /*1770*/  CS2R R12, SRZ ;  /* 0x00000000000c7805 */ /* 0x000fe4000001ff00 */
[----:B------:R-:W-:Y:S01]  /*1780*/  R2UR UR50, R0 ;  /* 0x00000000003272ca */ /* 0x000fe200000e0000 */
[----:B------:R-:W-:Y:S01]  /*1790*/  IMAD.MOV.U32 R0, RZ, RZ, RZ ;  /* 0x000000ffff007224 */ /* 0x000fe200078e00ff */
[----:B------:R-:W-:Y:S01]  /*17a0*/  CS2R R14, SRZ ;  /* 0x00000000000e7805 */ /* 0x000fe2000001ff00 */
[----:B------:R-:W-:Y:S01]  /*17b0*/  IMAD.MOV.U32 R47, RZ, RZ, RZ ;  /* 0x000000ffff2f7224 */ /* 0x000fe200078e00ff */
        /* <DEDUP_REMOVED lines=8> */
[----:B------:R-:W-:Y:S01]  /*1840*/  CS2R R50, SRZ ;  /* 0x0000000000327805 */ /* 0x000fe2000001ff00 */
[----:B------:R-:W-:Y:S01]  /*1850*/  UISETP.GT.AND UP0, UPT, UR50, UR41, UPT ;  /* 0x000000293200728c */ /* 0x000fe2000bf04270 */
[----:B------:R-:W-:Y:S01]  /*1860*/  CS2R R60, SRZ ;  /* 0x00000000003c7805 */ /* 0x000fe2000001ff00 */
[----:B------:R-:W-:Y:S01]  /*1870*/  IMAD.MOV.U32 R90, RZ, RZ, RZ ;  /* 0x000000ffff5a7224 */ /* 0x000fe200078e00ff */
[----:B------:R-:W-:Y:S02]  /*1880*/  CS2R R62, SRZ ;  /* 0x00000000003e7805 */ /* 0x000fe4000001ff00 */
[----:B------:R-:W-:Y:S02]  /*1890*/  CS2R R58, SRZ ;  /* 0x00000000003a7805 */ /* 0x000fe4000001ff00 */
[----:B------:R-:W-:-:S02]  /*18a0*/  CS2R R68, SRZ ;  /* 0x0000000000447805 */ /* 0x000fc4000001ff00 */
[----:B------:R-:W-:Y:S02]  /*18b0*/  PLOP3.LUT P1, PT, PT, PT, UP0, 0x80, 0x0 ;  /* 0x000000000000781c */ /* 0x000fe40003f2f008 */
        /* <DEDUP_REMOVED lines=11> */
[----:B------:R-:W-:Y:S06]  /*1970*/  @!P1 BRA `(.L_x_142) ;  /* 0x000000a0007c9947 */ /* 0x000fec0003800000 */
[----:B------:R-:W0:Y:S01]  /*1980*/  S2R R4, SR_TID.X ;  /* 0x0000000000047919 */ /* 0x000e220000002100 */
[----:B------:R-:W1:Y:S01]  /*1990*/  S2UR UR6, SR_CgaCtaId ;  /* 0x00000000000679c3 */ /* 0x000e620000008800 */
[----:B------:R-:W-:Y:S02]  /*19a0*/  UMOV UR5, 0x400 ;  /* 0x0000040000057882 */ /* 0x000fe40000000000 */
[----:B-1----:R-:W-:-:S04]  /*19b0*/  ULEA UR5, UR6, UR5, 0x18 ;  /* 0x0000000506057291 */ /* 0x002fc8000f8ec03f */
[----:B------:R-:W-:Y:S01]  /*19c0*/  UIADD3 UR5, UR5, 0x1c400, URZ ;  /* 0x0001c40005057890 */ /* 0x000fe2000fffe03f */
[----:B0-----:R-:W-:-:S03]  /*19d0*/  VIADD R5, R4, 0xffffff80 ;  /* 0xffffff8004057836 */ /* 0x001fc60000000000 */
[----:B------:R-:W-:Y:S02]  /*19e0*/  ULOP3.LUT UP0, URZ, UR5, 0x9f, URZ, 0xc0, !UPT ;  /* 0x0000009f053f7892 */ /* 0x000fe4000f80c03f */
[----:B------:R-:W-:-:S04]  /*19f0*/  SHF.R.S32.HI R4, RZ, 0x1f, R5 ;  /* 0x0000001fff047819 */ /* 0x000fc80000011405 */
[----:B------:R-:W-:Y:S02]  /*1a00*/  PLOP3.LUT P0, PT, PT, PT, UP0, 0x80, 0x0 ;  /* 0x000000000000781c */ /* 0x000fe40003f0f008 */
[----:B------:R-:W-:-:S04]  /*1a10*/  LEA.HI R4, R4, R5, RZ, 0x7 ;  /* 0x0000000504047211 */ /* 0x000fc800078f38ff */
[----:B------:R-:W-:-:S05]  /*1a20*/  SHF.R.S32.HI R4, RZ, 0x7, R4 ;  /* 0x00000007ff047819 */ /* 0x000fca0000011404 */
[----:B------:R-:W0:Y:S02]  /*1a30*/  SHFL.IDX PT, R0, R4, RZ, 0x1f ;  /* 0x00001fff04007589 */ /* 0x000e2400000e0000 */
[----:B0-----:R-:W-:-:S13]  /*1a40*/  R2UR UR43, R0 ;  /* 0x00000000002b72ca */ /* 0x001fda00000e0000 */
        /* <DEDUP_REMOVED lines=23> */
.L_x_143:
[----:B------:R-:W-:Y:S01]  /*1bc0*/  ULDC.64 UR6, c[0x0][0x998] ;  /* 0x0002660000067ab9 */ /* 0x000fe20000000a00 */
[----:B------:R-:W-:Y:S01]  /*1bd0*/  ULDC.64 UR4, c[0x0][0x990] ;  /* 0x0002640000047ab9 */ /* 0x000fe20000000a00 */
[----:B------:R-:W-:Y:S02]  /*1be0*/  ISETP.NE.U32.AND P1, PT, RZ, UR6, PT ;  /* 0x00000006ff007c0c */ /* 0x000fe4000bf25070 */
[----:B------:R-:W-:Y:S02]  /*1bf0*/  ISETP.NE.U32.AND P0, PT, RZ, UR4, PT ;  /* 0x00000004ff007c0c */ /* 0x000fe4000bf05070 */
[----:B------:R-:W-:Y:S02]  /*1c00*/  ISETP.NE.AND.EX P1, PT, RZ, UR7, PT, P1 ;  /* 0x00000007ff007c0c */ /* 0x000fe4000bf25310 */
[----:B------:R-:W-:-:S11]  /*1c10*/  ISETP.NE.AND.EX P0, PT, RZ, UR5, PT, P0 ;  /* 0x00000005ff007c0c */ /* 0x000fd6000bf05300 */
[----:B------:R-:W0:Y:S08]  /*1c20*/  @P1 LDC.64 R8, c[0x0][0x9b8] ;  /* 0x00026e00ff081b82 */ /* 0x000e300000000a00 */
[----:B------:R-:W1:Y:S08]  /*1c30*/  @P0 LDC.64 R6, c[0x0][0x9a8] ;  /* 0x00026a00ff060b82 */ /* 0x000e700000000a00 */
[----:B------:R-:W2:Y:S08]  /*1c40*/  @P0 LDC.64 R10, c[0x0][0x9b0] ;  /* 0x00026c00ff0a0b82 */ /* 0x000eb00000000a00 */
[----:B------:R-:W3:Y:S01]  /*1c50*/  @P1 LDC.64 R12, c[0x0][0x9c0] ;  /* 0x00027000ff0c1b82 */ /* 0x000ee20000000a00 */
[----:B0-----:R-:W-:-:S02]  /*1c60*/  @P1 IMAD R2, R8, UR37, RZ ;  /* 0x0000002508021c24 */ /* 0x001fc4000f8e02ff */
[----:B------:R-:W-:-:S04]  /*1c70*/  @P1 IMAD.WIDE.U32 R4, R8, UR36, RZ ;  /* 0x0000002408041c25 */ /* 0x000fc8000f8e00ff */
[----:B------:R-:W-:Y:S02]  /*1c80*/  @P1 IMAD R9, R9, UR36, R2 ;  /* 0x0000002409091c24 */ /* 0x000fe4000f8e0202 */
[C---:B-1----:R-:W-:Y:S02]  /*1c90*/  @P0 IMAD R0, R6.reuse, UR37, RZ ;  /* 0x0000002506000c24 */ /* 0x042fe4000f8e02ff */
[----:B------:R-:W-:-:S04]  /*1ca0*/  @P0 IMAD.WIDE.U32 R2, R6, UR36, RZ ;  /* 0x0000002406020c25 */ /* 0x000fc8000f8e00ff */
[----:B------:R-:W-:Y:S02]  /*1cb0*/  @P0 IMAD R7, R7, UR36, R0 ;  /* 0x0000002407070c24 */ /* 0x000fe4000f8e0200 */
[----:B------:R-:W-:Y:S02]  /*1cc0*/  @P1 IMAD.IADD R5, R5, 0x1, R9 ;  /* 0x0000000105051824 */ /* 0x000fe400078e0209 */
[----:B------:R-:W-:Y:S02]  /*1cd0*/  @P0 IMAD.IADD R3, R3, 0x1, R7 ;  /* 0x0000000103030824 */ /* 0x000fe400078e0207 */
[----:B------:R-:W-:Y:S02]  /*1ce0*/  IMAD.MOV.U32 R0, RZ, RZ, 0x3f800000 ;  /* 0x3f800000ff007424 */ /* 0x000fe400078e00ff */
[----:B--2---:R-:W-:-:S04]  /*1cf0*/  @P0 IMAD.WIDE.U32 R2, R10, UR39, R2 ;  /* 0x000000270a020c25 */ /* 0x004fc8000f8e0002 */
[----:B---3--:R-:W-:Y:S01]  /*1d00*/  @P1 IMAD.WIDE.U32 R6, R12, UR39, R4 ;  /* 0x000000270c061c25 */ /* 0x008fe2000f8e0004 */
[----:B------:R-:W-:-:S03]  /*1d10*/  @P0 LEA R4, P2, R2, UR4, 0x2 ;  /* 0x0000000402040c11 */ /* 0x000fc6000f8410ff */
[----:B------:R-:W-:Y:S01]  /*1d20*/  @P0 IMAD R5, R11, UR39, R3 ;  /* 0x000000270b050c24 */ /* 0x000fe2000f8e0203 */
[----:B------:R-:W-:Y:S01]  /*1d30*/  @P1 LEA R8, P3, R6, UR6, 0x2 ;  /* 0x0000000606081c11 */ /* 0x000fe2000f8610ff */
[----:B------:R-:W-:Y:S02]  /*1d40*/  @P1 IMAD R3, R13, UR39, R7 ;  /* 0x000000270d031c24 */ /* 0x000fe4000f8e0207 */
[----:B------:R-:W-:Y:S01]  /*1d50*/  IMAD.MOV.U32 R7, RZ, RZ, 0x3f800000 ;  /* 0x3f800000ff077424 */ /* 0x000fe200078e00ff */
[----:B------:R-:W-:Y:S02]  /*1d60*/  @P0 LEA.HI.X R5, R2, UR5, R5, 0x2, P2 ;  /* 0x0000000502050c11 */ /* 0x000fe400090f1405 */
[----:B------:R-:W-:-:S03]  /*1d70*/  @P1 LEA.HI.X R9, R6, UR7, R3, 0x2, P3 ;  /* 0x0000000706091c11 */ /* 0x000fc600098f1403 */
[----:B------:R0:W2:Y:S04]  /*1d80*/  @P0 LDG.E R7, desc[UR48][R4.64] ;  /* 0x0000003004070981 */ /* 0x0000a8000c1e1900 */
[----:B------:R-:W2:Y:S01]  /*1d90*/  @P1 LDG.E R0, desc[UR48][R8.64] ;  /* 0x0000003008001981 */ /* 0x000ea2000c1e1900 */
[----:B------:R-:W1:Y:S01]  /*1da0*/  S2UR UR5, SR_CgaCtaId ;  /* 0x00000000000579c3 */ /* 0x000e620000008800 */
[----:B------:R-:W-:Y:S01]  /*1db0*/  ULEA.HI UR4, UR46, UR46, URZ, 0x1 ;  /* 0x0000002e2e047291 */ /* 0x000fe2000f8f083f */
[----:B------:R-:W-:-:S03]  /*1dc0*/  MOV R2, 0x400 ;  /* 0x0000040000027802 */ /* 0x000fc60000000f00 */
[----:B------:R-:W-:Y:S01]  /*1dd0*/  ULOP3.LUT UR4, UR4, 0xfffffffe, URZ, 0xc0, !UPT ;  /* 0xfffffffe04047892 */ /* 0x000fe2000f8ec03f */
[----:B0-----:R-:W-:-:S03]  /*1de0*/  IMAD.U32 R4, RZ, RZ, UR47 ;  /* 0x0000002fff047e24 */ /* 0x001fc6000f8e00ff */
[----:B------:R-:W-:Y:S02]  /*1df0*/  UIADD3 UR4, UR46, -UR4, URZ ;  /* 0x800000042e047290 */ /* 0x000fe4000fffe03f */
[----:B------:R-:W-:-:S04]  /*1e00*/  ISETP.NE.AND P0, PT, R4, 0x3, PT ;  /* 0x000000030400780c */ /* 0x000fc80003f05270 */
[----:B------:R-:W-:Y:S01]  /*1e10*/  IMAD.U32 R11, RZ, RZ, UR4 ;  /* 0x00000004ff0b7e24 */ /* 0x000fe2000f8e00ff */
[----:B------:R-:W-:-:S04]  /*1e20*/  ULDC UR4, c[0x0][0x9d8] ;  /* 0x0002760000047ab9 */ /* 0x000fc80000000800 */
[----:B------:R-:W-:Y:S01]  /*1e30*/  SHF.L.U32 R11, R11, 0x1f, RZ ;  /* 0x0000001f0b0b7819 */ /* 0x000fe200000006ff */
[----:B-1----:R-:W-:-:S05]  /*1e40*/  IMAD.U32 R3, RZ, RZ, UR5 ;  /* 0x00000005ff037e24 */ /* 0x002fca000f8e00ff */
[----:B------:R-:W-:-:S04]  /*1e50*/  LEA R2, R3, R2, 0x18 ;  /* 0x0000000203027211 */ /* 0x000fc800078ec0ff */
[----:B------:R-:W0:Y:S01]  /*1e60*/  SYNCS.PHASECHK.TRANS64.TRYWAIT P1, [R2+URZ+0x2e800], R11 ;  /* 0x02e8000b020075a7 */ /* 0x000e22000802017f */
[----:B--2---:R-:W-:-:S04]  /*1e70*/  FMUL.FTZ R0, R7, R0 ;  /* 0x0000000007007220 */ /* 0x004fc80000410000 */
[----:B------:R-:W-:Y:S01]  /*1e80*/  FMUL.FTZ R0, R0, UR4 ;  /* 0x0000000400007c20 */ /* 0x000fe20008410000 */
[----:B0-----:R-:W-:Y:S06]  /*1e90*/  @!P1 BRA `(.L_x_144) ;  /* 0x0000013400709947 */ /* 0x001fec0003800000 */
.L_x_278:
[----:B------:R-:W-:Y:S05]  /*1ea0*/  @!P0 BRA `(.L_x_145) ;  /* 0x0000000000048947 */ /* 0x000fea0003800000 */
[----:B------:R-:W-:Y:S01]  /*1eb0*/  BPT.TRAP 0x1 ;  /* 0x000000040000795c */ /* 0x000fe20000300000 */
.L_x_145:
[----:B------:R-:W-:Y:S02]  /*1ec0*/  IMAD.U32 R7, RZ, RZ, UR45 ;  /* 0x0000002dff077e24 */ /* 0x000fe4000f8e00ff */
[----:B------:R-:W-:-:S03]  /*1ed0*/  IMAD.U32 R5, RZ, RZ, UR51 ;  /* 0x00000033ff057e24 */ /* 0x000fc6000f8e00ff */
[----:B------:R-:W-:Y:S01]  /*1ee0*/  SHF.L.U32 R7, R7, 0x1f, RZ ;  /* 0x0000001f07077819 */ /* 0x000fe200000006ff */
[----:B------:R-:W-:-:S04]  /*1ef0*/  IMAD R6, R5, 0x8, R2 ;  /* 0x0000000805067824 */ /* 0x000fc800078e0202 */
[----:B------:R1:W2:Y:S01]  /*1f00*/  SYNCS.PHASECHK.TRANS64.TRYWAIT P2, [R6+URZ+0x2e830], R7 ;  /* 0x02e83007060075a7 */ /* 0x0002a2000804017f */
[----:B------:R-:W-:Y:S05]  /*1f10*/  @!P0 BRA `(.L_x_146) ;  /* 0x0000000000048947 */ /* 0x000fea0003800000 */
[----:B------:R-:W-:Y:S01]  /*1f20*/  BPT.TRAP 0x1 ;  /* 0x000000040000795c */ /* 0x000fe20000300000 */
.L_x_146:
[----:B------:R-:W3:Y:S01]  /*1f30*/  S2R R4, SR_TID.X ;  /* 0x0000000000047919 */ /* 0x000ee20000002100 */
[----:B------:R-:W-:-:S05]  /*1f40*/  VIADD R5, R2, 0x20400 ;  /* 0x0002040002057836 */ /* 0x000fca0000000000 */
[----:B------:R-:W-:-:S04]  /*1f50*/  SHF.R.U32.HI R5, RZ, 0x4, R5 ;  /* 0x00000004ff057819 */ /* 0x000fc80000011605 */
[----:B------:R-:W-:Y:S02]  /*1f60*/  LOP3.LUT R5, R5, 0x3fff, RZ, 0xc0, !PT ;  /* 0x00003fff05057812 */ /* 0x000fe400078ec0ff */
[----:B---3--:R-:W-:Y:S01]  /*1f70*/  LOP3.LUT P1, R4, R4, 0x7f, RZ, 0xc0, !PT ;  /* 0x0000007f04047812 */ /* 0x008fe2000782c0ff */
[----:B--2---:R-:W-:-:S12]  /*1f80*/  @P2 BRA `(.L_x_147) ;  /* 0x0000000000082947 */ /* 0x004fd80003800000 */
[----:B------:R-:W2:Y:S02]  /*1f90*/  SYNCS.PHASECHK.TRANS64.TRYWAIT P2, [R6+URZ+0x2e830], R7 ;  /* 0x02e83007060075a7 */ /* 0x000ea4000804017f */
[----:B--2---:R-:W-:Y:S05]  /*1fa0*/  @!P2 BRA `(.L_x_148) ;  /* 0x000001340040a947 */ /* 0x004fea0003800000 */
.L_x_147:
[----:B------:R-:W-:Y:S05]  /*1fb0*/  WARPSYNC.ALL ;  /* 0x0000000000007948 */ /* 0x000fea0003800000 */
[----:B------:R-:W-:Y:S01]  /*1fc0*/  IMAD.MOV.U32 R25, RZ, RZ, RZ ;  /* 0x000000ffff197224 */ /* 0x000fe200078e00ff */
[----:B------:R-:W-:-:S04]  /*1fd0*/  LOP3.LUT R5, R5, 0x10000, RZ, 0xfc, !PT ;  /* 0x0001000005057812 */ /* 0x000fc800078efcff */
[----:B------:R-:W-:Y:S01]  /*1fe0*/  R2UR UR20, R5 ;  /* 0x00000000051472ca */ /* 0x000fe200000e0000 */
[----:B------:R-:W-:Y:S01]  /*1ff0*/  ULOP3.LUT UR12, UR53, 0x10000, URZ, 0xfc, !UPT ;  /* 0x00010000350c7892 */ /* 0x000fe2000f8efc3f */
[----:B------:R-:W-:Y:S01]  /*2000*/  WARPGROUP.ARRIVE ;  /* 0x00000000000079c5 */ /* 0x000fe20000000000 */
[----:B------:R-:W-:Y:S01]  /*2010*/  UMOV UR17, 0x40000040 ;  /* 0x4000004000117882 */ /* 0x000fe20000000000 */
[----:B------:R-:W-:Y:S01]  /*2020*/  UMOV UR19, 0x40000040 ;  /* 0x4000004000137882 */ /* 0x000fe20000000000 */
[----:B------:R-:W3:Y:S01]  /*2030*/  LDL R141, [R1+0x8] ;  /* 0x00000800018d7983 */ /* 0x000ee20000100800 */
[----:B------:R-:W-:Y:S01]  /*2040*/  UIADD3 UR7, UR12, 0x2, URZ ;  /* 0x000000020c077890 */ /* 0x000fe2000fffe03f */
[----:B------:R-:W-:Y:S01]  /*2050*/  P2R R140, PR, RZ, 0x1 ;  /* 0x00000001ff8c7803 */ /* 0x000fe20000000000 */
[----:B------:R-:W-:Y:S01]  /*2060*/  UMOV UR16, UR12 ;  /* 0x0000000c00107c82 */ /* 0x000fe20008000000 */
[----:B------:R-:W-:Y:S01]  /*2070*/  UIADD3 UR11, UR12, 0x4, URZ ;  /* 0x000000040c0b7890 */ /* 0x000fe2000fffe03f */
[----:B-12---:R-:W-:Y:S01]  /*2080*/  @!P1 VIADD R6, R6, 0x2e840 ;  /* 0x0002e84006069836 */ /* 0x006fe20000000000 */
[----:B------:R-:W-:-:S02]  /*2090*/  UIADD3 UR14, UR12, 0x6, URZ ;  /* 0x000000060c0e7890 */ /* 0x000fc4000fffe03f */
[----:B------:R-:W-:Y:S01]  /*20a0*/  UIMAD UR20, UR51, 0x700, UR20 ;  /* 0x00000700331478a4 */ /* 0x000fe2000f8e0214 */
[----:B------:R-:W-:Y:S01]  /*20b0*/  UMOV UR13, 0x40000040 ;  /* 0x40000040000d7882 */ /* 0x000fe20000000000 */
[----:B------:R-:W-:Y:S02]  /*20c0*/  UMOV UR15, 0x40000040 ;  /* 0x40000040000f7882 */ /* 0x000fe40000000000 */
[----:B------:R-:W-:Y:S02]  /*20d0*/  UIADD3 UR4, UR20, 0x200, URZ ;  /* 0x0000020014047890 */ /* 0x000fe4000fffe03f */
[----:B------:R-:W-:Y:S02]  /*20e0*/  UIADD3 UR5, UR20, 0x300, URZ ;  /* 0x0000030014057890 */ /* 0x000fe4000fffe03f */
[----:B------:R-:W-:Y:S01]  /*20f0*/  UMOV UR18, UR20 ;  /* 0x0000001400127c82 */ /* 0x000fe20008000000 */
[----:B------:R-:W-:Y:S01]  /*2100*/  UIADD3 UR6, UR20, 0x400, URZ ;  /* 0x0000040014067890 */ /* 0x000fe2000fffe03f */
[----:B------:R-:W-:Y:S01]  /*2110*/  QGMMA.64x32x32.F32.E4M3.E4M3 R124, gdesc[UR16], RZ, !UPT, gsb0 ;  /* 0x00600000107c79f3 */ /* 0x000fe2000c0008ff */
[----:B------:R-:W-:Y:S01]  /*2120*/  UIADD3 UR18, UR20, 0x100, URZ ;  /* 0x0000010014127890 */ /* 0x000fe2000fffe03f */
[----:B------:R-:W-:Y:S01]  /*2130*/  UMOV UR19, 0x40000040 ;  /* 0x4000004000137882 */ /* 0x000fe20000000000 */
[----:B------:R-:W-:-:S02]  /*2140*/  UIADD3 UR8, UR20, 0x202, URZ ;  /* 0x0000020214087890 */ /* 0x000fc4000fffe03f */
[----:B------:R-:W-:Y:S02]  /*2150*/  UIADD3 UR9, UR20, 0x302, URZ ;  /* 0x0000030214097890 */ /* 0x000fe4000fffe03f */
[----:B------:R-:W-:Y:S02]  /*2160*/  UIADD3 UR10, UR20, 0x402, URZ ;  /* 0x00000402140a7890 */ /* 0x000fe4000fffe03f */
[----:B------:R-:W-:Y:S01]  /*2170*/  UIADD3 UR12, UR20, 0x404, URZ ;  /* 0x00000404140c7890 */ /* 0x000fe2000fffe03f */
[----:B------:R-:W-:Y:S02]  /*2180*/  WARPGROUP.DEPBAR.LE gsb0, 0x0 ;  /* 0x00008000000079c5 */ /* 0x000fe40000010000 */
[----:B------:R-:W-:-:S06]  /*2190*/  WARPGROUP.ARRIVE ;  /* 0x00000000000079c5 */ /* 0x000fcc0000000000 */
[----:B------:R-:W-:Y:S01]  /*21a0*/  QGMMA.64x32x32.F32.E4M3.E4M3 R108, gdesc[UR16], RZ, !UPT, gsb0 ;  /* 0x00600000106c79f3 */ /* 0x000fe2000c0008ff */
[----:B------:R-:W-:Y:S01]  /*21b0*/  UMOV UR18, UR4 ;  /* 0x0000000400127c82 */ /* 0x000fe20008000000 */
[----:B------:R-:W-:Y:S01]  /*21c0*/  UMOV UR19, 0x40000040 ;  /* 0x4000004000137882 */ /* 0x000fe20000000000 */
        /* <DEDUP_REMOVED lines=18> */
[----:B------:R-:W-:Y:S01]  /*22f0*/  UMOV UR4, UR7 ;  /* 0x0000000700047c82 */ /* 0x000fe20008000000 */
[----:B------:R-:W-:Y:S01]  /*2300*/  UMOV UR7, 0x40000040 ;  /* 0x4000004000077882 */ /* 0x000fe20000000000 */
[----:B------:R-:W-:Y:S02]  /*2310*/  WARPGROUP.DEPBAR.LE gsb0, 0x0 ;  /* 0x00008000000079c5 */ /* 0x000fe40000010000 */
[----:B------:R-:W-:-:S06]  /*2320*/  WARPGROUP.ARRIVE ;  /* 0x00000000000079c5 */ /* 0x000fcc0000000000 */
[----:B------:R-:W-:Y:S01]  /*2330*/  QGMMA.64x32x32.F32.E4M3.E4M3 R44, gdesc[UR16], RZ, !UPT, gsb0 ;  /* 0x00600000102c79f3 */ /* 0x000fe2000c0008ff */
[----:B------:R-:W-:Y:S01]  /*2340*/  UMOV UR18, UR5 ;  /* 0x0000000500127c82 */ /* 0x000fe20008000000 */
[----:B------:R-:W-:Y:S01]  /*2350*/  UMOV UR19, 0x40000040 ;  /* 0x4000004000137882 */ /* 0x000fe20000000000 */
[----:B------:R-:W-:Y:S01]  /*2360*/  UMOV UR5, 0x40000040 ;  /* 0x4000004000057882 */ /* 0x000fe20000000000 */
[----:B------:R-:W-:Y:S02]  /*2370*/  WARPGROUP.DEPBAR.LE gsb0, 0x0 ;  /* 0x00008000000079c5 */ /* 0x000fe40000010000 */
[----:B------:R-:W-:-:S06]  /*2380*/  WARPGROUP.ARRIVE ;  /* 0x00000000000079c5 */ /* 0x000fcc0000000000 */
[----:B------:R-:W-:Y:S01]  /*2390*/  QGMMA.64x32x32.F32.E4M3.E4M3 R28, gdesc[UR16], RZ, !UPT, gsb0 ;  /* 0x00600000101c79f3 */ /* 0x000fe2000c0008ff */
[----:B------:R-:W-:Y:S02]  /*23a0*/  UIADD3 UR18, UR20, 0x6, URZ ;  /* 0x0000000614127890 */ /* 0x000fe4000fffe03f */
        /* <DEDUP_REMOVED lines=28> */
[----:B------:R-:W-:Y:S01]  /*2570*/  UMOV UR8, UR11 ;  /* 0x0000000b00087c82 */ /* 0x000fe20008000000 */
[----:B------:R-:W-:Y:S01]  /*2580*/  UMOV UR11, 0x40000040 ;  /* 0x40000040000b7882 */ /* 0x000fe20000000000 */
[----:B------:R-:W-:Y:S02]  /*2590*/  WARPGROUP.DEPBAR.LE gsb0, 0x0 ;  /* 0x00008000000079c5 */ /* 0x000fe40000010000 */
[----:B------:R-:W-:-:S06]  /*25a0*/  WARPGROUP.ARRIVE ;  /* 0x00000000000079c5 */ /* 0x000fcc0000000000 */
[----:B------:R-:W-:Y:S01]  /*25b0*/  QGMMA.64x32x32.F32.E4M3.E4M3 R44, gdesc[UR4], R44, gsb0 ;  /* 0x00600000042c79f3 */ /* 0x000fe2000800082c */
[----:B------:R-:W-:Y:S01]  /*25c0*/  UMOV UR6, UR9 ;  /* 0x0000000900067c82 */ /* 0x000fe20008000000 */
[----:B------:R-:W-:Y:S01]  /*25d0*/  UMOV UR7, 0x40000040 ;  /* 0x4000004000077882 */ /* 0x000fe20000000000 */
[----:B------:R-:W-:Y:S01]  /*25e0*/  UMOV UR9, 0x40000040 ;  /* 0x4000004000097882 */ /* 0x000fe20000000000 */
[----:B------:R-:W-:Y:S02]  /*25f0*/  WARPGROUP.DEPBAR.LE gsb0, 0x0 ;  /* 0x00008000000079c5 */ /* 0x000fe40000010000 */
[----:B------:R-:W-:-:S06]  /*2600*/  WARPGROUP.ARRIVE ;  /* 0x00000000000079c5 */ /* 0x000fcc0000000000 */
[----:B------:R-:W-:Y:S01]  /*2610*/  QGMMA.64x32x32.F32.E4M3.E4M3 R28, gdesc[UR4], R28, gsb0 ;  /* 0x00600000041c79f3 */ /* 0x000fe2000800081c */
[----:B------:R-:W-:Y:S02]  /*2620*/  UIADD3 UR6, UR20, 0x204, URZ ;  /* 0x0000020414067890 */ /* 0x000fe4000fffe03f */
        /* <DEDUP_REMOVED lines=24> */
[----:B------:R-:W-:Y:S01]  /*27b0*/  UMOV UR14, UR18 ;  /* 0x00000012000e7c82 */ /* 0x000fe20008000000 */
        /* <DEDUP_REMOVED lines=13> */
[----:B------:R-:W-:Y:S02]  /*2890*/  ULDC UR11, c[0x0][0x988] ;  /* 0x00026200000b7ab9 */ /* 0x000fe40000000800 */
        /* <DEDUP_REMOVED lines=8> */
[C---:B------:R-:W-:Y:S01]  /*2920*/  FMUL.FTZ R7, R0.reuse, R124 ;  /* 0x0000007c00077220 */ /* 0x040fe20000410000 */
[C---:B------:R-:W-:Y:S01]  /*2930*/  FMUL.FTZ R9, R0.reuse, R125 ;  /* 0x0000007d00097220 */ /* 0x040fe20000410000 */
[C---:B0-----:R-:W-:Y:S01]  /*2940*/  FMUL.FTZ R11, R0.reuse, R128 ;  /* 0x00000080000b7220 */ /* 0x041fe20000410000 */
[----:B------:R-:W-:Y:S01]  /*2950*/  FMUL.FTZ R12, R0, R129 ;  /* 0x00000081000c7220 */ /* 0x000fe20000410000 */
[----:B------:R-:W-:Y:S01]  /*2960*/  QGMMA.64x32x32.F32.E4M3.E4M3 R108, gdesc[UR12], R108, gsb0 ;  /* 0x006000000c6c79f3 */ /* 0x000fe2000800086c */
[----:B------:R-:W-:Y:S01]  /*2970*/  UIADD3 UR14, UR20, 0x206, URZ ;  /* 0x00000206140e7890 */ /* 0x000fe2000fffe03f */
[----:B------:R-:W-:Y:S01]  /*2980*/  MUFU.TANH R10, R10 ;  /* 0x0000000a000a7308 */ /* 0x000fe20000002400 */
[----:B------:R-:W-:Y:S01]  /*2990*/  UMOV UR15, 0x40000040 ;  /* 0x40000040000f7882 */ /* 0x000fe20000000000 */
[----:B------:R-:W-:-:S02]  /*29a0*/  IMAD.U32 R128, RZ, RZ, UR50 ;  /* 0x00000032ff807e24 */ /* 0x000fc4000f8e00ff */
[C---:B------:R-:W-:Y:S01]  /*29b0*/  FMUL.FTZ R8, R0.reuse, R126 ;  /* 0x0000007e00087220 */ /* 0x040fe20000410000 */
[C---:B------:R-:W-:Y:S01]  /*29c0*/  FMUL.FTZ R14, R0.reuse, R132 ;  /* 0x00000084000e7220 */ /* 0x040fe20000410000 */
[C---:B------:R-:W-:Y:S01]  /*29d0*/  FMUL.FTZ R15, R0.reuse, R133 ;  /* 0x00000085000f7220 */ /* 0x040fe20000410000 */
[C---:B------:R-:W-:Y:S01]  /*29e0*/  FMUL.FTZ R13, R0.reuse, R130 ;  /* 0x00000082000d7220 */ /* 0x040fe20000410000 */
[C---:B------:R-:W-:Y:S01]  /*29f0*/  FMUL.FTZ R20, R0.reuse, R131 ;  /* 0x0000008300147220 */ /* 0x040fe20000410000 */
[----:B------:R-:W0:Y:S01]  /*2a00*/  MUFU.TANH R7, R7 ;  /* 0x0000000700077308 */ /* 0x000e220000002400 */
[C---:B------:R-:W-:Y:S01]  /*2a10*/  FMUL.FTZ R21, R0.reuse, R136 ;  /* 0x0000008800157220 */ /* 0x040fe20000410000 */
[C---:B------:R-:W-:Y:S01]  /*2a20*/  FMUL.FTZ R27, R0.reuse, R135 ;  /* 0x00000087001b7220 */ /* 0x040fe20000410000 */
[C---:B------:R-:W-:Y:S01]  /*2a30*/  FMUL.FTZ R26, R0.reuse, R137 ;  /* 0x00000089001a7220 */ /* 0x040fe20000410000 */
[C---:B------:R-:W-:Y:S01]  /*2a40*/  FMUL.FTZ R24, R0.reuse, R134 ;  /* 0x0000008600187220 */ /* 0x040fe20000410000 */
[C---:B------:R-:W-:Y:S01]  /*2a50*/  FMUL.FTZ R124, R0.reuse, R138 ;  /* 0x0000008a007c7220 */ /* 0x040fe20000410000 */
[----:B------:R-:W-:Y:S01]  /*2a60*/  FMUL.FTZ R125, R0, R139 ;  /* 0x0000008b007d7220 */ /* 0x000fe20000410000 */
[----:B------:R-:W-:Y:S01]  /*2a70*/  UIADD3 UR50, UR50, -0x2, URZ ;  /* 0xfffffffe32327890 */ /* 0x000fe2000fffe03f */
[----:B------:R-:W-:Y:S03]  /*2a80*/  MUFU.TANH R9, R9 ;  /* 0x0000000900097308 */ /* 0x000fe60000002400 */
[----:B------:R-:W-:-:S05]  /*2a90*/  UISETP.GE.AND UP0, UPT, UR50, UR41, UPT ;  /* 0x000000293200728c */ /* 0x000fca000bf06270 */
[----:B------:R-:W1:Y:S08]  /*2aa0*/  MUFU.TANH R11, R11 ;  /* 0x0000000b000b7308 */ /* 0x000e700000002400 */
[----:B------:R-:W2:Y:S08]  /*2ab0*/  MUFU.TANH R12, R12 ;  /* 0x0000000c000c7308 */ /* 0x000eb00000002400 */
[----:B------:R-:W4:Y:S08]  /*2ac0*/  MUFU.TANH R8, R8 ;  /* 0x0000000800087308 */ /* 0x000f300000002400 */
[----:B------:R-:W5:Y:S08]  /*2ad0*/  MUFU.TANH R14, R14 ;  /* 0x0000000e000e7308 */ /* 0x000f700000002400 */
[----:B------:R-:W5:Y:S01]  /*2ae0*/  MUFU.TANH R15, R15 ;  /* 0x0000000f000f7308 */ /* 0x000f620000002400 */
[----:B------:R-:W-:-:S02]  /*2af0*/  WARPGROUP.DEPBAR.LE gsb0, 0x0 ;  /* 0x00008000000079c5 */ /* 0x000fc40000010000 */
[----:B------:R-:W-:Y:S01]  /*2b00*/  WARPGROUP.ARRIVE ;  /* 0x00000000000079c5 */ /* 0x000fe20000000000 */
[C---:B------:R-:W-:Y:S01]  /*2b10*/  FMUL.FTZ R127, R0.reuse, R115 ;  /* 0x00000073007f7220 */ /* 0x040fe20000410000 */
[C---:B------:R-:W-:Y:S01]  /*2b20*/  FMUL.FTZ R115, R0.reuse, R117 ;  /* 0x0000007500737220 */ /* 0x040fe20000410000 */
[C---:B------:R-:W-:Y:S01]  /*2b30*/  FMUL.FTZ R117, R0.reuse, R120 ;  /* 0x0000007800757220 */ /* 0x040fe20000410000 */
[C---:B------:R-:W-:Y:S01]  /*2b40*/  FMUL.FTZ R120, R0.reuse, R122 ;  /* 0x0000007a00787220 */ /* 0x040fe20000410000 */
[----:B------:R-:W5:Y:S01]  /*2b50*/  MUFU.TANH R13, R13 ;  /* 0x0000000d000d7308 */ /* 0x000f620000002400 */
[----:B------:R-:W-:Y:S01]  /*2b60*/  QGMMA.64x32x32.F32.E4M3.E4M3 R92, gdesc[UR12], R92, gsb0 ;  /* 0x006000000c5c79f3 */ /* 0x000fe2000800085c */
[----:B------:R-:W-:Y:S01]  /*2b70*/  UIADD3 UR14, UR20, 0x306, URZ ;  /* 0x00000306140e7890 */ /* 0x000fe2000fffe03f */
[C---:B------:R-:W-:Y:S01]  /*2b80*/  FMUL.FTZ R108, R0.reuse, R108 ;  /* 0x0000006c006c7220 */ /* 0x040fe20000410000 */
[----:B------:R-:W-:Y:S01]  /*2b90*/  UMOV UR15, 0x40000040 ;  /* 0x40000040000f7882 */ /* 0x000fe20000000000 */
[C---:B------:R-:W-:Y:S01]  /*2ba0*/  FMUL.FTZ R109, R0.reuse, R109 ;  /* 0x0000006d006d7220 */ /* 0x040fe20000410000 */
[C---:B------:R-:W-:Y:S01]  /*2bb0*/  FMUL.FTZ R126, R0.reuse, R111 ;  /* 0x0000006f007e7220 */ /* 0x040fe20000410000 */
[C---:B------:R-:W-:Y:S01]  /*2bc0*/  FMUL.FTZ R111, R0.reuse, R112 ;  /* 0x00000070006f7220 */ /* 0x040fe20000410000 */
[----:B------:R-:W-:Y:S01]  /*2bd0*/  MUFU.TANH R21, R21 ;  /* 0x0000001500157308 */ /* 0x000fe20000002400 */
        /* <DEDUP_REMOVED lines=8> */
[----:B------:R-:W-:-:S07]  /*2c60*/  FMUL.FTZ R114, R0, R114 ;  /* 0x0000007200727220 */ /* 0x000fce0000410000 */
[----:B------:R-:W5:Y:S08]  /*2c70*/  MUFU.TANH R26, R26 ;  /* 0x0000001a001a7308 */ /* 0x000f700000002400 */
[----:B------:R-:W5:Y:S08]  /*2c80*/  MUFU.TANH R24, R24 ;  /* 0x0000001800187308 */ /* 0x000f700000002400 */
[----:B------:R-:W5:Y:S08]  /*2c90*/  MUFU.TANH R108, R108 ;  /* 0x0000006c006c7308 */ /* 0x000f700000002400 */
        /* <DEDUP_REMOVED lines=8> */
[C---:B------:R-:W-:Y:S01]  /*2d20*/  FMUL.FTZ R104, R0.reuse, R106 ;  /* 0x0000006a00687220 */ /* 0x040fe20000410000 */
[----:B------:R-:W-:Y:S01]  /*2d30*/  QGMMA.64x32x32.F32.E4M3.E4M3 R76, gdesc[UR12], R76, gsb0 ;  /* 0x006000000c4c79f3 */ /* 0x000fe2000800084c */
[----:B------:R-:W-:Y:S01]  /*2d40*/  UIADD3 UR14, UR20, 0x406, URZ ;  /* 0x00000406140e7890 */ /* 0x000fe2000fffe03f */
[----:B------:R-:W-:Y:S01]  /*2d50*/  MUFU.TANH R124, R124 ;  /* 0x0000007c007c7308 */ /* 0x000fe20000002400 */
[----:B------:R-:W-:Y:S01]  /*2d60*/  UMOV UR15, 0x40000040 ;  /* 0x40000040000f7882 */ /* 0x000fe20000000000 */
        /* <DEDUP_REMOVED lines=9> */
[C---:B------:R-:W-:Y:S01]  /*2e00*/  FMUL.FTZ R98, R0.reuse, R98 ;  /* 0x0000006200627220 */ /* 0x040fe20000410000 */
[C---:B------:R-:W-:Y:S01]  /*2e10*/  FMUL.FTZ R103, R0.reuse, R103 ;  /* 0x0000006700677220 */ /* 0x040fe20000410000 */
[----:B------:R-:W-:-:S03]  /*2e20*/  FMUL.FTZ R102, R0, R102 ;  /* 0x0000006600667220 */ /* 0x000fc60000410000 */
[----:B------:R-:W5:Y:S08]  /*2e30*/  MUFU.TANH R125, R125 ;  /* 0x0000007d007d7308 */ /* 0x000f700000002400 */
        /* <DEDUP_REMOVED lines=14> */
[C---:B------:R-:W-:Y:S01]  /*2f20*/  FMUL.FTZ R87, R0.reuse, R90 ;  /* 0x0000005a00577220 */ /* 0x040fe20000410000 */
        /* <DEDUP_REMOVED lines=11> */
[----:B------:R-:W-:-:S04]  /*2fe0*/  FMUL.FTZ R86, R0, R86 ;  /* 0x0000005600567220 */ /* 0x000fc80000410000 */
        /* <DEDUP_REMOVED lines=9> */
[----:B------:R-:W-:Y:S02]  /*3080*/  IMAD.U32 R63, RZ, RZ, UR52 ;  /* 0x00000034ff3f7e24 */ /* 0x000fe4000f8e00ff */
[C---:B------:R-:W-:Y:S01]  /*3090*/  FMUL.FTZ R74, R0.reuse, R74 ;  /* 0x0000004a004a7220 */ /* 0x040fe20000410000 */
[C---:B------:R-:W-:Y:S01]  /*30a0*/  FMUL.FTZ R91, R0.reuse, R70 ;  /* 0x00000046005b7220 */ /* 0x040fe20000410000 */
[----:B------:R-:W5:Y:S01]  /*30b0*/  MUFU.TANH R93, R93 ;  /* 0x0000005d005d7308 */ /* 0x000f620000002400 */
[----:B------:R-:W-:Y:S01]  /*30c0*/  QGMMA.64x32x32.F32.E4M3.E4M3 R44, gdesc[UR12], R44, gsb0 ;  /* 0x006000000c2c79f3 */ /* 0x000fe2000800082c */
[----:B---3--:R-:W-:Y:S01]  /*30d0*/  IADD3 R63, R63, 0xe0, -R141 ;  /* 0x000000e03f3f7810 */ /* 0x008fe20007ffe88d */
[----:B------:R-:W-:Y:S01]  /*30e0*/  UIADD3 UR14, UR20, 0x606, URZ ;  /* 0x00000606140e7890 */ /* 0x000fe2000fffe03f */
[C---:B------:R-:W-:Y:S01]  /*30f0*/  FMUL.FTZ R129, R0.reuse, R72 ;  /* 0x0000004800817220 */ /* 0x040fe20000410000 */
[----:B------:R-:W-:Y:S01]  /*3100*/  UMOV UR15, 0x40000040 ;  /* 0x40000040000f7882 */ /* 0x000fe20000000000 */
[----:B------:R-:W-:Y:S01]  /*3110*/  FMUL.FTZ R73, R0, R73 ;  /* 0x0000004900497220 */ /* 0x000fe20000410000 */
[----:B------:R-:W-:Y:S01]  /*3120*/  IMAD R63, R128, -0xe0, R63 ;  /* 0xffffff20803f7824 */ /* 0x000fe200078e023f */
[----:B------:R-:W3:Y:S01]  /*3130*/  MUFU.TANH R120, R120 ;  /* 0x0000007800787308 */ /* 0x000ee20000002400 */
[C---:B------:R-:W-:Y:S01]  /*3140*/  FMUL.FTZ R60, R0.reuse, R60 ;  /* 0x0000003c003c7220 */ /* 0x040fe20000410000 */
[C---:B------:R-:W-:Y:S01]  /*3150*/  FMUL.FTZ R62, R0.reuse, R62 ;  /* 0x0000003e003e7220 */ /* 0x040fe20000410000 */
[C---:B------:R-:W-:Y:S01]  /*3160*/  FMUL.FTZ R61, R0.reuse, R61 ;  /* 0x0000003d003d7220 */ /* 0x040fe20000410000 */
[C---:B------:R-:W-:Y:S01]  /*3170*/  ISETP.GT.AND P6, PT, R63.reuse, 0x1, PT ;  /* 0x000000013f00780c */ /* 0x040fe20003fc4270 */
[C---:B------:R-:W-:Y:S01]  /*3180*/  FMUL.FTZ R64, R0.reuse, R64 ;  /* 0x0000004000407220 */ /* 0x040fe20000410000 */
[C---:B------:R-:W-:Y:S01]  /*3190*/  ISETP.GT.AND P2, PT, R63.reuse, RZ, PT ;  /* 0x000000ff3f00720c */ /* 0x040fe20003f44270 */
[C---:B------:R-:W-:Y:S01]  /*31a0*/  FMUL.FTZ R128, R0.reuse, R71 ;  /* 0x0000004700807220 */ /* 0x040fe20000410000 */
[----:B------:R-:W-:Y:S01]  /*31b0*/  ISETP.GT.AND P5, PT, R63, 0x8, PT ;  /* 0x000000083f00780c */ /* 0x000fe20003fa4270 */
[----:B------:R-:W3:Y:S01]  /*31c0*/  MUFU.TANH R94, R94 ;  /* 0x0000005e005e7308 */ /* 0x000ee20000002400 */
[----:B0-----:R-:W-:Y:S01]  /*31d0*/  FSEL R7, R7, -INF , P2 ;  /* 0xff80000007077808 */ /* 0x001fe20001000000 */
[C---:B------:R-:W-:Y:S01]  /*31e0*/  FMUL.FTZ R65, R0.reuse, R65 ;  /* 0x0000004100417220 */ /* 0x040fe20000410000 */
[----:B------:R-:W-:Y:S01]  /*31f0*/  ISETP.GT.AND P4, PT, R63, 0x9, PT ;  /* 0x000000093f00780c */ /* 0x000fe20003f84270 */
[C---:B------:R-:W-:Y:S01]  /*3200*/  FMUL.FTZ R66, R0.reuse, R66 ;  /* 0x0000004200427220 */ /* 0x040fe20000410000 */
[----:B-1----:R-:W-:Y:S01]  /*3210*/  FSEL R11, R11, -INF , P5 ;  /* 0xff8000000b0b7808 */ /* 0x002fe20002800000 */
[----:B------:R-:W-:Y:S01]  /*3220*/  FMUL.FTZ R68, R0, R68 ;  /* 0x0000004400447220 */ /* 0x000fe20000410000 */
[C---:B------:R-:W-:Y:S01]  /*3230*/  ISETP.GT.AND P3, PT, R63.reuse, 0x10, PT ;  /* 0x000000103f00780c */ /* 0x040fe20003f64270 */
[----:B------:R-:W0:Y:S01]  /*3240*/  MUFU.TANH R121, R121 ;  /* 0x0000007900797308 */ /* 0x000e220000002400 */
[----:B--2---:R-:W-:Y:S01]  /*3250*/  FSEL R12, R12, -INF , P4 ;  /* 0xff8000000c0c7808 */ /* 0x004fe20002000000 */
[----:B------:R-:W-:Y:S01]  /*3260*/  FMUL.FTZ R69, R0, R69 ;  /* 0x0000004500457220 */ /* 0x000fe20000410000 */
[----:B----4-:R-:W-:Y:S01]  /*3270*/  FSEL R8, R8, -INF , P2 ;  /* 0xff80000008087808 */ /* 0x010fe20001000000 */
[C---:B------:R-:W-:Y:S01]  /*3280*/  FMUL.FTZ R75, R0.reuse, R75 ;  /* 0x0000004b004b7220 */ /* 0x040fe20000410000 */
[----:B------:R-:W-:Y:S01]  /*3290*/  ISETP.GT.AND P2, PT, R63, 0x11, PT ;  /* 0x000000113f00780c */ /* 0x000fe20003f44270 */
[----:B------:R-:W-:Y:S01]  /*32a0*/  FMUL.FTZ R67, R0, R67 ;  /* 0x0000004300437220 */ /* 0x000fe20000410000 */
[----:B-----5:R-:W-:Y:S01]  /*32b0*/  FSEL R14, R14, -INF , P3 ;  /* 0xff8000000e0e7808 */ /* 0x020fe20001800000 */
[----:B------:R-:W1:Y:S01]  /*32c0*/  MUFU.TANH R95, R95 ;  /* 0x0000005f005f7308 */ /* 0x000e620000002400 */
[----:B------:R-:W-:-:S02]  /*32d0*/  FSEL R15, R15, -INF , P2 ;  /* 0xff8000000f0f7808 */ /* 0x000fc40001000000 */
[----:B------:R-:W-:Y:S02]  /*32e0*/  FSEL R13, R13, -INF , P5 ;  /* 0xff8000000d0d7808 */ /* 0x000fe40002800000 */
[C---:B------:R-:W-:Y:S02]  /*32f0*/  ISETP.GT.AND P5, PT, R63.reuse, 0x19, PT ;  /* 0x000000193f00780c */ /* 0x040fe40003fa4270 */
[----:B------:R-:W-:Y:S01]  /*3300*/  FSEL R20, R20, -INF , P4 ;  /* 0xff80000014147808 */ /* 0x000fe20002000000 */
[----:B------:R-:W2:Y:S01]  /*3310*/  MUFU.TANH R122, R122 ;  /* 0x0000007a007a7308 */ /* 0x000ea20000002400 */
[----:B------:R-:W-:Y:S02]  /*3320*/  ISETP.GT.AND P4, PT, R63, 0x20, PT ;  /* 0x000000203f00780c */ /* 0x000fe40003f84270 */
[----:B------:R-:W-:Y:S02]  /*3330*/  FSEL R26, R26, -INF , P5 ;  /* 0xff8000001a1a7808 */ /* 0x000fe40002800000 */
[----:B------:R-:W-:-:S02]  /*3340*/  FSEL R24, R24, -INF , P3 ;  /* 0xff80000018187808 */ /* 0x000fc40001800000 */
[----:B------:R-:W-:Y:S01]  /*3350*/  ISETP.GT.AND P3, PT, R63, 0x21, PT ;  /* 0x000000213f00780c */ /* 0x000fe20003f64270 */
[----:B------:R-:W4:Y:S01]  /*3360*/  MUFU.TANH R96, R96 ;  /* 0x0000006000607308 */ /* 0x000f220000002400 */
[----:B------:R-:W-:Y:S02]  /*3370*/  FSEL R108, R108, -INF , P4 ;  /* 0xff8000006c6c7808 */ /* 0x000fe40002000000 */
[----:B------:R-:W-:Y:S02]  /*3380*/  FSEL R27, R27, -INF , P2 ;  /* 0xff8000001b1b7808 */ /* 0x000fe40001000000 */
[----:B------:R-:W-:Y:S02]  /*3390*/  ISETP.GT.AND P2, PT, R63, 0x28, PT ;  /* 0x000000283f00780c */ /* 0x000fe40003f44270 */
[----:B------:R-:W-:Y:S01]  /*33a0*/  FSEL R109, R109, -INF , P3 ;  /* 0xff8000006d6d7808 */ /* 0x000fe20001800000 */
[----:B------:R-:W5:Y:S01]  /*33b0*/  MUFU.TANH R123, R123 ;  /* 0x0000007b007b7308 */ /* 0x000f620000002400 */
[----:B------:R-:W-:-:S02]  /*33c0*/  FSEL R111, R111, -INF , P2 ;  /* 0xff8000006f6f7808 */ /* 0x000fc40001000000 */
[----:B------:R-:W-:Y:S01]  /*33d0*/  FSEL R125, R125, -INF , P5 ;  /* 0xff8000007d7d7808 */ /* 0x000fe20002800000 */
[----:B------:R-:W-:Y:S02]  /*33e0*/  WARPGROUP.DEPBAR.LE gsb0, 0x0 ;  /* 0x00008000000079c5 */ /* 0x000fe40000010000 */
[----:B------:R-:W-:Y:S01]  /*33f0*/  FMUL.FTZ R131, R0, R45 ;  /* 0x0000002d00837220 */ /* 0x000fe20000410000 */
[----:B------:R-:W-:Y:S01]  /*3400*/  FSEL R45, R10, -INF , P6 ;  /* 0xff8000000a2d7808 */ /* 0x000fe20003000000 */
[C---:B------:R-:W-:Y:S01]  /*3410*/  FMUL.FTZ R135, R0.reuse, R49 ;  /* 0x0000003100877220 */ /* 0x040fe20000410000 */
[----:B------:R-:W-:Y:S01]  /*3420*/  FSEL R10, R9, -INF , P6 ;  /* 0xff800000090a7808 */ /* 0x000fe20003000000 */
[----:B------:R3:W-:Y:S01]  /*3430*/  MUFU.TANH R49, R74 ;  /* 0x0000004a00317308 */ /* 0x0007e20000002400 */
[----:B------:R-:W-:Y:S01]  /*3440*/  ISETP.GT.AND P6, PT, R63, 0x18, PT ;  /* 0x000000183f00780c */ /* 0x000fe20003fc4270 */
[C---:B------:R-:W-:Y:S01]  /*3450*/  FMUL.FTZ R130, R0.reuse, R44 ;  /* 0x0000002c00827220 */ /* 0x040fe20000410000 */
[C---:B------:R-:W-:Y:S01]  /*3460*/  FMUL.FTZ R136, R0.reuse, R50 ;  /* 0x0000003200887220 */ /* 0x040fe20000410000 */
[C---:B------:R-:W-:Y:S01]  /*3470*/  FMUL.FTZ R50, R0.reuse, R53 ;  /* 0x0000003500327220 */ /* 0x040fe20000410000 */
[----:B------:R-:W-:Y:S01]  /*3480*/  FSEL R21, R21, -INF , P6 ;  /* 0xff80000015157808 */ /* 0x000fe20003000000 */
[C---:B------:R-:W-:Y:S01]  /*3490*/  FMUL.FTZ R132, R0.reuse, R46 ;  /* 0x0000002e00847220 */ /* 0x040fe20000410000 */
[----:B------:R-:W-:Y:S01]  /*34a0*/  FMUL.FTZ R70, R0, R54 ;  /* 0x0000003600467220 */ /* 0x000fe20000410000 */
[----:B------:R0:W-:Y:S01]  /*34b0*/  MUFU.TANH R53, R130 ;  /* 0x0000008200357308 */ /* 0x0001e20000002400 */
[----:B---3--:R-:W-:Y:S01]  /*34c0*/  FMNMX.FTZ R74, R7, R10, !PT ;  /* 0x0000000a074a7209 */ /* 0x008fe20007810000 */
[----:B------:R-:W-:Y:S01]  /*34d0*/  WARPGROUP.ARRIVE ;  /* 0x00000000000079c5 */ /* 0x000fe20000000000 */
[----:B------:R-:W-:Y:S01]  /*34e0*/  FSEL R124, R124, -INF , P6 ;  /* 0xff8000007c7c7808 */ /* 0x000fe20003000000 */
[C---:B------:R-:W-:Y:S01]  /*34f0*/  FMUL.FTZ R134, R0.reuse, R48 ;  /* 0x0000003000867220 */ /* 0x040fe20000410000 */
[----:B------:R-:W-:Y:S01]  /*3500*/  FMNMX.FTZ R9, R11, R74, !PT ;  /* 0x0000004a0b097209 */ /* 0x000fe20007810000 */
[----:B------:R-:W-:Y:S01]  /*3510*/  FMUL.FTZ R72, R0, R51 ;  /* 0x0000003300487220 */ /* 0x000fe20000410000 */
[C---:B------:R-:W-:Y:S01]  /*3520*/  ISETP.GT.AND P6, PT, R63.reuse, 0x29, PT ;  /* 0x000000293f00780c */ /* 0x040fe20003fc4270 */
[----:B------:R3:W-:Y:S01]  /*3530*/  MUFU.TANH R54, R132 ;  /* 0x0000008400367308 */ /* 0x0007e20000002400 */
[----:B------:R-:W-:Y:S01]  /*3540*/  FMNMX.FTZ R9, R12, R9, !PT ;  /* 0x000000090c097209 */ /* 0x000fe20007810000 */
[----:B------:R-:W-:Y:S01]  /*3550*/  QGMMA.64x32x32.F32.E4M3.E4M3 R28, gdesc[UR12], R28, gsb0 ;  /* 0x006000000c1c79f3 */ /* 0x000fe2000800081c */
[----:B------:R-:W-:Y:S01]  /*3560*/  ISETP.GT.AND P5, PT, R63, 0x30, PT ;  /* 0x000000303f00780c */ /* 0x000fe20003fa4270 */
[----:B------:R-:W-:Y:S01]  /*3570*/  FMUL.FTZ R133, R0, R47 ;  /* 0x0000002f00857220 */ /* 0x000fe20000410000 */
[----:B------:R-:W-:Y:S01]  /*3580*/  FMNMX.FTZ R74, R14, R9, !PT ;  /* 0x000000090e4a7209 */ /* 0x000fe20007810000 */
[----:B------:R-:W-:Y:S01]  /*3590*/  FMUL.FTZ R71, R0, R52 ;  /* 0x0000003400477220 */ /* 0x000fe20000410000 */
[----:B------:R-:W-:Y:S01]  /*35a0*/  FSEL R112, R112, -INF , P6 ;  /* 0xff80000070707808 */ /* 0x000fe20003000000 */
[----:B------:R-:W5:Y:S01]  /*35b0*/  MUFU.TANH R99, R99 ;  /* 0x0000006300637308 */ /* 0x000f620000002400 */
[----:B------:R-:W-:Y:S01]  /*35c0*/  FMNMX.FTZ R74, R15, R74, !PT ;  /* 0x0000004a0f4a7209 */ /* 0x000fe20007810000 */
[----:B------:R-:W-:Y:S01]  /*35d0*/  FMUL.FTZ R56, R0, R56 ;  /* 0x0000003800387220 */ /* 0x000fe20000410000 */
[----:B------:R-:W-:Y:S01]  /*35e0*/  FSEL R110, R110, -INF , P4 ;  /* 0xff8000006e6e7808 */ /* 0x000fe20002000000 */
[C---:B------:R-:W-:Y:S01]  /*35f0*/  FMUL.FTZ R57, R0.reuse, R57 ;  /* 0x0000003900397220 */ /* 0x040fe20000410000 */
[----:B------:R-:W-:Y:S01]  /*3600*/  FMNMX.FTZ R9, R21, R74, !PT ;  /* 0x0000004a15097209 */ /* 0x000fe20007810000 */
[----:B------:R-:W-:Y:S01]  /*3610*/  FMUL.FTZ R55, R0, R55 ;  /* 0x0000003700377220 */ /* 0x000fe20000410000 */
[----:B------:R-:W-:Y:S01]  /*3620*/  ISETP.GT.AND P4, PT, R63, 0x31, PT ;  /* 0x000000313f00780c */ /* 0x000fe20003f84270 */
[----:B------:R-:W5:Y:S01]  /*3630*/  MUFU.TANH R98, R98 ;  /* 0x0000006200627308 */ /* 0x000f620000002400 */
[----:B------:R-:W-:Y:S01]  /*3640*/  FMNMX.FTZ R9, R26, R9, !PT ;  /* 0x000000091a097209 */ /* 0x000fe20007810000 */
[C---:B------:R-:W-:Y:S01]  /*3650*/  FMUL.FTZ R58, R0.reuse, R58 ;  /* 0x0000003a003a7220 */ /* 0x040fe20000410000 */
[----:B------:R-:W-:Y:S01]  /*3660*/  FSEL R113, R113, -INF , P5 ;  /* 0xff80000071717808 */ /* 0x000fe20002800000 */
[----:B------:R-:W-:Y:S01]  /*3670*/  FMUL.FTZ R59, R0, R59 ;  /* 0x0000003b003b7220 */ /* 0x000fe20000410000 */
[----:B0-----:R-:W-:-:S02]  /*3680*/  FMNMX.FTZ R130, R108, R9, !PT ;  /* 0x000000096c827209 */ /* 0x001fc40007810000 */
[----:B------:R-:W-:Y:S01]  /*3690*/  FSEL R126, R126, -INF , P3 ;  /* 0xff8000007e7e7808 */ /* 0x000fe20001800000 */
[----:B------:R-:W0:Y:S01]  /*36a0*/  MUFU.TANH R100, R100 ;  /* 0x0000006400647308 */ /* 0x000e220000002400 */
[----:B---3--:R-:W-:Y:S02]  /*36b0*/  FMNMX.FTZ R132, R109, R130, !PT ;  /* 0x000000826d847209 */ /* 0x008fe40007810000 */
[----:B------:R-:W-:Y:S02]  /*36c0*/  ISETP.GT.AND P3, PT, R63, 0x38, PT ;  /* 0x000000383f00780c */ /* 0x000fe40003f64270 */
[----:B------:R-:W-:Y:S02]  /*36d0*/  FMNMX.FTZ R9, R111, R132, !PT ;  /* 0x000000846f097209 */ /* 0x000fe40007810000 */
[----:B------:R-:W-:Y:S01]  /*36e0*/  FSEL R115, R115, -INF , P4 ;  /* 0xff80000073737808 */ /* 0x000fe20002000000 */
[----:B------:R-:W3:Y:S01]  /*36f0*/  MUFU.TANH R103, R103 ;  /* 0x0000006700677308 */ /* 0x000ee20000002400 */
[----:B------:R-:W-:-:S02]  /*3700*/  FMNMX.FTZ R132, R112, R9, !PT ;  /* 0x0000000970847209 */ /* 0x000fc40007810000 */
[----:B------:R-:W-:Y:S02]  /*3710*/  FSEL R114, R114, -INF , P2 ;  /* 0xff80000072727808 */ /* 0x000fe40001000000 */
[----:B------:R-:W-:Y:S02]  /*3720*/  FMNMX.FTZ R132, R113, R132, !PT ;  /* 0x0000008471847209 */ /* 0x000fe40007810000 */
[----:B------:R-:W-:Y:S01]  /*3730*/  ISETP.GT.AND P2, PT, R63, 0x39, PT ;  /* 0x000000393f00780c */ /* 0x000fe20003f44270 */
[----:B------:R-:W3:Y:S01]  /*3740*/  MUFU.TANH R97, R97 ;  /* 0x0000006100617308 */ /* 0x000ee20000002400 */
[----:B------:R-:W-:Y:S02]  /*3750*/  FSEL R117, R117, -INF , P3 ;  /* 0xff80000075757808 */ /* 0x000fe40001800000 */
[----:B------:R-:W-:Y:S02]  /*3760*/  FMNMX.FTZ R132, R115, R132, !PT ;  /* 0x0000008473847209 */ /* 0x000fe40007810000 */
[----:B------:R-:W-:-:S02]  /*3770*/  FSEL R127, R127, -INF , P6 ;  /* 0xff8000007f7f7808 */ /* 0x000fc40003000000 */
[----:B------:R-:W-:Y:S01]  /*3780*/  ISETP.GT.AND P6, PT, R63, 0x40, PT ;  /* 0x000000403f00780c */ /* 0x000fe20003fc4270 */
[----:B------:R-:W-:Y:S01]  /*3790*/  MUFU.TANH R48, R129 ;  /* 0x0000008100307308 */ /* 0x000fe20000002400 */
[----:B------:R-:W-:Y:S02]  /*37a0*/  FSEL R119, R119, -INF , P2 ;  /* 0xff80000077777808 */ /* 0x000fe40001000000 */
[----:B------:R-:W-:Y:S02]  /*37b0*/  FMNMX.FTZ R132, R117, R132, !PT ;  /* 0x0000008475847209 */ /* 0x000fe40007810000 */
[----:B------:R-:W-:Y:S02]  /*37c0*/  FSEL R116, R116, -INF , P5 ;  /* 0xff80000074747808 */ /* 0x000fe40002800000 */
[----:B------:R-:W-:Y:S01]  /*37d0*/  ISETP.GT.AND P5, PT, R63, 0x41, PT ;  /* 0x000000413f00780c */ /* 0x000fe20003fa4270 */
[----:B------:R-:W3:Y:S01]  /*37e0*/  MUFU.TANH R101, R101 ;  /* 0x0000006500657308 */ /* 0x000ee20000002400 */
[----:B------:R-:W-:-:S02]  /*37f0*/  FSEL R92, R92, -INF , P6 ;  /* 0xff8000005c5c7808 */ /* 0x000fc40003000000 */
[----:B------:R-:W-:Y:S02]  /*3800*/  FMNMX.FTZ R9, R119, R132, !PT ;  /* 0x0000008477097209 */ /* 0x000fe40007810000 */
[----:B------:R-:W-:Y:S01]  /*3810*/  FSEL R118, R118, -INF , P4 ;  /* 0xff80000076767808 */ /* 0x000fe20002000000 */
[----:B------:R-:W-:Y:S02]  /*3820*/  WARPGROUP.DEPBAR.LE gsb0, 0x0 ;  /* 0x00008000000079c5 */ /* 0x000fe40000010000 */
[----:B------:R-:W-:Y:S01]  /*3830*/  ISETP.GT.AND P4, PT, R63, 0x48, PT ;  /* 0x000000483f00780c */ /* 0x000fe20003f84270 */
[----:B------:R2:W-:Y:S01]  /*3840*/  MUFU.TANH R129, R134 ;  /* 0x0000008600817308 */ /* 0x0005e20000002400 */
[----:B------:R-:W-:Y:S01]  /*3850*/  FSEL R93, R93, -INF , P5 ;  /* 0xff8000005d5d7808 */ /* 0x000fe20002800000 */
[----:B------:R-:W-:Y:S01]  /*3860*/  FMUL.FTZ R28, R0, R28 ;  /* 0x0000001c001c7220 */ /* 0x000fe20000410000 */
[----:B------:R-:W-:Y:S01]  /*3870*/  FMNMX.FTZ R132, R92, R9, !PT ;  /* 0x000000095c847209 */ /* 0x000fe20007810000 */
[----:B------:R-:W-:Y:S01]  /*3880*/  FMUL.FTZ R30, R0, R30 ;  /* 0x0000001e001e7220 */ /* 0x000fe20000410000 */
[----:B------:R-:W-:Y:S01]  /*3890*/  FSEL R120, R120, -INF , P3 ;  /* 0xff80000078787808 */ /* 0x000fe20001800000 */
[----:B------:R-:W-:Y:S01]  /*38a0*/  FMUL.FTZ R146, R0, R38 ;  /* 0x0000002600927220 */ /* 0x000fe20000410000 */
[----:B------:R-:W-:Y:S01]  /*38b0*/  ISETP.GT.AND P3, PT, R63, 0x49, PT ;  /* 0x000000493f00780c */ /* 0x000fe20003f64270 */
[----:B------:R-:W-:Y:S01]  /*38c0*/  MUFU.TANH R78, R78 ;  /* 0x0000004e004e7308 */ /* 0x000fe20000002400 */
[----:B------:R-:W-:Y:S01]  /*38d0*/  FSEL R94, R94, -INF , P4 ;  /* 0xff8000005e5e7808 */ /* 0x000fe20002000000 */
[C---:B------:R-:W-:Y:S01]  /*38e0*/  FMUL.FTZ R144, R0.reuse, R39 ;  /* 0x0000002700907220 */ /* 0x040fe20000410000 */
[----:B------:R-:W-:Y:S01]  /*38f0*/  FMNMX.FTZ R9, R93, R132, !PT ;  /* 0x000000845d097209 */ /* 0x000fe20007810000 */
[C---:B------:R-:W-:Y:S01]  /*3900*/  FMUL.FTZ R148, R0.reuse, R42 ;  /* 0x0000002a00947220 */ /* 0x040fe20000410000 */
[----:B------:R-:W-:Y:S01]  /*3910*/  FSEL R121, R121, -INF , P2 ;  /* 0xff80000079797808 */ /* 0x000fe20001000000 */
[----:B------:R-:W-:Y:S01]  /*3920*/  FMUL.FTZ R147, R0, R43 ;  /* 0x0000002b00937220 */ /* 0x000fe20000410000 */
[----:B------:R-:W-:Y:S01]  /*3930*/  ISETP.GT.AND P2, PT, R63, 0x50, PT ;  /* 0x000000503f00780c */ /* 0x000fe20003f44270 */
[----:B------:R-:W3:Y:S01]  /*3940*/  MUFU.TANH R80, R80 ;  /* 0x0000005000507308 */ /* 0x000ee20000002400 */
[----:B-1----:R-:W-:-:S02]  /*3950*/  FSEL R95, R95, -INF , P3 ;  /* 0xff8000005f5f7808 */ /* 0x002fc40001800000 */
[----:B--2---:R-:W-:Y:S02]  /*3960*/  FMNMX.FTZ R134, R94, R9, !PT ;  /* 0x000000095e867209 */ /* 0x004fe40007810000 */
[----:B------:R-:W-:Y:S02]  /*3970*/  FSEL R122, R122, -INF , P6 ;  /* 0xff8000007a7a7808 */ /* 0x000fe40003000000 */
[----:B------:R-:W-:Y:S01]  /*3980*/  ISETP.GT.AND P6, PT, R63, 0x51, PT ;  /* 0x000000513f00780c */ /* 0x000fe20003fc4270 */
[----:B------:R-:W1:Y:S01]  /*3990*/  MUFU.TANH R102, R102 ;  /* 0x0000006600667308 */ /* 0x000e620000002400 */
[----:B----4-:R-:W-:Y:S02]  /*39a0*/  FSEL R96, R96, -INF , P2 ;  /* 0xff80000060607808 */ /* 0x010fe40001000000 */
[----:B------:R-:W-:Y:S02]  /*39b0*/  FMNMX.FTZ R9, R95, R134, !PT ;  /* 0x000000865f097209 */ /* 0x000fe40007810000 */
[----:B-----5:R-:W-:-:S02]  /*39c0*/  FSEL R123, R123, -INF , P5 ;  /* 0xff8000007b7b7808 */ /* 0x020fc40002800000 */
[----:B------:R-:W-:Y:S01]  /*39d0*/  ISETP.GT.AND P5, PT, R63, 0x58, PT ;  /* 0x000000583f00780c */ /* 0x000fe20003fa4270 */
[----:B------:R-:W2:Y:S01]  /*39e0*/  MUFU.TANH R76, R76 ;  /* 0x0000004c004c7308 */ /* 0x000ea20000002400 */
[----:B------:R-:W-:Y:S02]  /*39f0*/  FSEL R99, R99, -INF , P6 ;  /* 0xff80000063637808 */ /* 0x000fe40003000000 */
[----:B------:R-:W-:Y:S02]  /*3a00*/  FMNMX.FTZ R134, R96, R9, !PT ;  /* 0x0000000960867209 */ /* 0x000fe40007810000 */
[----:B------:R-:W-:Y:S02]  /*3a10*/  FSEL R98, R98, -INF , P4 ;  /* 0xff80000062627808 */ /* 0x000fe40002000000 */
[----:B------:R-:W-:Y:S01]  /*3a20*/  ISETP.GT.AND P4, PT, R63, 0x59, PT ;  /* 0x000000593f00780c */ /* 0x000fe20003f84270 */
[----:B------:R-:W-:Y:S01]  /*3a30*/  MUFU.TANH R88, R88 ;  /* 0x0000005800587308 */ /* 0x000fe20000002400 */
[----:B0-----:R-:W-:-:S02]  /*3a40*/  FSEL R100, R100, -INF , P5 ;  /* 0xff80000064647808 */ /* 0x001fc40002800000 */
[----:B------:R-:W-:Y:S02]  /*3a50*/  FMNMX.FTZ R9, R99, R134, !PT ;  /* 0x0000008663097209 */ /* 0x000fe40007810000 */
[----:B---3--:R-:W-:Y:S02]  /*3a60*/  FSEL R103, R103, -INF , P6 ;  /* 0xff80000067677808 */ /* 0x008fe40003000000 */
[----:B------:R-:W-:Y:S01]  /*3a70*/  ISETP.GT.AND P6, PT, R63, 0x68, PT ;  /* 0x000000683f00780c */ /* 0x000fe20003fc4270 */
[----:B------:R-:W0:Y:S01]  /*3a80*/  MUFU.TANH R77, R77 ;  /* 0x0000004d004d7308 */ /* 0x000e220000002400 */
[----:B------:R-:W-:Y:S02]  /*3a90*/  FSEL R97, R97, -INF , P3 ;  /* 0xff80000061617808 */ /* 0x000fe40001800000 */
[----:B------:R-:W-:Y:S02]  /*3aa0*/  ISETP.GT.AND P3, PT, R63, 0x60, PT ;  /* 0x000000603f00780c */ /* 0x000fe40003f64270 */
[----:B------:R-:W-:-:S02]  /*3ab0*/  FSEL R101, R101, -INF , P4 ;  /* 0xff80000065657808 */ /* 0x000fc40002000000 */
[----:B------:R-:W-:Y:S01]  /*3ac0*/  FSEL R80, R80, -INF , P6 ;  /* 0xff80000050507808 */ /* 0x000fe20003000000 */
[----:B------:R-:W3:Y:S01]  /*3ad0*/  MUFU.TANH R104, R104 ;  /* 0x0000006800687308 */ /* 0x000ee20000002400 */
[----:B------:R-:W-:Y:S02]  /*3ae0*/  FSEL R78, R78, -INF , P6 ;  /* 0xff8000004e4e7808 */ /* 0x000fe40003000000 */
[----:B-1----:R-:W-:Y:S02]  /*3af0*/  FSEL R102, R102, -INF , P2 ;  /* 0xff80000066667808 */ /* 0x002fe40001000000 */
[C---:B------:R-:W-:Y:S02]  /*3b00*/  ISETP.GT.AND P6, PT, R63.reuse, 0x79, PT ;  /* 0x000000793f00780c */ /* 0x040fe40003fc4270 */
[----:B------:R-:W-:Y:S01]  /*3b10*/  ISETP.GT.AND P2, PT, R63, 0x61, PT ;  /* 0x000000613f00780c */ /* 0x000fe20003f44270 */
[----:B------:R-:W1:Y:S01]  /*3b20*/  MUFU.TANH R105, R105 ;  /* 0x0000006900697308 */ /* 0x000e620000002400 */
[----:B--2---:R-:W-:-:S02]  /*3b30*/  FSEL R76, R76, -INF , P3 ;  /* 0xff8000004c4c7808 */ /* 0x004fc40001800000 */
[----:B0-----:R-:W-:-:S05]  /*3b40*/  FSEL R77, R77, -INF , P2 ;  /* 0xff8000004d4d7808 */ /* 0x001fca0001000000 */
[----:B------:R-:W0:Y:S01]  /*3b50*/  MUFU.TANH R79, R79 ;  /* 0x0000004f004f7308 */ /* 0x000e220000002400 */
[----:B---3--:R-:W-:Y:S02]  /*3b60*/  FSEL R104, R104, -INF , P5 ;  /* 0xff80000068687808 */ /* 0x008fe40002800000 */
[----:B------:R-:W-:-:S05]  /*3b70*/  ISETP.GT.AND P5, PT, R63, 0x69, PT ;  /* 0x000000693f00780c */ /* 0x000fca0003fa4270 */
[----:B------:R2:W-:Y:S01]  /*3b80*/  MUFU.TANH R132, R50 ;  /* 0x0000003200847308 */ /* 0x0005e20000002400 */
[----:B-1----:R-:W-:Y:S02]  /*3b90*/  FSEL R105, R105, -INF , P4 ;  /* 0xff80000069697808 */ /* 0x002fe40002000000 */
[----:B------:R-:W-:-:S05]  /*3ba0*/  ISETP.GT.AND P4, PT, R63, 0x70, PT ;  /* 0x000000703f00780c */ /* 0x000fca0003f84270 */
[----:B------:R-:W1:Y:S01]  /*3bb0*/  MUFU.TANH R106, R106 ;  /* 0x0000006a006a7308 */ /* 0x000e620000002400 */
[----:B--2---:R-:W-:Y:S02]  /*3bc0*/  FMNMX.FTZ R50, R100, R9, !PT ;  /* 0x0000000964327209 */ /* 0x004fe40007810000 */
[----:B0-----:R-:W-:Y:S02]  /*3bd0*/  FSEL R79, R79, -INF , P5 ;  /* 0xff8000004f4f7808 */ /* 0x001fe40002800000 */
[----:B------:R-:W-:Y:S02]  /*3be0*/  FMNMX.FTZ R9, R101, R50, !PT ;  /* 0x0000003265097209 */ /* 0x000fe40007810000 */
[----:B------:R-:W-:Y:S01]  /*3bf0*/  FSEL R50, R88, -INF , P6 ;  /* 0xff80000058327808 */ /* 0x000fe20003000000 */
[----:B------:R-:W0:Y:S01]  /*3c00*/  MUFU.TANH R81, R81 ;  /* 0x0000005100517308 */ /* 0x000e220000002400 */
[----:B------:R-:W-:-:S07]  /*3c10*/  FMNMX.FTZ R88, R76, R9, !PT ;  /* 0x000000094c587209 */ /* 0x000fce0007810000 */
[----:B------:R-:W2:Y:S01]  /*3c20*/  MUFU.TANH R107, R107 ;  /* 0x0000006b006b7308 */ /* 0x000ea20000002400 */
[----:B-1----:R-:W-:Y:S02]  /*3c30*/  FSEL R106, R106, -INF , P3 ;  /* 0xff8000006a6a7808 */ /* 0x002fe40001800000 */
[----:B------:R-:W-:-:S05]  /*3c40*/  ISETP.GT.AND P3, PT, R63, 0x71, PT ;  /* 0x000000713f00780c */ /* 0x000fca0003f64270 */
[----:B------:R-:W1:Y:S01]  /*3c50*/  MUFU.TANH R82, R82 ;  /* 0x0000005200527308 */ /* 0x000e620000002400 */
[----:B0-----:R-:W-:-:S07]  /*3c60*/  FSEL R81, R81, -INF , P4 ;  /* 0xff80000051517808 */ /* 0x001fce0002000000 */
[----:B------:R-:W0:Y:S01]  /*3c70*/  MUFU.TANH R84, R84 ;  /* 0x0000005400547308 */ /* 0x000e220000002400 */
[----:B--2---:R-:W-:Y:S02]  /*3c80*/  FSEL R107, R107, -INF , P2 ;  /* 0xff8000006b6b7808 */ /* 0x004fe40001000000 */
[----:B------:R-:W-:-:S05]  /*3c90*/  ISETP.GT.AND P2, PT, R63, 0x78, PT ;  /* 0x000000783f00780c */ /* 0x000fca0003f44270 */
[----:B------:R2:W-:Y:S01]  /*3ca0*/  MUFU.TANH R51, R73 ;  /* 0x0000004900337308 */ /* 0x0005e20000002400 */
[----:B-1----:R-:W-:-:S07]  /*3cb0*/  FSEL R82, R82, -INF , P3 ;  /* 0xff80000052527808 */ /* 0x002fce0001800000 */
[----:B------:R-:W1:Y:S01]  /*3cc0*/  MUFU.TANH R83, R83 ;  /* 0x0000005300537308 */ /* 0x000e620000002400 */
[----:B--2---:R-:W-:Y:S02]  /*3cd0*/  FMNMX.FTZ R73, R77, R88, !PT ;  /* 0x000000584d497209 */ /* 0x004fe40007810000 */
[----:B0-----:R-:W-:Y:S02]  /*3ce0*/  FSEL R84, R84, -INF , P2 ;  /* 0xff80000054547808 */ /* 0x001fe40001000000 */
[----:B------:R-:W-:-:S03]  /*3cf0*/  FMNMX.FTZ R88, R78, R73, !PT ;  /* 0x000000494e587209 */ /* 0x000fc60007810000 */
[----:B------:R-:W0:Y:S01]  /*3d00*/  MUFU.TANH R86, R86 ;  /* 0x0000005600567308 */ /* 0x000e220000002400 */
[----:B------:R-:W-:-:S04]  /*3d10*/  FMNMX.FTZ R88, R79, R88, !PT ;  /* 0x000000584f587209 */ /* 0x000fc80007810000 */
[----:B------:R-:W-:Y:S01]  /*3d20*/  FMNMX.FTZ R73, R81, R88, !PT ;  /* 0x0000005851497209 */ /* 0x000fe20007810000 */
[----:B------:R-:W-:Y:S02]  /*3d30*/  FMUL.FTZ R88, R0, R29 ;  /* 0x0000001d00587220 */ /* 0x000fe40000410000 */
[----:B------:R-:W2:Y:S01]  /*3d40*/  MUFU.TANH R60, R60 ;  /* 0x0000003c003c7308 */ /* 0x000ea20000002400 */
[----:B------:R-:W-:Y:S02]  /*3d50*/  FMNMX.FTZ R73, R82, R73, !PT ;  /* 0x0000004952497209 */ /* 0x000fe40007810000 */
[----:B-1----:R-:W-:Y:S02]  /*3d60*/  FSEL R83, R83, -INF , P5 ;  /* 0xff80000053537808 */ /* 0x002fe40002800000 */
[----:B------:R-:W-:Y:S02]  /*3d70*/  ISETP.GT.AND P5, PT, R63, 0x80, PT ;  /* 0x000000803f00780c */ /* 0x000fe40003fa4270 */
[----:B------:R-:W-:Y:S01]  /*3d80*/  FMNMX.FTZ R73, R84, R73, !PT ;  /* 0x0000004954497209 */ /* 0x000fe20007810000 */
[----:B------:R-:W1:Y:S01]  /*3d90*/  MUFU.TANH R62, R62 ;  /* 0x0000003e003e7308 */ /* 0x000e620000002400 */
[----:B0-----:R-:W-:-:S02]  /*3da0*/  FSEL R86, R86, -INF , P4 ;  /* 0xff80000056567808 */ /* 0x001fc40002000000 */
[----:B------:R-:W-:Y:S02]  /*3db0*/  ISETP.GT.AND P4, PT, R63, 0x81, PT ;  /* 0x000000813f00780c */ /* 0x000fe40003f84270 */
[----:B------:R-:W-:-:S03]  /*3dc0*/  FMNMX.FTZ R73, R50, R73, !PT ;  /* 0x0000004932497209 */ /* 0x000fc60007810000 */
[----:B------:R-:W0:Y:S01]  /*3dd0*/  MUFU.TANH R85, R85 ;  /* 0x0000005500557308 */ /* 0x000e220000002400 */
[----:B--2---:R-:W-:-:S04]  /*3de0*/  FSEL R60, R60, -INF , P5 ;  /* 0xff8000003c3c7808 */ /* 0x004fc80002800000 */
[----:B------:R-:W-:-:S03]  /*3df0*/  FMNMX.FTZ R134, R60, R73, !PT ;  /* 0x000000493c867209 */ /* 0x000fc60007810000 */
[----:B------:R-:W2:Y:S01]  /*3e00*/  MUFU.TANH R61, R61 ;  /* 0x0000003d003d7308 */ /* 0x000ea20000002400 */
[----:B-1----:R-:W-:Y:S02]  /*3e10*/  FSEL R62, R62, -INF , P5 ;  /* 0xff8000003e3e7808 */ /* 0x002fe40002800000 */
[----:B------:R-:W-:-:S05]  /*3e20*/  ISETP.GT.AND P5, PT, R63, 0x91, PT ;  /* 0x000000913f00780c */ /* 0x000fca0003fa4270 */
[----:B------:R-:W1:Y:S01]  /*3e30*/  MUFU.TANH R90, R90 ;  /* 0x0000005a005a7308 */ /* 0x000e620000002400 */
[----:B0-----:R-:W-:Y:S02]  /*3e40*/  FSEL R85, R85, -INF , P3 ;  /* 0xff80000055557808 */ /* 0x001fe40001800000 */
[----:B------:R-:W-:-:S05]  /*3e50*/  ISETP.GT.AND P3, PT, R63, 0x88, PT ;  /* 0x000000883f00780c */ /* 0x000fca0003f64270 */
[----:B------:R-:W0:Y:S01]  /*3e60*/  MUFU.TANH R87, R87 ;  /* 0x0000005700577308 */ /* 0x000e220000002400 */
[----:B--2---:R-:W-:-:S07]  /*3e70*/  FSEL R61, R61, -INF , P4 ;  /* 0xff8000003d3d7808 */ /* 0x004fce0002000000 */
[----:B------:R-:W-:Y:S01]  /*3e80*/  MUFU.TANH R47, R128 ;  /* 0x00000080002f7308 */ /* 0x000fe20000002400 */
[----:B-1----:R-:W-:Y:S02]  /*3e90*/  FSEL R90, R90, -INF , P4 ;  /* 0xff8000005a5a7808 */ /* 0x002fe40002000000 */
[----:B------:R-:W-:-:S04]  /*3ea0*/  ISETP.GT.AND P4, PT, R63, 0x98, PT ;  /* 0x000000983f00780c */ /* 0x000fc80003f84270 */
[----:B------:R-:W-:Y:S01]  /*3eb0*/  FSEL R29, R49, -INF , P4 ;  /* 0xff800000311d7808 */ /* 0x000fe20002000000 */
[----:B------:R-:W1:Y:S01]  /*3ec0*/  MUFU.TANH R64, R64 ;  /* 0x0000004000407308 */ /* 0x000e620000002400 */
[----:B0-----:R-:W-:Y:S01]  /*3ed0*/  FSEL R87, R87, -INF , P2 ;  /* 0xff80000057577808 */ /* 0x001fe20001000000 */
[----:B------:R-:W-:Y:S01]  /*3ee0*/  FMUL.FTZ R49, R0, R34 ;  /* 0x0000002200317220 */ /* 0x000fe20000410000 */
[----:B------:R-:W-:-:S05]  /*3ef0*/  ISETP.GT.AND P2, PT, R63, 0x89, PT ;  /* 0x000000893f00780c */ /* 0x000fca0003f44270 */
[----:B------:R-:W0:Y:S08]  /*3f00*/  MUFU.TANH R89, R89 ;  /* 0x0000005900597308 */ /* 0x000e300000002400 */
[----:B------:R-:W2:Y:S01]  /*3f10*/  MUFU.TANH R65, R65 ;  /* 0x0000004100417308 */ /* 0x000ea20000002400 */
[----:B-1----:R-:W-:-:S07]  /*3f20*/  FSEL R64, R64, -INF , P3 ;  /* 0xff80000040407808 */ /* 0x002fce0001800000 */
[----:B------:R-:W1:Y:S01]  /*3f30*/  MUFU.TANH R66, R66 ;  /* 0x0000004200427308 */ /* 0x000e620000002400 */
[----:B0-----:R-:W-:Y:S02]  /*3f40*/  FSEL R9, R89, -INF , P6 ;  /* 0xff80000059097808 */ /* 0x001fe40003000000 */
[----:B------:R-:W-:-:S05]  /*3f50*/  ISETP.GT.AND P6, PT, R63, 0x90, PT ;  /* 0x000000903f00780c */ /* 0x000fca0003fc4270 */
[----:B------:R-:W0:Y:S01]  /*3f60*/  MUFU.TANH R46, R69 ;  /* 0x00000045002e7308 */ /* 0x000e220000002400 */
[----:B--2---:R-:W-:-:S07]  /*3f70*/  FSEL R65, R65, -INF , P2 ;  /* 0xff80000041417808 */ /* 0x004fce0001000000 */
[----:B------:R-:W2:Y:S01]  /*3f80*/  MUFU.TANH R68, R68 ;  /* 0x0000004400447308 */ /* 0x000ea20000002400 */
[----:B-1----:R-:W-:Y:S02]  /*3f90*/  FSEL R66, R66, -INF , P3 ;  /* 0xff80000042427808 */ /* 0x002fe40001800000 */
[----:B------:R-:W-:-:S04]  /*3fa0*/  ISETP.GT.AND P3, PT, R63, 0x99, PT ;  /* 0x000000993f00780c */ /* 0x000fc80003f64270 */
[----:B------:R-:W-:Y:S01]  /*3fb0*/  FSEL R89, R51, -INF , P3 ;  /* 0xff80000033597808 */ /* 0x000fe20001800000 */
[----:B------:R1:W-:Y:S01]  /*3fc0*/  MUFU.TANH R52, R75 ;  /* 0x0000004b00347308 */ /* 0x0003e20000002400 */
[----:B0-----:R-:W-:Y:S01]  /*3fd0*/  FSEL R73, R46, -INF , P5 ;  /* 0xff8000002e497808 */ /* 0x001fe20002800000 */
[----:B------:R-:W-:-:S06]  /*3fe0*/  FMUL.FTZ R46, R0, R31 ;  /* 0x0000001f002e7220 */ /* 0x000fcc0000410000 */
[----:B------:R-:W0:Y:S01]  /*3ff0*/  MUFU.TANH R74, R136 ;  /* 0x00000088004a7308 */ /* 0x000e220000002400 */
[----:B-1----:R-:W-:Y:S02]  /*4000*/  FSEL R75, R48, -INF , P4 ;  /* 0xff800000304b7808 */ /* 0x002fe40002000000 */
[----:B--2---:R-:W-:Y:S02]  /*4010*/  FSEL R68, R68, -INF , P6 ;  /* 0xff80000044447808 */ /* 0x004fe40003000000 */
[----:B------:R-:W-:-:S03]  /*4020*/  ISETP.GT.AND P4, PT, R63, 0xa9, PT ;  /* 0x000000a93f00780c */ /* 0x000fc60003f84270 */
[----:B------:R1:W-:Y:S08]  /*4030*/  MUFU.TANH R136, R28 ;  /* 0x0000001c00887308 */ /* 0x0003f00000002400 */
[----:B------:R-:W2:Y:S01]  /*4040*/  MUFU.TANH R67, R67 ;  /* 0x0000004300437308 */ /* 0x000ea20000002400 */
[----:B-1----:R-:W-:Y:S02]  /*4050*/  FSEL R28, R47, -INF , P5 ;  /* 0xff8000002f1c7808 */ /* 0x002fe40002800000 */
[----:B------:R-:W-:-:S02]  /*4060*/  FMNMX.FTZ R47, R61, R134, !PT ;  /* 0x000000863d2f7209 */ /* 0x000fc40007810000 */
[----:B------:R-:W-:Y:S02]  /*4070*/  ISETP.GT.AND P5, PT, R63, 0xa8, PT ;  /* 0x000000a83f00780c */ /* 0x000fe40003fa4270 */
[----:B------:R-:W-:Y:S01]  /*4080*/  FMNMX.FTZ R48, R64, R47, !PT ;  /* 0x0000002f40307209 */ /* 0x000fe20007810000 */
[----:B------:R1:W3:Y:S01]  /*4090*/  MUFU.TANH R44, R91 ;  /* 0x0000005b002c7308 */ /* 0x0002e20000002400 */
[----:B------:R-:W-:Y:S01]  /*40a0*/  FSEL R129, R129, -INF , P5 ;  /* 0xff80000081817808 */ /* 0x000fe20002800000 */
[----:B------:R-:W-:Y:S01]  /*40b0*/  FMUL.FTZ R47, R0, R32 ;  /* 0x00000020002f7220 */ /* 0x000fe20000410000 */
[----:B------:R-:W-:Y:S02]  /*40c0*/  FMNMX.FTZ R31, R65, R48, !PT ;  /* 0x00000030411f7209 */ /* 0x000fe40007810000 */
[----:B0-----:R-:W-:Y:S02]  /*40d0*/  FSEL R34, R74, -INF , P5 ;  /* 0xff8000004a227808 */ /* 0x001fe40002800000 */
[----:B------:R-:W-:Y:S01]  /*40e0*/  ISETP.GT.AND P5, PT, R63, 0xb9, PT ;  /* 0x000000b93f00780c */ /* 0x000fe20003fa4270 */
[----:B------:R0:W-:Y:S01]  /*40f0*/  MUFU.TANH R139, R30 ;  /* 0x0000001e008b7308 */ /* 0x0001e20000002400 */
[----:B--2---:R-:W-:-:S02]  /*4100*/  FSEL R67, R67, -INF , P2 ;  /* 0xff80000043437808 */ /* 0x004fc40001000000 */
[----:B------:R-:W-:-:S04]  /*4110*/  ISETP.GT.AND P2, PT, R63, 0xa0, PT ;  /* 0x000000a03f00780c */ /* 0x000fc80003f44270 */
[----:B-1----:R-:W-:Y:S01]  /*4120*/  FSEL R91, R53, -INF , P2 ;  /* 0xff800000355b7808 */ /* 0x002fe20001000000 */
[----:B------:R-:W1:Y:S01]  /*4130*/  MUFU.TANH R128, R131 ;  /* 0x0000008300807308 */ /* 0x000e620000002400 */
[----:B0-----:R-:W-:Y:S02]  /*4140*/  FSEL R30, R52, -INF , P3 ;  /* 0xff800000341e7808 */ /* 0x001fe40001800000 */
[----:B------:R-:W-:Y:S02]  /*4150*/  FMNMX.FTZ R52, R68, R31, !PT ;  /* 0x0000001f44347209 */ /* 0x000fe40007810000 */
[----:B---3--:R-:W-:Y:S02]  /*4160*/  FSEL R44, R44, -INF , P6 ;  /* 0xff8000002c2c7808 */ /* 0x008fe40003000000 */
[----:B------:R-:W-:Y:S01]  /*4170*/  FMNMX.FTZ R52, R73, R52, !PT ;  /* 0x0000003449347209 */ /* 0x000fe20007810000 */
[----:B------:R-:W0:Y:S01]  /*4180*/  MUFU.TANH R130, R135 ;  /* 0x0000008700827308 */ /* 0x000e220000002400 */
[----:B------:R-:W-:-:S02]  /*4190*/  ISETP.GT.AND P6, PT, R63, 0xa1, PT ;  /* 0x000000a13f00780c */ /* 0x000fc40003fc4270 */
[----:B------:R-:W-:Y:S02]  /*41a0*/  FMNMX.FTZ R52, R75, R52, !PT ;  /* 0x000000344b347209 */ /* 0x000fe40007810000 */
[----:B------:R-:W-:Y:S02]  /*41b0*/  ISETP.GT.AND P3, PT, R63, 0xb0, PT ;  /* 0x000000b03f00780c */ /* 0x000fe40003f64270 */
[----:B------:R-:W-:Y:S01]  /*41c0*/  FMNMX.FTZ R52, R89, R52, !PT ;  /* 0x0000003459347209 */ /* 0x000fe20007810000 */
[----:B------:R-:W2:Y:S01]  /*41d0*/  MUFU.TANH R71, R71 ;  /* 0x0000004700477308 */ /* 0x000ea20000002400 */
[----:B-1----:R-:W-:Y:S02]  /*41e0*/  FSEL R128, R128, -INF , P6 ;  /* 0xff80000080807808 */ /* 0x002fe40003000000 */
[----:B------:R-:W-:Y:S02]  /*41f0*/  FMNMX.FTZ R51, R91, R52, !PT ;  /* 0x000000345b337209 */ /* 0x000fe40007810000 */
[----:B------:R-:W-:-:S02]  /*4200*/  FSEL R31, R54, -INF , P2 ;  /* 0xff800000361f7808 */ /* 0x000fc40001000000 */
[----:B------:R-:W-:Y:S01]  /*4210*/  FMNMX.FTZ R52, R128, R51, !PT ;  /* 0x0000003380347209 */ /* 0x000fe20007810000 */
[----:B------:R-:W1:Y:S01]  /*4220*/  MUFU.TANH R69, R133 ;  /* 0x0000008500457308 */ /* 0x000e620000002400 */
[----:B0-----:R-:W-:Y:S01]  /*4230*/  FSEL R130, R130, -INF , P4 ;  /* 0xff80000082827808 */ /* 0x001fe20002000000 */
[----:B------:R-:W-:Y:S01]  /*4240*/  FMUL.FTZ R51, R0, R36 ;  /* 0x0000002400337220 */ /* 0x000fe20000410000 */
[----:B------:R-:W-:Y:S02]  /*4250*/  FMNMX.FTZ R53, R129, R52, !PT ;  /* 0x0000003481357209 */ /* 0x000fe40007810000 */
[----:B------:R-:W-:Y:S02]  /*4260*/  ISETP.GT.AND P2, PT, R63, 0xb1, PT ;  /* 0x000000b13f00780c */ /* 0x000fe40003f44270 */
[----:B------:R-:W-:Y:S01]  /*4270*/  FMNMX.FTZ R52, R130, R53, !PT ;  /* 0x0000003582347209 */ /* 0x000fe20007810000 */
[----:B------:R-:W0:Y:S01]  /*4280*/  MUFU.TANH R56, R56 ;  /* 0x0000003800387308 */ /* 0x000e220000002400 */
[----:B--2---:R-:W-:-:S02]  /*4290*/  FSEL R131, R71, -INF , P3 ;  /* 0xff80000047837808 */ /* 0x004fc40001800000 */
[----:B------:R-:W-:Y:S02]  /*42a0*/  FSEL R132, R132, -INF , P2 ;  /* 0xff80000084847808 */ /* 0x000fe40001000000 */
[----:B------:R-:W-:-:S03]  /*42b0*/  FMNMX.FTZ R53, R131, R52, !PT ;  /* 0x0000003483357209 */ /* 0x000fc60007810000 */
[----:B------:R-:W-:Y:S01]  /*42c0*/  MUFU.TANH R72, R72 ;  /* 0x0000004800487308 */ /* 0x000fe20000002400 */
[----:B-1----:R-:W-:Y:S02]  /*42d0*/  FSEL R32, R69, -INF , P6 ;  /* 0xff80000045207808 */ /* 0x002fe40003000000 */
[----:B------:R-:W-:Y:S02]  /*42e0*/  ISETP.GT.AND P6, PT, R63, 0xb8, PT ;  /* 0x000000b83f00780c */ /* 0x000fe40003fc4270 */
[----:B------:R-:W-:-:S03]  /*42f0*/  FMNMX.FTZ R52, R132, R53, !PT ;  /* 0x0000003584347209 */ /* 0x000fc60007810000 */
[----:B------:R-:W1:Y:S01]  /*4300*/  MUFU.TANH R57, R57 ;  /* 0x0000003900397308 */ /* 0x000e620000002400 */
[----:B0-----:R-:W-:-:S04]  /*4310*/  FSEL R133, R56, -INF , P6 ;  /* 0xff80000038857808 */ /* 0x001fc80003000000 */
[----:B------:R-:W-:Y:S01]  /*4320*/  FMNMX.FTZ R53, R133, R52, !PT ;  /* 0x0000003485357209 */ /* 0x000fe20007810000 */
[----:B------:R-:W-:Y:S02]  /*4330*/  FMUL.FTZ R52, R0, R40 ;  /* 0x0000002800347220 */ /* 0x000fe40000410000 */
[----:B------:R-:W0:Y:S08]  /*4340*/  MUFU.TANH R70, R70 ;  /* 0x0000004600467308 */ /* 0x000e300000002400 */
[----:B------:R-:W-:Y:S01]  /*4350*/  MUFU.TANH R55, R55 ;  /* 0x0000003700377308 */ /* 0x000fe20000002400 */
[----:B-1----:R-:W-:-:S04]  /*4360*/  FSEL R134, R57, -INF , P5 ;  /* 0xff80000039867808 */ /* 0x002fc80002800000 */
[----:B------:R-:W-:-:S03]  /*4370*/  FMNMX.FTZ R53, R134, R53, !PT ;  /* 0x0000003586357209 */ /* 0x000fc60007810000 */
[----:B------:R-:W1:Y:S01]  /*4380*/  MUFU.TANH R88, R88 ;  /* 0x0000005800587308 */ /* 0x000e620000002400 */
[----:B0-----:R-:W-:Y:S02]  /*4390*/  FSEL R36, R70, -INF , P3 ;  /* 0xff80000046247808 */ /* 0x001fe40001800000 */
[----:B------:R-:W-:-:S05]  /*43a0*/  ISETP.GT.AND P3, PT, R63, 0xc1, PT ;  /* 0x000000c13f00780c */ /* 0x000fca0003f64270 */
[----:B------:R-:W0:Y:S08]  /*43b0*/  MUFU.TANH R58, R58 ;  /* 0x0000003a003a7308 */ /* 0x000e300000002400 */
[----:B------:R2:W-:Y:S01]  /*43c0*/  MUFU.TANH R48, R46 ;  /* 0x0000002e00307308 */ /* 0x0005e20000002400 */
[----:B-1----:R-:W-:-:S07]  /*43d0*/  FSEL R135, R88, -INF , P3 ;  /* 0xff80000058877808 */ /* 0x002fce0001800000 */
[----:B------:R-:W1:Y:S01]  /*43e0*/  MUFU.TANH R47, R47 ;  /* 0x0000002f002f7308 */ /* 0x000e620000002400 */
[----:B--2---:R-:W-:Y:S01]  /*43f0*/  FMUL.FTZ R46, R0, R33 ;  /* 0x00000021002e7220 */ /* 0x004fe20000410000 */
[----:B------:R-:W-:Y:S02]  /*4400*/  FSEL R33, R72, -INF , P4 ;  /* 0xff80000048217808 */ /* 0x000fe40002000000 */
[C---:B------:R-:W-:Y:S02]  /*4410*/  ISETP.GT.AND P4, PT, R63.reuse, 0xc0, PT ;  /* 0x000000c03f00780c */ /* 0x040fe40003f84270 */
[----:B0-----:R-:W-:Y:S02]  /*4420*/  FSEL R40, R58, -INF , P6 ;  /* 0xff8000003a287808 */ /* 0x001fe40003000000 */
[----:B------:R-:W-:Y:S01]  /*4430*/  MUFU.TANH R59, R59 ;  /* 0x0000003b003b7308 */ /* 0x000fe20000002400 */
[----:B------:R-:W-:Y:S02]  /*4440*/  FSEL R136, R136, -INF , P4 ;  /* 0xff80000088887808 */ /* 0x000fe40002000000 */
[----:B------:R-:W-:-:S02]  /*4450*/  ISETP.GT.AND P6, PT, R63, 0xc9, PT ;  /* 0x000000c93f00780c */ /* 0x000fc40003fc4270 */
[----:B------:R-:W-:Y:S01]  /*4460*/  FMNMX.FTZ R54, R136, R53, !PT ;  /* 0x0000003588367209 */ /* 0x000fe20007810000 */
[----:B------:R-:W-:Y:S02]  /*4470*/  FMUL.FTZ R53, R0, R41 ;  /* 0x0000002900357220 */ /* 0x000fe40000410000 */
[----:B------:R0:W2:Y:S01]  /*4480*/  MUFU.TANH R138, R46 ;  /* 0x0000002e008a7308 */ /* 0x0000a20000002400 */
[----:B------:R-:W-:-:S07]  /*4490*/  FMNMX.FTZ R54, R135, R54, !PT ;  /* 0x0000003687367209 */ /* 0x000fce0007810000 */
[----:B------:R-:W3:Y:S01]  /*44a0*/  MUFU.TANH R51, R51 ;  /* 0x0000003300337308 */ /* 0x000ee20000002400 */
[----:B0-----:R-:W-:Y:S01]  /*44b0*/  FMUL.FTZ R46, R0, R37 ;  /* 0x00000025002e7220 */ /* 0x001fe20000410000 */
[----:B------:R-:W-:Y:S02]  /*44c0*/  FSEL R37, R55, -INF , P2 ;  /* 0xff80000037257808 */ /* 0x000fe40001000000 */
[----:B------:R-:W-:-:S04]  /*44d0*/  ISETP.GT.AND P2, PT, R63, 0xc8, PT ;  /* 0x000000c83f00780c */ /* 0x000fc80003f44270 */
[----:B------:R0:W4:Y:S01]  /*44e0*/  MUFU.TANH R141, R46 ;  /* 0x0000002e008d7308 */ /* 0x0001220000002400 */
[----:B-1----:R-:W-:Y:S02]  /*44f0*/  FSEL R137, R47, -INF , P2 ;  /* 0xff8000002f897808 */ /* 0x002fe40001000000 */
[----:B--2---:R-:W-:Y:S02]  /*4500*/  FSEL R138, R138, -INF , P6 ;  /* 0xff8000008a8a7808 */ /* 0x004fe40003000000 */
[----:B------:R-:W-:Y:S02]  /*4510*/  FMNMX.FTZ R41, R137, R54, !PT ;  /* 0x0000003689297209 */ /* 0x000fe40007810000 */
[----:B------:R-:W-:Y:S01]  /*4520*/  FSEL R47, R139, -INF , P4 ;  /* 0xff8000008b2f7808 */ /* 0x000fe20002000000 */
[----:B------:R-:W1:Y:S01]  /*4530*/  MUFU.TANH R49, R49 ;  /* 0x0000003100317308 */ /* 0x000e620000002400 */
[----:B0-----:R-:W-:Y:S02]  /*4540*/  FSEL R46, R59, -INF , P5 ;  /* 0xff8000003b2e7808 */ /* 0x001fe40002800000 */
[----:B------:R-:W-:-:S02]  /*4550*/  ISETP.GT.AND P5, PT, R63, 0xd0, PT ;  /* 0x000000d03f00780c */ /* 0x000fc40003fa4270 */
[----:B------:R-:W-:Y:S02]  /*4560*/  ISETP.GT.AND P4, PT, R63, 0xd1, PT ;  /* 0x000000d13f00780c */ /* 0x000fe40003f84270 */
[----:B---3--:R-:W-:Y:S01]  /*4570*/  FSEL R139, R51, -INF , P5 ;  /* 0xff800000338b7808 */ /* 0x008fe20002800000 */
[----:B------:R-:W0:Y:S01]  /*4580*/  MUFU.TANH R52, R52 ;  /* 0x0000003400347308 */ /* 0x000e220000002400 */
[----:B------:R-:W-:Y:S01]  /*4590*/  FMNMX.FTZ R54, R138, R41, !PT ;  /* 0x000000298a367209 */ /* 0x000fe20007810000 */
[----:B------:R-:W-:Y:S01]  /*45a0*/  IMAD.U32 R51, RZ, RZ, UR11 ;  /* 0x0000000bff337e24 */ /* 0x000fe2000f8e00ff */
[----:B------:R-:W-:Y:S02]  /*45b0*/  FSEL R41, R48, -INF , P3 ;  /* 0xff80000030297808 */ /* 0x000fe40001800000 */
[----:B------:R-:W-:Y:S02]  /*45c0*/  ISETP.GT.AND P3, PT, R63, 0xd8, PT ;  /* 0x000000d83f00780c */ /* 0x000fe40003f64270 */
[----:B----4-:R-:W-:Y:S01]  /*45d0*/  FSEL R141, R141, -INF , P4 ;  /* 0xff8000008d8d7808 */ /* 0x010fe20002000000 */
[----:B------:R-:W2:Y:S01]  /*45e0*/  MUFU.TANH R53, R53 ;  /* 0x0000003500357308 */ /* 0x000ea20000002400 */
[----:B------:R-:W-:-:S02]  /*45f0*/  FMNMX.FTZ R54, R139, R54, !PT ;  /* 0x000000368b367209 */ /* 0x000fc40007810000 */
[----:B-1----:R-:W-:Y:S02]  /*4600*/  FSEL R48, R49, -INF , P2 ;  /* 0xff80000031307808 */ /* 0x002fe40001000000 */
[----:B------:R-:W-:Y:S02]  /*4610*/  ISETP.GT.AND P2, PT, R63, 0xd9, PT ;  /* 0x000000d93f00780c */ /* 0x000fe40003f44270 */
[----:B------:R-:W-:Y:S01]  /*4620*/  FMNMX.FTZ R54, R141, R54, !PT ;  /* 0x000000368d367209 */ /* 0x000fe20007810000 */
[----:B------:R-:W1:Y:S01]  /*4630*/  MUFU.TANH R146, R146 ;  /* 0x0000009200927308 */ /* 0x000e620000002400 */
[----:B0-----:R-:W-:-:S04]  /*4640*/  FSEL R143, R52, -INF , P3 ;  /* 0xff800000348f7808 */ /* 0x001fc80001800000 */
[----:B------:R-:W-:-:S03]  /*4650*/  FMNMX.FTZ R54, R143, R54, !PT ;  /* 0x000000368f367209 */ /* 0x000fc60007810000 */
[----:B------:R-:W0:Y:S01]  /*4660*/  MUFU.TANH R144, R144 ;  /* 0x0000009000907308 */ /* 0x000e220000002400 */
[----:B--2---:R-:W-:-:S04]  /*4670*/  FSEL R145, R53, -INF , P2 ;  /* 0xff80000035917808 */ /* 0x004fc80001000000 */
[----:B------:R-:W-:-:S03]  /*4680*/  FMNMX.FTZ R54, R145, R54, !PT ;  /* 0x0000003691367209 */ /* 0x000fc60007810000 */
[----:B------:R-:W2:Y:S01]  /*4690*/  MUFU.TANH R148, R148 ;  /* 0x0000009400947308 */ /* 0x000ea20000002400 */
[----:B-1----:R-:W-:Y:S01]  /*46a0*/  FSEL R146, R146, -INF , P5 ;  /* 0xff80000092927808 */ /* 0x002fe20002800000 */
[----:B------:R-:W1:Y:S06]  /*46b0*/  SHFL.BFLY PT, R49, R54, 0x2, 0x1f ;  /* 0x0c401f0036317f89 */ /* 0x000e6c00000e0000 */
[----:B------:R-:W3:Y:S01]  /*46c0*/  MUFU.TANH R147, R147 ;  /* 0x0000009300937308 */ /* 0x000ee20000002400 */
[----:B0-----:R-:W-:Y:S02]  /*46d0*/  FSEL R144, R144, -INF , P4 ;  /* 0xff80000090907808 */ /* 0x001fe40002000000 */
[----:B--2---:R-:W-:-:S02]  /*46e0*/  FSEL R148, R148, -INF , P3 ;  /* 0xff80000094947808 */ /* 0x004fc40001800000 */
[----:B---3--:R-:W-:Y:S02]  /*46f0*/  FSEL R147, R147, -INF , P2 ;  /* 0xff80000093937808 */ /* 0x008fe40001000000 */
[----:B-1----:R-:W-:Y:S02]  /*4700*/  FMNMX.FTZ R49, R54, R49, !PT ;  /* 0x0000003136317209 */ /* 0x002fe40007810000 */
[----:B------:R-:W-:-:S03]  /*4710*/  FMNMX.FTZ R54, R8, R45, !PT ;  /* 0x0000002d08367209 */ /* 0x000fc60007810000 */
[----:B------:R-:W0:Y:S02]  /*4720*/  SHFL.BFLY PT, R88, R49, 0x1, 0x1f ;  /* 0x0c201f0031587f89 */ /* 0x000e2400000e0000 */
[----:B0-----:R-:W-:-:S04]  /*4730*/  FMNMX.FTZ R88, R49, R88, !PT ;  /* 0x0000005831587209 */ /* 0x001fc80007810000 */
[C---:B------:R-:W-:Y:S01]  /*4740*/  FSETP.NEU.FTZ.AND P0, PT, R88.reuse, -INF , PT ;  /* 0xff8000005800780b */ /* 0x040fe20003f1d000 */
[----:B------:R-:W-:-:S01]  /*4750*/  FFMA.FTZ R142, R88, R51, -8 ;  /* 0xc1000000588e7423 */ /* 0x000fc20000010033 */
[----:B------:R-:W-:-:S04]  /*4760*/  FMNMX.FTZ R51, R13, R54, !PT ;  /* 0x000000360d337209 */ /* 0x000fc80007810000 */
[----:B------:R-:W-:Y:S02]  /*4770*/  FMNMX.FTZ R51, R20, R51, !PT ;  /* 0x0000003314337209 */ /* 0x000fe40007810000 */
[----:B------:R-:W-:Y:S02]  /*4780*/  FSEL R142, R142, RZ, P0 ;  /* 0x000000ff8e8e7208 */ /* 0x000fe40000000000 */
[----:B------:R-:W-:Y:S02]  /*4790*/  FMNMX.FTZ R56, R24, R51, !PT ;  /* 0x0000003318387209 */ /* 0x000fe40007810000 */
[----:B------:R-:W-:Y:S01]  /*47a0*/  ISETP.NE.AND P0, PT, R140, RZ, PT ;  /* 0x000000ff8c00720c */ /* 0x000fe20003f05270 */
[--C-:B------:R-:W-:Y:S01]  /*47b0*/  FFMA.FTZ R71, R76, UR11, -R142.reuse ;  /* 0x0000000b4c477c23 */ /* 0x100fe2000801088e */
[----:B------:R-:W-:Y:S01]  /*47c0*/  FMNMX.FTZ R53, R27, R56, !PT ;  /* 0x000000381b357209 */ /* 0x000fe20007810000 */
[----:B------:R-:W-:Y:S01]  /*47d0*/  FMUL.FTZ R140, R0, R35 ;  /* 0x00000023008c7220 */ /* 0x000fe20000410000 */
[----:B------:R-:W-:-:S01]  /*47e0*/  FFMA.FTZ R92, R92, UR11, -R142 ;  /* 0x0000000b5c5c7c23 */ /* 0x000fc2000801088e */
[--C-:B------:R-:W-:Y:S01]  /*47f0*/  FFMA.FTZ R96, R96, UR11, -R142.reuse ;  /* 0x0000000b60607c23 */ /* 0x100fe2000801088e */
[----:B------:R-:W-:Y:S01]  /*4800*/  FMNMX.FTZ R58, R124, R53, !PT ;  /* 0x000000357c3a7209 */ /* 0x000fe20007810000 */
[--C-:B------:R-:W-:Y:S01]  /*4810*/  FFMA.FTZ R42, R112, UR11, -R142.reuse ;  /* 0x0000000b702a7c23 */ /* 0x100fe2000801088e */
[----:B------:R-:W-:Y:S01]  /*4820*/  MUFU.EX2 R51, R92 ;  /* 0x0000005c00337308 */ /* 0x000fe20000000800 */
[----:B------:R-:W-:-:S01]  /*4830*/  FFMA.FTZ R84, R84, UR11, -R142 ;  /* 0x0000000b54547c23 */ /* 0x000fc2000801088e */
[----:B------:R-:W-:Y:S01]  /*4840*/  FMNMX.FTZ R53, R125, R58, !PT ;  /* 0x0000003a7d357209 */ /* 0x000fe20007810000 */
[----:B------:R-:W-:-:S01]  /*4850*/  FFMA.FTZ R38, R109, UR11, -R142 ;  /* 0x0000000b6d267c23 */ /* 0x000fc2000801088e */
[--C-:B------:R-:W-:Y:S01]  /*4860*/  FFMA.FTZ R7, R7, UR11, -R142.reuse ;  /* 0x0000000b07077c23 */ /* 0x100fe2000801088e */
[----:B------:R-:W-:-:S01]  /*4870*/  FFMA.FTZ R10, R10, UR11, -R142 ;  /* 0x0000000b0a0a7c23 */ /* 0x000fc2000801088e */
[----:B------:R-:W-:Y:S01]  /*4880*/  FMNMX.FTZ R55, R110, R53, !PT ;  /* 0x000000356e377209 */ /* 0x000fe20007810000 */
[----:B------:R-:W-:-:S01]  /*4890*/  FFMA.FTZ R11, R11, UR11, -R142 ;  /* 0x0000000b0b0b7c23 */ /* 0x000fc2000801088e */
[----:B------:R-:W0:Y:S01]  /*48a0*/  MUFU.TANH R140, R140 ;  /* 0x0000008c008c7308 */ /* 0x000e220000002400 */
[----:B------:R-:W-:-:S01]  /*48b0*/  FFMA.FTZ R39, R111, UR11, -R142 ;  /* 0x0000000b6f277c23 */ /* 0x000fc2000801088e */
[----:B------:R-:W-:Y:S01]  /*48c0*/  FMNMX.FTZ R55, R126, R55, !PT ;  /* 0x000000377e377209 */ /* 0x000fe20007810000 */
[----:B------:R-:W-:-:S01]  /*48d0*/  FFMA.FTZ R12, R12, UR11, -R142 ;  /* 0x0000000b0c0c7c23 */ /* 0x000fc2000801088e */
[--C-:B------:R-:W-:Y:S01]  /*48e0*/  FFMA.FTZ R14, R14, UR11, -R142.reuse ;  /* 0x0000000b0e0e7c23 */ /* 0x100fe2000801088e */
[----:B------:R-:W-:-:S01]  /*48f0*/  FFMA.FTZ R119, R119, UR11, -R142 ;  /* 0x0000000b77777c23 */ /* 0x000fc2000801088e */
[----:B------:R-:W-:Y:S01]  /*4900*/  FMNMX.FTZ R70, R114, R55, !PT ;  /* 0x0000003772467209 */ /* 0x000fe20007810000 */
[----:B------:R-:W-:-:S01]  /*4910*/  FFMA.FTZ R15, R15, UR11, -R142 ;  /* 0x0000000b0f0f7c23 */ /* 0x000fc2000801088e */
        /* <DEDUP_REMOVED lines=9> */
[----:B0-----:R-:W-:Y:S01]  /*49b0*/  FSEL R140, R140, -INF , P6 ;  /* 0xff8000008c8c7808 */ /* 0x001fe20003000000 */
[--C-:B------:R-:W-:Y:S01]  /*49c0*/  FFMA.FTZ R49, R117, UR11, -R142.reuse ;  /* 0x0000000b75317c23 */ /* 0x100fe2000801088e */
[----:B------:R-:W-:Y:S01]  /*49d0*/  FMNMX.FTZ R57, R118, R57, !PT ;  /* 0x0000003976397209 */ /* 0x000fe20007810000 */
[--C-:B------:R-:W-:Y:S01]  /*49e0*/  FFMA.FTZ R56, R93, UR11, -R142.reuse ;  /* 0x0000000b5d387c23 */ /* 0x100fe2000801088e */
[----:B------:R-:W-:-:S01]  /*49f0*/  FFMA.FTZ R94, R94, UR11, -R142 ;  /* 0x0000000b5e5e7c23 */ /* 0x000fc2000801088e */
[--C-:B------:R-:W-:Y:S01]  /*4a00*/  FFMA.FTZ R58, R95, UR11, -R142.reuse ;  /* 0x0000000b5f3a7c23 */ /* 0x100fe2000801088e */
[----:B------:R-:W-:Y:S01]  /*4a10*/  FMNMX.FTZ R72, R120, R57, !PT ;  /* 0x0000003978487209 */ /* 0x000fe20007810000 */
[----:B------:R-:W-:Y:S01]  /*4a20*/  MUFU.EX2 R10, R10 ;  /* 0x0000000a000a7308 */ /* 0x000fe20000000800 */
[----:B------:R-:W-:-:S01]  /*4a30*/  FFMA.FTZ R70, R99, UR11, -R142 ;  /* 0x0000000b63467c23 */ /* 0x000fc2000801088e */
        /* <DEDUP_REMOVED lines=14> */
[----:B------:R-:W0:Y:S01]  /*4b20*/  MUFU.EX2 R12, R12 ;  /* 0x0000000c000c7308 */ /* 0x000e220000000800 */
        /* <DEDUP_REMOVED lines=13> */
[----:B------:R-:W-:Y:S01]  /*4c00*/  FFMA.FTZ R99, R139, UR11, -R142 ;  /* 0x0000000b8b637c23 */ /* 0x000fe2000801088e */
[----:B------:R-:W-:Y:S01]  /*4c10*/  FMNMX.FTZ R76, R104, R63, !PT ;  /* 0x0000003f684c7209 */ /* 0x000fe20007810000 */
[----:B------:R1:W-:Y:S01]  /*4c20*/  MUFU.EX2 R59, R71 ;  /* 0x00000047003b7308 */ /* 0x0003e20000000800 */
[----:B0-----:R-:W-:-:S02]  /*4c30*/  F2FP.SATFINITE.E4M3.F32.PACK_AB_MERGE_C R200, R12, R11, RZ ;  /* 0x0000000b0cc8723e */ /* 0x001fc400048070ff */
[----:B------:R-:W-:Y:S02]  /*4c40*/  FMNMX.FTZ R63, R105, R76, !PT ;  /* 0x0000004c693f7209 */ /* 0x000fe40007810000 */
[----:B------:R-:W-:Y:S02]  /*4c50*/  F2FP.SATFINITE.E4M3.F32.PACK_AB_MERGE_C R200, R10, R7, R200 ;  /* 0x000000070ac8723e */ /* 0x000fe400048070c8 */
[----:B------:R-:W-:Y:S01]  /*4c60*/  FMNMX.FTZ R76, R106, R63, !PT ;  /* 0x0000003f6a4c7209 */ /* 0x000fe20007810000 */
[----:B------:R-:W-:Y:S03]  /*4c70*/  MUFU.EX2 R54, R119 ;  /* 0x0000007700367308 */ /* 0x000fe60000000800 */
[----:B------:R-:W-:Y:S01]  /*4c80*/  FMNMX.FTZ R69, R107, R76, !PT ;  /* 0x0000004c6b457209 */ /* 0x000fe20007810000 */
[--C-:B------:R-:W-:Y:S01]  /*4c90*/  FFMA.FTZ R76, R79, UR11, -R142.reuse ;  /* 0x0000000b4f4c7c23 */ /* 0x100fe2000801088e */
[----:B------:R-:W-:-:S02]  /*4ca0*/  FFMA.FTZ R79, R82, UR11, -R142 ;  /* 0x0000000b524f7c23 */ /* 0x000fc4000801088e */
[----:B------:R-:W-:Y:S01]  /*4cb0*/  FMNMX.FTZ R78, R80, R69, !PT ;  /* 0x00000045504e7209 */ /* 0x000fe20007810000 */
[----:B------:R0:W-:Y:S03]  /*4cc0*/  MUFU.EX2 R63, R77 ;  /* 0x0000004d003f7308 */ /* 0x0001e60000000800 */
[----:B------:R-:W-:-:S04]  /*4cd0*/  FMNMX.FTZ R69, R83, R78, !PT ;  /* 0x0000004e53457209 */ /* 0x000fc80007810000 */
[----:B------:R-:W-:Y:S01]  /*4ce0*/  FMNMX.FTZ R78, R86, R69, !PT ;  /* 0x00000045564e7209 */ /* 0x000fe20007810000 */
[----:B------:R-:W-:Y:S03]  /*4cf0*/  MUFU.EX2 R15, R15 ;  /* 0x0000000f000f7308 */ /* 0x000fe60000000800 */
[----:B------:R-:W-:-:S04]  /*4d00*/  FMNMX.FTZ R78, R85, R78, !PT ;  /* 0x0000004e554e7209 */ /* 0x000fc80007810000 */
[----:B------:R-:W-:Y:S01]  /*4d10*/  FMNMX.FTZ R82, R87, R78, !PT ;  /* 0x0000004e57527209 */ /* 0x000fe20007810000 */
[----:B------:R-:W-:Y:S03]  /*4d20*/  MUFU.EX2 R21, R21 ;  /* 0x0000001500157308 */ /* 0x000fe60000000800 */
[----:B-1----:R-:W-:-:S04]  /*4d30*/  FMNMX.FTZ R71, R9, R82, !PT ;  /* 0x0000005209477209 */ /* 0x002fc80007810000 */
[----:B0-----:R-:W-:Y:S01]  /*4d40*/  FMNMX.FTZ R77, R62, R71, !PT ;  /* 0x000000473e4d7209 */ /* 0x001fe20007810000 */
[----:B------:R-:W-:Y:S03]  /*4d50*/  MUFU.EX2 R78, R79 ;  /* 0x0000004f004e7308 */ /* 0x000fe60000000800 */
[----:B------:R-:W-:-:S04]  /*4d60*/  FMNMX.FTZ R77, R90, R77, !PT ;  /* 0x0000004d5a4d7209 */ /* 0x000fc80007810000 */
[----:B------:R-:W-:Y:S01]  /*4d70*/  FMNMX.FTZ R82, R66, R77, !PT ;  /* 0x0000004d42527209 */ /* 0x000fe20007810000 */
[----:B------:R0:W-:Y:S03]  /*4d80*/  MUFU.EX2 R71, R84 ;  /* 0x0000005400477308 */ /* 0x0001e60000000800 */
[----:B------:R-:W-:-:S04]  /*4d90*/  FMNMX.FTZ R77, R67, R82, !PT ;  /* 0x00000052434d7209 */ /* 0x000fc80007810000 */
[----:B------:R-:W-:Y:S01]  /*4da0*/  FMNMX.FTZ R77, R44, R77, !PT ;  /* 0x0000004d2c4d7209 */ /* 0x000fe20007810000 */
[----:B------:R-:W1:Y:S01]  /*4db0*/  MUFU.EX2 R26, R26 ;  /* 0x0000001a001a7308 */ /* 0x000e620000000800 */
[----:B0-----:R-:W-:-:S01]  /*4dc0*/  FFMA.FTZ R84, R128, UR11, -R142 ;  /* 0x0000000b80547c23 */ /* 0x001fc2000801088e */
[----:B------:R-:W-:Y:S01]  /*4dd0*/  IMAD.U32 R128, RZ, RZ, UR11 ;  /* 0x0000000bff807e24 */ /* 0x000fe2000f8e00ff */
[----:B------:R-:W-:-:S04]  /*4de0*/  FMNMX.FTZ R82, R28, R77, !PT ;  /* 0x0000004d1c527209 */ /* 0x000fc80007810000 */
[----:B------:R-:W-:Y:S01]  /*4df0*/  FMNMX.FTZ R77, R29, R82, !PT ;  /* 0x000000521d4d7209 */ /* 0x000fe20007810000 */
[----:B------:R-:W-:Y:S03]  /*4e00*/  MUFU.EX2 R35, R35 ;  /* 0x0000002300237308 */ /* 0x000fe60000000800 */
[----:B------:R-:W-:-:S04]  /*4e10*/  FMNMX.FTZ R82, R30, R77, !PT ;  /* 0x0000004d1e527209 */ /* 0x000fc80007810000 */
[----:B------:R-:W-:Y:S01]  /*4e20*/  FMNMX.FTZ R77, R31, R82, !PT ;  /* 0x000000521f4d7209 */ /* 0x000fe20007810000 */
[----:B------:R-:W-:Y:S01]  /*4e30*/  MUFU.EX2 R38, R38 ;  /* 0x0000002600267308 */ /* 0x000fe20000000800 */
[----:B-1----:R-:W-:Y:S02]  /*4e40*/  F2FP.SATFINITE.E4M3.F32.PACK_AB_MERGE_C R202, R26, R21, RZ ;  /* 0x000000151aca723e */ /* 0x002fe400048070ff */
[----:B------:R-:W-:Y:S02]  /*4e50*/  FMNMX.FTZ R77, R32, R77, !PT ;  /* 0x0000004d204d7209 */ /* 0x000fe40007810000 */
[----:B------:R-:W-:Y:S02]  /*4e60*/  F2FP.SATFINITE.E4M3.F32.PACK_AB_MERGE_C R202, R15, R14, R202 ;  /* 0x0000000e0fca723e */ /* 0x000fe400048070ca */
[----:B------:R-:W-:Y:S01]  /*4e70*/  FMNMX.FTZ R82, R34, R77, !PT ;  /* 0x0000004d22527209 */ /* 0x000fe20007810000 */
[----:B------:R-:W-:Y:S03]  /*4e80*/  MUFU.EX2 R39, R39 ;  /* 0x0000002700277308 */ /* 0x000fe60000000800 */
[----:B------:R-:W-:-:S04]  /*4e90*/  FMNMX.FTZ R77, R33, R82, !PT ;  /* 0x00000052214d7209 */ /* 0x000fc80007810000 */
[----:B------:R-:W-:Y:S01]  /*4ea0*/  FMNMX.FTZ R82, R36, R77, !PT ;  /* 0x0000004d24527209 */ /* 0x000fe20007810000 */
[----:B------:R-:W0:Y:S03]  /*4eb0*/  MUFU.EX2 R42, R42 ;  /* 0x0000002a002a7308 */ /* 0x000e260000000800 */
[----:B------:R-:W-:-:S04]  /*4ec0*/  FMNMX.FTZ R77, R37, R82, !PT ;  /* 0x00000052254d7209 */ /* 0x000fc80007810000 */
[----:B------:R-:W-:Y:S01]  /*4ed0*/  FMNMX.FTZ R77, R40, R77, !PT ;  /* 0x0000004d284d7209 */ /* 0x000fe20007810000 */
[----:B------:R-:W-:Y:S03]  /*4ee0*/  MUFU.EX2 R43, R43 ;  /* 0x0000002b002b7308 */ /* 0x000fe60000000800 */
[----:B------:R-:W-:-:S04]  /*4ef0*/  FMNMX.FTZ R82, R46, R77, !PT ;  /* 0x0000004d2e527209 */ /* 0x000fc80007810000 */
[----:B------:R-:W-:Y:S01]  /*4f00*/  FMNMX.FTZ R82, R47, R82, !PT ;  /* 0x000000522f527209 */ /* 0x000fe20007810000 */
[----:B------:R-:W-:Y:S01]  /*4f10*/  MUFU.EX2 R52, R52 ;  /* 0x0000003400347308 */ /* 0x000fe20000000800 */
[----:B0-----:R-:W-:Y:S02]  /*4f20*/  F2FP.SATFINITE.E4M3.F32.PACK_AB_MERGE_C R204, R42, R39, RZ ;  /* 0x000000272acc723e */ /* 0x001fe400048070ff */
[----:B------:R-:W-:Y:S01]  /*4f30*/  FMNMX.FTZ R77, R41, R82, !PT ;  /* 0x00000052294d7209 */ /* 0x000fe20007810000 */
[----:B------:R-:W-:-:S01]  /*4f40*/  FFMA.FTZ R82, R89, UR11, -R142 ;  /* 0x0000000b59527c23 */ /* 0x000fc2000801088e */
[----:B------:R-:W-:Y:S02]  /*4f50*/  F2FP.SATFINITE.E4M3.F32.PACK_AB_MERGE_C R204, R38, R35, R204 ;  /* 0x0000002326cc723e */ /* 0x000fe400048070cc */
[----:B------:R-:W-:Y:S01]  /*4f60*/  FMNMX.FTZ R77, R48, R77, !PT ;  /* 0x0000004d304d7209 */ /* 0x000fe20007810000 */
[----:B------:R-:W0:Y:S03]  /*4f70*/  MUFU.EX2 R49, R49 ;  /* 0x0000003100317308 */ /* 0x000e260000000800 */
[----:B------:R-:W-:-:S04]  /*4f80*/  FMNMX.FTZ R77, R140, R77, !PT ;  /* 0x0000004d8c4d7209 */ /* 0x000fc80007810000 */
[----:B------:R-:W-:Y:S01]  /*4f90*/  FMNMX.FTZ R79, R146, R77, !PT ;  /* 0x0000004d924f7209 */ /* 0x000fe20007810000 */
[----:B------:R-:W-:Y:S03]  /*4fa0*/  MUFU.EX2 R56, R56 ;  /* 0x0000003800387308 */ /* 0x000fe60000000800 */
[----:B------:R-:W-:-:S04]  /*4fb0*/  FMNMX.FTZ R79, R144, R79, !PT ;  /* 0x0000004f904f7209 */ /* 0x000fc80007810000 */
[----:B------:R-:W-:Y:S01]  /*4fc0*/  FMNMX.FTZ R92, R148, R79, !PT ;  /* 0x0000004f945c7209 */ /* 0x000fe20007810000 */
[----:B------:R1:W-:Y:S01]  /*4fd0*/  MUFU.EX2 R53, R94 ;  /* 0x0000005e00357308 */ /* 0x0003e20000000800 */
[----:B0-----:R-:W-:Y:S01]  /*4fe0*/  F2FP.SATFINITE.E4M3.F32.PACK_AB_MERGE_C R206, R54, R49, RZ ;  /* 0x0000003136ce723e */ /* 0x001fe200048070ff */
[--C-:B------:R-:W-:Y:S01]  /*4ff0*/  FFMA.FTZ R79, R129, UR11, -R142.reuse ;  /* 0x0000000b814f7c23 */ /* 0x100fe2000801088e */
[----:B------:R-:W-:Y:S01]  /*5000*/  FMNMX.FTZ R89, R147, R92, !PT ;  /* 0x0000005c93597209 */ /* 0x000fe20007810000 */
[----:B------:R-:W-:Y:S01]  /*5010*/  FFMA.FTZ R92, R130, UR11, -R142 ;  /* 0x0000000b825c7c23 */ /* 0x000fe2000801088e */
[----:B------:R-:W-:-:S03]  /*5020*/  F2FP.SATFINITE.E4M3.F32.PACK_AB_MERGE_C R206, R52, R43, R206 ;  /* 0x0000002b34ce723e */ /* 0x000fc600048070ce */
[----:B------:R-:W0:Y:S01]  /*5030*/  SHFL.BFLY PT, R96, R89, 0x2, 0x1f ;  /* 0x0c401f0059607f89 */ /* 0x000e2200000e0000 */
[----:B------:R-:W2:Y:S01]  /*5040*/  MUFU.EX2 R58, R58 ;  /* 0x0000003a003a7308 */ /* 0x000ea20000000800 */
[----:B-1----:R-:W-:-:S07]  /*5050*/  FFMA.FTZ R94, R132, UR11, -R142 ;  /* 0x0000000b845e7c23 */ /* 0x002fce000801088e */
[----:B------:R-:W-:Y:S08]  /*5060*/  MUFU.EX2 R70, R70 ;  /* 0x0000004600467308 */ /* 0x000ff00000000800 */
[----:B------:R1:W-:Y:S01]  /*5070*/  MUFU.EX2 R57, R100 ;  /* 0x0000006400397308 */ /* 0x0003e20000000800 */
[----:B--2---:R-:W-:-:S04]  /*5080*/  F2FP.SATFINITE.E4M3.F32.PACK_AB_MERGE_C R208, R58, R53, RZ ;  /* 0x000000353ad0723e */ /* 0x004fc800048070ff */
[----:B------:R-:W-:Y:S02]  /*5090*/  F2FP.SATFINITE.E4M3.F32.PACK_AB_MERGE_C R208, R56, R51, R208 ;  /* 0x0000003338d0723e */ /* 0x000fe400048070d0 */
[----:B0-----:R-:W-:Y:S01]  /*50a0*/  FMNMX.FTZ R101, R89, R96, !PT ;  /* 0x0000006059657209 */ /* 0x001fe20007810000 */
[----:B------:R-:W0:Y:S01]  /*50b0*/  MUFU.EX2 R72, R72 ;  /* 0x0000004800487308 */ /* 0x000e220000000800 */
[----:B-1----:R-:W-:-:S03]  /*50c0*/  FFMA.FTZ R100, R135, UR11, -R142 ;  /* 0x0000000b87647c23 */ /* 0x002fc6000801088e */
[----:B------:R-:W1:Y:S04]  /*50d0*/  SHFL.BFLY PT, R112, R101, 0x1, 0x1f ;  /* 0x0c201f0065707f89 */ /* 0x000e6800000e0000 */
[----:B------:R-:W-:Y:S08]  /*50e0*/  MUFU.EX2 R74, R74 ;  /* 0x0000004a004a7308 */ /* 0x000ff00000000800 */
[----:B------:R-:W2:Y:S01]  /*50f0*/  MUFU.EX2 R76, R76 ;  /* 0x0000004c004c7308 */ /* 0x000ea20000000800 */
[----:B0-----:R-:W-:-:S04]  /*5100*/  F2FP.SATFINITE.E4M3.F32.PACK_AB_MERGE_C R210, R72, R57, RZ ;  /* 0x0000003948d2723e */ /* 0x001fc800048070ff */
[----:B------:R-:W-:-:S03]  /*5110*/  F2FP.SATFINITE.E4M3.F32.PACK_AB_MERGE_C R210, R70, R55, R210 ;  /* 0x0000003746d2723e */ /* 0x000fc600048070d2 */
[----:B------:R0:W-:Y:S01]  /*5120*/  MUFU.EX2 R69, R81 ;  /* 0x0000005100457308 */ /* 0x0001e20000000800 */
[----:B-1----:R-:W-:Y:S01]  /*5130*/  FMNMX.FTZ R89, R101, R112, !PT ;  /* 0x0000007065597209 */ /* 0x002fe20007810000 */
[--C-:B------:R-:W-:Y:S01]  /*5140*/  FFMA.FTZ R112, R141, UR11, -R142.reuse ;  /* 0x0000000b8d707c23 */ /* 0x100fe2000801088e */
[----:B------:R-:W-:-:S02]  /*5150*/  FFMA.FTZ R101, R143, UR11, -R142 ;  /* 0x0000000b8f657c23 */ /* 0x000fc4000801088e */
[C---:B------:R-:W-:Y:S01]  /*5160*/  FSETP.NEU.FTZ.AND P2, PT, R89.reuse, -INF , PT ;  /* 0xff8000005900780b */ /* 0x040fe20003f5d000 */
[----:B------:R-:W-:-:S02]  /*5170*/  FFMA.FTZ R109, R89, R128, -8 ;  /* 0xc1000000596d7423 */ /* 0x000fc40000010080 */
[----:B------:R-:W-:Y:S01]  /*5180*/  MUFU.EX2 R50, R50 ;  /* 0x0000003200327308 */ /* 0x000fe20000000800 */
[----:B0-----:R-:W-:-:S01]  /*5190*/  FFMA.FTZ R81, R131, UR11, -R142 ;  /* 0x0000000b83517c23 */ /* 0x001fc2000801088e */
[----:B------:R-:W-:Y:S01]  /*51a0*/  FFMA.FTZ R128, R145, UR11, -R142 ;  /* 0x0000000b91807c23 */ /* 0x000fe2000801088e */
[----:B--2---:R-:W-:-:S02]  /*51b0*/  F2FP.SATFINITE.E4M3.F32.PACK_AB_MERGE_C R212, R76, R63, RZ ;  /* 0x0000003f4cd4723e */ /* 0x004fc400048070ff */
[----:B------:R-:W-:Y:S02]  /*51c0*/  FSEL R109, R109, RZ, P2 ;  /* 0x000000ff6d6d7208 */ /* 0x000fe40001000000 */
[----:B------:R-:W-:Y:S01]  /*51d0*/  F2FP.SATFINITE.E4M3.F32.PACK_AB_MERGE_C R212, R74, R59, R212 ;  /* 0x0000003b4ad4723e */ /* 0x000fe200048070d4 */
[----:B------:R-:W-:Y:S02]  /*51e0*/  MUFU.EX2 R60, R60 ;  /* 0x0000003c003c7308 */ /* 0x000fe40000000800 */
[----:B------:R-:W-:-:S01]  /*51f0*/  FFMA.FTZ R8, R8, UR11, -R109 ;  /* 0x0000000b08087c23 */ /* 0x000fc2000801086d */
[--C-:B------:R-:W-:Y:S01]  /*5200*/  FFMA.FTZ R45, R45, UR11, -R109.reuse ;  /* 0x0000000b2d2d7c23 */ /* 0x100fe2000801086d */
[----:B------:R-:W-:-:S01]  /*5210*/  FFMA.FTZ R111, R13, UR11, -R109 ;  /* 0x0000000b0d6f7c23 */ /* 0x000fc2000801086d */
[--C-:B------:R-:W-:Y:S01]  /*5220*/  FFMA.FTZ R130, R20, UR11, -R109.reuse ;  /* 0x0000000b14827c23 */ /* 0x100fe2000801086d */
[----:B------:R-:W-:-:S01]  /*5230*/  FFMA.FTZ R13, R24, UR11, -R109 ;  /* 0x0000000b180d7c23 */ /* 0x000fc2000801086d */
[--C-:B------:R-:W-:Y:S01]  /*5240*/  FFMA.FTZ R20, R27, UR11, -R109.reuse ;  /* 0x0000000b1b147c23 */ /* 0x100fe2000801086d */
[----:B------:R-:W-:Y:S01]  /*5250*/  MUFU.EX2 R8, R8 ;  /* 0x0000000800087308 */ /* 0x000fe20000000800 */
[----:B------:R-:W-:-:S01]  /*5260*/  FFMA.FTZ R24, R110, UR11, -R109 ;  /* 0x0000000b6e187c23 */ /* 0x000fc2000801086d */
[--C-:B------:R-:W-:Y:S01]  /*5270*/  FFMA.FTZ R115, R118, UR11, -R109.reuse ;  /* 0x0000000b76737c23 */ /* 0x100fe2000801086d */
[----:B------:R-:W-:-:S01]  /*5280*/  FFMA.FTZ R119, R123, UR11, -R109 ;  /* 0x0000000b7b777c23 */ /* 0x000fc2000801086d */
[--C-:B------:R-:W-:Y:S01]  /*5290*/  FFMA.FTZ R113, R124, UR11, -R109.reuse ;  /* 0x0000000b7c717c23 */ /* 0x100fe2000801086d */
[----:B------:R-:W-:-:S01]  /*52a0*/  FFMA.FTZ R110, R116, UR11, -R109 ;  /* 0x0000000b746e7c23 */ /* 0x000fc2000801086d */
[--C-:B------:R-:W-:Y:S01]  /*52b0*/  FFMA.FTZ R118, R120, UR11, -R109.reuse ;  /* 0x0000000b78767c23 */ /* 0x100fe2000801086d */
[----:B------:R-:W-:-:S01]  /*52c0*/  FFMA.FTZ R123, R97, UR11, -R109 ;  /* 0x0000000b617b7c23 */ /* 0x000fc2000801086d */
[----:B------:R-:W0:Y:S01]  /*52d0*/  MUFU.EX2 R45, R45 ;  /* 0x0000002d002d7308 */ /* 0x000e220000000800 */
[----:B------:R-:W-:-:S01]  /*52e0*/  FFMA.FTZ R116, R122, UR11, -R109 ;  /* 0x0000000b7a747c23 */ /* 0x000fc2000801086d */
[--C-:B------:R-:W-:Y:S01]  /*52f0*/  FFMA.FTZ R120, R98, UR11, -R109.reuse ;  /* 0x0000000b62787c23 */ /* 0x100fe2000801086d */
[----:B------:R-:W-:-:S01]  /*5300*/  FFMA.FTZ R97, R102, UR11, -R109 ;  /* 0x0000000b66617c23 */ /* 0x000fc2000801086d */
[--C-:B------:R-:W-:Y:S01]  /*5310*/  FFMA.FTZ R27, R126, UR11, -R109.reuse ;  /* 0x0000000b7e1b7c23 */ /* 0x100fe2000801086d */
[----:B------:R-:W-:-:S01]  /*5320*/  FFMA.FTZ R98, R103, UR11, -R109 ;  /* 0x0000000b67627c23 */ /* 0x000fc2000801086d */
[----:B------:R-:W-:Y:S01]  /*5330*/  FFMA.FTZ R102, R106, UR11, -R109 ;  /* 0x0000000b6a667c23 */ /* 0x000fe2000801086d */
[----:B------:R-:W-:-:S01]  /*5340*/  FADD.FTZ R122, R7, R10 ;  /* 0x0000000a077a7221 */ /* 0x000fc20000010000 */
[----:B------:R-:W1:Y:S01]  /*5350*/  MUFU.EX2 R111, R111 ;  /* 0x0000006f006f7308 */ /* 0x000e620000000800 */
[----:B------:R-:W-:-:S01]  /*5360*/  FFMA.FTZ R103, R107, UR11, -R109 ;  /* 0x0000000b6b677c23 */ /* 0x000fc2000801086d */
[--C-:B------:R-:W-:Y:S01]  /*5370*/  FFMA.FTZ R106, R80, UR11, -R109.reuse ;  /* 0x0000000b506a7c23 */ /* 0x100fe2000801086d */
[----:B------:R-:W-:-:S01]  /*5380*/  FFMA.FTZ R124, R125, UR11, -R109 ;  /* 0x0000000b7d7c7c23 */ /* 0x000fc2000801086d */
[--C-:B------:R-:W-:Y:S01]  /*5390*/  FFMA.FTZ R107, R83, UR11, -R109.reuse ;  /* 0x0000000b536b7c23 */ /* 0x100fe2000801086d */
[----:B------:R-:W-:-:S01]  /*53a0*/  FFMA.FTZ R80, R86, UR11, -R109 ;  /* 0x0000000b56507c23 */ /* 0x000fc2000801086d */
[--C-:B------:R-:W-:Y:S01]  /*53b0*/  FFMA.FTZ R83, R85, UR11, -R109.reuse ;  /* 0x0000000b55537c23 */ /* 0x100fe2000801086d */
[----:B------:R-:W-:-:S01]  /*53c0*/  FFMA.FTZ R86, R9, UR11, -R109 ;  /* 0x0000000b09567c23 */ /* 0x000fc2000801086d */
[----:B------:R-:W2:Y:S01]  /*53d0*/  MUFU.EX2 R130, R130 ;  /* 0x0000008200827308 */ /* 0x000ea20000000800 */
[----:B0-----:R-:W-:-:S01]  /*53e0*/  FADD.FTZ R126, R8, R45 ;  /* 0x0000002d087e7221 */ /* 0x001fc20000010000 */
[----:B------:R-:W-:Y:S01]  /*53f0*/  FFMA.FTZ R85, R87, UR11, -R109 ;  /* 0x0000000b57557c23 */ /* 0x000fe2000801086d */
[----:B------:R-:W-:-:S01]  /*5400*/  FADD.FTZ R9, R11, R122 ;  /* 0x0000007a0b097221 */ /* 0x000fc20000010000 */
[--C-:B------:R-:W-:Y:S01]  /*5410*/  FFMA.FTZ R114, R114, UR11, -R109.reuse ;  /* 0x0000000b72727c23 */ /* 0x100fe2000801086d */
[----:B------:R-:W-:-:S01]  /*5420*/  FFMA.FTZ R117, R127, UR11, -R109 ;  /* 0x0000000b7f757c23 */ /* 0x000fc2000801086d */
[----:B------:R-:W-:Y:S01]  /*5430*/  FFMA.FTZ R62, R62, UR11, -R109 ;  /* 0x0000000b3e3e7c23 */ /* 0x000fe2000801086d */
[----:B------:R-:W-:-:S01]  /*5440*/  FADD.FTZ R125, R12, R9 ;  /* 0x000000090c7d7221 */ /* 0x000fc20000010000 */
[----:B------:R-:W0:Y:S01]  /*5450*/  MUFU.EX2 R13, R13 ;  /* 0x0000000d000d7308 */ /* 0x000e220000000800 */
[----:B-1----:R-:W-:-:S01]  /*5460*/  FADD.FTZ R87, R111, R126 ;  /* 0x0000007e6f577221 */ /* 0x002fc20000010000 */
[----:B------:R-:W-:Y:S01]  /*5470*/  @!P1 PRMT R9, RZ, 0x654, R6 ;  /* 0x00000654ff099816 */ /* 0x000fe20000000006 */
[----:B------:R-:W-:-:S01]  /*5480*/  FADD.FTZ R126, R14, R125 ;  /* 0x0000007d0e7e7221 */ /* 0x000fc20000010000 */
[--C-:B------:R-:W-:Y:S01]  /*5490*/  FFMA.FTZ R121, R121, UR11, -R109.reuse ;  /* 0x0000000b79797c23 */ /* 0x100fe2000801086d */
[----:B------:R-:W-:-:S01]  /*54a0*/  FFMA.FTZ R66, R66, UR11, -R109 ;  /* 0x0000000b42427c23 */ /* 0x000fc2000801086d */
[----:B------:R1:W-:Y:S01]  /*54b0*/  @!P1 SYNCS.ARRIVE.TRANS64.RED.A1T0 RZ, [R9+URZ], RZ ;  /* 0x000000ff09ff99a7 */ /* 0x0003e2000810043f */
[----:B------:R-:W-:-:S01]  /*54c0*/  FADD.FTZ R126, R15, R126 ;  /* 0x0000007e0f7e7221 */ /* 0x000fc20000010000 */
[----:B------:R-:W3:Y:S01]  /*54d0*/  MUFU.EX2 R20, R20 ;  /* 0x0000001400147308 */ /* 0x000ee20000000800 */
[----:B--2---:R-:W-:-:S01]  /*54e0*/  FADD.FTZ R122, R130, R87 ;  /* 0x00000057827a7221 */ /* 0x004fc20000010000 */
[--C-:B------:R-:W-:Y:S01]  /*54f0*/  FFMA.FTZ R67, R67, UR11, -R109.reuse ;  /* 0x0000000b43437c23 */ /* 0x100fe2000801086d */
[----:B------:R-:W-:-:S01]  /*5500*/  FFMA.FTZ R44, R44, UR11, -R109 ;  /* 0x0000000b2c2c7c23 */ /* 0x000fc2000801086d */
[--C-:B------:R-:W-:Y:S01]  /*5510*/  FFMA.FTZ R104, R104, UR11, -R109.reuse ;  /* 0x0000000b68687c23 */ /* 0x100fe2000801086d */
[----:B------:R-:W-:-:S01]  /*5520*/  FFMA.FTZ R105, R105, UR11, -R109 ;  /* 0x0000000b69697c23 */ /* 0x000fc2000801086d */
[--C-:B-1----:R-:W-:Y:S01]  /*5530*/  FFMA.FTZ R9, R90, UR11, -R109.reuse ;  /* 0x0000000b5a097c23 */ /* 0x102fe2000801086d */
[----:B------:R-:W-:-:S01]  /*5540*/  FFMA.FTZ R34, R34, UR11, -R109 ;  /* 0x0000000b22227c23 */ /* 0x000fc2000801086d */
[----:B------:R-:W1:Y:S01]  /*5550*/  MUFU.EX2 R113, R113 ;  /* 0x0000007100717308 */ /* 0x000e620000000800 */
[----:B0-----:R-:W-:-:S01]  /*5560*/  FADD.FTZ R87, R13, R122 ;  /* 0x0000007a0d577221 */ /* 0x001fc20000010000 */
[--C-:B------:R-:W-:Y:S01]  /*5570*/  FFMA.FTZ R122, R31, UR11, -R109.reuse ;  /* 0x0000000b1f7a7c23 */ /* 0x100fe2000801086d */
[----:B------:R-:W-:Y:S01]  /*5580*/  F2FP.SATFINITE.E4M3.F32.PACK_AB_MERGE_C R201, R130, R111, RZ ;  /* 0x0000006f82c9723e */ /* 0x000fe200048070ff */
[--C-:B------:R-:W-:Y:S01]  /*5590*/  FFMA.FTZ R36, R36, UR11, -R109.reuse ;  /* 0x0000000b24247c23 */ /* 0x100fe2000801086d */
[----:B------:R-:W-:-:S01]  /*55a0*/  FFMA.FTZ R40, R40, UR11, -R109 ;  /* 0x0000000b28287c23 */ /* 0x000fc2000801086d */
[----:B------:R-:W-:Y:S01]  /*55b0*/  FFMA.FTZ R46, R46, UR11, -R109 ;  /* 0x0000000b2e2e7c23 */ /* 0x000fe2000801086d */
[----:B------:R-:W-:Y:S01]  /*55c0*/  F2FP.SATFINITE.E4M3.F32.PACK_AB_MERGE_C R201, R45, R8, R201 ;  /* 0x000000082dc9723e */ /* 0x000fe200048070c9 */
[----:B------:R-:W0:Y:S01]  /*55d0*/  MUFU.EX2 R124, R124 ;  /* 0x0000007c007c7308 */ /* 0x000e220000000800 */
[----:B---3--:R-:W-:-:S01]  /*55e0*/  FADD.FTZ R90, R20, R87 ;  /* 0x00000057145a7221 */ /* 0x008fc20000010000 */
[----:B------:R-:W-:Y:S01]  /*55f0*/  FADD.FTZ R87, R21, R126 ;  /* 0x0000007e15577221 */ /* 0x000fe20000010000 */
[----:B------:R-:W-:-:S01]  /*5600*/  FFMA.FTZ R47, R47, UR11, -R109 ;  /* 0x0000000b2f2f7c23 */ /* 0x000fc2000801086d */
[--C-:B------:R-:W-:Y:S01]  /*5610*/  FFMA.FTZ R41, R41, UR11, -R109.reuse ;  /* 0x0000000b29297c23 */ /* 0x100fe2000801086d */
[----:B------:R-:W-:-:S01]  /*5620*/  FFMA.FTZ R48, R48, UR11, -R109 ;  /* 0x0000000b30307c23 */ /* 0x000fc2000801086d */
[--C-:B------:R-:W-:Y:S01]  /*5630*/  FFMA.FTZ R140, R140, UR11, -R109.reuse ;  /* 0x0000000b8c8c7c23 */ /* 0x100fe2000801086d */
[----:B------:R-:W-:-:S01]  /*5640*/  FFMA.FTZ R146, R146, UR11, -R109 ;  /* 0x0000000b92927c23 */ /* 0x000fc2000801086d */
[----:B------:R-:W2:Y:S01]  /*5650*/  MUFU.EX2 R24, R24 ;  /* 0x0000001800187308 */ /* 0x000ea20000000800 */
[----:B-1----:R-:W-:-:S01]  /*5660*/  FADD.FTZ R125, R113, R90 ;  /* 0x0000005a717d7221 */ /* 0x002fc20000010000 */
[----:B------:R-:W-:Y:S01]  /*5670*/  FADD.FTZ R90, R26, R87 ;  /* 0x000000571a5a7221 */ /* 0x000fe20000010000 */
[----:B------:R-:W-:-:S01]  /*5680*/  FFMA.FTZ R87, R29, UR11, -R109 ;  /* 0x0000000b1d577c23 */ /* 0x000fc2000801086d */
[--C-:B------:R-:W-:Y:S01]  /*5690*/  FFMA.FTZ R144, R144, UR11, -R109.reuse ;  /* 0x0000000b90907c23 */ /* 0x100fe2000801086d */
[----:B------:R-:W-:-:S01]  /*56a0*/  FFMA.FTZ R148, R148, UR11, -R109 ;  /* 0x0000000b94947c23 */ /* 0x000fc2000801086d */
[----:B------:R-:W-:Y:S01]  /*56b0*/  FADD.FTZ R127, R35, R90 ;  /* 0x0000005a237f7221 */ /* 0x000fe20000010000 */
[----:B------:R-:W-:-:S01]  /*56c0*/  FFMA.FTZ R90, R30, UR11, -R109 ;  /* 0x0000000b1e5a7c23 */ /* 0x000fc2000801086d */
[----:B------:R-:W1:Y:S01]  /*56d0*/  MUFU.EX2 R27, R27 ;  /* 0x0000001b001b7308 */ /* 0x000e620000000800 */
[----:B0-----:R-:W-:-:S01]  /*56e0*/  FADD.FTZ R125, R124, R125 ;  /* 0x0000007d7c7d7221 */ /* 0x001fc20000010000 */
[----:B------:R-:W-:Y:S01]  /*56f0*/  FADD.FTZ R30, R38, R127 ;  /* 0x0000007f261e7221 */ /* 0x000fe20000010000 */
[----:B------:R-:W-:Y:S01]  /*5700*/  F2FP.SATFINITE.E4M3.F32.PACK_AB_MERGE_C R203, R124, R113, RZ ;  /* 0x000000717ccb723e */ /* 0x000fe200048070ff */
[----:B------:R-:W-:Y:S01]  /*5710*/  IMAD.MOV.U32 R38, RZ, RZ, R25 ;  /* 0x000000ffff267224 */ /* 0x000fe200078e0019 */
[----:B------:R-:W-:Y:S01]  /*5720*/  PLOP3.LUT P1, PT, PT, PT, UP0, 0x80, 0x0 ;  /* 0x000000000000781c */ /* 0x000fe20003f2f008 */
[----:B------:R-:W-:Y:S01]  /*5730*/  FADD.FTZ R127, R39, R30 ;  /* 0x0000001e277f7221 */ /* 0x000fe20000010000 */
[----:B------:R-:W-:Y:S01]  /*5740*/  F2FP.SATFINITE.E4M3.F32.PACK_AB_MERGE_C R203, R20, R13, R203 ;  /* 0x0000000d14cb723e */ /* 0x000fe200048070cb */
[----:B------:R-:W0:Y:S01]  /*5750*/  MUFU.EX2 R114, R114 ;  /* 0x0000007200727308 */ /* 0x000e220000000800 */
[----:B--2---:R-:W-:-:S01]  /*5760*/  FADD.FTZ R126, R24, R125 ;  /* 0x0000007d187e7221 */ /* 0x004fc20000010000 */
[----:B------:R-:W-:Y:S01]  /*5770*/  FFMA.FTZ R125, R32, UR11, -R109 ;  /* 0x0000000b207d7c23 */ /* 0x000fe2000801086d */
[----:B------:R-:W-:-:S01]  /*5780*/  FADD.FTZ R32, R42, R127 ;  /* 0x0000007f2a207221 */ /* 0x000fc20000010000 */
[----:B------:R-:W-:-:S03]  /*5790*/  IMAD.MOV.U32 R45, RZ, RZ, R25 ;  /* 0x000000ffff2d7224 */ /* 0x000fc600078e0019 */
[----:B------:R-:W-:Y:S01]  /*57a0*/  FADD.FTZ R127, R43, R32 ;  /* 0x000000202b7f7221 */ /* 0x000fe20000010000 */
[----:B------:R-:W2:Y:S01]  /*57b0*/  MUFU.EX2 R117, R117 ;  /* 0x0000007500757308 */ /* 0x000ea20000000800 */
[----:B-1----:R-:W-:-:S01]  /*57c0*/  FADD.FTZ R29, R27, R126 ;  /* 0x0000007e1b1d7221 */ /* 0x002fc20000010000 */
[----:B------:R-:W-:Y:S02]  /*57d0*/  IMAD.MOV.U32 R43, RZ, RZ, R25 ;  /* 0x000000ffff2b7224 */ /* 0x000fe400078e0019 */
[----:B------:R-:W-:-:S01]  /*57e0*/  FADD.FTZ R32, R52, R127 ;  /* 0x0000007f34207221 */ /* 0x000fc20000010000 */
[----:B------:R-:W-:-:S03]  /*57f0*/  IMAD.MOV.U32 R52, RZ, RZ, R25 ;  /* 0x000000ffff347224 */ /* 0x000fc600078e0019 */
[----:B------:R-:W-:Y:S01]  /*5800*/  MUFU.EX2 R110, R110 ;  /* 0x0000006e006e7308 */ /* 0x000fe20000000800 */
[----:B0-----:R-:W-:-:S07]  /*5810*/  FADD.FTZ R30, R114, R29 ;  /* 0x0000001d721e7221 */ /* 0x001fce0000010000 */
[----:B------:R-:W-:Y:S01]  /*5820*/  MUFU.EX2 R115, R115 ;  /* 0x0000007300737308 */ /* 0x000fe20000000800 */
[----:B--2---:R-:W-:-:S04]  /*5830*/  F2FP.SATFINITE.E4M3.F32.PACK_AB_MERGE_C R205, R117, R114, RZ ;  /* 0x0000007275cd723e */ /* 0x004fc800048070ff */
[----:B------:R-:W-:Y:S01]  /*5840*/  F2FP.SATFINITE.E4M3.F32.PACK_AB_MERGE_C R205, R27, R24, R205 ;  /* 0x000000181bcd723e */ /* 0x000fe200048070cd */
[----:B------:R-:W-:Y:S02]  /*5850*/  IMAD.MOV.U32 R24, RZ, RZ, R25 ;  /* 0x000000ffff187224 */ /* 0x000fe400078e0019 */
[----:B------:R-:W-:Y:S08]  /*5860*/  MUFU.EX2 R118, R118 ;  /* 0x0000007600767308 */ /* 0x000ff00000000800 */
[----:B------:R0:W-:Y:S08]  /*5870*/  MUFU.EX2 R6, R62 ;  /* 0x0000003e00067308 */ /* 0x0001f00000000800 */
[----:B------:R-:W1:Y:S01]  /*5880*/  MUFU.EX2 R121, R121 ;  /* 0x0000007900797308 */ /* 0x000e620000000800 */
[----:B0-----:R-:W-:-:S07]  /*5890*/  FFMA.FTZ R62, R28, UR11, -R109 ;  /* 0x0000000b1c3e7c23 */ /* 0x001fce000801086d */
[----:B------:R0:W-:Y:S08]  /*58a0*/  MUFU.EX2 R28, R66 ;  /* 0x00000042001c7308 */ /* 0x0001f00000000800 */
[----:B------:R-:W2:Y:S01]  /*58b0*/  MUFU.EX2 R116, R116 ;  /* 0x0000007400747308 */ /* 0x000ea20000000800 */
[----:B0-----:R-:W-:-:S01]  /*58c0*/  FFMA.FTZ R66, R33, UR11, -R109 ;  /* 0x0000000b21427c23 */ /* 0x001fc2000801086d */
[----:B------:R-:W-:Y:S01]  /*58d0*/  FADD.FTZ R33, R117, R30 ;  /* 0x0000001e75217221 */ /* 0x000fe20000010000 */
[----:B-1----:R-:W-:-:S03]  /*58e0*/  F2FP.SATFINITE.E4M3.F32.PACK_AB_MERGE_C R207, R121, R118, RZ ;  /* 0x0000007679cf723e */ /* 0x002fc600048070ff */
[----:B------:R-:W-:Y:S01]  /*58f0*/  FADD.FTZ R30, R110, R33 ;  /* 0x000000216e1e7221 */ /* 0x000fe20000010000 */
[C---:B------:R-:W-:Y:S01]  /*5900*/  F2FP.SATFINITE.E4M3.F32.PACK_AB_MERGE_C R207, R115.reuse, R110, R207 ;  /* 0x0000006e73cf723e */ /* 0x040fe200048070cf */
[----:B------:R-:W0:Y:S02]  /*5910*/  MUFU.EX2 R119, R119 ;  /* 0x0000007700777308 */ /* 0x000e240000000800 */
[----:B------:R-:W-:-:S06]  /*5920*/  FADD.FTZ R33, R115, R30 ;  /* 0x0000001e73217221 */ /* 0x000fcc0000010000 */
[----:B------:R1:W-:Y:S08]  /*5930*/  MUFU.EX2 R31, R67 ;  /* 0x00000043001f7308 */ /* 0x0003f00000000800 */
[----:B------:R-:W3:Y:S01]  /*5940*/  MUFU.EX2 R120, R120 ;  /* 0x0000007800787308 */ /* 0x000ee20000000800 */
[----:B-1----:R-:W-:-:S01]  /*5950*/  FFMA.FTZ R67, R37, UR11, -R109 ;  /* 0x0000000b25437c23 */ /* 0x002fc2000801086d */
[----:B------:R-:W-:Y:S01]  /*5960*/  FADD.FTZ R37, R49, R32 ;  /* 0x0000002031257221 */ /* 0x000fe20000010000 */
[----:B------:R-:W-:-:S01]  /*5970*/  FADD.FTZ R32, R118, R33 ;  /* 0x0000002176207221 */ /* 0x000fc20000010000 */
[----:B------:R-:W-:-:S03]  /*5980*/  FFMA.FTZ R109, R147, UR11, -R109 ;  /* 0x0000000b936d7c23 */ /* 0x000fc6000801086d */
[----:B------:R-:W-:Y:S01]  /*5990*/  FADD.FTZ R33, R121, R32 ;  /* 0x0000002079217221 */ /* 0x000fe20000010000 */
[----:B------:R1:W-:Y:S08]  /*59a0*/  MUFU.EX2 R29, R44 ;  /* 0x0000002c001d7308 */ /* 0x0003f00000000800 */
[----:B------:R-:W4:Y:S01]  /*59b0*/  MUFU.EX2 R123, R123 ;  /* 0x0000007b007b7308 */ /* 0x000f220000000800 */
[----:B-1----:R-:W-:-:S01]  /*59c0*/  FADD.FTZ R44, R54, R37 ;  /* 0x00000025362c7221 */ /* 0x002fc20000010000 */
[----:B------:R-:W-:-:S03]  /*59d0*/  IMAD.MOV.U32 R54, RZ, RZ, R25 ;  /* 0x000000ffff367224 */ /* 0x000fc600078e0019 */
[----:B------:R-:W-:Y:S01]  /*59e0*/  FADD.FTZ R37, R51, R44 ;  /* 0x0000002c33257221 */ /* 0x000fe20000010000 */
[----:B--2---:R-:W-:-:S01]  /*59f0*/  FADD.FTZ R44, R116, R33 ;  /* 0x00000021742c7221 */ /* 0x004fc20000010000 */
[----:B------:R-:W-:Y:S01]  /*5a00*/  IMAD.MOV.U32 R51, RZ, RZ, R25 ;  /* 0x000000ffff337224 */ /* 0x000fe200078e0019 */
[----:B------:R-:W1:Y:S02]  /*5a10*/  MUFU.EX2 R97, R97 ;  /* 0x0000006100617308 */ /* 0x000e640000000800 */
[----:B0-----:R-:W-:-:S04]  /*5a20*/  FADD.FTZ R33, R119, R44 ;  /* 0x0000002c77217221 */ /* 0x001fc80000010000 */
[----:B---3--:R-:W-:Y:S02]  /*5a30*/  FADD.FTZ R44, R120, R33 ;  /* 0x00000021782c7221 */ /* 0x008fe40000010000 */
[----:B------:R0:W-:Y:S01]  /*5a40*/  MUFU.EX2 R30, R62 ;  /* 0x0000003e001e7308 */ /* 0x0001e20000000800 */
[C---:B----4-:R-:W-:Y:S01]  /*5a50*/  F2FP.SATFINITE.E4M3.F32.PACK_AB_MERGE_C R209, R123.reuse, R120, RZ ;  /* 0x000000787bd1723e */ /* 0x050fe200048070ff */
[----:B------:R-:W-:-:S03]  /*5a60*/  FADD.FTZ R44, R123, R44 ;  /* 0x0000002c7b2c7221 */ /* 0x000fc60000010000 */
[----:B------:R-:W-:-:S03]  /*5a70*/  F2FP.SATFINITE.E4M3.F32.PACK_AB_MERGE_C R209, R119, R116, R209 ;  /* 0x0000007477d1723e */ /* 0x000fc600048070d1 */
[----:B------:R-:W2:Y:S01]  /*5a80*/  MUFU.EX2 R98, R98 ;  /* 0x0000006200627308 */ /* 0x000ea20000000800 */
[----:B0-----:R-:W-:-:S01]  /*5a90*/  FADD.FTZ R62, R56, R37 ;  /* 0x00000025383e7221 */ /* 0x001fc20000010000 */
[----:B-1----:R-:W-:Y:S01]  /*5aa0*/  FADD.FTZ R11, R97, R44 ;  /* 0x0000002c610b7221 */ /* 0x002fe20000010000 */
[--C-:B------:R-:W-:Y:S02]  /*5ab0*/  IMAD.MOV.U32 R44, RZ, RZ, R25.reuse ;  /* 0x000000ffff2c7224 */ /* 0x100fe400078e0019 */
[----:B------:R-:W-:Y:S01]  /*5ac0*/  FADD.FTZ R127, R53, R62 ;  /* 0x0000003e357f7221 */ /* 0x000fe20000010000 */
[----:B------:R-:W-:Y:S02]  /*5ad0*/  IMAD.MOV.U32 R53, RZ, RZ, R25 ;  /* 0x000000ffff357224 */ /* 0x000fe400078e0019 */
[----:B------:R-:W-:Y:S01]  /*5ae0*/  MUFU.EX2 R104, R104 ;  /* 0x0000006800687308 */ /* 0x000fe20000000800 */
[----:B------:R-:W-:-:S01]  /*5af0*/  FADD.FTZ R62, R58, R127 ;  /* 0x0000007f3a3e7221 */ /* 0x000fc20000010000 */
[----:B------:R-:W-:-:S02]  /*5b00*/  IMAD.MOV.U32 R56, RZ, RZ, R25 ;  /* 0x000000ffff387224 */ /* 0x000fc400078e0019 */
[----:B------:R-:W-:-:S04]  /*5b10*/  IMAD.MOV.U32 R58, RZ, RZ, R25 ;  /* 0x000000ffff3a7224 */ /* 0x000fc800078e0019 */
[----:B------:R-:W0:Y:S01]  /*5b20*/  MUFU.EX2 R105, R105 ;  /* 0x0000006900697308 */ /* 0x000e220000000800 */
[----:B--2---:R-:W-:-:S07]  /*5b30*/  FADD.FTZ R11, R98, R11 ;  /* 0x0000000b620b7221 */ /* 0x004fce0000010000 */
[----:B------:R1:W-:Y:S08]  /*5b40*/  MUFU.EX2 R32, R87 ;  /* 0x0000005700207308 */ /* 0x0003f00000000800 */
[----:B------:R-:W2:Y:S01]  /*5b50*/  MUFU.EX2 R102, R102 ;  /* 0x0000006600667308 */ /* 0x000ea20000000800 */
[----:B-1----:R-:W-:-:S01]  /*5b60*/  FADD.FTZ R87, R55, R62 ;  /* 0x0000003e37577221 */ /* 0x002fc20000010000 */
[----:B0-----:R-:W-:Y:S01]  /*5b70*/  F2FP.SATFINITE.E4M3.F32.PACK_AB_MERGE_C R211, R105, R104, RZ ;  /* 0x0000006869d3723e */ /* 0x001fe200048070ff */
[----:B------:R-:W-:-:S02]  /*5b80*/  IMAD.MOV.U32 R55, RZ, RZ, R25 ;  /* 0x000000ffff377224 */ /* 0x000fc400078e0019 */
[----:B------:R-:W-:Y:S01]  /*5b90*/  FADD.FTZ R26, R70, R87 ;  /* 0x00000057461a7221 */ /* 0x000fe20000010000 */
[----:B------:R-:W-:Y:S01]  /*5ba0*/  F2FP.SATFINITE.E4M3.F32.PACK_AB_MERGE_C R211, R98, R97, R211 ;  /* 0x0000006162d3723e */ /* 0x000fe200048070d3 */
[----:B------:R-:W-:Y:S01]  /*5bb0*/  IMAD.MOV.U32 R62, RZ, RZ, R25 ;  /* 0x000000ffff3e7224 */ /* 0x000fe200078e0019 */
[----:B------:R-:W0:Y:S01]  /*5bc0*/  MUFU.EX2 R103, R103 ;  /* 0x0000006700677308 */ /* 0x000e220000000800 */
[----:B------:R-:W-:-:S01]  /*5bd0*/  FADD.FTZ R21, R57, R26 ;  /* 0x0000001a39157221 */ /* 0x000fc20000010000 */
[----:B------:R-:W-:Y:S01]  /*5be0*/  FADD.FTZ R26, R104, R11 ;  /* 0x0000000b681a7221 */ /* 0x000fe20000010000 */
[----:B------:R-:W-:Y:S02]  /*5bf0*/  IMAD.MOV.U32 R57, RZ, RZ, R25 ;  /* 0x000000ffff397224 */ /* 0x000fe400078e0019 */
[----:B------:R-:W-:Y:S01]  /*5c00*/  FADD.FTZ R42, R72, R21 ;  /* 0x00000015482a7221 */ /* 0x000fe20000010000 */
[----:B------:R-:W-:-:S01]  /*5c10*/  FADD.FTZ R11, R105, R26 ;  /* 0x0000001a690b7221 */ /* 0x000fc20000010000 */
[----:B------:R-:W-:Y:S01]  /*5c20*/  IMAD.MOV.U32 R70, RZ, RZ, R25 ;  /* 0x000000ffff467224 */ /* 0x000fe200078e0019 */
[----:B------:R-:W1:Y:S01]  /*5c30*/  MUFU.EX2 R106, R106 ;  /* 0x0000006a006a7308 */ /* 0x000e620000000800 */
[----:B------:R-:W-:-:S01]  /*5c40*/  FADD.FTZ R39, R59, R42 ;  /* 0x0000002a3b277221 */ /* 0x000fc20000010000 */
[----:B--2---:R-:W-:Y:S01]  /*5c50*/  FADD.FTZ R26, R102, R11 ;  /* 0x0000000b661a7221 */ /* 0x004fe20000010000 */
[----:B------:R-:W-:-:S02]  /*5c60*/  IMAD.MOV.U32 R59, RZ, RZ, R25 ;  /* 0x000000ffff3b7224 */ /* 0x000fc400078e0019 */
[----:B------:R-:W-:Y:S01]  /*5c70*/  FADD.FTZ R42, R74, R39 ;  /* 0x000000274a2a7221 */ /* 0x000fe20000010000 */
[----:B------:R-:W-:Y:S02]  /*5c80*/  IMAD.MOV.U32 R72, RZ, RZ, R25 ;  /* 0x000000ffff487224 */ /* 0x000fe400078e0019 */
[----:B------:R-:W2:Y:S01]  /*5c90*/  MUFU.EX2 R107, R107 ;  /* 0x0000006b006b7308 */ /* 0x000ea20000000800 */
[----:B0-----:R-:W-:-:S01]  /*5ca0*/  FADD.FTZ R11, R103, R26 ;  /* 0x0000001a670b7221 */ /* 0x001fc20000010000 */
[----:B------:R-:W-:Y:S01]  /*5cb0*/  FADD.FTZ R39, R63, R42 ;  /* 0x0000002a3f277221 */ /* 0x000fe20000010000 */
[--C-:B------:R-:W-:Y:S02]  /*5cc0*/  IMAD.MOV.U32 R42, RZ, RZ, R25.reuse ;  /* 0x000000ffff2a7224 */ /* 0x100fe400078e0019 */
[--C-:B------:R-:W-:Y:S02]  /*5cd0*/  IMAD.MOV.U32 R63, RZ, RZ, R25.reuse ;  /* 0x000000ffff3f7224 */ /* 0x100fe400078e0019 */
[----:B------:R-:W-:Y:S01]  /*5ce0*/  IMAD.MOV.U32 R74, RZ, RZ, R25 ;  /* 0x000000ffff4a7224 */ /* 0x000fe200078e0019 */
[----:B------:R-:W0:Y:S01]  /*5cf0*/  MUFU.EX2 R80, R80 ;  /* 0x0000005000507308 */ /* 0x000e220000000800 */
[----:B-1----:R-:W-:-:S01]  /*5d00*/  FADD.FTZ R26, R106, R11 ;  /* 0x0000000b6a1a7221 */ /* 0x002fc20000010000 */
[----:B------:R-:W-:-:S06]  /*5d10*/  IMAD.MOV.U32 R87, RZ, RZ, R25 ;  /* 0x000000ffff577224 */ /* 0x000fcc00078e0019 */
[----:B------:R-:W1:Y:S01]  /*5d20*/  MUFU.EX2 R83, R83 ;  /* 0x0000005300537308 */ /* 0x000e620000000800 */
[----:B--2---:R-:W-:-:S04]  /*5d30*/  F2FP.SATFINITE.E4M3.F32.PACK_AB_MERGE_C R213, R107, R106, RZ ;  /* 0x0000006a6bd5723e */ /* 0x004fc800048070ff */
[----:B------:R-:W-:-:S03]  /*5d40*/  F2FP.SATFINITE.E4M3.F32.PACK_AB_MERGE_C R213, R103, R102, R213 ;  /* 0x0000006667d5723e */ /* 0x000fc600048070d5 */
[----:B------:R-:W2:Y:S08]  /*5d50*/  MUFU.EX2 R85, R85 ;  /* 0x0000005500557308 */ /* 0x000eb00000000800 */
[----:B------:R3:W-:Y:S08]  /*5d60*/  MUFU.EX2 R21, R34 ;  /* 0x0000002200157308 */ /* 0x0007f00000000800 */
[----:B------:R-:W4:Y:S01]  /*5d70*/  MUFU.EX2 R86, R86 ;  /* 0x0000005600567308 */ /* 0x000f220000000800 */
[----:B---3--:R-:W-:-:S01]  /*5d80*/  FADD.FTZ R34, R76, R39 ;  /* 0x000000274c227221 */ /* 0x008fc20000010000 */
[----:B------:R-:W-:Y:S01]  /*5d90*/  FADD.FTZ R39, R107, R26 ;  /* 0x0000001a6b277221 */ /* 0x000fe20000010000 */
[----:B------:R-:W-:-:S02]  /*5da0*/  IMAD.MOV.U32 R76, RZ, RZ, R25 ;  /* 0x000000ffff4c7224 */ /* 0x000fc400078e0019 */
[----:B------:R-:W-:Y:S01]  /*5db0*/  FADD.FTZ R49, R69, R34 ;  /* 0x0000002245317221 */ /* 0x000fe20000010000 */
[----:B0-----:R-:W-:-:S01]  /*5dc0*/  FADD.FTZ R26, R80, R39 ;  /* 0x00000027501a7221 */ /* 0x001fc20000010000 */
[----:B------:R-:W-:Y:S01]  /*5dd0*/  IMAD.MOV.U32 R39, RZ, RZ, R25 ;  /* 0x000000ffff277224 */ /* 0x000fe200078e0019 */
[----:B------:R-:W0:Y:S01]  /*5de0*/  MUFU.EX2 R61, R61 ;  /* 0x0000003d003d7308 */ /* 0x000e220000000800 */
[----:B------:R-:W-:-:S01]  /*5df0*/  FADD.FTZ R34, R78, R49 ;  /* 0x000000314e227221 */ /* 0x000fc20000010000 */
[----:B-1----:R-:W-:Y:S01]  /*5e00*/  FADD.FTZ R26, R83, R26 ;  /* 0x0000001a531a7221 */ /* 0x002fe20000010000 */
[----:B------:R-:W-:Y:S02]  /*5e10*/  IMAD.MOV.U32 R49, RZ, RZ, R25 ;  /* 0x000000ffff317224 */ /* 0x000fe400078e0019 */
[----:B------:R-:W-:Y:S01]  /*5e20*/  FADD.FTZ R7, R71, R34 ;  /* 0x0000002247077221 */ /* 0x000fe20000010000 */
[----:B--2---:R-:W-:-:S01]  /*5e30*/  FADD.FTZ R15, R85, R26 ;  /* 0x0000001a550f7221 */ /* 0x004fc20000010000 */
[C---:B------:R-:W-:Y:S01]  /*5e40*/  F2FP.SATFINITE.E4M3.F32.PACK_AB_MERGE_C R71, R50.reuse, R71, RZ ;  /* 0x000000473247723e */ /* 0x040fe200048070ff */
[----:B------:R-:W1:Y:S01]  /*5e50*/  MUFU.EX2 R9, R9 ;  /* 0x0000000900097308 */ /* 0x000e620000000800 */
[----:B------:R-:W-:-:S01]  /*5e60*/  FADD.FTZ R7, R50, R7 ;  /* 0x0000000732077221 */ /* 0x000fc20000010000 */
[C---:B----4-:R-:W-:Y:S01]  /*5e70*/  FADD.FTZ R15, R86.reuse, R15 ;  /* 0x0000000f560f7221 */ /* 0x050fe20000010000 */
[----:B------:R-:W-:Y:S01]  /*5e80*/  F2FP.SATFINITE.E4M3.F32.PACK_AB_MERGE_C R85, R86, R85, RZ ;  /* 0x000000555655723e */ /* 0x000fe200048070ff */
[----:B------:R-:W-:-:S02]  /*5e90*/  IMAD.MOV.U32 R34, RZ, RZ, R25 ;  /* 0x000000ffff227224 */ /* 0x000fc400078e0019 */
[----:B------:R-:W-:-:S01]  /*5ea0*/  FADD.FTZ R14, R60, R7 ;  /* 0x000000073c0e7221 */ /* 0x000fc20000010000 */
[----:B------:R-:W-:Y:S01]  /*5eb0*/  FADD.FTZ R26, R6, R15 ;  /* 0x0000000f061a7221 */ /* 0x000fe20000010000 */
[----:B------:R-:W-:Y:S01]  /*5ec0*/  F2FP.SATFINITE.E4M3.F32.PACK_AB_MERGE_C R214, R78, R69, R71 ;  /* 0x000000454ed6723e */ /* 0x000fe20004807047 */
[----:B------:R-:W2:Y:S01]  /*5ed0*/  MUFU.EX2 R64, R64 ;  /* 0x0000004000407308 */ /* 0x000ea20000000800 */
[----:B0-----:R-:W-:-:S01]  /*5ee0*/  FADD.FTZ R15, R61, R14 ;  /* 0x0000000e3d0f7221 */ /* 0x001fc20000010000 */
[----:B------:R-:W-:Y:S01]  /*5ef0*/  F2FP.SATFINITE.E4M3.F32.PACK_AB_MERGE_C R215, R83, R80, R85 ;  /* 0x0000005053d7723e */ /* 0x000fe20004807055 */
[--C-:B------:R-:W-:Y:S02]  /*5f00*/  IMAD.MOV.U32 R50, RZ, RZ, R25.reuse ;  /* 0x000000ffff327224 */ /* 0x100fe400078e0019 */
[--C-:B------:R-:W-:Y:S02]  /*5f10*/  IMAD.MOV.U32 R69, RZ, RZ, R25.reuse ;  /* 0x000000ffff457224 */ /* 0x100fe400078e0019 */
[----:B------:R-:W-:Y:S01]  /*5f20*/  IMAD.MOV.U32 R71, RZ, RZ, R25 ;  /* 0x000000ffff477224 */ /* 0x000fe200078e0019 */
[----:B------:R-:W0:Y:S01]  /*5f30*/  MUFU.EX2 R65, R65 ;  /* 0x0000004100417308 */ /* 0x000e220000000800 */
[----:B-1----:R-:W-:-:S01]  /*5f40*/  FADD.FTZ R35, R9, R26 ;  /* 0x0000001a09237221 */ /* 0x002fc20000010000 */
[----:B------:R-:W-:-:S02]  /*5f50*/  IMAD.MOV.U32 R26, RZ, RZ, R25 ;  /* 0x000000ffff1a7224 */ /* 0x000fc400078e0019 */
[----:B------:R-:W-:Y:S02]  /*5f60*/  IMAD.MOV.U32 R78, RZ, RZ, R25 ;  /* 0x000000ffff4e7224 */ /* 0x000fe400078e0019 */
[----:B------:R-:W-:Y:S01]  /*5f70*/  FADD.FTZ R8, R28, R35 ;  /* 0x000000231c087221 */ /* 0x000fe20000010000 */
[----:B------:R-:W-:Y:S01]  /*5f80*/  F2FP.SATFINITE.E4M3.F32.PACK_AB_MERGE_C R28, R31, R28, RZ ;  /* 0x0000001c1f1c723e */ /* 0x000fe200048070ff */
[----:B------:R-:W-:Y:S01]  /*5f90*/  IMAD.MOV.U32 R35, RZ, RZ, R25 ;  /* 0x000000ffff237224 */ /* 0x000fe200078e0019 */
[----:B------:R-:W1:Y:S01]  /*5fa0*/  MUFU.EX2 R68, R68 ;  /* 0x0000004400447308 */ /* 0x000e620000000800 */
[----:B--2---:R-:W-:-:S01]  /*5fb0*/  FADD.FTZ R14, R64, R15 ;  /* 0x0000000f400e7221 */ /* 0x004fc20000010000 */
[----:B------:R-:W-:Y:S01]  /*5fc0*/  FADD.FTZ R8, R31, R8 ;  /* 0x000000081f087221 */ /* 0x000fe20000010000 */
[----:B------:R-:W-:Y:S01]  /*5fd0*/  F2FP.SATFINITE.E4M3.F32.PACK_AB_MERGE_C R217, R9, R6, R28 ;  /* 0x0000000609d9723e */ /* 0x000fe2000480701c */
[----:B------:R-:W-:Y:S02]  /*5fe0*/  IMAD.MOV.U32 R28, RZ, RZ, R25 ;  /* 0x000000ffff1c7224 */ /* 0x000fe400078e0019 */
[----:B------:R-:W-:-:S01]  /*5ff0*/  FADD.FTZ R13, R29, R8 ;  /* 0x000000081d0d7221 */ /* 0x000fc20000010000 */
[----:B------:R-:W-:Y:S01]  /*6000*/  IMAD.MOV.U32 R31, RZ, RZ, R25 ;  /* 0x000000ffff1f7224 */ /* 0x000fe200078e0019 */
[----:B------:R-:W2:Y:S01]  /*6010*/  MUFU.EX2 R73, R73 ;  /* 0x0000004900497308 */ /* 0x000ea20000000800 */
[C---:B0-----:R-:W-:Y:S01]  /*6020*/  F2FP.SATFINITE.E4M3.F32.PACK_AB_MERGE_C R64, R65.reuse, R64, RZ ;  /* 0x000000404140723e */ /* 0x041fe200048070ff */
[----:B------:R-:W-:Y:S01]  /*6030*/  FADD.FTZ R65, R65, R14 ;  /* 0x0000000e41417221 */ /* 0x000fe20000010000 */
[----:B------:R-:W-:-:S01]  /*6040*/  FADD.FTZ R13, R30, R13 ;  /* 0x0000000d1e0d7221 */ /* 0x000fc20000010000 */
[--C-:B------:R-:W-:Y:S01]  /*6050*/  IMAD.MOV.U32 R80, RZ, RZ, R25.reuse ;  /* 0x000000ffff507224 */ /* 0x100fe200078e0019 */
[----:B------:R-:W-:Y:S01]  /*6060*/  F2FP.SATFINITE.E4M3.F32.PACK_AB_MERGE_C R216, R61, R60, R64 ;  /* 0x0000003c3dd8723e */ /* 0x000fe20004807040 */
[----:B------:R-:W-:-:S02]  /*6070*/  IMAD.MOV.U32 R61, RZ, RZ, R25 ;  /* 0x000000ffff3d7224 */ /* 0x000fc400078e0019 */
[----:B------:R-:W0:Y:S01]  /*6080*/  MUFU.EX2 R75, R75 ;  /* 0x0000004b004b7308 */ /* 0x000e220000000800 */
[----:B-1----:R-:W-:-:S01]  /*6090*/  FADD.FTZ R14, R68, R65 ;  /* 0x00000041440e7221 */ /* 0x002fc20000010000 */
[--C-:B------:R-:W-:Y:S02]  /*60a0*/  IMAD.MOV.U32 R60, RZ, RZ, R25.reuse ;  /* 0x000000ffff3c7224 */ /* 0x100fe400078e0019 */
[--C-:B------:R-:W-:Y:S02]  /*60b0*/  IMAD.MOV.U32 R65, RZ, RZ, R25.reuse ;  /* 0x000000ffff417224 */ /* 0x100fe400078e0019 */
[----:B------:R-:W-:Y:S02]  /*60c0*/  IMAD.MOV.U32 R64, RZ, RZ, R25 ;  /* 0x000000ffff407224 */ /* 0x000fe400078e0019 */
[----:B------:R-:W1:Y:S01]  /*60d0*/  MUFU.EX2 R82, R82 ;  /* 0x0000005200527308 */ /* 0x000e620000000800 */
[----:B--2---:R-:W-:-:S01]  /*60e0*/  FADD.FTZ R14, R73, R14 ;  /* 0x0000000e490e7221 */ /* 0x004fc20000010000 */
[----:B------:R-:W-:-:S02]  /*60f0*/  IMAD.MOV.U32 R83, RZ, RZ, R25 ;  /* 0x000000ffff537224 */ /* 0x000fc400078e0019 */
[--C-:B------:R-:W-:Y:S02]  /*6100*/  IMAD.MOV.U32 R85, RZ, RZ, R25.reuse ;  /* 0x000000ffff557224 */ /* 0x100fe400078e0019 */
[----:B------:R-:W-:Y:S02]  /*6110*/  IMAD.MOV.U32 R86, RZ, RZ, R25 ;  /* 0x000000ffff567224 */ /* 0x000fe400078e0019 */
[----:B------:R-:W2:Y:S01]  /*6120*/  MUFU.EX2 R37, R90 ;  /* 0x0000005a00257308 */ /* 0x000ea20000000800 */
[----:B0-----:R-:W-:-:S01]  /*6130*/  FADD.FTZ R15, R75, R14 ;  /* 0x0000000e4b0f7221 */ /* 0x001fc20000010000 */
[----:B------:R-:W-:-:S06]  /*6140*/  FADD.FTZ R14, R32, R13 ;  /* 0x0000000d200e7221 */ /* 0x000fcc0000010000 */
[----:B------:R0:W3:Y:S01]  /*6150*/  MUFU.EX2 R77, R91 ;  /* 0x0000005b004d7308 */ /* 0x0000e20000000800 */
[C---:B-1----:R-:W-:Y:S01]  /*6160*/  F2FP.SATFINITE.E4M3.F32.PACK_AB_MERGE_C R75, R82.reuse, R75, RZ ;  /* 0x0000004b524b723e */ /* 0x042fe200048070ff */
[----:B------:R-:W-:-:S03]  /*6170*/  FADD.FTZ R82, R82, R15 ;  /* 0x0000000f52527221 */ /* 0x000fc60000010000 */
[----:B------:R-:W-:Y:S01]  /*6180*/  F2FP.SATFINITE.E4M3.F32.PACK_AB_MERGE_C R218, R73, R68, R75 ;  /* 0x0000004449da723e */ /* 0x000fe2000480704b */
[----:B------:R-:W-:Y:S02]  /*6190*/  IMAD.MOV.U32 R68, RZ, RZ, R25 ;  /* 0x000000ffff447224 */ /* 0x000fe400078e0019 */
[----:B------:R-:W1:Y:S01]  /*61a0*/  MUFU.EX2 R33, R122 ;  /* 0x0000007a00217308 */ /* 0x000e620000000800 */
[----:B--2---:R-:W-:-:S01]  /*61b0*/  FADD.FTZ R14, R37, R14 ;  /* 0x0000000e250e7221 */ /* 0x004fc20000010000 */
[----:B0-----:R-:W-:Y:S01]  /*61c0*/  FFMA.FTZ R91, R133, UR11, -R142 ;  /* 0x0000000b855b7c23 */ /* 0x001fe2000801088e */
[----:B------:R-:W-:Y:S01]  /*61d0*/  F2FP.SATFINITE.E4M3.F32.PACK_AB_MERGE_C R32, R37, R32, RZ ;  /* 0x000000202520723e */ /* 0x000fe200048070ff */
[--C-:B------:R-:W-:Y:S02]  /*61e0*/  IMAD.MOV.U32 R37, RZ, RZ, R25.reuse ;  /* 0x000000ffff257224 */ /* 0x100fe400078e0019 */
[----:B------:R-:W-:Y:S01]  /*61f0*/  IMAD.MOV.U32 R73, RZ, RZ, R25 ;  /* 0x000000ffff497224 */ /* 0x000fe200078e0019 */
[----:B------:R-:W-:Y:S01]  /*6200*/  F2FP.SATFINITE.E4M3.F32.PACK_AB_MERGE_C R219, R30, R29, R32 ;  /* 0x0000001d1edb723e */ /* 0x000fe20004807020 */
[----:B------:R-:W0:Y:S01]  /*6210*/  MUFU.EX2 R84, R84 ;  /* 0x0000005400547308 */ /* 0x000e220000000800 */
[----:B---3--:R-:W-:-:S01]  /*6220*/  FADD.FTZ R13, R77, R82 ;  /* 0x000000524d0d7221 */ /* 0x008fc20000010000 */
[----:B------:R-:W-:-:S02]  /*6230*/  IMAD.MOV.U32 R29, RZ, RZ, R25 ;  /* 0x000000ffff1d7224 */ /* 0x000fc400078e0019 */
[--C-:B------:R-:W-:Y:S02]  /*6240*/  IMAD.MOV.U32 R30, RZ, RZ, R25.reuse ;  /* 0x000000ffff1e7224 */ /* 0x100fe400078e0019 */
[----:B------:R-:W-:Y:S02]  /*6250*/  IMAD.MOV.U32 R32, RZ, RZ, R25 ;  /* 0x000000ffff207224 */ /* 0x000fe400078e0019 */
[----:B------:R-:W2:Y:S01]  /*6260*/  MUFU.EX2 R12, R125 ;  /* 0x0000007d000c7308 */ /* 0x000ea20000000800 */
[----:B-1----:R-:W-:-:S01]  /*6270*/  FADD.FTZ R15, R33, R14 ;  /* 0x0000000e210f7221 */ /* 0x002fc20000010000 */
[--C-:B------:R-:W-:Y:S02]  /*6280*/  IMAD.MOV.U32 R75, RZ, RZ, R25.reuse ;  /* 0x000000ffff4b7224 */ /* 0x100fe400078e0019 */
[----:B------:R-:W-:-:S04]  /*6290*/  IMAD.MOV.U32 R82, RZ, RZ, R25 ;  /* 0x000000ffff527224 */ /* 0x000fc800078e0019 */
[----:B------:R-:W1:Y:S01]  /*62a0*/  MUFU.EX2 R79, R79 ;  /* 0x0000004f004f7308 */ /* 0x000e620000000800 */
[----:B0-----:R-:W-:-:S07]  /*62b0*/  FADD.FTZ R14, R84, R13 ;  /* 0x0000000d540e7221 */ /* 0x001fce0000010000 */
[----:B------:R-:W0:Y:S01]  /*62c0*/  MUFU.EX2 R92, R92 ;  /* 0x0000005c005c7308 */ /* 0x000e220000000800 */
[----:B--2---:R-:W-:-:S04]  /*62d0*/  FADD.FTZ R20, R12, R15 ;  /* 0x0000000f0c147221 */ /* 0x004fc80000010000 */
[----:B------:R-:W-:-:S03]  /*62e0*/  FADD.FTZ R27, R21, R20 ;  /* 0x00000014151b7221 */ /* 0x000fc60000010000 */
[----:B------:R-:W2:Y:S01]  /*62f0*/  MUFU.EX2 R66, R66 ;  /* 0x0000004200427308 */ /* 0x000ea20000000800 */
[----:B-1----:R-:W-:-:S07]  /*6300*/  FADD.FTZ R15, R79, R14 ;  /* 0x0000000e4f0f7221 */ /* 0x002fce0000010000 */
[----:B------:R-:W1:Y:S01]  /*6310*/  MUFU.EX2 R81, R81 ;  /* 0x0000005100517308 */ /* 0x000e620000000800 */
[C---:B0-----:R-:W-:Y:S01]  /*6320*/  F2FP.SATFINITE.E4M3.F32.PACK_AB_MERGE_C R79, R92.reuse, R79, RZ ;  /* 0x0000004f5c4f723e */ /* 0x041fe200048070ff */
[----:B------:R-:W-:-:S03]  /*6330*/  FADD.FTZ R92, R92, R15 ;  /* 0x0000000f5c5c7221 */ /* 0x000fc60000010000 */
[----:B------:R-:W-:Y:S01]  /*6340*/  F2FP.SATFINITE.E4M3.F32.PACK_AB_MERGE_C R220, R84, R77, R79 ;  /* 0x0000004d54dc723e */ /* 0x000fe2000480704f */
[----:B------:R-:W-:Y:S02]  /*6350*/  IMAD.MOV.U32 R77, RZ, RZ, R25 ;  /* 0x000000ffff4d7224 */ /* 0x000fe400078e0019 */
[----:B------:R0:W3:Y:S01]  /*6360*/  MUFU.EX2 R11, R36 ;  /* 0x00000024000b7308 */ /* 0x0000e20000000800 */
[C---:B--2---:R-:W-:Y:S01]  /*6370*/  F2FP.SATFINITE.E4M3.F32.PACK_AB_MERGE_C R20, R66.reuse, R21, RZ ;  /* 0x000000154214723e */ /* 0x044fe200048070ff */
[----:B------:R-:W-:Y:S01]  /*6380*/  FADD.FTZ R66, R66, R27 ;  /* 0x0000001b42427221 */ /* 0x000fe20000010000 */
[--C-:B------:R-:W-:Y:S02]  /*6390*/  IMAD.MOV.U32 R79, RZ, RZ, R25.reuse ;  /* 0x000000ffff4f7224 */ /* 0x100fe400078e0019 */
[----:B------:R-:W-:Y:S01]  /*63a0*/  F2FP.SATFINITE.E4M3.F32.PACK_AB_MERGE_C R221, R12, R33, R20 ;  /* 0x000000210cdd723e */ /* 0x000fe20004807014 */
[----:B------:R-:W-:Y:S02]  /*63b0*/  IMAD.MOV.U32 R33, RZ, RZ, R25 ;  /* 0x000000ffff217224 */ /* 0x000fe400078e0019 */
[----:B------:R-:W2:Y:S01]  /*63c0*/  MUFU.EX2 R94, R94 ;  /* 0x0000005e005e7308 */ /* 0x000ea20000000800 */
[----:B-1----:R-:W-:-:S01]  /*63d0*/  FADD.FTZ R15, R81, R92 ;  /* 0x0000005c510f7221 */ /* 0x002fc20000010000 */
[----:B0-----:R-:W-:-:S02]  /*63e0*/  IMAD.MOV.U32 R36, RZ, RZ, R25 ;  /* 0x000000ffff247224 */ /* 0x001fc400078e0019 */
[----:B------:R-:W-:-:S04]  /*63f0*/  IMAD.MOV.U32 R84, RZ, RZ, R25 ;  /* 0x000000ffff547224 */ /* 0x000fc800078e0019 */
[----:B------:R0:W1:Y:S01]  /*6400*/  MUFU.EX2 R10, R67 ;  /* 0x00000043000a7308 */ /* 0x0000620000000800 */
[----:B---3--:R-:W-:-:S01]  /*6410*/  FADD.FTZ R21, R11, R66 ;  /* 0x000000420b157221 */ /* 0x008fc20000010000 */
[----:B------:R-:W-:-:S06]  /*6420*/  IMAD.MOV.U32 R66, RZ, RZ, R25 ;  /* 0x000000ffff427224 */ /* 0x000fcc00078e0019 */
[----:B------:R-:W3:Y:S01]  /*6430*/  MUFU.EX2 R91, R91 ;  /* 0x0000005b005b7308 */ /* 0x000ee20000000800 */
[----:B--2---:R-:W-:-:S01]  /*6440*/  FADD.FTZ R14, R94, R15 ;  /* 0x0000000f5e0e7221 */ /* 0x004fc20000010000 */
[----:B0-----:R-:W-:-:S06]  /*6450*/  IMAD.MOV.U32 R67, RZ, RZ, R25 ;  /* 0x000000ffff437224 */ /* 0x001fcc00078e0019 */
[----:B------:R-:W0:Y:S01]  /*6460*/  MUFU.EX2 R40, R40 ;  /* 0x0000002800287308 */ /* 0x000e220000000800 */
[----:B-1----:R-:W-:-:S07]  /*6470*/  FADD.FTZ R21, R10, R21 ;  /* 0x000000150a157221 */ /* 0x002fce0000010000 */
[----:B------:R-:W1:Y:S01]  /*6480*/  MUFU.EX2 R96, R134 ;  /* 0x0000008600607308 */ /* 0x000e620000000800 */
[----:B---3--:R-:W-:-:S07]  /*6490*/  FADD.FTZ R27, R91, R14 ;  /* 0x0000000e5b1b7221 */ /* 0x008fce0000010000 */
[----:B------:R2:W3:Y:S01]  /*64a0*/  MUFU.EX2 R7, R46 ;  /* 0x0000002e00077308 */ /* 0x0004e20000000800 */
[----:B0-----:R-:W-:-:S07]  /*64b0*/  FADD.FTZ R6, R40, R21 ;  /* 0x0000001528067221 */ /* 0x001fce0000010000 */
[----:B------:R-:W0:Y:S01]  /*64c0*/  MUFU.EX2 R93, R93 ;  /* 0x0000005d005d7308 */ /* 0x000e220000000800 */
[C---:B-1----:R-:W-:Y:S01]  /*64d0*/  F2FP.SATFINITE.E4M3.F32.PACK_AB_MERGE_C R91, R96.reuse, R91, RZ ;  /* 0x0000005b605b723e */ /* 0x042fe200048070ff */
[----:B------:R-:W-:Y:S01]  /*64e0*/  FADD.FTZ R96, R96, R27 ;  /* 0x0000001b60607221 */ /* 0x000fe20000010000 */
[----:B------:R-:W-:Y:S02]  /*64f0*/  IMAD.MOV.U32 R27, RZ, RZ, R25 ;  /* 0x000000ffff1b7224 */ /* 0x000fe400078e0019 */
[----:B------:R-:W-:Y:S01]  /*6500*/  F2FP.SATFINITE.E4M3.F32.PACK_AB_MERGE_C R222, R94, R81, R91 ;  /* 0x000000515ede723e */ /* 0x000fe2000480705b */
[----:B--2---:R-:W-:Y:S02]  /*6510*/  IMAD.MOV.U32 R46, RZ, RZ, R25 ;  /* 0x000000ffff2e7224 */ /* 0x004fe400078e0019 */
[----:B------:R-:W1:Y:S01]  /*6520*/  MUFU.EX2 R47, R47 ;  /* 0x0000002f002f7308 */ /* 0x000e620000000800 */
[----:B---3--:R-:W-:-:S01]  /*6530*/  FADD.FTZ R6, R7, R6 ;  /* 0x0000000607067221 */ /* 0x008fc20000010000 */
[----:B------:R-:W-:Y:S01]  /*6540*/  F2FP.SATFINITE.E4M3.F32.PACK_AB_MERGE_C R40, R7, R40, RZ ;  /* 0x000000280728723e */ /* 0x000fe200048070ff */
[----:B------:R-:W-:-:S03]  /*6550*/  IMAD.MOV.U32 R81, RZ, RZ, R25 ;  /* 0x000000ffff517224 */ /* 0x000fc600078e0019 */
[----:B------:R-:W-:Y:S01]  /*6560*/  F2FP.SATFINITE.E4M3.F32.PACK_AB_MERGE_C R223, R10, R11, R40 ;  /* 0x0000000b0adf723e */ /* 0x000fe20004807028 */
[----:B------:R-:W-:Y:S01]  /*6570*/  IMAD.MOV.U32 R40, RZ, RZ, R25 ;  /* 0x000000ffff287224 */ /* 0x000fe200078e0019 */
[----:B------:R-:W2:Y:S01]  /*6580*/  MUFU.EX2 R100, R100 ;  /* 0x0000006400647308 */ /* 0x000ea20000000800 */
[----:B0-----:R-:W-:-:S07]  /*6590*/  FADD.FTZ R7, R93, R96 ;  /* 0x000000605d077221 */ /* 0x001fce0000010000 */
[----:B------:R0:W3:Y:S01]  /*65a0*/  MUFU.EX2 R8, R41 ;  /* 0x0000002900087308 */ /* 0x0000e20000000800 */
[----:B-1----:R-:W-:-:S07]  /*65b0*/  FADD.FTZ R9, R47, R6 ;  /* 0x000000062f097221 */ /* 0x002fce0000010000 */
[----:B------:R-:W1:Y:S01]  /*65c0*/  MUFU.EX2 R95, R95 ;  /* 0x0000005f005f7308 */ /* 0x000e620000000800 */
[----:B--2---:R-:W-:-:S01]  /*65d0*/  FADD.FTZ R6, R100, R7 ;  /* 0x0000000764067221 */ /* 0x004fc20000010000 */
[----:B0-----:R-:W-:-:S06]  /*65e0*/  IMAD.MOV.U32 R41, RZ, RZ, R25 ;  /* 0x000000ffff297224 */ /* 0x001fcc00078e0019 */
[----:B------:R-:W0:Y:S01]  /*65f0*/  MUFU.EX2 R48, R48 ;  /* 0x0000003000307308 */ /* 0x000e220000000800 */
[----:B---3--:R-:W-:-:S07]  /*6600*/  FADD.FTZ R9, R8, R9 ;  /* 0x0000000908097221 */ /* 0x008fce0000010000 */
[----:B------:R-:W2:Y:S01]  /*6610*/  MUFU.EX2 R108, R108 ;  /* 0x0000006c006c7308 */ /* 0x000ea20000000800 */
[----:B-1----:R-:W-:-:S07]  /*6620*/  FADD.FTZ R7, R95, R6 ;  /* 0x000000065f077221 */ /* 0x002fce0000010000 */
[----:B------:R-:W1:Y:S01]  /*6630*/  MUFU.EX2 R13, R140 ;  /* 0x0000008c000d7308 */ /* 0x000e620000000800 */
[----:B0-----:R-:W-:-:S07]  /*6640*/  FADD.FTZ R6, R48, R9 ;  /* 0x0000000930067221 */ /* 0x001fce0000010000 */
[----:B------:R-:W0:Y:S01]  /*6650*/  MUFU.EX2 R99, R99 ;  /* 0x0000006300637308 */ /* 0x000e220000000800 */
[C---:B--2---:R-:W-:Y:S01]  /*6660*/  F2FP.SATFINITE.E4M3.F32.PACK_AB_MERGE_C R95, R108.reuse, R95, RZ ;  /* 0x0000005f6c5f723e */ /* 0x044fe200048070ff */
[----:B------:R-:W-:-:S03]  /*6670*/  FADD.FTZ R108, R108, R7 ;  /* 0x000000076c6c7221 */ /* 0x000fc60000010000 */
[----:B------:R-:W-:-:S03]  /*6680*/  F2FP.SATFINITE.E4M3.F32.PACK_AB_MERGE_C R224, R100, R93, R95 ;  /* 0x0000005d64e0723e */ /* 0x000fc6000480705f */
[----:B------:R-:W2:Y:S01]  /*6690*/  MUFU.EX2 R146, R146 ;  /* 0x0000009200927308 */ /* 0x000ea20000000800 */
[C---:B-1----:R-:W-:Y:S01]  /*66a0*/  F2FP.SATFINITE.E4M3.F32.PACK_AB_MERGE_C R48, R13.reuse, R48, RZ ;  /* 0x000000300d30723e */ /* 0x042fe200048070ff */
[----:B------:R-:W-:-:S03]  /*66b0*/  FADD.FTZ R13, R13, R6 ;  /* 0x000000060d0d7221 */ /* 0x000fc60000010000 */
[----:B------:R-:W-:Y:S01]  /*66c0*/  F2FP.SATFINITE.E4M3.F32.PACK_AB_MERGE_C R225, R8, R47, R48 ;  /* 0x0000002f08e1723e */ /* 0x000fe20004807030 */
[----:B------:R-:W-:Y:S02]  /*66d0*/  IMAD.MOV.U32 R47, RZ, RZ, R25 ;  /* 0x000000ffff2f7224 */ /* 0x000fe400078e0019 */
[----:B------:R-:W1:Y:S01]  /*66e0*/  MUFU.EX2 R112, R112 ;  /* 0x0000007000707308 */ /* 0x000e620000000800 */
[----:B0-----:R-:W-:-:S01]  /*66f0*/  FADD.FTZ R7, R99, R108 ;  /* 0x0000006c63077221 */ /* 0x001fc20000010000 */
[----:B------:R-:W-:-:S06]  /*6700*/  IMAD.MOV.U32 R48, RZ, RZ, R25 ;  /* 0x000000ffff307224 */ /* 0x000fcc00078e0019 */
[----:B------:R-:W0:Y:S01]  /*6710*/  MUFU.EX2 R15, R144 ;  /* 0x00000090000f7308 */ /* 0x000e220000000800 */
[----:B--2---:R-:W-:-:S07]  /*6720*/  FADD.FTZ R6, R146, R13 ;  /* 0x0000000d92067221 */ /* 0x004fce0000010000 */
[----:B------:R-:W-:Y:S01]  /*6730*/  MUFU.EX2 R101, R101 ;  /* 0x0000006500657308 */ /* 0x000fe20000000800 */
[----:B-1----:R-:W-:-:S07]  /*6740*/  FADD.FTZ R8, R112, R7 ;  /* 0x0000000770087221 */ /* 0x002fce0000010000 */
[----:B------:R-:W1:Y:S01]  /*6750*/  MUFU.EX2 R128, R128 ;  /* 0x0000008000807308 */ /* 0x000e620000000800 */
[----:B0-----:R-:W-:-:S07]  /*6760*/  FADD.FTZ R7, R15, R6 ;  /* 0x000000060f077221 */ /* 0x001fce0000010000 */
[----:B------:R-:W-:Y:S08]  /*6770*/  MUFU.EX2 R148, R148 ;  /* 0x0000009400947308 */ /* 0x000ff00000000800 */
[----:B------:R-:W0:Y:S01]  /*6780*/  MUFU.EX2 R109, R109 ;  /* 0x0000006d006d7308 */ /* 0x000e220000000800 */
[----:B-1----:R-:W-:Y:S01]  /*6790*/  F2FP.SATFINITE.E4M3.F32.PACK_AB_MERGE_C R6, R128, R101, RZ ;  /* 0x000000658006723e */ /* 0x002fe200048070ff */
[----:B------:R-:W-:-:S03]  /*67a0*/  FADD.FTZ R101, R101, R8 ;  /* 0x0000000865657221 */ /* 0x000fc60000010000 */
[----:B------:R-:W-:Y:S01]  /*67b0*/  F2FP.SATFINITE.E4M3.F32.PACK_AB_MERGE_C R226, R112, R99, R6 ;  /* 0x0000006370e2723e */ /* 0x000fe20004807006 */
[----:B------:R-:W-:-:S01]  /*67c0*/  FADD.FTZ R6, R128, R101 ;  /* 0x0000006580067221 */ /* 0x000fc20000010000 */
[----:B0-----:R-:W-:Y:S01]  /*67d0*/  F2FP.SATFINITE.E4M3.F32.PACK_AB_MERGE_C R9, R109, R148, RZ ;  /* 0x000000946d09723e */ /* 0x001fe200048070ff */
[----:B------:R-:W-:-:S03]  /*67e0*/  FADD.FTZ R148, R148, R7 ;  /* 0x0000000794947221 */ /* 0x000fc60000010000 */
[----:B------:R-:W-:Y:S01]  /*67f0*/  F2FP.SATFINITE.E4M3.F32.PACK_AB_MERGE_C R227, R15, R146, R9 ;  /* 0x000000920fe3723e */ /* 0x000fe20004807009 */
[----:B------:R-:W-:-:S01]  /*6800*/  FADD.FTZ R7, R109, R148 ;  /* 0x000000946d077221 */ /* 0x000fc20000010000 */
[----:B------:R-:W-:Y:S06]  /*6810*/  @!P1 BRA `(.L_x_149) ;  /* 0x0000004400d89947 */ /* 0x000fec0003800000 */
[----:B------:R-:W-:Y:S01]  /*6820*/  IMAD.MOV.U32 R8, RZ, RZ, R89 ;  /* 0x000000ffff087224 */ /* 0x000fe200078e0059 */
[----:B------:R-:W-:Y:S01]  /*6830*/  CS2R R86, SRZ ;  /* 0x0000000000567805 */ /* 0x000fe2000001ff00 */
[----:B------:R-:W-:Y:S01]  /*6840*/  IMAD.MOV.U32 R9, RZ, RZ, R88 ;  /* 0x000000ffff097224 */ /* 0x000fe200078e0058 */
        /* <DEDUP_REMOVED lines=31> */
[----:B------:R-:W-:Y:S01]  /*6a40*/  UMOV UR53, UR51 ;  /* 0x0000003300357c82 */ /* 0x000fe20008000000 */
[----:B------:R-:W-:Y:S01]  /*6a50*/  UMOV UR54, UR45 ;  /* 0x0000002d00367c82 */ /* 0x000fe20008000000 */
[----:B------:R-:W-:-:S05]  /*6a60*/  ULDC UR51, c[0x0][0x988] ;  /* 0x0002620000337ab9 */ /* 0x000fca0000000800 */
.L_x_159:
[----:B------:R-:W-:Y:S01]  /*6a70*/  ISETP.NE.AND P2, PT, RZ, UR43, PT ;  /* 0x0000002bff007c0c */ /* 0x000fe2000bf45270 */
[----:B------:R-:W-:-:S04]  /*6a80*/  UISETP.NE.AND UP0, UPT, UR53, 0x1, UPT ;  /* 0x000000013500788c */ /* 0x000fc8000bf05270 */
[----:B------:R-:W-:-:S04]  /*6a90*/  USEL UR45, URZ, 0x1, UP0 ;  /* 0x000000013f2d7887 */ /* 0x000fc80008000000 */
[----:B------:R-:W-:-:S04]  /*6aa0*/  ULOP3.LUT UR45, UR54, UR45, URZ, 0x3c, !UPT ;  /* 0x0000002d362d7292 */ /* 0x000fc8000f8e3c3f */
[----:B------:R-:W-:Y:S08]  /*6ab0*/  @P2 BRA `(.L_x_150) ;  /* 0x0000000000442947 */ /* 0x000ff00003800000 */
[----:B------:R-:W-:Y:S05]  /*6ac0*/  @!P0 BRA `(.L_x_151) ;  /* 0x0000000000048947 */ /* 0x000fea0003800000 */
[----:B------:R-:W-:Y:S01]  /*6ad0*/  BPT.TRAP 0x1 ;  /* 0x000000040000795c */ /* 0x000fe20000300000 */
.L_x_151:
[----:B------:R-:W0:Y:S01]  /*6ae0*/  S2UR UR10, SR_CgaCtaId ;  /* 0x00000000000a79c3 */ /* 0x000e220000008800 */
[----:B------:R-:W-:Y:S01]  /*6af0*/  UIADD3 UR6, UR53, 0x1, URZ ;  /* 0x0000000135067890 */ /* 0x000fe2000fffe03f */
[----:B------:R-:W-:Y:S01]  /*6b00*/  IMAD.U32 R2, RZ, RZ, UR45 ;  /* 0x0000002dff027e24 */ /* 0x000fe2000f8e00ff */
[----:B------:R-:W-:Y:S02]  /*6b10*/  UMOV UR7, 0x400 ;  /* 0x0000040000077882 */ /* 0x000fe40000000000 */
[----:B------:R-:W-:Y:S02]  /*6b20*/  UISETP.NE.AND UP0, UPT, UR6, 0x2, UPT ;  /* 0x000000020600788c */ /* 0x000fe4000bf05270 */
[----:B------:R-:W-:Y:S02]  /*6b30*/  SHF.L.U32 R2, R2, 0x1f, RZ ;  /* 0x0000001f02027819 */ /* 0x000fe400000006ff */
[----:B------:R-:W-:Y:S02]  /*6b40*/  USEL UR6, UR6, URZ, UP0 ;  /* 0x0000003f06067287 */ /* 0x000fe40008000000 */
[----:B0-----:R-:W-:-:S04]  /*6b50*/  ULEA UR7, UR10, UR7, 0x18 ;  /* 0x000000070a077291 */ /* 0x001fc8000f8ec03f */
[----:B------:R-:W-:-:S09]  /*6b60*/  ULEA UR6, UR6, UR7, 0x3 ;  /* 0x0000000706067291 */ /* 0x000fd2000f8e183f */
[----:B------:R0:W1:Y:S01]  /*6b70*/  SYNCS.PHASECHK.TRANS64.TRYWAIT P1, [UR6+0x2e830], R2 ;  /* 0x02e83002ff0075a7 */ /* 0x0000620008020146 */
[----:B------:R-:W-:Y:S05]  /*6b80*/  @!P0 BRA `(.L_x_152) ;  /* 0x0000000000048947 */ /* 0x000fea0003800000 */
[----:B------:R-:W-:Y:S01]  /*6b90*/  BPT.TRAP 0x1 ;  /* 0x000000040000795c */ /* 0x000fe20000300000 */
.L_x_152:
[----:B-1----:R-:W-:Y:S05]  /*6ba0*/  @P1 BRA `(.L_x_150) ;  /* 0x0000000000081947 */ /* 0x002fea0003800000 */
[----:B------:R-:W1:Y:S02]  /*6bb0*/  SYNCS.PHASECHK.TRANS64.TRYWAIT P1, [UR6+0x2e830], R2 ;  /* 0x02e83002ff0075a7 */ /* 0x000e640008020146 */
[----:B-1----:R-:W-:Y:S05]  /*6bc0*/  @!P1 BRA `(.L_x_153) ;  /* 0x000000e8004c9947 */ /* 0x002fea0003800000 */
.L_x_150:
[----:B-1----:R-:W1:Y:S01]  /*6bd0*/  S2R R3, SR_TID.X ;  /* 0x0000000000037919 */ /* 0x002e620000002100 */
[----:B------:R-:W-:Y:S01]  /*6be0*/  R2UR UR55, R5 ;  /* 0x00000000053772ca */ /* 0x000fe200000e0000 */
[----:B------:R-:W-:Y:S01]  /*6bf0*/  UIADD3 UR52, UR53, 0x1, URZ ;  /* 0x0000000135347890 */ /* 0x000fe2000fffe03f */
[----:B------:R-:W-:Y:S01]  /*6c00*/  UMOV UR19, 0x40000040 ;  /* 0x4000004000137882 */ /* 0x000fe20000000000 */
[----:B------:R-:W-:Y:S02]  /*6c10*/  UMOV UR20, UR16 ;  /* 0x0000001000147c82 */ /* 0x000fe40008000000 */
[----:B------:R-:W-:Y:S01]  /*6c20*/  UISETP.NE.AND UP0, UPT, UR52, 0x2, UPT ;  /* 0x000000023400788c */ /* 0x000fe2000bf05270 */
[----:B------:R-:W-:Y:S01]  /*6c30*/  UMOV UR21, UR17 ;  /* 0x0000001100157c82 */ /* 0x000fe20008000000 */
[----:B------:R-:W-:Y:S02]  /*6c40*/  UMOV UR23, 0x40000040 ;  /* 0x4000004000177882 */ /* 0x000fe40000000000 */
[----:B------:R-:W-:Y:S01]  /*6c50*/  USEL UR52, UR52, URZ, UP0 ;  /* 0x0000003f34347287 */ /* 0x000fe20008000000 */
[----:B------:R-:W-:Y:S01]  /*6c60*/  UMOV UR24, UR16 ;  /* 0x0000001000187c82 */ /* 0x000fe20008000000 */
[----:B------:R-:W-:-:S02]  /*6c70*/  UMOV UR25, UR17 ;  /* 0x0000001100197c82 */ /* 0x000fc40008000000 */
[----:B------:R-:W-:Y:S01]  /*6c80*/  UIMAD UR55, UR52, 0x700, UR55 ;  /* 0x00000700343778a4 */ /* 0x000fe2000f8e0237 */
[----:B------:R-:W-:Y:S01]  /*6c90*/  UMOV UR27, 0x40000040 ;  /* 0x40000040001b7882 */ /* 0x000fe20000000000 */
[----:B------:R-:W-:Y:S02]  /*6ca0*/  UMOV UR28, UR16 ;  /* 0x00000010001c7c82 */ /* 0x000fe40008000000 */
[----:B------:R-:W-:Y:S02]  /*6cb0*/  UIADD3 UR22, UR55, 0x100, URZ ;  /* 0x0000010037167890 */ /* 0x000fe4000fffe03f */
[----:B------:R-:W-:Y:S02]  /*6cc0*/  UIADD3 UR26, UR55, 0x200, URZ ;  /* 0x00000200371a7890 */ /* 0x000fe4000fffe03f */
[----:B------:R-:W-:Y:S01]  /*6cd0*/  UMOV UR18, UR55 ;  /* 0x0000003700127c82 */ /* 0x000fe20008000000 */
[----:B------:R-:W-:Y:S01]  /*6ce0*/  UIADD3 UR30, UR55, 0x300, URZ ;  /* 0x00000300371e7890 */ /* 0x000fe2000fffe03f */
[----:B------:R-:W-:Y:S01]  /*6cf0*/  UMOV UR29, UR17 ;  /* 0x00000011001d7c82 */ /* 0x000fe20008000000 */
[----:B------:R-:W-:Y:S01]  /*6d00*/  UMOV UR31, 0x40000040 ;  /* 0x40000040001f7882 */ /* 0x000fe20000000000 */
[----:B------:R-:W-:Y:S01]  /*6d10*/  UIADD3 UR34, UR55, 0x400, URZ ;  /* 0x0000040037227890 */ /* 0x000fe2000fffe03f */
[----:B------:R-:W-:Y:S01]  /*6d20*/  UMOV UR32, UR16 ;  /* 0x0000001000207c82 */ /* 0x000fe20008000000 */
[----:B------:R-:W-:Y:S01]  /*6d30*/  UMOV UR33, UR17 ;  /* 0x0000001100217c82 */ /* 0x000fe20008000000 */
[----:B------:R-:W-:Y:S01]  /*6d40*/  UMOV UR35, 0x40000040 ;  /* 0x4000004000237882 */ /* 0x000fe20000000000 */
[----:B-1----:R-:W-:Y:S01]  /*6d50*/  SHF.R.U32.HI R3, RZ, 0x7, R3 ;  /* 0x00000007ff037819 */ /* 0x002fe20000011603 */
[----:B------:R-:W-:Y:S01]  /*6d60*/  UIADD3 UR6, UR55, 0x2, URZ ;  /* 0x0000000237067890 */ /* 0x000fe2000fffe03f */
[----:B------:R-:W-:Y:S01]  /*6d70*/  UMOV UR7, 0x40000040 ;  /* 0x4000004000077882 */ /* 0x000fe20000000000 */
[----:B------:R-:W-:-:S02]  /*6d80*/  UIADD3 UR10, UR55, 0x602, URZ ;  /* 0x00000602370a7890 */ /* 0x000fc4000fffe03f */
[----:B0-----:R-:W-:Y:S01]  /*6d90*/  VIADD R2, R3, 0x8 ;  /* 0x0000000803027836 */ /* 0x001fe20000000000 */
[----:B------:R-:W-:Y:S01]  /*6da0*/  UMOV UR11, 0x40000040 ;  /* 0x40000040000b7882 */ /* 0x000fe20000000000 */
[----:B------:R-:W-:Y:S01]  /*6db0*/  UIADD3 UR14, UR55, 0x6, URZ ;  /* 0x00000006370e7890 */ /* 0x000fe2000fffe03f */
[----:B------:R-:W-:Y:S02]  /*6dc0*/  UMOV UR15, 0x40000040 ;  /* 0x40000040000f7882 */ /* 0x000fe40000000000 */
[----:B------:R0:W-:Y:S06]  /*6dd0*/  BAR.SYNC.DEFER_BLOCKING R2, 0x100 ;  /* 0x000400020000751d */ /* 0x0001ec0000010000 */
[----:B------:R-:W-:-:S06]  /*6de0*/  WARPGROUP.ARRIVE ;  /* 0x00000000000079c5 */ /* 0x000fcc0000000000 */
[----:B------:R-:W-:Y:S01]  /*6df0*/  QGMMA.64x32x32.F32.E4M3.E4M3 R184, gdesc[UR16], RZ, !UPT, gsb0 ;  /* 0x0060000010b879f3 */ /* 0x000fe2000c0008ff */
[----:B------:R-:W-:Y:S01]  /*6e00*/  UIADD3 UR18, UR55, 0x500, URZ ;  /* 0x0000050037127890 */ /* 0x000fe2000fffe03f */
        /* <DEDUP_REMOVED lines=153> */
.L_x_155:
[----:B------:R-:W0:Y:S01]  /*77a0*/  S2UR UR7, SR_CgaCtaId ;  /* 0x00000000000779c3 */ /* 0x000e220000008800 */
[----:B------:R-:W-:Y:S01]  /*77b0*/  UMOV UR6, 0x400 ;  /* 0x0000040000067882 */ /* 0x000fe20000000000 */
[----:B------:R-:W-:-:S05]  /*77c0*/  IMAD.U32 R2, RZ, RZ, UR54 ;  /* 0x00000036ff027e24 */ /* 0x000fca000f8e00ff */
[----:B------:R-:W-:Y:S01]  /*77d0*/  SHF.L.U32 R2, R2, 0x1f, RZ ;  /* 0x0000001f02027819 */ /* 0x000fe200000006ff */
[----:B0-----:R-:W-:-:S04]  /*77e0*/  ULEA UR6, UR7, UR6, 0x18 ;  /* 0x0000000607067291 */ /* 0x001fc8000f8ec03f */
[----:B------:R-:W-:-:S09]  /*77f0*/  ULEA UR6, UR53, UR6, 0x3 ;  /* 0x0000000635067291 */ /* 0x000fd2000f8e183f */
[----:B------:R0:W1:Y:S01]  /*7800*/  SYNCS.PHASECHK.TRANS64.TRYWAIT P1, [UR6+0x2e850], R2 ;  /* 0x02e85002ff0075a7 */ /* 0x0000620008020146 */
[----:B------:R-:W-:Y:S05]  /*7810*/  @!P0 BRA `(.L_x_156) ;  /* 0x0000000000048947 */ /* 0x000fea0003800000 */
[----:B------:R-:W-:Y:S01]  /*7820*/  BPT.TRAP 0x1 ;  /* 0x000000040000795c */ /* 0x000fe20000300000 */
.L_x_156:
[----:B-1----:R-:W-:Y:S05]  /*7830*/  @P1 BRA `(.L_x_154) ;  /* 0x0000000000081947 */ /* 0x002fea0003800000 */
[----:B------:R-:W1:Y:S02]  /*7840*/  SYNCS.PHASECHK.TRANS64.TRYWAIT P1, [UR6+0x2e850], R2 ;  /* 0x02e85002ff0075a7 */ /* 0x000e640008020146 */
[----:B-1----:R-:W-:Y:S05]  /*7850*/  @!P1 BRA `(.L_x_157) ;  /* 0x000000dc00409947 */ /* 0x002fea0003800000 */
.L_x_154:
[----:B------:R-:W2:Y:S01]  /*7860*/  S2UR UR6, SR_CgaCtaId ;  /* 0x00000000000679c3 */ /* 0x000ea20000008800 */
[----:B01----:R-:W-:Y:S01]  /*7870*/  MOV R2, 0x400 ;  /* 0x0000040000027802 */ /* 0x003fe20000000f00 */
[----:B------:R-:W-:Y:S01]  /*7880*/  WARPGROUP.ARRIVE ;  /* 0x00000000000079c5 */ /* 0x000fe20000000000 */
[----:B------:R-:W-:Y:S01]  /*7890*/  UMOV UR7, 0xc0000010 ;  /* 0xc000001000077882 */ /* 0x000fe20000000000 */
[C---:B------:R-:W-:Y:S01]  /*78a0*/  FMUL.FTZ R10, R0.reuse, R184 ;  /* 0x000000b8000a7220 */ /* 0x040fe20000410000 */
        /* <DEDUP_REMOVED lines=11> */
[C---:B------:R-:W-:Y:S01]  /*7960*/  FMUL.FTZ R187, R0.reuse, R195 ;  /* 0x000000c300bb7220 */ /* 0x040fe20000410000 */
[C---:B------:R-:W-:Y:S01]  /*7970*/  FMUL.FTZ R188, R0.reuse, R196 ;  /* 0x000000c400bc7220 */ /* 0x040fe20000410000 */
[----:B------:R-:W1:Y:S01]  /*7980*/  MUFU.TANH R12, R12 ;  /* 0x0000000c000c7308 */ /* 0x000e620000002400 */
[C---:B------:R-:W-:Y:S01]  /*7990*/  FMUL.FTZ R190, R0.reuse, R198 ;  /* 0x000000c600be7220 */ /* 0x040fe20000410000 */
[C---:B------:R-:W-:Y:S01]  /*79a0*/  FMUL.FTZ R189, R0.reuse, R197 ;  /* 0x000000c500bd7220 */ /* 0x040fe20000410000 */
[C---:B------:R-:W-:Y:S01]  /*79b0*/  FMUL.FTZ R191, R0.reuse, R199 ;  /* 0x000000c700bf7220 */ /* 0x040fe20000410000 */
[C---:B------:R-:W-:Y:S01]  /*79c0*/  FMUL.FTZ R168, R0.reuse, R168 ;  /* 0x000000a800a87220 */ /* 0x040fe20000410000 */
[----:B------:R-:W-:Y:S01]  /*79d0*/  FMUL.FTZ R170, R0, R170 ;  /* 0x000000aa00aa7220 */ /* 0x000fe20000410000 */
[----:B--2---:R-:W-:-:S02]  /*79e0*/  IMAD.U32 R3, RZ, RZ, UR6 ;  /* 0x00000006ff037e24 */ /* 0x004fc4000f8e00ff */
[----:B------:R-:W-:Y:S01]  /*79f0*/  FMUL.FTZ R169, R0, R169 ;  /* 0x000000a900a97220 */ /* 0x000fe20000410000 */
[----:B------:R-:W2:Y:S01]  /*7a00*/  MUFU.TANH R11, R11 ;  /* 0x0000000b000b7308 */ /* 0x000ea20000002400 */
[----:B0-----:R-:W-:Y:S01]  /*7a10*/  FMNMX.FTZ R193, R10, R9, !PT ;  /* 0x000000090ac17209 */ /* 0x001fe20007810000 */
[C---:B------:R-:W-:Y:S01]  /*7a20*/  FMUL.FTZ R171, R0.reuse, R171 ;  /* 0x000000ab00ab7220 */ /* 0x040fe20000410000 */
[----:B------:R-:W-:Y:S01]  /*7a30*/  LEA R2, R3, R2, 0x18 ;  /* 0x0000000203027211 */ /* 0x000fe200078ec0ff */
[C---:B------:R-:W-:Y:S01]  /*7a40*/  FMUL.FTZ R172, R0.reuse, R172 ;  /* 0x000000ac00ac7220 */ /* 0x040fe20000410000 */
[C---:B------:R-:W-:Y:S01]  /*7a50*/  FMUL.FTZ R174, R0.reuse, R174 ;  /* 0x000000ae00ae7220 */ /* 0x040fe20000410000 */
[----:B------:R-:W-:Y:S01]  /*7a60*/  FMUL.FTZ R173, R0, R173 ;  /* 0x000000ad00ad7220 */ /* 0x000fe20000410000 */
[----:B------:R-:W-:Y:S01]  /*7a70*/  R2UR UR6, R2 ;  /* 0x00000000020672ca */ /* 0x000fe200000e0000 */
        /* <DEDUP_REMOVED lines=12> */
[----:B------:R-:W-:Y:S01]  /*7b40*/  UIADD3 UR6, UR6, 0x400, URZ ;  /* 0x0000040006067890 */ /* 0x000fe2000fffe03f */
[C---:B------:R-:W-:Y:S01]  /*7b50*/  FMUL.FTZ R183, R0.reuse, R183 ;  /* 0x000000b700b77220 */ /* 0x040fe20000410000 */
[C---:B------:R-:W-:Y:S01]  /*7b60*/  FMUL.FTZ R152, R0.reuse, R152 ;  /* 0x0000009800987220 */ /* 0x040fe20000410000 */
[C---:B------:R-:W-:Y:S01]  /*7b70*/  FMUL.FTZ R154, R0.reuse, R154 ;  /* 0x0000009a009a7220 */ /* 0x040fe20000410000 */
[----:B------:R-:W-:Y:S01]  /*7b80*/  USHF.R.U32.HI UR6, URZ, 0x4, UR6 ;  /* 0x000000043f067899 */ /* 0x000fe20008011606 */
[----:B------:R-:W2:Y:S01]  /*7b90*/  MUFU.TANH R20, R20 ;  /* 0x0000001400147308 */ /* 0x000ea20000002400 */
[----:B0-----:R-:W-:Y:S01]  /*7ba0*/  FMNMX.FTZ R194, R13, R194, !PT ;  /* 0x000000c20dc27209 */ /* 0x001fe20007810000 */
[C---:B------:R-:W-:Y:S01]  /*7bb0*/  FMUL.FTZ R153, R0.reuse, R153 ;  /* 0x0000009900997220 */ /* 0x040fe20000410000 */
[----:B------:R-:W-:Y:S01]  /*7bc0*/  ULOP3.LUT UR6, UR6, 0x3fff, URZ, 0xc0, !UPT ;  /* 0x00003fff06067892 */ /* 0x000fe2000f8ec03f */
[C---:B------:R-:W-:Y:S01]  /*7bd0*/  FMUL.FTZ R155, R0.reuse, R155 ;  /* 0x0000009b009b7220 */ /* 0x040fe20000410000 */
[C---:B------:R-:W-:Y:S01]  /*7be0*/  FMUL.FTZ R156, R0.reuse, R156 ;  /* 0x0000009c009c7220 */ /* 0x040fe20000410000 */
[----:B------:R-:W-:Y:S01]  /*7bf0*/  FMUL.FTZ R158, R0, R158 ;  /* 0x0000009e009e7220 */ /* 0x000fe20000410000 */
[----:B------:R-:W-:Y:S01]  /*7c00*/  ULOP3.LUT UR6, UR6, 0x10000, URZ, 0xfc, !UPT ;  /* 0x0001000006067892 */ /* 0x000fe2000f8efc3f */
[----:B------:R-:W0:Y:S01]  /*7c10*/  MUFU.TANH R15, R15 ;  /* 0x0000000f000f7308 */ /* 0x000e220000002400 */
[----:B-1----:R-:W-:Y:S01]  /*7c20*/  FMNMX.FTZ R193, R14, R193, !PT ;  /* 0x000000c10ec17209 */ /* 0x002fe20007810000 */
[C---:B------:R-:W-:Y:S01]  /*7c30*/  FMUL.FTZ R157, R0.reuse, R157 ;  /* 0x0000009d009d7220 */ /* 0x040fe20000410000 */
[----:B------:R-:W-:Y:S01]  /*7c40*/  UIMAD UR10, UR53, 0x700, UR6 ;  /* 0x00000700350a78a4 */ /* 0x000fe2000f8e0206 */
[C---:B------:R-:W-:Y:S01]  /*7c50*/  FMUL.FTZ R159, R0.reuse, R159 ;  /* 0x0000009f009f7220 */ /* 0x040fe20000410000 */
[C---:B------:R-:W-:Y:S01]  /*7c60*/  FMUL.FTZ R160, R0.reuse, R160 ;  /* 0x000000a000a07220 */ /* 0x040fe20000410000 */
[C---:B------:R-:W-:Y:S01]  /*7c70*/  FMUL.FTZ R162, R0.reuse, R162 ;  /* 0x000000a200a27220 */ /* 0x040fe20000410000 */
[----:B------:R-:W-:Y:S01]  /*7c80*/  FMUL.FTZ R161, R0, R161 ;  /* 0x000000a100a17220 */ /* 0x000fe20000410000 */
[----:B------:R-:W1:Y:S01]  /*7c90*/  MUFU.TANH R21, R21 ;  /* 0x0000001500157308 */ /* 0x000e620000002400 */
[----:B--2---:R-:W-:Y:S01]  /*7ca0*/  FMNMX.FTZ R194, R20, R194, !PT ;  /* 0x000000c214c27209 */ /* 0x004fe20007810000 */
[----:B------:R-:W-:Y:S01]  /*7cb0*/  UMOV UR6, UR10 ;  /* 0x0000000a00067c82 */ /* 0x000fe20008000000 */
[C---:B------:R-:W-:Y:S01]  /*7cc0*/  FMUL.FTZ R163, R0.reuse, R163 ;  /* 0x000000a300a37220 */ /* 0x040fe20000410000 */
[----:B------:R-:W-:Y:S01]  /*7cd0*/  QGMMA.64x128x32.F32.E4M3.E4M3 R24, R200, gdesc[UR4], R24, gsb0 ;  /* 0x01e00004c8187df3 */ /* 0x000fe20008000818 */
[----:B------:R-:W-:Y:S01]  /*7ce0*/  UIADD3 UR6, UR10, 0x100, URZ ;  /* 0x000001000a067890 */ /* 0x000fe2000fffe03f */
[C---:B------:R-:W-:Y:S01]  /*7cf0*/  FMUL.FTZ R164, R0.reuse, R164 ;  /* 0x000000a400a47220 */ /* 0x040fe20000410000 */
[----:B------:R-:W-:Y:S01]  /*7d00*/  UMOV UR7, 0xc0000010 ;  /* 0xc000001000077882 */ /* 0x000fe20000000000 */
        /* <DEDUP_REMOVED lines=90> */
[----:B------:R-:W-:Y:S01]  /*82b0*/  UMOV UR11, UR51 ;  /* 0x00000033000b7c82 */ /* 0x000fe20008000000 */
[----:B------:R-:W-:Y:S01]  /*82c0*/  ISETP.NE.AND P1, PT, R4, RZ, PT ;  /* 0x000000ff0400720c */ /* 0x000fe20003f25270 */
[----:B------:R-:W-:-:S04]  /*82d0*/  IMAD.U32 R197, RZ, RZ, UR52 ;  /* 0x00000034ffc57e24 */ /* 0x000fc8000f8e00ff */
[----:B------:R-:W2:Y:S01]  /*82e0*/  MUFU.TANH R172, R172 ;  /* 0x000000ac00ac7308 */ /* 0x000ea20000002400 */
[----:B0-----:R-:W-:-:S07]  /*82f0*/  FMNMX.FTZ R193, R169, R193, !PT ;  /* 0x000000c1a9c17209 */ /* 0x001fce0007810000 */
[----:B------:R-:W0:Y:S01]  /*8300*/  MUFU.TANH R174, R174 ;  /* 0x000000ae00ae7308 */ /* 0x000e220000002400 */
[----:B-1----:R-:W-:Y:S01]  /*8310*/  FMNMX.FTZ R194, R171, R194, !PT ;  /* 0x000000c2abc27209 */ /* 0x002fe20007810000 */
[----:B------:R-:W-:-:S06]  /*8320*/  @!P1 IMAD R197, R197, 0x8, R2 ;  /* 0x00000008c5c59824 */ /* 0x000fcc00078e0202 */
        /* <DEDUP_REMOVED lines=8> */
[----:B------:R-:W-:Y:S02]  /*83b0*/  WARPGROUP.DEPBAR.LE gsb0, 0x0 ;  /* 0x00008000000079c5 */ /* 0x000fe40000010000 */
[----:B------:R-:W-:-:S06]  /*83c0*/  WARPGROUP.ARRIVE ;  /* 0x00000000000079c5 */ /* 0x000fcc0000000000 */
[----:B------:R-:W2:Y:S01]  /*83d0*/  S2R R203, SR_TID.X ;  /* 0x0000000000cb7919 */ /* 0x000ea20000002100 */
[----:B------:R-:W3:Y:S01]  /*83e0*/  MUFU.TANH R177, R177 ;  /* 0x000000b100b17308 */ /* 0x000ee20000002400 */
[----:B0-----:R-:W-:Y:S01]  /*83f0*/  FMNMX.FTZ R193, R176, R193, !PT ;  /* 0x000000c1b0c17209 */ /* 0x001fe20007810000 */
[----:B------:R-:W-:Y:S01]  /*8400*/  QGMMA.64x128x32.F32.E4M3.E4M3 R24, R204, gdesc[UR4], R24, gsb0 ;  /* 0x01e00004cc187df3 */ /* 0x000fe20008000818 */
[----:B------:R-:W-:Y:S01]  /*8410*/  UIADD3 UR6, UR10, 0x200, URZ ;  /* 0x000002000a067890 */ /* 0x000fe2000fffe03f */
[----:B------:R-:W-:-:S04]  /*8420*/  UMOV UR7, 0xc0000010 ;  /* 0xc000001000077882 */ /* 0x000fc80000000000 */
[----:B------:R-:W0:Y:S01]  /*8430*/  MUFU.TANH R179, R179 ;  /* 0x000000b300b37308 */ /* 0x000e220000002400 */
[----:B-1----:R-:W-:-:S07]  /*8440*/  FMNMX.FTZ R194, R178, R194, !PT ;  /* 0x000000c2b2c27209 */ /* 0x002fce0007810000 */
[----:B------:R-:W1:Y:S01]  /*8450*/  MUFU.TANH R180, R180 ;  /* 0x000000b400b47308 */ /* 0x000e620000002400 */
[----:B---3--:R-:W-:-:S07]  /*8460*/  FMNMX.FTZ R193, R177, R193, !PT ;  /* 0x000000c1b1c17209 */ /* 0x008fce0007810000 */
[----:B------:R-:W3:Y:S01]  /*8470*/  MUFU.TANH R182, R182 ;  /* 0x000000b600b67308 */ /* 0x000ee20000002400 */
[----:B0-----:R-:W-:Y:S02]  /*8480*/  FMNMX.FTZ R194, R179, R194, !PT ;  /* 0x000000c2b3c27209 */ /* 0x001fe40007810000 */
[----:B--2---:R-:W-:-:S05]  /*8490*/  SHF.R.U32.HI R203, RZ, 0x7, R203 ;  /* 0x00000007ffcb7819 */ /* 0x004fca00000116cb */
[----:B------:R-:W0:Y:S01]  /*84a0*/  MUFU.TANH R181, R181 ;  /* 0x000000b500b57308 */ /* 0x000e220000002400 */
[----:B-1----:R-:W-:-:S07]  /*84b0*/  FMNMX.FTZ R193, R180, R193, !PT ;  /* 0x000000c1b4c17209 */ /* 0x002fce0007810000 */
[----:B------:R-:W1:Y:S01]  /*84c0*/  MUFU.TANH R183, R183 ;  /* 0x000000b700b77308 */ /* 0x000e620000002400 */
[----:B---3--:R-:W-:-:S07]  /*84d0*/  FMNMX.FTZ R194, R182, R194, !PT ;  /* 0x000000c2b6c27209 */ /* 0x008fce0007810000 */
        /* <DEDUP_REMOVED lines=24> */
[----:B------:R-:W-:Y:S01]  /*8660*/  FMUL.FTZ R194, R0, R89 ;  /* 0x0000005900c27220 */ /* 0x000fe20000410000 */
[----:B------:R-:W-:Y:S02]  /*8670*/  WARPGROUP.DEPBAR.LE gsb0, 0x0 ;  /* 0x00008000000079c5 */ /* 0x000fe40000010000 */
[----:B------:R-:W-:-:S03]  /*8680*/  WARPGROUP.ARRIVE ;  /* 0x00000000000079c5 */ /* 0x000fc60000000000 */
[----:B------:R-:W2:Y:S01]  /*8690*/  MUFU.TANH R164, R164 ;  /* 0x000000a400a47308 */ /* 0x000ea20000002400 */
[----:B0-----:R-:W-:Y:S02]  /*86a0*/  FMNMX.FTZ R193, R161, R193, !PT ;  /* 0x000000c1a1c17209 */ /* 0x001fe40007810000 */
[----:B------:R-:W-:Y:S01]  /*86b0*/  QGMMA.64x128x32.F32.E4M3.E4M3 R24, R208, gdesc[UR4], R24, gsb0 ;  /* 0x01e00004d0187df3 */ /* 0x000fe20008000818 */
[----:B-1----:R-:W-:Y:S01]  /*86c0*/  FMNMX.FTZ R88, R163, R88, !PT ;  /* 0x00000058a3587209 */ /* 0x002fe20007810000 */
[----:B------:R-:W-:-:S03]  /*86d0*/  UIADD3 UR6, UR10, 0x300, URZ ;  /* 0x000003000a067890 */ /* 0x000fc6000fffe03f */
[----:B------:R-:W0:Y:S01]  /*86e0*/  MUFU.TANH R166, R166 ;  /* 0x000000a600a67308 */ /* 0x000e220000002400 */
[----:B------:R-:W-:-:S07]  /*86f0*/  UMOV UR7, 0xc0000010 ;  /* 0xc000001000077882 */ /* 0x000fce0000000000 */
        /* <DEDUP_REMOVED lines=77> */
[----:B------:R-:W-:Y:S02]  /*8bd0*/  WARPGROUP.DEPBAR.LE gsb0, 0x0 ;  /* 0x00008000000079c5 */ /* 0x000fe40000010000 */
[----:B------:R-:W-:-:S04]  /*8be0*/  WARPGROUP.ARRIVE ;  /* 0x00000000000079c5 */ /* 0x000fc80000000000 */
[----:B------:R-:W1:Y:S01]  /*8bf0*/  MUFU.TANH R105, R105 ;  /* 0x0000006900697308 */ /* 0x000e620000002400 */
[----:B--2---:R-:W-:Y:S01]  /*8c00*/  FMNMX.FTZ R89, R104, R89, !PT ;  /* 0x0000005968597209 */ /* 0x004fe20007810000 */
[----:B------:R-:W-:Y:S01]  /*8c10*/  QGMMA.64x128x32.F32.E4M3.E4M3 R24, R216, gdesc[UR4], R24, gsb0 ;  /* 0x01e00004d8187df3 */ /* 0x000fe20008000818 */
        /* <DEDUP_REMOVED lines=64> */
[----:B-1----:R-:W-:Y:S02]  /*9020*/  FMNMX.FTZ R194, R102, R88, !PT ;  /* 0x0000005866c27209 */ /* 0x002fe40007810000 */
[----:B--2---:R-:W-:-:S05]  /*9030*/  FMNMX.FTZ R88, R101, R89, !PT ;  /* 0x0000005965587209 */ /* 0x004fca0007810000 */
[----:B------:R-:W1:Y:S01]  /*9040*/  SHFL.BFLY PT, R195, R88, 0x2, 0x1f ;  /* 0x0c401f0058c37f89 */ /* 0x000e6200000e0000 */
[----:B0-----:R-:W-:-:S05]  /*9050*/  FMNMX.FTZ R89, R103, R194, !PT ;  /* 0x000000c267597209 */ /* 0x001fca0007810000 */
[----:B------:R-:W0:Y:S01]  /*9060*/  SHFL.BFLY PT, R194, R89, 0x2, 0x1f ;  /* 0x0c401f0059c27f89 */ /* 0x000e2200000e0000 */
[----:B-1----:R-:W-:-:S05]  /*9070*/  FMNMX.FTZ R88, R88, R195, !PT ;  /* 0x000000c358587209 */ /* 0x002fca0007810000 */
[----:B------:R-:W1:Y:S01]  /*9080*/  SHFL.BFLY PT, R195, R88, 0x1, 0x1f ;  /* 0x0c201f0058c37f89 */ /* 0x000e6200000e0000 */
[----:B0-----:R-:W-:-:S05]  /*9090*/  FMNMX.FTZ R89, R89, R194, !PT ;  /* 0x000000c259597209 */ /* 0x001fca0007810000 */
[----:B------:R-:W0:Y:S01]  /*90a0*/  SHFL.BFLY PT, R194, R89, 0x1, 0x1f ;  /* 0x0c201f0059c27f89 */ /* 0x000e2200000e0000 */
[----:B------:R-:W-:Y:S02]  /*90b0*/  WARPGROUP.DEPBAR.LE gsb0, 0x0 ;  /* 0x00008000000079c5 */ /* 0x000fe40000010000 */
[----:B------:R-:W-:Y:S01]  /*90c0*/  WARPGROUP.ARRIVE ;  /* 0x00000000000079c5 */ /* 0x000fe20000000000 */
[----:B-1----:R-:W-:Y:S01]  /*90d0*/  FMNMX.FTZ R88, R88, R195, !PT ;  /* 0x000000c358587209 */ /* 0x002fe20007810000 */
[----:B------:R-:W-:-:S04]  /*90e0*/  IMAD.U32 R195, RZ, RZ, UR11 ;  /* 0x0000000bffc37e24 */ /* 0x000fc8000f8e00ff */
[C---:B------:R-:W-:Y:S01]  /*90f0*/  FADD.FTZ R9, -R88.reuse, R9 ;  /* 0x0000000958097221 */ /* 0x040fe20000010100 */
[----:B------:R-:W-:Y:S01]  /*9100*/  QGMMA.64x128x32.F32.E4M3.E4M3 R24, R224, gdesc[UR4], R24, gsb0 ;  /* 0x01e00004e0187df3 */ /* 0x000fe20008000818 */
[----:B0-----:R-:W-:Y:S01]  /*9110*/  FMNMX.FTZ R89, R89, R194, !PT ;  /* 0x000000c259597209 */ /* 0x001fe20007810000 */
[----:B------:R-:W-:Y:S02]  /*9120*/  IMAD.U32 R194, RZ, RZ, UR11 ;  /* 0x0000000bffc27e24 */ /* 0x000fe4000f8e00ff */
[----:B------:R-:W-:Y:S02]  /*9130*/  FMUL.FTZ R9, R9, UR11 ;  /* 0x0000000b09097c20 */ /* 0x000fe40008410000 */
[----:B------:R-:W-:Y:S01]  /*9140*/  FFMA.FTZ R194, R88, R194, -8 ;  /* 0xc100000058c27423 */ /* 0x000fe200000100c2 */
[----:B------:R-:W-:-:S03]  /*9150*/  FADD.FTZ R8, -R89, R8 ;  /* 0x0000000859087221 */ /* 0x000fc60000010100 */
        /* <DEDUP_REMOVED lines=56> */
[----:B------:R-:W-:Y:S01]  /*94e0*/  FFMA.FTZ R101, R101, UR11, -R194 ;  /* 0x0000000b65657c23 */ /* 0x000fe200080108c2 */
[----:B------:R-:W-:-:S01]  /*94f0*/  FFMA.FTZ R194, R89, R195, -8 ;  /* 0xc100000059c27423 */ /* 0x000fc200000100c3 */
[----:B------:R-:W-:Y:S01]  /*9500*/  FMUL.FTZ R8, R8, UR11 ;  /* 0x0000000b08087c20 */ /* 0x000fe20008410000 */
[----:B------:R-:W0:Y:S02]  /*9510*/  MUFU.EX2 R10, R10 ;  /* 0x0000000a000a7308 */ /* 0x000e240000000800 */
        /* <DEDUP_REMOVED lines=14> */
[----:B------:R-:W1:Y:S01]  /*9600*/  MUFU.EX2 R12, R12 ;  /* 0x0000000c000c7308 */ /* 0x000e620000000800 */
[----:B0-----:R-:W-:-:S01]  /*9610*/  FFMA.FTZ R6, R9, R6, R10 ;  /* 0x0000000609067223 */ /* 0x001fc2000001000a */
        /* <DEDUP_REMOVED lines=15> */
[----:B-1----:R-:W-:-:S01]  /*9710*/  FFMA.FTZ R7, R8, R7, R12 ;  /* 0x0000000708077223 */ /* 0x002fc2000001000c */
[--C-:B------:R-:W-:Y:S01]  /*9720*/  FFMA.FTZ R142, R142, UR11, -R194.reuse ;  /* 0x0000000b8e8e7c23 */ /* 0x100fe200080108c2 */
[----:B------:R-:W-:-:S01]  /*9730*/  FFMA.FTZ R143, R143, UR11, -R194 ;  /* 0x0000000b8f8f7c23 */ /* 0x000fc200080108c2 */
[--C-:B------:R-:W-:Y:S01]  /*9740*/  FFMA.FTZ R146, R146, UR11, -R194.reuse ;  /* 0x0000000b92927c23 */ /* 0x100fe200080108c2 */
[----:B------:R-:W-:-:S01]  /*9750*/  FFMA.FTZ R147, R147, UR11, -R194 ;  /* 0x0000000b93937c23 */ /* 0x000fc200080108c2 */
[--C-:B------:R-:W-:Y:S01]  /*9760*/  FFMA.FTZ R150, R150, UR11, -R194.reuse ;  /* 0x0000000b96967c23 */ /* 0x100fe200080108c2 */
[----:B------:R-:W-:-:S01]  /*9770*/  FFMA.FTZ R151, R151, UR11, -R194 ;  /* 0x0000000b97977c23 */ /* 0x000fc200080108c2 */
[----:B------:R-:W1:Y:S01]  /*9780*/  MUFU.EX2 R14, R14 ;  /* 0x0000000e000e7308 */ /* 0x000e620000000800 */
[----:B0-----:R-:W-:-:S01]  /*9790*/  FADD.FTZ R6, R11, R6 ;  /* 0x000000060b067221 */ /* 0x001fc20000010000 */
[--C-:B------:R-:W-:Y:S01]  /*97a0*/  FFMA.FTZ R122, R122, UR11, -R194.reuse ;  /* 0x0000000b7a7a7c23 */ /* 0x100fe200080108c2 */
[----:B------:R-:W-:-:S01]  /*97b0*/  FFMA.FTZ R123, R123, UR11, -R194 ;  /* 0x0000000b7b7b7c23 */ /* 0x000fc200080108c2 */
[--C-:B------:R-:W-:Y:S01]  /*97c0*/  FFMA.FTZ R126, R126, UR11, -R194.reuse ;  /* 0x0000000b7e7e7c23 */ /* 0x100fe200080108c2 */
[----:B------:R-:W-:-:S01]  /*97d0*/  FFMA.FTZ R127, R127, UR11, -R194 ;  /* 0x0000000b7f7f7c23 */ /* 0x000fc200080108c2 */
[--C-:B------:R-:W-:Y:S01]  /*97e0*/  FFMA.FTZ R130, R130, UR11, -R194.reuse ;  /* 0x0000000b82827c23 */ /* 0x100fe200080108c2 */
[----:B------:R-:W-:-:S01]  /*97f0*/  FFMA.FTZ R131, R131, UR11, -R194 ;  /* 0x0000000b83837c23 */ /* 0x000fc200080108c2 */
[----:B------:R-:W0:Y:S01]  /*9800*/  MUFU.EX2 R20, R20 ;  /* 0x0000001400147308 */ /* 0x000e220000000800 */
[----:B--2---:R-:W-:-:S01]  /*9810*/  FADD.FTZ R7, R13, R7 ;  /* 0x000000070d077221 */ /* 0x004fc20000010000 */
[--C-:B------:R-:W-:Y:S01]  /*9820*/  FFMA.FTZ R134, R134, UR11, -R194.reuse ;  /* 0x0000000b86867c23 */ /* 0x100fe200080108c2 */
[----:B------:R-:W-:-:S01]  /*9830*/  FFMA.FTZ R135, R135, UR11, -R194 ;  /* 0x0000000b87877c23 */ /* 0x000fc200080108c2 */
[--C-:B------:R-:W-:Y:S01]  /*9840*/  FFMA.FTZ R106, R106, UR11, -R194.reuse ;  /* 0x0000000b6a6a7c23 */ /* 0x100fe200080108c2 */
[----:B------:R-:W-:-:S01]  /*9850*/  FFMA.FTZ R107, R107, UR11, -R194 ;  /* 0x0000000b6b6b7c23 */ /* 0x000fc200080108c2 */
[--C-:B------:R-:W-:Y:S01]  /*9860*/  FFMA.FTZ R110, R110, UR11, -R194.reuse ;  /* 0x0000000b6e6e7c23 */ /* 0x100fe200080108c2 */
[----:B------:R-:W-:-:S01]  /*9870*/  FFMA.FTZ R111, R111, UR11, -R194 ;  /* 0x0000000b6f6f7c23 */ /* 0x000fc200080108c2 */
[----:B------:R-:W2:Y:S01]  /*9880*/  MUFU.EX2 R15, R15 ;  /* 0x0000000f000f7308 */ /* 0x000ea20000000800 */
[----:B-1----:R-:W-:-:S01]  /*9890*/  FADD.FTZ R6, R14, R6 ;  /* 0x000000060e067221 */ /* 0x002fc20000010000 */
        /* <DEDUP_REMOVED lines=16> */
[----:B------:R-:W-:-:S06]  /*99a0*/  WARPGROUP.DEPBAR.LE gsb0, 0x0 ;  /* 0x00008000000079c5 */ /* 0x000fcc0000010000 */
        /* <DEDUP_REMOVED lines=160> */
[----:B------:R-:W-:-:S05]  /*a3b0*/  IADD3 R6, -R203, 0xb, RZ ;  /* 0x0000000bcb067810 */ /* 0x000fca0007ffe1ff */
[----:B------:R0:W-:Y:S06]  /*a3c0*/  BAR.ARV R6, 0x100 ;  /* 0x000400060000751d */ /* 0x0001ec0000002000 */
[----:B------:R-:W3:Y:S01]  /*a3d0*/  MUFU.EX2 R114, R114 ;  /* 0x0000007200727308 */ /* 0x000ee20000000800 */
[----:B--2---:R-:W-:-:S01]  /*a3e0*/  FADD.FTZ R195, R111, R196 ;  /* 0x000000c46fc37221 */ /* 0x004fc20000010000 */
[----:B0-----:R-:W-:Y:S02]  /*a3f0*/  @!P1 VIADD R6, R197, 0x2e840 ;  /* 0x0002e840c5069836 */ /* 0x001fe40000000000 */
[----:B-1----:R-:W-:-:S03]  /*a400*/  FADD.FTZ R196, R112, R7 ;  /* 0x0000000770c47221 */ /* 0x002fc60000010000 */
[----:B------:R-:W-:Y:S01]  /*a410*/  @!P1 PRMT R6, RZ, 0x654, R6 ;  /* 0x00000654ff069816 */ /* 0x000fe20000000006 */
[----:B------:R-:W0:Y:S03]  /*a420*/  MUFU.EX2 R113, R113 ;  /* 0x0000007100717308 */ /* 0x000e260000000800 */
        /* <DEDUP_REMOVED lines=47> */
.L_x_158:
[----:B------:R-:W-:Y:S01]  /*a720*/  F2FP.SATFINITE.E4M3.F32.PACK_AB_MERGE_C R14, R15, R14, RZ ;  /* 0x0000000e0f0e723e */ /* 0x000fe200048070ff */
[----:B------:R-:W-:Y:S01]  /*a730*/  UISETP.GT.AND UP0, UPT, UR50, UR41, UPT ;  /* 0x000000293200728c */ /* 0x000fe2000bf04270 */
[----:B------:R-:W-:Y:S01]  /*a740*/  F2FP.SATFINITE.E4M3.F32.PACK_AB_MERGE_C R20, R21, R20, RZ ;  /* 0x000000141514723e */ /* 0x000fe200048070ff */
[----:B------:R-:W-:Y:S01]  /*a750*/  UIADD3 UR50, UR50, -0x1, URZ ;  /* 0xffffffff32327890 */ /* 0x000fe2000fffe03f */
[----:B------:R-:W-:Y:S01]  /*a760*/  F2FP.SATFINITE.E4M3.F32.PACK_AB_MERGE_C R200, R11, R10, R14 ;  /* 0x0000000a0bc8723e */ /* 0x000fe2000480700e */
[----:B------:R-:W-:Y:S01]  /*a770*/  IMAD.U32 R11, RZ, RZ, UR53 ;  /* 0x00000035ff0b7e24 */ /* 0x000fe2000f8e00ff */
[----:B------:R-:W-:Y:S01]  /*a780*/  F2FP.SATFINITE.E4M3.F32.PACK_AB_MERGE_C R188, R189, R188, RZ ;  /* 0x000000bcbdbc723e */ /* 0x000fe200048070ff */
[----:B------:R-:W-:Y:S01]  /*a790*/  UMOV UR54, UR45 ;  /* 0x0000002d00367c82 */ /* 0x000fe20008000000 */
[----:B------:R-:W-:Y:S01]  /*a7a0*/  PLOP3.LUT P1, PT, PT, PT, UP0, 0x80, 0x0 ;  /* 0x000000000000781c */ /* 0x000fe20003f2f008 */
[----:B------:R-:W-:Y:S01]  /*a7b0*/  IMAD R10, R11, 0x8, R2 ;  /* 0x000000080b0a7824 */ /* 0x000fe200078e0202 */
[----:B------:R-:W-:Y:S01]  /*a7c0*/  F2FP.SATFINITE.E4M3.F32.PACK_AB_MERGE_C R190, R191, R190, RZ ;  /* 0x000000bebfbe723e */ /* 0x000fe200048070ff */
[----:B------:R-:W-:Y:S01]  /*a7d0*/  UMOV UR53, UR52 ;  /* 0x0000003400357c82 */ /* 0x000fe20008000000 */
[----:B------:R-:W-:Y:S01]  /*a7e0*/  F2FP.SATFINITE.E4M3.F32.PACK_AB_MERGE_C R172, R173, R172, RZ ;  /* 0x000000acadac723e */ /* 0x000fe200048070ff */
[----:B------:R-:W-:Y:S01]  /*a7f0*/  VIADD R10, R10, 0x2e860 ;  /* 0x0002e8600a0a7836 */ /* 0x000fe20000000000 */
[----:B------:R-:W-:Y:S01]  /*a800*/  F2FP.SATFINITE.E4M3.F32.PACK_AB_MERGE_C R174, R175, R174, RZ ;  /* 0x000000aeafae723e */ /* 0x000fe200048070ff */
[-C--:B------:R-:W-:Y:S01]  /*a810*/  FMUL.FTZ R24, R24, R9.reuse ;  /* 0x0000000918187220 */ /* 0x080fe20000410000 */
[----:B------:R-:W-:Y:S01]  /*a820*/  F2FP.SATFINITE.E4M3.F32.PACK_AB_MERGE_C R180, R181, R180, RZ ;  /* 0x000000b4b5b4723e */ /* 0x000fe200048070ff */
[-C--:B------:R-:W-:Y:S01]  /*a830*/  FMUL.FTZ R25, R25, R9.reuse ;  /* 0x0000000919197220 */ /* 0x080fe20000410000 */
[----:B------:R-:W-:Y:S01]  /*a840*/  PRMT R10, R3, 0x654, R10 ;  /* 0x00000654030a7816 */ /* 0x000fe2000000000a */
[-C--:B------:R-:W-:Y:S01]  /*a850*/  FMUL.FTZ R28, R28, R9.reuse ;  /* 0x000000091c1c7220 */ /* 0x080fe20000410000 */
[----:B------:R-:W-:Y:S01]  /*a860*/  F2FP.SATFINITE.E4M3.F32.PACK_AB_MERGE_C R182, R183, R182, RZ ;  /* 0x000000b6b7b6723e */ /* 0x000fe200048070ff */
[-C--:B------:R-:W-:Y:S01]  /*a870*/  FMUL.FTZ R29, R29, R9.reuse ;  /* 0x000000091d1d7220 */ /* 0x080fe20000410000 */
[----:B------:R-:W-:Y:S01]  /*a880*/  F2FP.SATFINITE.E4M3.F32.PACK_AB_MERGE_C R156, R157, R156, RZ ;  /* 0x0000009c9d9c723e */ /* 0x000fe200048070ff */
[----:B------:R0:W-:Y:S01]  /*a890*/  SYNCS.ARRIVE.TRANS64.RED.A1T0 RZ, [R10+URZ], RZ ;  /* 0x000000ff0aff79a7 */ /* 0x0001e2000810043f */
        /* <DEDUP_REMOVED lines=107> */
[----:B------:R-:W-:Y:S01]  /*af50*/  F2FP.SATFINITE.E4M3.F32.PACK_AB_MERGE_C R227, R99, R98, R102 ;  /* 0x0000006263e3723e */ /* 0x000fe20004807066 */
[----:B0-----:R-:W-:Y:S06]  /*af60*/  @P1 BRA `(.L_x_159) ;  /* 0xffffffb800c01947 */ /* 0x001fec000383ffff */
[----:B------:R-:W-:-:S05]  /*af70*/  UMOV UR51, UR52 ;  /* 0x0000003400337c82 */ /* 0x000fca0008000000 */
.L_x_149:
[----:B------:R-:W-:Y:S06]  /*af80*/  BAR.ARV 0x8, 0x180 ;  /* 0x0206000000007b1d */ /* 0x000fec0000002000 */
[----:B------:R-:W-:Y:S05]  /*af90*/  @!P0 BRA `(.L_x_160) ;  /* 0x0000000000048947 */ /* 0x000fea0003800000 */
[----:B------:R-:W-:Y:S01]  /*afa0*/  BPT.TRAP 0x1 ;  /* 0x000000040000795c */ /* 0x000fe20000300000 */
.L_x_160:
[----:B------:R-:W-:Y:S02]  /*afb0*/  IMAD.U32 R0, RZ, RZ, UR45 ;  /* 0x0000002dff007e24 */ /* 0x000fe4000f8e00ff */
[----:B------:R-:W-:-:S03]  /*afc0*/  IMAD.U32 R13, RZ, RZ, UR51 ;  /* 0x00000033ff0d7e24 */ /* 0x000fc6000f8e00ff */
[----:B------:R-:W-:Y:S01]  /*afd0*/  SHF.L.U32 R0, R0, 0x1f, RZ ;  /* 0x0000001f00007819 */ /* 0x000fe200000006ff */
[----:B------:R-:W-:-:S04]  /*afe0*/  IMAD R13, R13, 0x8, R2 ;  /* 0x000000080d0d7824 */ /* 0x000fc800078e0202 */
[----:B------:R0:W1:Y:S01]  /*aff0*/  SYNCS.PHASECHK.TRANS64.TRYWAIT P1, [R13+URZ+0x2e850], R0 ;  /* 0x02e850000d0075a7 */ /* 0x000062000802017f */
[----:B------:R-:W-:Y:S05]  /*b000*/  @!P0 BRA `(.L_x_161) ;  /* 0x0000000000048947 */ /* 0x000fea0003800000 */
[----:B------:R-:W-:Y:S01]  /*b010*/  BPT.TRAP 0x1 ;  /* 0x000000040000795c */ /* 0x000fe20000300000 */
.L_x_161:
[----:B------:R-:W-:Y:S02]  /*b020*/  VIADD R2, R2, 0x400 ;  /* 0x0000040002027836 */ /* 0x000fe40000000000 */
[----:B------:R-:W-:-:S03]  /*b030*/  IMAD.U32 R5, RZ, RZ, UR51 ;  /* 0x00000033ff057e24 */ /* 0x000fc6000f8e00ff */
[----:B------:R-:W-:-:S04]  /*b040*/  SHF.R.U32.HI R2, RZ, 0x4, R2 ;  /* 0x00000004ff027819 */ /* 0x000fc80000011602 */
[----:B------:R-:W-:-:S04]  /*b050*/  LOP3.LUT R2, R2, 0x3fff, RZ, 0xc0, !PT ;  /* 0x00003fff02027812 */ /* 0x000fc800078ec0ff */
[----:B------:R-:W-:Y:S01]  /*b060*/  LOP3.LUT R2, R2, 0x10000, RZ, 0xfc, !PT ;  /* 0x0001000002027812 */ /* 0x000fe200078efcff */
[----:B-1----:R-:W-:Y:S06]  /*b070*/  @P1 BRA `(.L_x_162) ;  /* 0x0000000000081947 */ /* 0x002fec0003800000 */
[----:B------:R-:W1:Y:S02]  /*b080*/  SYNCS.PHASECHK.TRANS64.TRYWAIT P1, [R13+URZ+0x2e850], R0 ;  /* 0x02e850000d0075a7 */ /* 0x000e64000802017f */
[----:B-1----:R-:W-:Y:S05]  /*b090*/  @!P1 BRA `(.L_x_163) ;  /* 0x000000a400489947 */ /* 0x002fea0003800000 */
.L_x_162:
[----:B------:R-:W-:Y:S01]  /*b0a0*/  IMAD R4, R5, 0x700, R2 ;  /* 0x0000070005047824 */ /* 0x000fe200078e0202 */
[----:B------:R-:W-:Y:S05]  /*b0b0*/  WARPSYNC.ALL ;  /* 0x0000000000007948 */ /* 0x000fea0003800000 */
[----:B------:R-:W-:Y:S01]  /*b0c0*/  IMAD.MOV.U32 R5, RZ, RZ, -0x3ffffff0 ;  /* 0xc0000010ff057424 */ /* 0x000fe200078e00ff */
[C---:B------:R-:W-:Y:S01]  /*b0d0*/  R2UR UR6, R4.reuse ;  /* 0x00000000040672ca */ /* 0x040fe200000e0000 */
[----:B------:R-:W-:Y:S01]  /*b0e0*/  WARPGROUP.ARRIVE ;  /* 0x00000000000079c5 */ /* 0x000fe20000000000 */
[C---:B------:R-:W-:Y:S01]  /*b0f0*/  VIADD R8, R4.reuse, 0x100 ;  /* 0x0000010004087836 */ /* 0x040fe20000000000 */
[----:B------:R-:W-:Y:S01]  /*b100*/  ULDC.64 UR4, c[0x0][0x9a0] ;  /* 0x0002680000047ab9 */ /* 0x000fe20000000a00 */
[----:B------:R-:W-:Y:S01]  /*b110*/  R2UR UR7, R5 ;  /* 0x00000000050772ca */ /* 0x000fe200000e0000 */
[----:B------:R-:W-:Y:S01]  /*b120*/  IMAD.MOV.U32 R9, RZ, RZ, -0x3ffffff0 ;  /* 0xc0000010ff097424 */ /* 0x000fe200078e00ff */
[----:B------:R-:W-:Y:S01]  /*b130*/  ISETP.NE.U32.AND P1, PT, RZ, UR4, PT ;  /* 0x00000004ff007c0c */ /* 0x000fe2000bf25070 */
[----:B------:R-:W-:-:S02]  /*b140*/  VIADD R14, R4, 0x400 ;  /* 0x00000400040e7836 */ /* 0x000fc40000000000 */
[----:B------:R-:W-:Y:S01]  /*b150*/  IMAD.MOV.U32 R15, RZ, RZ, -0x3ffffff0 ;  /* 0xc0000010ff0f7424 */ /* 0x000fe200078e00ff */
[----:B------:R-:W-:Y:S01]  /*b160*/  ISETP.NE.AND.EX P1, PT, RZ, UR5, PT, P1 ;  /* 0x00000005ff007c0c */ /* 0x000fe2000bf25310 */
[----:B------:R-:W-:-:S06]  /*b170*/  IMAD.MOV.U32 R12, RZ, RZ, 0x3f800000 ;  /* 0x3f800000ff0c7424 */ /* 0x000fcc00078e00ff */
[----:B------:R-:W-:Y:S01]  /*b180*/  QGMMA.64x128x32.F32.E4M3.E4M3 R24, R200, gdesc[UR4], R24, gsb0 ;  /* 0x01e00004c8187df3 */ /* 0x000fe20008000818 */
[----:B------:R-:W-:Y:S01]  /*b190*/  R2UR UR6, R8 ;  /* 0x00000000080672ca */ /* 0x000fe200000e0000 */
[----:B------:R-:W-:Y:S01]  /*b1a0*/  VIADD R8, R4, 0x200 ;  /* 0x0000020004087836 */ /* 0x000fe20000000000 */
[----:B------:R-:W-:Y:S01]  /*b1b0*/  R2UR UR7, R9 ;  /* 0x00000000090772ca */ /* 0x000fe200000e0000 */
[----:B------:R-:W-:Y:S02]  /*b1c0*/  IMAD.MOV.U32 R9, RZ, RZ, -0x3ffffff0 ;  /* 0xc0000010ff097424 */ /* 0x000fe400078e00ff */
[----:B------:R-:W2:Y:S01]  /*b1d0*/  @P1 LDC.64 R10, c[0x0][0x9d0] ;  /* 0x00027400ff0a1b82 */ /* 0x000ea20000000a00 */
[----:B------:R-:W-:Y:S02]  /*b1e0*/  WARPGROUP.DEPBAR.LE gsb0, 0x0 ;  /* 0x00008000000079c5 */ /* 0x000fe40000010000 */
[----:B------:R-:W-:-:S07]  /*b1f0*/  WARPGROUP.ARRIVE ;  /* 0x00000000000079c5 */ /* 0x000fce0000000000 */
[----:B------:R-:W-:Y:S01]  /*b200*/  QGMMA.64x128x32.F32.E4M3.E4M3 R24, R204, gdesc[UR4], R24, gsb0 ;  /* 0x01e00004cc187df3 */ /* 0x000fe20008000818 */
[----:B------:R-:W-:Y:S01]  /*b210*/  R2UR UR6, R8 ;  /* 0x00000000080672ca */ /* 0x000fe200000e0000 */
[----:B------:R-:W-:Y:S01]  /*b220*/  VIADD R8, R4, 0x300 ;  /* 0x0000030004087836 */ /* 0x000fe20000000000 */
[----:B------:R-:W-:Y:S01]  /*b230*/  R2UR UR7, R9 ;  /* 0x00000000090772ca */ /* 0x000fe200000e0000 */
[----:B------:R-:W-:Y:S01]  /*b240*/  IMAD.MOV.U32 R9, RZ, RZ, -0x3ffffff0 ;  /* 0xc0000010ff097424 */ /* 0x000fe200078e00ff */
[----:B------:R-:W-:Y:S02]  /*b250*/  WARPGROUP.DEPBAR.LE gsb0, 0x0 ;  /* 0x00008000000079c5 */ /* 0x000fe40000010000 */
[----:B------:R-:W-:-:S09]  /*b260*/  WARPGROUP.ARRIVE ;  /* 0x00000000000079c5 */ /* 0x000fd20000000000 */
[----:B------:R-:W-:Y:S01]  /*b270*/  QGMMA.64x128x32.F32.E4M3.E4M3 R24, R208, gdesc[UR4], R24, gsb0 ;  /* 0x01e00004d0187df3 */ /* 0x000fe20008000818 */
[----:B------:R-:W-:Y:S02]  /*b280*/  R2UR UR6, R8 ;  /* 0x00000000080672ca */ /* 0x000fe400000e0000 */
[----:B------:R-:W-:Y:S02]  /*b290*/  R2UR UR7, R9 ;  /* 0x00000000090772ca */ /* 0x000fe400000e0000 */
[----:B------:R-:W0:Y:S02]  /*b2a0*/  @P1 LDC.64 R8, c[0x0][0x9c8] ;  /* 0x00027200ff081b82 */ /* 0x000e240000000a00 */
[----:B01----:R-:W-:-:S04]  /*b2b0*/  @P1 IMAD R0, R8, UR37, RZ ;  /* 0x0000002508001c24 */ /* 0x003fc8000f8e02ff */
[----:B------:R-:W-:Y:S02]  /*b2c0*/  @P1 IMAD R5, R9, UR36, R0 ;  /* 0x0000002409051c24 */ /* 0x000fe4000f8e0200 */
[----:B------:R-:W-:-:S04]  /*b2d0*/  @P1 IMAD.WIDE.U32 R8, R8, UR36, RZ ;  /* 0x0000002408081c25 */ /* 0x000fc8000f8e00ff */
[----:B------:R-:W-:Y:S02]  /*b2e0*/  @P1 IMAD.IADD R9, R9, 0x1, R5 ;  /* 0x0000000109091824 */ /* 0x000fe400078e0205 */
[----:B--2---:R-:W-:-:S04]  /*b2f0*/  @P1 IMAD.WIDE.U32 R8, R10, UR39, R8 ;  /* 0x000000270a081c25 */ /* 0x004fc8000f8e0008 */
[----:B------:R-:W-:Y:S01]  /*b300*/  @P1 IMAD R5, R11, UR39, R9 ;  /* 0x000000270b051c24 */ /* 0x000fe2000f8e0209 */
[----:B------:R-:W-:-:S04]  /*b310*/  @P1 LEA R10, P2, R8, UR4, 0x2 ;  /* 0x00000004080a1c11 */ /* 0x000fc8000f8410ff */
[----:B------:R-:W-:-:S05]  /*b320*/  @P1 LEA.HI.X R11, R8, UR5, R5, 0x2, P2 ;  /* 0x00000005080b1c11 */ /* 0x000fca00090f1405 */
[----:B------:R0:W2:Y:S01]  /*b330*/  @P1 LDG.E R12, desc[UR48][R10.64] ;  /* 0x000000300a0c1981 */ /* 0x0000a2000c1e1900 */
[----:B------:R-:W-:Y:S02]  /*b340*/  WARPGROUP.DEPBAR.LE gsb0, 0x0 ;  /* 0x00008000000079c5 */ /* 0x000fe40000010000 */
[----:B------:R-:W-:-:S06]  /*b350*/  WARPGROUP.ARRIVE ;  /* 0x00000000000079c5 */ /* 0x000fcc0000000000 */
[----:B------:R-:W-:Y:S01]  /*b360*/  QGMMA.64x128x32.F32.E4M3.E4M3 R24, R212, gdesc[UR4], R24, gsb0 ;  /* 0x01e00004d4187df3 */ /* 0x000fe20008000818 */
[----:B------:R-:W-:Y:S02]  /*b370*/  R2UR UR6, R14 ;  /* 0x000000000e0672ca */ /* 0x000fe400000e0000 */
[----:B------:R-:W-:Y:S01]  /*b380*/  R2UR UR7, R15 ;  /* 0x000000000f0772ca */ /* 0x000fe200000e0000 */
[----:B------:R-:W-:Y:S02]  /*b390*/  VIADD R8, R4, 0x500 ;  /* 0x0000050004087836 */ /* 0x000fe40000000000 */
[----:B------:R-:W-:Y:S01]  /*b3a0*/  IMAD.MOV.U32 R9, RZ, RZ, -0x3ffffff0 ;  /* 0xc0000010ff097424 */ /* 0x000fe200078e00ff */
[----:B------:R-:W-:Y:S02]  /*b3b0*/  WARPGROUP.DEPBAR.LE gsb0, 0x0 ;  /* 0x00008000000079c5 */ /* 0x000fe40000010000 */
[----:B------:R-:W-:-:S07]  /*b3c0*/  WARPGROUP.ARRIVE ;  /* 0x00000000000079c5 */ /* 0x000fce0000000000 */
[----:B------:R-:W-:Y:S01]  /*b3d0*/  QGMMA.64x128x32.F32.E4M3.E4M3 R24, R216, gdesc[UR4], R24, gsb0 ;  /* 0x01e00004d8187df3 */ /* 0x000fe20008000818 */
[----:B------:R-:W-:Y:S02]  /*b3e0*/  R2UR UR6, R8 ;  /* 0x00000000080672ca */ /* 0x000fe400000e0000 */
[----:B------:R-:W-:Y:S01]  /*b3f0*/  R2UR UR7, R9 ;  /* 0x00000000090772ca */ /* 0x000fe200000e0000 */
[----:B------:R-:W-:Y:S02]  /*b400*/  VIADD R4, R4, 0x600 ;  /* 0x0000060004047836 */ /* 0x000fe40000000000 */
[----:B------:R-:W-:Y:S01]  /*b410*/  IMAD.MOV.U32 R5, RZ, RZ, -0x3ffffff0 ;  /* 0xc0000010ff057424 */ /* 0x000fe200078e00ff */
[----:B------:R-:W1:Y:S04]  /*b420*/  SHFL.BFLY PT, R9, R6, 0x2, 0x1f ;  /* 0x0c401f0006097f89 */ /* 0x000e6800000e0000 */
[----:B------:R-:W3:Y:S01]  /*b430*/  SHFL.BFLY PT, R2, R7, 0x2, 0x1f ;  /* 0x0c401f0007027f89 */ /* 0x000ee200000e0000 */
[----:B------:R-:W-:-:S02]  /*b440*/  WARPGROUP.DEPBAR.LE gsb0, 0x0 ;  /* 0x00008000000079c5 */ /* 0x000fc40000010000 */
[----:B------:R-:W-:-:S06]  /*b450*/  WARPGROUP.ARRIVE ;  /* 0x00000000000079c5 */ /* 0x000fcc0000000000 */
[----:B------:R-:W-:Y:S01]  /*b460*/  QGMMA.64x128x32.F32.E4M3.E4M3 R24, R220, gdesc[UR4], R24, gsb0 ;  /* 0x01e00004dc187df3 */ /* 0x000fe20008000818 */
[----:B------:R-:W-:Y:S02]  /*b470*/  R2UR UR6, R4 ;  /* 0x00000000040672ca */ /* 0x000fe400000e0000 */
[----:B------:R-:W-:Y:S01]  /*b480*/  R2UR UR7, R5 ;  /* 0x00000000050772ca */ /* 0x000fe200000e0000 */
[----:B-1----:R-:W-:-:S01]  /*b490*/  FADD.FTZ R9, R9, R6 ;  /* 0x0000000609097221 */ /* 0x002fc20000010000 */
[----:B---3--:R-:W-:-:S04]  /*b4a0*/  FADD.FTZ R2, R2, R7 ;  /* 0x0000000702027221 */ /* 0x008fc80000010000 */
[----:B------:R-:W1:Y:S04]  /*b4b0*/  SHFL.BFLY PT, R0, R9, 0x1, 0x1f ;  /* 0x0c201f0009007f89 */ /* 0x000e6800000e0000 */
[----:B------:R-:W0:Y:S01]  /*b4c0*/  SHFL.BFLY PT, R5, R2, 0x1, 0x1f ;  /* 0x0c201f0002057f89 */ /* 0x000e2200000e0000 */
[----:B-1----:R-:W-:-:S01]  /*b4d0*/  FADD.FTZ R8, R9, R0 ;  /* 0x0000000009087221 */ /* 0x002fc20000010000 */
[----:B0-----:R-:W-:-:S04]  /*b4e0*/  FADD.FTZ R10, R2, R5 ;  /* 0x00000005020a7221 */ /* 0x001fc80000010000 */
[C---:B------:R-:W-:Y:S01]  /*b4f0*/  FSETP.NE.FTZ.AND P1, PT, R8.reuse, RZ, PT ;  /* 0x000000ff0800720b */ /* 0x040fe20003f35000 */
[----:B------:R-:W-:Y:S01]  /*b500*/  FMUL.FTZ R4, R8, 0.00390625 ;  /* 0x3b80000008047820 */ /* 0x000fe20000410000 */
[----:B------:R-:W-:Y:S01]  /*b510*/  FMUL.FTZ R11, R10, 0.00390625 ;  /* 0x3b8000000a0b7820 */ /* 0x000fe20000410000 */
[----:B------:R-:W-:-:S03]  /*b520*/  IMAD.MOV.U32 R5, RZ, RZ, RZ ;  /* 0x000000ffff057224 */ /* 0x000fc600078e00ff */
[----:B------:R-:W-:Y:S02]  /*b530*/  FSETP.NE.FTZ.AND P2, PT, R4, RZ, PT ;  /* 0x000000ff0400720b */ /* 0x000fe40003f55000 */
[----:B------:R-:W-:-:S05]  /*b540*/  FSETP.NE.FTZ.AND P3, PT, R11, RZ, PT ;  /* 0x000000ff0b00720b */ /* 0x000fca0003f75000 */
[----:B------:R-:W-:Y:S01]  /*b550*/  @P1 MUFU.RCP R5, R8 ;  /* 0x0000000800051308 */ /* 0x000fe20000001000 */
[----:B------:R-:W-:Y:S01]  /*b560*/  FSETP.NE.FTZ.AND P1, PT, R10, RZ, PT ;  /* 0x000000ff0a00720b */ /* 0x000fe20003f35000 */
[----:B------:R-:W-:Y:S01]  /*b570*/  IMAD.MOV.U32 R9, RZ, RZ, RZ ;  /* 0x000000ffff097224 */ /* 0x000fe200078e00ff */
[----:B------:R-:W-:Y:S02]  /*b580*/  WARPGROUP.DEPBAR.LE gsb0, 0x0 ;  /* 0x00008000000079c5 */ /* 0x000fe40000010000 */
[----:B------:R-:W-:-:S06]  /*b590*/  WARPGROUP.ARRIVE ;  /* 0x00000000000079c5 */ /* 0x000fcc0000000000 */
[----:B------:R-:W-:Y:S01]  /*b5a0*/  QGMMA.64x128x32.F32.E4M3.E4M3 R24, R224, gdesc[UR4], R24, gsb0 ;  /* 0x01e00004e0187df3 */ /* 0x000fe20008000818 */
[----:B------:R-:W0:Y:S08]  /*b5b0*/  @P2 MUFU.LG2 R4, R4 ;  /* 0x0000000400042308 */ /* 0x000e300000000c00 */
[----:B------:R-:W1:Y:S08]  /*b5c0*/  @P3 MUFU.LG2 R6, R11 ;  /* 0x0000000b00063308 */ /* 0x000e700000000c00 */
[----:B------:R-:W3:Y:S01]  /*b5d0*/  @P1 MUFU.RCP R9, R10 ;  /* 0x0000000a00091308 */ /* 0x000ee20000001000 */
[----:B------:R-:W-:-:S02]  /*b5e0*/  IMAD.U32 R7, RZ, RZ, UR11 ;  /* 0x0000000bff077e24 */ /* 0x000fc4000f8e00ff */
[----:B------:R-:W-:Y:S02]  /*b5f0*/  IMAD.U32 R15, RZ, RZ, UR11 ;  /* 0x0000000bff0f7e24 */ /* 0x000fe4000f8e00ff */
[----:B0-----:R-:W-:Y:S01]  /*b600*/  @P2 FMUL.FTZ R4, R4, 0.69314718246459960938 ;  /* 0x3f31721804042820 */ /* 0x001fe20000410000 */
[----:B------:R-:W-:Y:S01]  /*b610*/  @P2 FMUL.FTZ R7, R7, 0.69314718246459960938 ;  /* 0x3f31721807072820 */ /* 0x000fe20000410000 */
[----:B------:R-:W-:Y:S01]  /*b620*/  @P3 FMUL.FTZ R15, R15, 0.69314718246459960938 ;  /* 0x3f3172180f0f3820 */ /* 0x000fe20000410000 */
[----:B-1----:R-:W-:Y:S01]  /*b630*/  @P3 FMUL.FTZ R6, R6, 0.69314718246459960938 ;  /* 0x3f31721806063820 */ /* 0x002fe20000410000 */
[----:B------:R-:W-:Y:S02]  /*b640*/  IMAD.MOV.U32 R2, RZ, RZ, -0x800000 ;  /* 0xff800000ff027424 */ /* 0x000fe400078e00ff */
[----:B------:R-:W-:Y:S01]  /*b650*/  @P2 FFMA.FTZ R2, R7, R88, R4 ;  /* 0x0000005807022223 */ /* 0x000fe20000010004 */
[----:B------:R-:W-:Y:S02]  /*b660*/  IMAD.MOV.U32 R0, RZ, RZ, -0x800000 ;  /* 0xff800000ff007424 */ /* 0x000fe400078e00ff */
[----:B------:R-:W-:Y:S01]  /*b670*/  @P3 FFMA.FTZ R0, R15, R89, R6 ;  /* 0x000000590f003223 */ /* 0x000fe20000010006 */
[-C--:B--2---:R-:W-:Y:S01]  /*b680*/  FMUL.FTZ R5, R5, R12.reuse ;  /* 0x0000000c05057220 */ /* 0x084fe20000410000 */
[----:B---3--:R-:W-:Y:S01]  /*b690*/  FMUL.FTZ R91, R9, R12 ;  /* 0x0000000c095b7220 */ /* 0x008fe20000410000 */
[----:B------:R-:W-:-:S02]  /*b6a0*/  WARPGROUP.DEPBAR.LE gsb0, 0x0 ;  /* 0x00008000000079c5 */ /* 0x000fc40000010000 */
[----:B------:R-:W-:Y:S05]  /*b6b0*/  @!P0 BRA `(.L_x_164) ;  /* 0x0000000000048947 */ /* 0x000fea0003800000 */
[----:B------:R-:W-:Y:S01]  /*b6c0*/  BPT.TRAP 0x1 ;  /* 0x000000040000795c */ /* 0x000fe20000300000 */
.L_x_164:
[----:B------:R-:W-:Y:S01]  /*b6d0*/  VIADD R4, R13, 0x2e860 ;  /* 0x0002e8600d047836 */ /* 0x000fe20000000000 */
[----:B------:R-:W-:Y:S01]  /*b6e0*/  UIADD3 UR51, UR51, 0x1, URZ ;  /* 0x0000000133337890 */ /* 0x000fe2000fffe03f */
[-C--:B------:R-:W-:Y:S01]  /*b6f0*/  FMUL.FTZ R9, R29, R5.reuse ;  /* 0x000000051d097220 */ /* 0x080fe20000410000 */
[-C--:B------:R-:W-:Y:S01]  /*b700*/  FMUL.FTZ R14, R37, R5.reuse ;  /* 0x00000005250e7220 */ /* 0x080fe20000410000 */
[-C--:B------:R-:W-:Y:S01]  /*b710*/  FMUL.FTZ R6, R28, R5.reuse ;  /* 0x000000051c067220 */ /* 0x080fe20000410000 */
[----:B------:R-:W-:Y:S01]  /*b720*/  PRMT R4, R3, 0x654, R4 ;  /* 0x0000065403047816 */ /* 0x000fe20000000004 */
[----:B------:R-:W-:Y:S01]  /*b730*/  UISETP.NE.AND UP0, UPT, UR51, 0x2, UPT ;  /* 0x000000023300788c */ /* 0x000fe2000bf05270 */
[-C--:B------:R-:W-:Y:S01]  /*b740*/  FMUL.FTZ R37, R40, R5.reuse ;  /* 0x0000000528257220 */ /* 0x080fe20000410000 */
[-C--:B------:R-:W-:Y:S01]  /*b750*/  FMUL.FTZ R90, R56, R5.reuse ;  /* 0x00000005385a7220 */ /* 0x080fe20000410000 */
[----:B------:R0:W-:Y:S01]  /*b760*/  SYNCS.ARRIVE.TRANS64.RED.A1T0 RZ, [R4+URZ], RZ ;  /* 0x000000ff04ff79a7 */ /* 0x0001e2000810043f */
        /* <DEDUP_REMOVED lines=8> */
[----:B------:R-:W-:Y:S01]  /*b7f0*/  FMUL.FTZ R56, R47, R91 ;  /* 0x0000005b2f387220 */ /* 0x000fe20000410000 */
[----:B------:R-:W-:Y:S01]  /*b800*/  USEL UR4, URZ, 0x1, UP0 ;  /* 0x000000013f047887 */ /* 0x000fe20008000000 */
        /* <DEDUP_REMOVED lines=50> */
[----:B------:R-:W-:Y:S01]  /*bb30*/  FMUL.FTZ R83, R83, R91 ;  /* 0x0000005b53537220 */ /* 0x000fe20000410000 */
[----:B------:R-:W-:-:S02]  /*bb40*/  UIADD3 UR46, UR46, 0x1, URZ ;  /* 0x000000012e2e7890 */ /* 0x000fc4000fffe03f */
[----:B------:R-:W-:Y:S02]  /*bb50*/  USEL UR51, UR51, URZ, UP0 ;  /* 0x0000003f33337287 */ /* 0x000fe40008000000 */
[----:B0-----:R-:W-:-:S12]  /*bb60*/  ULOP3.LUT UR45, UR45, UR4, URZ, 0x3c, !UPT ;  /* 0x000000042d2d7292 */ /* 0x001fd8000f8e3c3f */
.L_x_142:
[----:B------:R-:W0:Y:S01]  /*bb70*/  S2R R4, SR_CgaCtaId ;  /* 0x0000000000047919 */ /* 0x000e220000008800 */
[----:B------:R-:W-:Y:S01]  /*bb80*/  MOV R3, 0x400 ;  /* 0x0000040000037802 */ /* 0x000fe20000000f00 */
[----:B------:R-:W-:Y:S01]  /*bb90*/  UISETP.NE.AND UP0, UPT, UR44, URZ, UPT ;  /* 0x0000003f2c00728c */ /* 0x000fe2000bf05270 */
[----:B------:R-:W-:Y:S01]  /*bba0*/  BSSY B0, `(.L_x_165) ;  /* 0x00003d9000007945 */ /* 0x000fe20003800000 */
[----:B------:R-:W-:Y:S09]  /*bbb0*/  BAR.SYNC.DEFER_BLOCKING 0x5, 0x180 ;  /* 0x0146000000007b1d */ /* 0x000ff20000010000 */
[----:B------:R-:W-:Y:S01]  /*bbc0*/  @!UP0 ULDC UR44, c[0x0][0xad4] ;  /* 0x0002b500002c8ab9 */ /* 0x000fe20000000800 */
[----:B0-----:R-:W-:-:S05]  /*bbd0*/  LEA R3, R4, R3, 0x18 ;  /* 0x0000000304037211 */ /* 0x001fca00078ec0ff */
[----:B------:R-:W0:Y:S02]  /*bbe0*/  LDS.128 R32, [R3+0x2e8d0] ;  /* 0x02e8d00003207984 */ /* 0x000e240000000c00 */
[----:B0-----:R-:W-:Y:S02]  /*bbf0*/  R2UR UR6, R33 ;  /* 0x00000000210672ca */ /* 0x001fe400000e0000 */
[----:B------:R-:W-:Y:S01]  /*bc00*/  R2UR UR5, R34 ;  /* 0x00000000220572ca */ /* 0x000fe200000e0000 */
[----:B------:R-:W-:Y:S06]  /*bc10*/  BAR.ARV 0x4, 0x180 ;  /* 0x0106000000007b1d */ /* 0x000fec0000002000 */
[----:B------:R-:W-:Y:S08]  /*bc20*/  @P0 BRA `(.L_x_166) ;  /* 0x0000003000100947 */ /* 0x000ff00003800000 */
[----:B------:R-:W0:Y:S01]  /*bc30*/  S2R R110, SR_TID.X ;  /* 0x00000000006e7919 */ /* 0x000e220000002100 */
[----:B------:R-:W-:Y:S01]  /*bc40*/  ULDC.64 UR8, c[0x4][0x38] ;  /* 0x01000e0000087ab9 */ /* 0x000fe20000000a00 */
[----:B------:R-:W2:Y:S01]  /*bc50*/  LDL R92, [R1+0x44] ;  /* 0x00004400015c7983 */ /* 0x000ea20000100800 */
[----:B------:R-:W-:Y:S01]  /*bc60*/  USHF.L.U32 UR4, UR36, 0x2, URZ ;  /* 0x0000000224047899 */ /* 0x000fe2000800063f */
[----:B------:R-:W-:Y:S02]  /*bc70*/  ULDC.64 UR10, c[0x0][0xc00] ;  /* 0x00030000000a7ab9 */ /* 0x000fe40000000a00 */
[----:B------:R-:W3:Y:S01]  /*bc80*/  LDL R112, [R1+0x40] ;  /* 0x0000400001707983 */ /* 0x000ee20000100800 */
[----:B0-----:R-:W-:-:S05]  /*bc90*/  IMAD.SHL.U32 R4, R110, 0x4, RZ ;  /* 0x000000046e047824 */ /* 0x001fca00078e00ff */
[----:B------:R-:W-:Y:S01]  /*bca0*/  LOP3.LUT R4, R4, 0xc, RZ, 0xc0, !PT ;  /* 0x0000000c04047812 */ /* 0x000fe200078ec0ff */
[----:B------:R-:W-:Y:S03]  /*bcb0*/  BAR.SYNC.DEFER_BLOCKING 0x1, 0x100 ;  /* 0x0044000000007b1d */ /* 0x000fe60000010000 */
[----:B------:R-:W-:-:S05]  /*bcc0*/  IADD3 R4, P0, R4, UR8, RZ ;  /* 0x0000000804047c10 */ /* 0x000fca000ff1e0ff */
[----:B------:R-:W-:-:S05]  /*bcd0*/  IMAD.X R5, RZ, RZ, UR9, P0 ;  /* 0x00000009ff057e24 */ /* 0x000fca00080e06ff */
[----:B------:R0:W4:Y:S01]  /*bce0*/  LDG.E.CONSTANT R24, desc[UR48][R4.64] ;  /* 0x0000003004187981 */ /* 0x000122000c1e9900 */
[----:B------:R-:W-:-:S04]  /*bcf0*/  LOP3.LUT P0, R25, R110, 0x3, RZ, 0xc0, !PT ;  /* 0x000000036e197812 */ /* 0x000fc8000780c0ff */
[----:B------:R-:W-:-:S04]  /*bd00*/  ISETP.EQ.OR P0, PT, R25, 0x3, !P0 ;  /* 0x000000031900780c */ /* 0x000fc80004702670 */
[----:B------:R-:W-:Y:S01]  /*bd10*/  SEL R113, R47, R20, P0 ;  /* 0x000000142f717207 */ /* 0x000fe20000000000 */
[----:B0-----:R-:W0:Y:S01]  /*bd20*/  S2R R4, SR_SWINHI ;  /* 0x0000000000047919 */ /* 0x001e220000002f00 */
        /* <DEDUP_REMOVED lines=16> */
[----:B------:R-:W-:-:S02]  /*be30*/  MOV R20, R3 ;  /* 0x0000000300147202 */ /* 0x000fc40000000f00 */
[----:B0-----:R-:W-:Y:S02]  /*be40*/  MOV R21, R4 ;  /* 0x0000000400157202 */ /* 0x001fe40000000f00 */
        /* <DEDUP_REMOVED lines=46> */
[----:B------:R-:W-:Y:S01]  /*c130*/  SEL R63, R86, R87, P0 ;  /* 0x00000057563f7207 */ /* 0x000fe20000000000 */
[----:B------:R-:W-:-:S02]  /*c140*/  USHF.L.U64.HI UR12, UR36, 0x2, UR37 ;  /* 0x00000002240c7899 */ /* 0x000fc40008010225 */
[----:B------:R-:W-:-:S04]  /*c150*/  UIADD3 UR7, UP0, UR4, UR10, URZ ;  /* 0x0000000a04077290 */ /* 0x000fc8000ff1e03f */
[----:B------:R-:W-:Y:S01]  /*c160*/  UIADD3.X UR8, UR12, UR11, URZ, UP0, !UPT ;  /* 0x0000000b0c087290 */ /* 0x000fe200087fe43f */
[----:B--2---:R-:W-:-:S03]  /*c170*/  IMAD.WIDE R8, R92, 0x2, R20 ;  /* 0x000000025c087825 */ /* 0x004fc600078e0214 */
[----:B------:R-:W-:-:S04]  /*c180*/  IADD3 R55, P6, R8, 0x20, RZ ;  /* 0x0000002008377810 */ /* 0x000fc80007fde0ff */
[----:B------:R-:W-:Y:S02]  /*c190*/  LOP3.LUT R4, R55, 0x380, RZ, 0xc0, !PT ;  /* 0x0000038037047812 */ /* 0x000fe400078ec0ff */
[----:B------:R-:W-:Y:S02]  /*c1a0*/  IADD3 R67, P1, R8, 0x40, RZ ;  /* 0x0000004008437810 */ /* 0x000fe40007f3e0ff */
[----:B------:R-:W-:Y:S02]  /*c1b0*/  SHF.R.U64 R4, R4, 0x3, RZ ;  /* 0x0000000304047819 */ /* 0x000fe400000012ff */
[C---:B------:R-:W-:Y:S02]  /*c1c0*/  IADD3 R75, P3, R8.reuse, 0x4000, RZ ;  /* 0x00004000084b7810 */ /* 0x040fe40007f7e0ff */
[----:B------:R-:W-:Y:S02]  /*c1d0*/  IADD3 R79, P4, R8, 0x4020, RZ ;  /* 0x00004020084f7810 */ /* 0x000fe40007f9e0ff */
[----:B------:R-:W-:-:S02]  /*c1e0*/  LOP3.LUT R6, R67, 0x380, RZ, 0xc0, !PT ;  /* 0x0000038043067812 */ /* 0x000fc400078ec0ff */
[----:B------:R-:W-:Y:S02]  /*c1f0*/  LOP3.LUT R14, R4, R55, RZ, 0x3c, !PT ;  /* 0x00000037040e7212 */ /* 0x000fe400078e3cff */
[----:B------:R-:W-:Y:S02]  /*c200*/  LOP3.LUT R4, R75, 0x380, RZ, 0xc0, !PT ;  /* 0x000003804b047812 */ /* 0x000fe400078ec0ff */
[C---:B------:R-:W-:Y:S02]  /*c210*/  LOP3.LUT R53, R8.reuse, 0x380, RZ, 0xc0, !PT ;  /* 0x0000038008357812 */ /* 0x040fe400078ec0ff */
[----:B------:R-:W-:Y:S02]  /*c220*/  IADD3 R83, P5, R8, 0x4040, RZ ;  /* 0x0000404008537810 */ /* 0x000fe40007fbe0ff */
[----:B------:R-:W-:Y:S02]  /*c230*/  SHF.R.U64 R6, R6, 0x3, RZ ;  /* 0x0000000306067819 */ /* 0x000fe400000012ff */
[----:B------:R-:W-:Y:S01]  /*c240*/  LOP3.LUT R34, R79, 0x380, RZ, 0xc0, !PT ;  /* 0x000003804f227812 */ /* 0x000fe200078ec0ff */
[----:B------:R-:W-:Y:S01]  /*c250*/  IMAD.X R15, RZ, RZ, R9, P6 ;  /* 0x000000ffff0f7224 */ /* 0x000fe200030e0609 */
[----:B------:R-:W-:-:S02]  /*c260*/  IADD3 R71, P2, R8, 0x60, RZ ;  /* 0x0000006008477810 */ /* 0x000fc40007f5e0ff */
[----:B------:R-:W-:Y:S02]  /*c270*/  SHF.R.U64 R4, R4, 0x3, RZ ;  /* 0x0000000304047819 */ /* 0x000fe400000012ff */
[----:B------:R-:W-:Y:S01]  /*c280*/  SHF.R.U64 R53, R53, 0x3, RZ ;  /* 0x0000000335357819 */ /* 0x000fe200000012ff */
[----:B------:R-:W-:Y:S01]  /*c290*/  IMAD.X R7, RZ, RZ, R9, P3 ;  /* 0x000000ffff077224 */ /* 0x000fe200018e0609 */
[----:B------:R-:W-:Y:S02]  /*c2a0*/  IADD3 R54, P6, R8, 0x4060, RZ ;  /* 0x0000406008367810 */ /* 0x000fe40007fde0ff */
[----:B------:R-:W-:Y:S02]  /*c2b0*/  LOP3.LUT R10, R6, R67, RZ, 0x3c, !PT ;  /* 0x00000043060a7212 */ /* 0x000fe400078e3cff */
[----:B------:R-:W-:Y:S02]  /*c2c0*/  LOP3.LUT R52, R83, 0x380, RZ, 0xc0, !PT ;  /* 0x0000038053347812 */ /* 0x000fe400078ec0ff */
[----:B------:R-:W-:-:S02]  /*c2d0*/  SHF.R.U64 R34, R34, 0x3, RZ ;  /* 0x0000000322227819 */ /* 0x000fc400000012ff */
[----:B------:R-:W-:Y:S02]  /*c2e0*/  LOP3.LUT R12, R71, 0x380, RZ, 0xc0, !PT ;  /* 0x00000380470c7812 */ /* 0x000fe400078ec0ff */
[----:B------:R-:W-:Y:S02]  /*c2f0*/  LOP3.LUT R6, R4, R75, RZ, 0x3c, !PT ;  /* 0x0000004b04067212 */ /* 0x000fe400078e3cff */
[----:B------:R-:W-:Y:S02]  /*c300*/  LOP3.LUT R8, R53, R8, RZ, 0x3c, !PT ;  /* 0x0000000835087212 */ /* 0x000fe400078e3cff */
[----:B------:R-:W-:Y:S02]  /*c310*/  LOP3.LUT R53, R54, 0x380, RZ, 0xc0, !PT ;  /* 0x0000038036357812 */ /* 0x000fe400078ec0ff */
[----:B------:R-:W-:Y:S02]  /*c320*/  SHF.R.U64 R52, R52, 0x3, RZ ;  /* 0x0000000334347819 */ /* 0x000fe400000012ff */
[----:B------:R-:W-:-:S02]  /*c330*/  LOP3.LUT R98, R34, R79, RZ, 0x3c, !PT ;  /* 0x0000004f22627212 */ /* 0x000fc400078e3cff */
[----:B------:R-:W-:Y:S02]  /*c340*/  SHF.R.U64 R12, R12, 0x3, RZ ;  /* 0x000000030c0c7819 */ /* 0x000fe400000012ff */
[----:B------:R-:W-:Y:S01]  /*c350*/  MOV R34, R6 ;  /* 0x0000000600227202 */ /* 0x000fe20000000f00 */
[--C-:B------:R-:W-:Y:S01]  /*c360*/  IMAD.X R99, RZ, RZ, R9.reuse, P4 ;  /* 0x000000ffff637224 */ /* 0x100fe200020e0609 */
[----:B----4-:R-:W-:Y:S01]  /*c370*/  LOP3.LUT R6, R24, 0x2, RZ, 0x3c, !PT ;  /* 0x0000000218067812 */ /* 0x010fe200078e3cff */
[--C-:B------:R-:W-:Y:S01]  /*c380*/  IMAD.X R11, RZ, RZ, R9.reuse, P1 ;  /* 0x000000ffff0b7224 */ /* 0x100fe200008e0609 */
[----:B------:R-:W-:Y:S01]  /*c390*/  SHF.R.U64 R53, R53, 0x3, RZ ;  /* 0x0000000335357819 */ /* 0x000fe200000012ff */
[--C-:B------:R-:W-:Y:S01]  /*c3a0*/  IMAD.X R5, RZ, RZ, R9.reuse, P5 ;  /* 0x000000ffff057224 */ /* 0x100fe200028e0609 */
[----:B------:R-:W-:Y:S01]  /*c3b0*/  LOP3.LUT R4, R52, R83, RZ, 0x3c, !PT ;  /* 0x0000005334047212 */ /* 0x000fe200078e3cff */
[--C-:B------:R-:W-:Y:S01]  /*c3c0*/  IMAD.X R13, RZ, RZ, R9.reuse, P2 ;  /* 0x000000ffff0d7224 */ /* 0x100fe200010e0609 */
[----:B------:R-:W-:Y:S01]  /*c3d0*/  LOP3.LUT R12, R12, R71, RZ, 0x3c, !PT ;  /* 0x000000470c0c7212 */ /* 0x000fe200078e3cff */
[----:B------:R-:W-:Y:S01]  /*c3e0*/  IMAD.X R101, RZ, RZ, R9, P6 ;  /* 0x000000ffff657224 */ /* 0x000fe200030e0609 */
[----:B------:R-:W-:Y:S01]  /*c3f0*/  LOP3.LUT R100, R53, R54, RZ, 0x3c, !PT ;  /* 0x0000003635647212 */ /* 0x000fe200078e3cff */
[----:B------:R-:W-:Y:S01]  /*c400*/  SHFL.IDX PT, R52, R117, R24, 0x1c1f ;  /* 0x001c1f1875347589 */ /* 0x000fe200000e0000 */
[----:B------:R-:W-:-:S03]  /*c410*/  MOV R98, R98 ;  /* 0x0000006200627202 */ /* 0x000fc60000000f00 */
[----:B------:R-:W0:Y:S01]  /*c420*/  SHFL.IDX PT, R45, R45, R6, 0x1c1f ;  /* 0x001c1f062d2d7589 */ /* 0x000e2200000e0000 */
[----:B------:R-:W-:Y:S02]  /*c430*/  MOV R10, R10 ;  /* 0x0000000a000a7202 */ /* 0x000fe40000000f00 */
[----:B------:R-:W-:Y:S01]  /*c440*/  MOV R99, R4 ;  /* 0x0000000400637202 */ /* 0x000fe20000000f00 */
[----:B------:R-:W-:Y:S01]  /*c450*/  SHFL.IDX PT, R54, R113, R24, 0x1c1f ;  /* 0x001c1f1871367589 */ /* 0x000fe200000e0000 */
[----:B------:R-:W-:-:S03]  /*c460*/  MOV R11, R12 ;  /* 0x0000000c000b7202 */ /* 0x000fc60000000f00 */
[----:B------:R-:W-:Y:S01]  /*c470*/  SHFL.IDX PT, R64, R91, R24, 0x1c1f ;  /* 0x001c1f185b407589 */ /* 0x000fe200000e0000 */
[----:B------:R-:W-:-:S03]  /*c480*/  MOV R8, R8 ;  /* 0x0000000800087202 */ /* 0x000fc60000000f00 */
[----:B------:R-:W1:Y:S01]  /*c490*/  SHFL.IDX PT, R47, R47, R6, 0x1c1f ;  /* 0x001c1f062f2f7589 */ /* 0x000e6200000e0000 */
[----:B------:R-:W-:-:S03]  /*c4a0*/  MOV R9, R14 ;  /* 0x0000000e00097202 */ /* 0x000fc60000000f00 */
[----:B------:R-:W-:Y:S01]  /*c4b0*/  SHFL.IDX PT, R94, R147, R24, 0x1c1f ;  /* 0x001c1f18935e7589 */ /* 0x000fe200000e0000 */
[----:B------:R-:W-:-:S03]  /*c4c0*/  MOV R100, R100 ;  /* 0x0000006400647202 */ /* 0x000fc60000000f00 */
[----:B------:R-:W-:Y:S04]  /*c4d0*/  SHFL.IDX PT, R90, R143, R24, 0x1c1f ;  /* 0x001c1f188f5a7589 */ /* 0x000fe800000e0000 */
[----:B------:R-:W-:Y:S04]  /*c4e0*/  SHFL.IDX PT, R56, R97, R24, 0x1c1f ;  /* 0x001c1f1861387589 */ /* 0x000fe800000e0000 */
[----:B------:R-:W-:Y:S04]  /*c4f0*/  SHFL.IDX PT, R76, R63, R24, 0x1c1f ;  /* 0x001c1f183f4c7589 */ /* 0x000fe800000e0000 */
[----:B------:R-:W-:Y:S04]  /*c500*/  SHFL.IDX PT, R25, R25, R6, 0x1c1f ;  /* 0x001c1f0619197589 */ /* 0x000fe800000e0000 */
[----:B------:R-:W-:Y:S04]  /*c510*/  SHFL.IDX PT, R91, R26, R6, 0x1c1f ;  /* 0x001c1f061a5b7589 */ /* 0x000fe800000e0000 */
[----:B------:R-:W2:Y:S04]  /*c520*/  SHFL.IDX PT, R77, R77, R6, 0x1c1f ;  /* 0x001c1f064d4d7589 */ /* 0x000ea800000e0000 */
[----:B------:R-:W4:Y:S04]  /*c530*/  SHFL.IDX PT, R49, R49, R6, 0x1c1f ;  /* 0x001c1f0631317589 */ /* 0x000f2800000e0000 */
[----:B------:R-:W-:Y:S04]  /*c540*/  SHFL.IDX PT, R4, R149, R24, 0x1c1f ;  /* 0x001c1f1895047589 */ /* 0x000fe800000e0000 */
[----:B------:R-:W-:Y:S04]  /*c550*/  SHFL.IDX PT, R86, R139, R24, 0x1c1f ;  /* 0x001c1f188b567589 */ /* 0x000fe800000e0000 */
[----:B------:R-:W-:Y:S04]  /*c560*/  SHFL.IDX PT, R74, R127, R24, 0x1c1f ;  /* 0x001c1f187f4a7589 */ /* 0x000fe800000e0000 */
[----:B------:R-:W-:Y:S04]  /*c570*/  SHFL.IDX PT, R53, R115, R24, 0x1c1f ;  /* 0x001c1f1873357589 */ /* 0x000fe800000e0000 */
[----:B------:R-:W3:Y:S04]  /*c580*/  SHFL.IDX PT, R27, R27, R6, 0x1c1f ;  /* 0x001c1f061b1b7589 */ /* 0x000ee800000e0000 */
[----:B------:R-:W-:Y:S04]  /*c590*/  SHFL.IDX PT, R87, R28, R6, 0x1c1f ;  /* 0x001c1f061c577589 */ /* 0x000fe800000e0000 */
[----:B------:R-:W-:Y:S04]  /*c5a0*/  SHFL.IDX PT, R75, R33, R6, 0x1c1f ;  /* 0x001c1f06214b7589 */ /* 0x000fe800000e0000 */
[----:B------:R-:W3:Y:S04]  /*c5b0*/  SHFL.IDX PT, R44, R44, R6, 0x1c1f ;  /* 0x001c1f062c2c7589 */ /* 0x000ee800000e0000 */
[----:B------:R-:W-:Y:S04]  /*c5c0*/  SHFL.IDX PT, R5, R145, R24, 0x1c1f ;  /* 0x001c1f1891057589 */ /* 0x000fe800000e0000 */
[----:B------:R-:W-:Y:S04]  /*c5d0*/  SHFL.IDX PT, R82, R135, R24, 0x1c1f ;  /* 0x001c1f1887527589 */ /* 0x000fe800000e0000 */
[----:B------:R-:W-:Y:S04]  /*c5e0*/  SHFL.IDX PT, R55, R111, R24, 0x1c1f ;  /* 0x001c1f186f377589 */ /* 0x000fe800000e0000 */
[----:B------:R-:W-:Y:S04]  /*c5f0*/  SHFL.IDX PT, R65, R65, R24, 0x1c1f ;  /* 0x001c1f1841417589 */ /* 0x000fe800000e0000 */
[----:B------:R-:W-:Y:S04]  /*c600*/  SHFL.IDX PT, R104, R69, R24, 0x1c1f ;  /* 0x001c1f1845687589 */ /* 0x000fe800000e0000 */
[----:B------:R-:W-:Y:S04]  /*c610*/  SHFL.IDX PT, R108, R59, R24, 0x1c1f ;  /* 0x001c1f183b6c7589 */ /* 0x000fe800000e0000 */
[----:B------:R-:W3:Y:S04]  /*c620*/  SHFL.IDX PT, R12, R29, R6, 0x1c1f ;  /* 0x001c1f061d0c7589 */ /* 0x000ee800000e0000 */
[----:B------:R-:W-:Y:S04]  /*c630*/  SHFL.IDX PT, R83, R30, R6, 0x1c1f ;  /* 0x001c1f061e537589 */ /* 0x000fe800000e0000 */
[----:B------:R-:W3:Y:S04]  /*c640*/  SHFL.IDX PT, R26, R43, R6, 0x1c1f ;  /* 0x001c1f062b1a7589 */ /* 0x000ee800000e0000 */
[----:B------:R-:W3:Y:S04]  /*c650*/  SHFL.IDX PT, R68, R50, R6, 0x1c1f ;  /* 0x001c1f0632447589 */ /* 0x000ee800000e0000 */
[----:B------:R-:W-:Y:S04]  /*c660*/  SHFL.IDX PT, R7, R141, R24, 0x1c1f ;  /* 0x001c1f188d077589 */ /* 0x000fe800000e0000 */
[----:B------:R-:W-:Y:S04]  /*c670*/  SHFL.IDX PT, R58, R129, R24, 0x1c1f ;  /* 0x001c1f18813a7589 */ /* 0x000fe800000e0000 */
[----:B------:R-:W-:Y:S04]  /*c680*/  SHFL.IDX PT, R66, R119, R24, 0x1c1f ;  /* 0x001c1f1877427589 */ /* 0x000fe800000e0000 */
[----:B------:R-:W-:Y:S04]  /*c690*/  SHFL.IDX PT, R57, R57, R24, 0x1c1f ;  /* 0x001c1f1839397589 */ /* 0x000fe800000e0000 */
[----:B------:R-:W-:Y:S04]  /*c6a0*/  SHFL.IDX PT, R61, R61, R24, 0x1c1f ;  /* 0x001c1f183d3d7589 */ /* 0x000fe800000e0000 */
[----:B------:R-:W3:Y:S04]  /*c6b0*/  SHFL.IDX PT, R32, R32, R6, 0x1c1f ;  /* 0x001c1f0620207589 */ /* 0x000ee800000e0000 */
[----:B------:R-:W-:Y:S04]  /*c6c0*/  SHFL.IDX PT, R59, R40, R6, 0x1c1f ;  /* 0x001c1f06283b7589 */ /* 0x000fe800000e0000 */
[----:B------:R0:W-:Y:S04]  /*c6d0*/  SHFL.IDX PT, R69, R39, R6, 0x1c1f ;  /* 0x001c1f0627457589 */ /* 0x0001e800000e0000 */
[----:B------:R-:W3:Y:S04]  /*c6e0*/  SHFL.IDX PT, R28, R46, R6, 0x1c1f ;  /* 0x001c1f062e1c7589 */ /* 0x000ee800000e0000 */
[----:B------:R-:W3:Y:S04]  /*c6f0*/  SHFL.IDX PT, R30, R48, R6, 0x1c1f ;  /* 0x001c1f06301e7589 */ /* 0x000ee800000e0000 */
        /* <DEDUP_REMOVED lines=10> */
[----:B------:R-:W3:Y:S04]  /*c7a0*/  SHFL.IDX PT, R36, R36, R6, 0x1c1f ;  /* 0x001c1f0624247589 */ /* 0x000ee800000e0000 */
[----:B------:R-:W3:Y:S04]  /*c7b0*/  SHFL.IDX PT, R63, R51, R6, 0x1c1f ;  /* 0x001c1f06333f7589 */ /* 0x000ee800000e0000 */
[----:B------:R-:W3:Y:S04]  /*c7c0*/  SHFL.IDX PT, R103, R103, R6, 0x1c1f ;  /* 0x001c1f0667677589 */ /* 0x000ee800000e0000 */
[----:B------:R-:W3:Y:S04]  /*c7d0*/  SHFL.IDX PT, R15, R37, R6, 0x1c1f ;  /* 0x001c1f06250f7589 */ /* 0x000ee800000e0000 */
[----:B------:R-:W3:Y:S04]  /*c7e0*/  SHFL.IDX PT, R73, R38, R6, 0x1c1f ;  /* 0x001c1f0626497589 */ /* 0x000ee800000e0000 */
[----:B------:R-:W3:Y:S04]  /*c7f0*/  SHFL.IDX PT, R24, R42, R6, 0x1c1f ;  /* 0x001c1f062a187589 */ /* 0x000ee800000e0000 */
[----:B------:R-:W3:Y:S04]  /*c800*/  SHFL.IDX PT, R31, R31, R6, 0x1c1f ;  /* 0x001c1f061f1f7589 */ /* 0x000ee800000e0000 */
[----:B------:R-:W3:Y:S04]  /*c810*/  SHFL.IDX PT, R71, R93, R6, 0x1c1f ;  /* 0x001c1f065d477589 */ /* 0x000ee800000e0000 */
[----:B------:R1:W3:Y:S04]  /*c820*/  SHFL.IDX PT, R29, R41, R6, 0x1c1f ;  /* 0x001c1f06291d7589 */ /* 0x0002e800000e0000 */
[----:B------:R3:W3:Y:S04]  /*c830*/  SHFL.IDX PT, R102, R85, R6, 0x1c1f ;  /* 0x001c1f0655667589 */ /* 0x0006e800000e0000 */
[----:B------:R-:W-:Y:S04]  /*c840*/  SHFL.IDX PT, R107, R107, R6, 0x1c1f ;  /* 0x001c1f066b6b7589 */ /* 0x000fe800000e0000 */
[----:B------:R3:W3:Y:S04]  /*c850*/  SHFL.IDX PT, R106, R81, R6, 0x1c1f ;  /* 0x001c1f06516a7589 */ /* 0x0006e800000e0000 */
[----:B------:R3:W3:Y:S01]  /*c860*/  SHFL.IDX PT, R109, R109, R6, 0x1c1f ;  /* 0x001c1f066d6d7589 */ /* 0x0006e200000e0000 */
[----:B0-----:R-:W-:-:S02]  /*c870*/  SEL R39, R52, R45, P0 ;  /* 0x0000002d34277207 */ /* 0x001fc40000000000 */
[----:B-1----:R-:W-:Y:S02]  /*c880*/  SEL R41, R45, R52, P0 ;  /* 0x000000342d297207 */ /* 0x002fe40000000000 */
[----:B------:R-:W-:Y:S02]  /*c890*/  SEL R43, R54, R47, P0 ;  /* 0x0000002f362b7207 */ /* 0x000fe40000000000 */
[----:B------:R-:W-:Y:S02]  /*c8a0*/  SEL R45, R47, R54, P0 ;  /* 0x000000362f2d7207 */ /* 0x000fe40000000000 */
[----:B--2---:R-:W-:Y:S02]  /*c8b0*/  SEL R33, R76, R77, P0 ;  /* 0x0000004d4c217207 */ /* 0x004fe40000000000 */
[----:B------:R-:W-:Y:S02]  /*c8c0*/  SEL R37, R77, R76, P0 ;  /* 0x0000004c4d257207 */ /* 0x000fe40000000000 */
[----:B------:R-:W-:-:S02]  /*c8d0*/  SEL R96, R94, R25, P0 ;  /* 0x000000195e607207 */ /* 0x000fc40000000000 */
[----:B------:R-:W-:Y:S02]  /*c8e0*/  SEL R92, R90, R91, P0 ;  /* 0x0000005b5a5c7207 */ /* 0x000fe40000000000 */
[----:B----4-:R-:W-:Y:S02]  /*c8f0*/  SEL R47, R56, R49, P0 ;  /* 0x00000031382f7207 */ /* 0x010fe40000000000 */
[----:B------:R-:W-:Y:S02]  /*c900*/  SEL R94, R25, R94, P0 ;  /* 0x0000005e195e7207 */ /* 0x000fe40000000000 */
[----:B---3--:R-:W-:Y:S02]  /*c910*/  SEL R97, R4, R27, P0 ;  /* 0x0000001b04617207 */ /* 0x008fe40000000000 */
        /* <DEDUP_REMOVED lines=37> */
[----:B------:R-:W-:-:S02]  /*cb70*/  F2FP.BF16.F32.PACK_AB R4, R97, R96 ;  /* 0x000000606104723e */ /* 0x000fc400000010ff */
[----:B------:R-:W-:Y:S02]  /*cb80*/  F2FP.BF16.F32.PACK_AB R5, R39, R38 ;  /* 0x000000262705723e */ /* 0x000fe400000010ff */
[----:B------:R-:W-:Y:S02]  /*cb90*/  F2FP.BF16.F32.PACK_AB R6, R95, R94 ;  /* 0x0000005e5f06723e */ /* 0x000fe400000010ff */
[----:B------:R-:W-:Y:S02]  /*cba0*/  F2FP.BF16.F32.PACK_AB R7, R41, R40 ;  /* 0x000000282907723e */ /* 0x000fe400000010ff */
[----:B------:R-:W-:Y:S02]  /*cbb0*/  SEL R80, R78, R31, P0 ;  /* 0x0000001f4e507207 */ /* 0x000fe40000000000 */
[----:B------:R-:W-:Y:S02]  /*cbc0*/  SEL R55, R64, R71, P0 ;  /* 0x0000004740377207 */ /* 0x000fe40000000000 */
[----:B------:R-:W-:-:S02]  /*cbd0*/  SEL R57, R71, R64, P0 ;  /* 0x0000004047397207 */ /* 0x000fc40000000000 */
[----:B------:R-:W-:Y:S02]  /*cbe0*/  SEL R72, R73, R72, P0 ;  /* 0x0000004849487207 */ /* 0x000fe40000000000 */
[----:B------:R-:W-:Y:S02]  /*cbf0*/  SEL R67, R24, R67, P0 ;  /* 0x0000004318437207 */ /* 0x000fe40000000000 */
[----:B------:R-:W-:Y:S02]  /*cc00*/  F2FP.BF16.F32.PACK_AB R12, R93, R92 ;  /* 0x0000005c5d0c723e */ /* 0x000fe400000010ff */
[----:B------:R-:W-:Y:S02]  /*cc10*/  F2FP.BF16.F32.PACK_AB R13, R43, R42 ;  /* 0x0000002a2b0d723e */ /* 0x000fe400000010ff */
[----:B------:R-:W-:Y:S02]  /*cc20*/  F2FP.BF16.F32.PACK_AB R14, R91, R90 ;  /* 0x0000005a5b0e723e */ /* 0x000fe400000010ff */
[----:B------:R-:W-:-:S02]  /*cc30*/  F2FP.BF16.F32.PACK_AB R15, R45, R44 ;  /* 0x0000002c2d0f723e */ /* 0x000fc400000010ff */
[----:B------:R-:W-:Y:S02]  /*cc40*/  SEL R78, R31, R78, P0 ;  /* 0x0000004e1f4e7207 */ /* 0x000fe40000000000 */
[----:B------:R-:W-:Y:S02]  /*cc50*/  SEL R71, R62, R29, P0 ;  /* 0x0000001d3e477207 */ /* 0x000fe40000000000 */
[----:B------:R-:W-:Y:S02]  /*cc60*/  SEL R73, R29, R62, P0 ;  /* 0x0000003e1d497207 */ /* 0x000fe40000000000 */
[----:B------:R-:W-:Y:S02]  /*cc70*/  F2FP.BF16.F32.PACK_AB R24, R89, R88 ;  /* 0x000000585918723e */ /* 0x000fe400000010ff */
[----:B------:R-:W-:Y:S02]  /*cc80*/  F2FP.BF16.F32.PACK_AB R25, R47, R46 ;  /* 0x0000002e2f19723e */ /* 0x000fe400000010ff */
[----:B------:R-:W-:-:S02]  /*cc90*/  F2FP.BF16.F32.PACK_AB R26, R87, R86 ;  /* 0x00000056571a723e */ /* 0x000fc400000010ff */
[----:B------:R-:W-:Y:S02]  /*cca0*/  F2FP.BF16.F32.PACK_AB R27, R49, R48 ;  /* 0x00000030311b723e */ /* 0x000fe400000010ff */
[----:B------:R-:W-:Y:S02]  /*ccb0*/  F2FP.BF16.F32.PACK_AB R28, R85, R84 ;  /* 0x00000054551c723e */ /* 0x000fe400000010ff */
[----:B------:R-:W-:Y:S02]  /*ccc0*/  F2FP.BF16.F32.PACK_AB R29, R51, R50 ;  /* 0x00000032331d723e */ /* 0x000fe400000010ff */
[----:B------:R-:W-:Y:S02]  /*ccd0*/  F2FP.BF16.F32.PACK_AB R30, R83, R82 ;  /* 0x00000052531e723e */ /* 0x000fe400000010ff */
[----:B------:R-:W-:Y:S01]  /*cce0*/  F2FP.BF16.F32.PACK_AB R31, R53, R52 ;  /* 0x00000034351f723e */ /* 0x000fe200000010ff */
[----:B------:R0:W-:Y:S01]  /*ccf0*/  STSM.16.M88.4 [R8], R4 ;  /* 0x0000000408007844 */ /* 0x0001e20000000200 */
[----:B------:R-:W-:-:S02]  /*cd00*/  SEL R58, R101, R102, P0 ;  /* 0x00000066653a7207 */ /* 0x000fc40000000000 */
[----:B------:R-:W-:Y:S01]  /*cd10*/  SEL R60, R102, R101, P0 ;  /* 0x00000065663c7207 */ /* 0x000fe20000000000 */
[----:B------:R1:W-:Y:S01]  /*cd20*/  STSM.16.M88.4 [R9], R12 ;  /* 0x0000000c09007844 */ /* 0x0003e20000000200 */
[----:B------:R-:W-:Y:S02]  /*cd30*/  SEL R62, R105, R106, P0 ;  /* 0x0000006a693e7207 */ /* 0x000fe40000000000 */
[----:B------:R-:W-:Y:S01]  /*cd40*/  SEL R64, R106, R105, P0 ;  /* 0x000000696a407207 */ /* 0x000fe20000000000 */
[----:B------:R2:W-:Y:S01]  /*cd50*/  STSM.16.M88.4 [R10], R24 ;  /* 0x000000180a007844 */ /* 0x0005e20000000200 */
[----:B------:R-:W-:Y:S02]  /*cd60*/  SEL R63, R104, R107, P0 ;  /* 0x0000006b683f7207 */ /* 0x000fe40000000000 */
[----:B------:R-:W-:Y:S01]  /*cd70*/  SEL R65, R107, R104, P0 ;  /* 0x000000686b417207 */ /* 0x000fe20000000000 */
[----:B------:R3:W-:Y:S01]  /*cd80*/  STSM.16.M88.4 [R11], R28 ;  /* 0x0000001c0b007844 */ /* 0x0007e20000000200 */
[----:B------:R-:W-:-:S02]  /*cd90*/  SEL R32, R108, R109, P0 ;  /* 0x0000006d6c207207 */ /* 0x000fc40000000000 */
[----:B------:R-:W-:Y:S02]  /*cda0*/  SEL R36, R109, R108, P0 ;  /* 0x0000006c6d247207 */ /* 0x000fe40000000000 */
[----:B0-----:R-:W-:Y:S02]  /*cdb0*/  F2FP.BF16.F32.PACK_AB R4, R81, R80 ;  /* 0x000000505104723e */ /* 0x001fe400000010ff */
[----:B------:R-:W-:Y:S02]  /*cdc0*/  F2FP.BF16.F32.PACK_AB R5, R55, R54 ;  /* 0x000000363705723e */ /* 0x000fe400000010ff */
[----:B------:R-:W-:Y:S02]  /*cdd0*/  F2FP.BF16.F32.PACK_AB R6, R79, R78 ;  /* 0x0000004e4f06723e */ /* 0x000fe400000010ff */
[----:B------:R-:W-:Y:S02]  /*cde0*/  F2FP.BF16.F32.PACK_AB R7, R57, R56 ;  /* 0x000000383907723e */ /* 0x000fe400000010ff */
[----:B------:R-:W-:-:S02]  /*cdf0*/  F2FP.BF16.F32.PACK_AB R8, R77, R76 ;  /* 0x0000004c4d08723e */ /* 0x000fc400000010ff */
[----:B-1----:R-:W-:Y:S02]  /*ce00*/  F2FP.BF16.F32.PACK_AB R9, R59, R58 ;  /* 0x0000003a3b09723e */ /* 0x002fe400000010ff */
[----:B--2---:R-:W-:Y:S02]  /*ce10*/  F2FP.BF16.F32.PACK_AB R10, R75, R74 ;  /* 0x0000004a4b0a723e */ /* 0x004fe400000010ff */
[----:B---3--:R-:W-:Y:S02]  /*ce20*/  F2FP.BF16.F32.PACK_AB R11, R61, R60 ;  /* 0x0000003c3d0b723e */ /* 0x008fe400000010ff */
        /* <DEDUP_REMOVED lines=8> */
[----:B------:R-:W-:Y:S04]  /*ceb0*/  STSM.16.M88.4 [R34], R4 ;  /* 0x0000000422007844 */ /* 0x000fe80000000200 */
[----:B------:R0:W-:Y:S04]  /*cec0*/  STSM.16.M88.4 [R98], R8 ;  /* 0x0000000862007844 */ /* 0x0001e80000000200 */
[----:B------:R1:W-:Y:S04]  /*ced0*/  STSM.16.M88.4 [R99], R12 ;  /* 0x0000000c63007844 */ /* 0x0003e80000000200 */
[----:B------:R2:W-:Y:S01]  /*cee0*/  STSM.16.M88.4 [R100], R24 ;  /* 0x0000001864007844 */ /* 0x0005e20000000200 */
[----:B------:R-:W-:Y:S01]  /*cef0*/  BAR.SYNC.DEFER_BLOCKING 0x1, 0x100 ;  /* 0x0044000000007b1d */ /* 0x000fe20000010000 */
[----:B------:R-:W-:-:S04]  /*cf00*/  ISETP.NE.U32.AND P0, PT, RZ, UR10, PT ;  /* 0x0000000aff007c0c */ /* 0x000fc8000bf05070 */
[----:B------:R-:W-:Y:S01]  /*cf10*/  ISETP.NE.AND.EX P0, PT, RZ, UR11, PT, P0 ;  /* 0x0000000bff007c0c */ /* 0x000fe2000bf05300 */
[----:B------:R-:W-:Y:S02]  /*cf20*/  IMAD.U32 R102, RZ, RZ, UR7 ;  /* 0x00000007ff667e24 */ /* 0x000fe4000f8e00ff */
[----:B0-----:R-:W0:Y:S01]  /*cf30*/  LDC R98, c[0x0][0xbe8] ;  /* 0x0002fa00ff627b82 */ /* 0x001e220000000800 */
[----:B------:R-:W-:Y:S01]  /*cf40*/  IMAD.U32 R103, RZ, RZ, UR8 ;  /* 0x00000008ff677e24 */ /* 0x000fe2000f8e00ff */
[----:B------:R-:W-:-:S08]  /*cf50*/  ULDC.64 UR8, c[0x0][0xc08] ;  /* 0x0003020000087ab9 */ /* 0x000fd00000000a00 */
[----:B------:R-:W3:Y:S01]  /*cf60*/  @P0 LDG.E R28, desc[UR48][R102.64] ;  /* 0x00000030661c0981 */ /* 0x000ee2000c1e1900 */
[----:B------:R-:W-:-:S04]  /*cf70*/  UISETP.NE.U32.AND UP0, UPT, UR8, URZ, UPT ;  /* 0x0000003f0800728c */ /* 0x000fc8000bf05070 */
[----:B------:R-:W-:Y:S01]  /*cf80*/  UISETP.NE.AND.EX UP0, UPT, UR9, URZ, UPT, UP0 ;  /* 0x0000003f0900728c */ /* 0x000fe2000bf05300 */
[----:B0-----:R-:W-:Y:S01]  /*cf90*/  ISETP.NE.AND P1, PT, R98, 0x1, PT ;  /* 0x000000016200780c */ /* 0x001fe20003f25270 */
[----:B------:R-:W-:-:S09]  /*cfa0*/  UMOV UR16, 0x9b8 ;  /* 0x000009b800107882 */ /* 0x000fd20000000000 */
[----:B------:R-:W-:-:S03]  /*cfb0*/  @UP0 UIADD3 UR8, UP1, UR4, UR8, URZ ;  /* 0x0000000804080290 */ /* 0x000fc6000ff3e03f */
[----:B------:R-:W0:Y:S01]  /*cfc0*/  @P1 LDC R6, c[0x0][0xbec] ;  /* 0x0002fb00ff061b82 */ /* 0x000e220000000800 */
[----:B------:R-:W-:Y:S02]  /*cfd0*/  @UP0 UIADD3.X UR9, UR12, UR9, URZ, UP1, !UPT ;  /* 0x000000090c090290 */ /* 0x000fe40008ffe43f */
[----:B------:R-:W-:-:S05]  /*cfe0*/  UISETP.GT.AND UP1, UPT, UR44, 0x1, UPT ;  /* 0x000000012c00788c */ /* 0x000fca000bf24270 */
[----:B------:R-:W4:Y:S01]  /*cff0*/  @P1 LDC R11, c[0x0][0xbf0] ;  /* 0x0002fc00ff0b1b82 */ /* 0x000f220000000800 */
[----:B------:R-:W-:Y:S01]  /*d000*/  USEL UR16, UR16, 0x978, UP1 ;  /* 0x0000097810107887 */ /* 0x000fe20008800000 */
[----:B------:R-:W-:Y:S01]  /*d010*/  PLOP3.LUT P4, PT, PT, PT, UP0, 0x80, 0x0 ;  /* 0x000000000000781c */ /* 0x000fe20003f8f008 */
[----:B------:R-:W-:Y:S01]  /*d020*/  UISETP.NE.U32.AND UP0, UPT, UR10, URZ, UPT ;  /* 0x0000003f0a00728c */ /* 0x000fe2000bf05070 */
[----:B-1----:R-:W-:Y:S01]  /*d030*/  IMAD.U32 R13, RZ, RZ, UR42 ;  /* 0x0000002aff0d7e24 */ /* 0x002fe2000f8e00ff */
[----:B------:R-:W-:Y:S01]  /*d040*/  ULDC UR4, c[0x0][0xa88] ;  /* 0x0002a20000047ab9 */ /* 0x000fe20000000800 */
[----:B------:R-:W-:Y:S01]  /*d050*/  IMAD.U32 R4, RZ, RZ, UR8 ;  /* 0x00000008ff047e24 */ /* 0x000fe2000f8e00ff */
[----:B------:R-:W-:Y:S01]  /*d060*/  UISETP.NE.AND.EX UP0, UPT, UR11, URZ, UPT, UP0 ;  /* 0x0000003f0b00728c */ /* 0x000fe2000bf05300 */
[----:B------:R-:W-:Y:S01]  /*d070*/  IMAD.U32 R9, RZ, RZ, UR4 ;  /* 0x00000004ff097e24 */ /* 0x000fe2000f8e00ff */
[----:B------:R-:W-:Y:S01]  /*d080*/  UMOV UR4, URZ ;  /* 0x0000003f00047c82 */ /* 0x000fe20008000000 */
[----:B------:R-:W-:Y:S01]  /*d090*/  IMAD.U32 R5, RZ, RZ, UR9 ;  /* 0x00000009ff057e24 */ /* 0x000fe2000f8e00ff */
[----:B------:R-:W-:Y:S01]  /*d0a0*/  USEL UR7, UR40, URZ, UP1 ;  /* 0x0000003f28077287 */ /* 0x000fe20008800000 */
[----:B------:R-:W-:Y:S01]  /*d0b0*/  IMAD R13, R13, 0x80, R112 ;  /* 0x000000800d0d7824 */ /* 0x000fe200078e0270 */
[----:B------:R-:W-:Y:S01]  /*d0c0*/  ULDC.64 UR10, c[0x0][UR16+0x218] ;  /* 0x00008600100a7abb */ /* 0x000fe20008000a00 */
[----:B------:R-:W-:Y:S01]  /*d0d0*/  ULDC.64 UR14, c[0x0][UR16+0x228] ;  /* 0x00008a00100e7abb */ /* 0x000fe20008000a00 */
[----:B------:R-:W-:Y:S01]  /*d0e0*/  USEL UR36, UR36, URZ, !UP0 ;  /* 0x0000003f24247287 */ /* 0x000fe2000c000000 */
[----:B------:R0:W5:Y:S01]  /*d0f0*/  @P4 LDG.E R9, desc[UR48][R4.64] ;  /* 0x0000003004094981 */ /* 0x000162000c1e1900 */
[----:B------:R-:W-:Y:S01]  /*d100*/  ULDC.64 UR12, c[0x0][UR16+0x220] ;  /* 0x00008800100c7abb */ /* 0x000fe20008000a00 */
[----:B------:R-:W-:-:S02]  /*d110*/  UIMAD.WIDE.U32 UR8, UR10, UR39, URZ ;  /* 0x000000270a0872a5 */ /* 0x000fc4000f8e003f */
[----:B------:R-:W-:Y:S02]  /*d120*/  UIMAD.WIDE.U32 UR18, UR14, UR7, URZ ;  /* 0x000000070e1272a5 */ /* 0x000fe4000f8e003f */
[----:B------:R-:W-:Y:S02]  /*d130*/  UIMAD UR10, UR11, UR39, URZ ;  /* 0x000000270b0a72a4 */ /* 0x000fe4000f8e023f */
[----:B------:R-:W-:Y:S01]  /*d140*/  UIMAD UR14, UR15, UR7, URZ ;  /* 0x000000070f0e72a4 */ /* 0x000fe2000f8e023f */
[----:B0-----:R-:W-:Y:S01]  /*d150*/  @P1 IMAD.HI.U32 R4, R13, R6, RZ ;  /* 0x000000060d041227 */ /* 0x001fe200078e00ff */
[----:B------:R-:W-:Y:S02]  /*d160*/  USEL UR37, UR37, URZ, !UP0 ;  /* 0x0000003f25257287 */ /* 0x000fe4000c000000 */
[----:B------:R-:W-:Y:S01]  /*d170*/  UIMAD UR7, UR13, UR36, URZ ;  /* 0x000000240d0772a4 */ /* 0x000fe2000f8e023f */
[----:B------:R-:W-:Y:S01]  /*d180*/  IMAD.MOV.U32 R7, RZ, RZ, R13 ;  /* 0x000000ffff077224 */ /* 0x000fe200078e000d */
[----:B------:R-:W-:Y:S01]  /*d190*/  UIADD3 UR9, UR9, UR10, URZ ;  /* 0x0000000a09097290 */ /* 0x000fe2000fffe03f */
[----:B----4-:R-:W-:Y:S01]  /*d1a0*/  @P1 SHF.R.U32.HI R7, RZ, R11, R4 ;  /* 0x0000000bff071219 */ /* 0x010fe20000011604 */
[----:B------:R-:W-:-:S02]  /*d1b0*/  UIMAD.WIDE.U32 UR10, UR12, UR36, URZ ;  /* 0x000000240c0a72a5 */ /* 0x000fc4000f8e003f */
[----:B------:R-:W-:Y:S02]  /*d1c0*/  UIMAD UR7, UR12, UR37, UR7 ;  /* 0x000000250c0772a4 */ /* 0x000fe4000f8e0207 */
[----:B------:R-:W-:Y:S01]  /*d1d0*/  UIADD3 UR14, UR19, UR14, URZ ;  /* 0x0000000e130e7290 */ /* 0x000fe2000fffe03f */
[----:B------:R-:W-:Y:S01]  /*d1e0*/  IMAD.U32 R4, RZ, RZ, UR18 ;  /* 0x00000012ff047e24 */ /* 0x000fe2000f8e00ff */
[----:B------:R-:W-:Y:S01]  /*d1f0*/  UIADD3 UR7, UR11, UR7, URZ ;  /* 0x000000070b077290 */ /* 0x000fe2000fffe03f */
[--C-:B------:R-:W-:Y:S02]  /*d200*/  IMAD.MOV R11, RZ, RZ, -R7.reuse ;  /* 0x000000ffff0b7224 */ /* 0x100fe400078e0a07 */
[----:B------:R-:W-:Y:S01]  /*d210*/  IMAD.U32 R5, RZ, RZ, UR19 ;  /* 0x00000013ff057e24 */ /* 0x000fe2000f8e00ff */
[----:B------:R-:W-:Y:S01]  /*d220*/  SHF.R.S32.HI R5, RZ, 0x1f, R7 ;  /* 0x0000001fff057819 */ /* 0x000fe20000011407 */
[----:B------:R-:W-:Y:S02]  /*d230*/  IMAD R11, R98, R11, R13 ;  /* 0x0000000b620b7224 */ /* 0x000fe400078e020d */
[----:B------:R-:W-:-:S03]  /*d240*/  IMAD.U32 R8, RZ, RZ, UR14 ;  /* 0x0000000eff087e24 */ /* 0x000fc6000f8e00ff */
[----:B------:R-:W-:Y:S02]  /*d250*/  SHF.R.S32.HI R6, RZ, 0x1f, R11 ;  /* 0x0000001fff067819 */ /* 0x000fe4000001140b */
[----:B---3--:R-:W-:-:S13]  /*d260*/  @P0 R2UR UR4, R28 ;  /* 0x000000001c0402ca */ /* 0x008fda00000e0000 */
[----:B------:R-:W-:Y:S02]  /*d270*/  UIADD3 UR8, UP0, UP2, UR10, UR8, UR4 ;  /* 0x000000080a087290 */ /* 0x000fe4000fa1e004 */
[----:B------:R-:W-:Y:S01]  /*d280*/  USHF.R.S32.HI UR12, URZ, 0x1f, UR4 ;  /* 0x0000001f3f0c7899 */ /* 0x000fe20008011404 */
[----:B------:R-:W-:Y:S01]  /*d290*/  ULDC.64 UR10, c[0x0][0xba8] ;  /* 0x0002ea00000a7ab9 */ /* 0x000fe20000000a00 */
[----:B------:R-:W-:Y:S02]  /*d2a0*/  @!UP1 ULDC UR10, c[0x0][0xb50] ;  /* 0x0002d400000a9ab9 */ /* 0x000fe40000000800 */
[----:B------:R-:W-:Y:S01]  /*d2b0*/  UIADD3.X UR7, UR7, UR9, UR12, UP0, UP2 ;  /* 0x0000000907077290 */ /* 0x000fe200087e440c */
[----:B------:R-:W-:Y:S01]  /*d2c0*/  IADD3 R4, P2, P3, R7, UR8, R4 ;  /* 0x0000000807047c10 */ /* 0x000fe2000fb5e004 */
[----:B------:R-:W-:Y:S01]  /*d2d0*/  @!UP1 ULDC UR11, c[0x0][0xb54] ;  /* 0x0002d500000b9ab9 */ /* 0x000fe20000000800 */
[----:B------:R-:W-:Y:S02]  /*d2e0*/  ULDC.64 UR8, c[0x0][UR16+0x210] ;  /* 0x0000840010087abb */ /* 0x000fe40008000a00 */
[----:B------:R-:W-:Y:S01]  /*d2f0*/  IMAD R7, R11, UR9, RZ ;  /* 0x000000090b077c24 */ /* 0x000fe2000f8e02ff */
[----:B------:R-:W-:-:S03]  /*d300*/  IADD3.X R5, R5, UR7, R8, P2, P3 ;  /* 0x0000000705057c10 */ /* 0x000fc600097e6408 */
[----:B------:R-:W-:Y:S02]  /*d310*/  IMAD R7, R6, UR8, R7 ;  /* 0x0000000806077c24 */ /* 0x000fe4000f8e0207 */
[----:B------:R-:W-:-:S04]  /*d320*/  IMAD.WIDE.U32 R4, R11, UR8, R4 ;  /* 0x000000080b047c25 */ /* 0x000fc8000f8e0004 */
[----:B------:R-:W-:Y:S01]  /*d330*/  IMAD.IADD R5, R5, 0x1, R7 ;  /* 0x0000000105057824 */ /* 0x000fe200078e0207 */
[----:B------:R-:W-:-:S04]  /*d340*/  LEA R8, P2, R4, UR10, 0x2 ;  /* 0x0000000a04087c11 */ /* 0x000fc8000f8410ff */
[----:B------:R-:W-:Y:S01]  /*d350*/  LEA.HI.X R10, R4, UR11, R5, 0x2, P2 ;  /* 0x0000000b040a7c11 */ /* 0x000fe200090f1405 */
[----:B--2---:R-:W-:Y:S08]  /*d360*/  @P4 BRA `(.L_x_167) ;  /* 0x0000000000104947 */ /* 0x004ff00003800000 */
[----:B------:R-:W-:Y:S05]  /*d370*/  @!P0 BRA `(.L_x_167) ;  /* 0x00000000000c8947 */ /* 0x000fea0003800000 */
[----:B------:R-:W2:Y:S04]  /*d380*/  LDG.E R4, desc[UR48][R102.64] ;  /* 0x0000003066047981 */ /* 0x000ea8000c1e1900 */
[----:B-----5:R-:W2:Y:S02]  /*d390*/  LDG.E R9, desc[UR48][R102.64+0x4] ;  /* 0x0000043066097981 */ /* 0x020ea4000c1e1900 */
[----:B--2---:R-:W-:-:S07]  /*d3a0*/  IMAD.IADD R9, R9, 0x1, -R4 ;  /* 0x0000000109097824 */ /* 0x004fce00078e0a04 */
.L_x_167:
[----:B------:R-:W2:Y:S01]  /*d3b0*/  LDL R12, [R1+0x3c] ;  /* 0x00003c00010c7983 */ /* 0x000ea20000100800 */
[----:B------:R-:W0:Y:S01]  /*d3c0*/  S2R R6, SR_TID.X ;  /* 0x0000000000067919 */ /* 0x000e220000002100 */
[----:B------:R-:W-:Y:S02]  /*d3d0*/  IMAD.U32 R15, RZ, RZ, UR42 ;  /* 0x0000002aff0f7e24 */ /* 0x000fe4000f8e00ff */
[----:B------:R-:W-:Y:S04]  /*d3e0*/  SHFL.IDX PT, R4, R8, RZ, 0x1c1f ;  /* 0x001c1fff08047589 */ /* 0x000fe800000e0000 */
[----:B------:R-:W1:Y:S04]  /*d3f0*/  SHFL.IDX PT, R5, R10, RZ, 0x1c1f ;  /* 0x001c1fff0a057589 */ /* 0x000e6800000e0000 */
[----:B------:R-:W-:Y:S01]  /*d400*/  SHFL.IDX PT, R7, R10, 0x1, 0x1c1f ;  /* 0x003c1f000a077f89 */ /* 0x000fe200000e0000 */
[----:B0-----:R-:W-:-:S05]  /*d410*/  VIADD R14, R6, 0xffffff80 ;  /* 0xffffff80060e7836 */ /* 0x001fca0000000000 */
[----:B------:R-:W-:-:S04]  /*d420*/  SHF.R.S32.HI R11, RZ, 0x1f, R14 ;  /* 0x0000001fff0b7819 */ /* 0x000fc8000001140e */
[----:B------:R-:W-:-:S04]  /*d430*/  LEA.HI R11, R11, R14, RZ, 0x7 ;  /* 0x0000000e0b0b7211 */ /* 0x000fc800078f38ff */
[----:B------:R-:W-:Y:S01]  /*d440*/  LOP3.LUT R11, R11, 0xffffff80, RZ, 0xc0, !PT ;  /* 0xffffff800b0b7812 */ /* 0x000fe200078ec0ff */
[----:B------:R-:W0:Y:S04]  /*d450*/  SHFL.IDX PT, R6, R8, 0x1, 0x1c1f ;  /* 0x003c1f0008067f89 */ /* 0x000e2800000e0000 */
[----:B------:R-:W-:Y:S02]  /*d460*/  IMAD.IADD R11, R14, 0x1, -R11 ;  /* 0x000000010e0b7824 */ /* 0x000fe400078e0a0b */
[----:B-----5:R-:W-:-:S03]  /*d470*/  IMAD R34, R9, R98, RZ ;  /* 0x0000006209227224 */ /* 0x020fc600078e02ff */
[----:B------:R-:W-:Y:S01]  /*d480*/  LOP3.LUT P0, RZ, R11, 0x3, RZ, 0xc0, !PT ;  /* 0x000000030bff7812 */ /* 0x000fe2000780c0ff */
[----:B--2---:R-:W-:-:S04]  /*d490*/  IMAD R15, R15, 0x80, R12 ;  /* 0x000000800f0f7824 */ /* 0x004fc800078e020c */
[C---:B------:R-:W-:Y:S01]  /*d4a0*/  VIADD R25, R15.reuse, 0x8 ;  /* 0x000000080f197836 */ /* 0x040fe20000000000 */
[----:B------:R-:W-:-:S04]  /*d4b0*/  ISETP.GE.OR P2, PT, R15, R34, P0 ;  /* 0x000000220f00720c */ /* 0x000fc80000746670 */
[----:B------:R-:W-:-:S09]  /*d4c0*/  ISETP.GE.OR P0, PT, R25, R34, P0 ;  /* 0x000000221900720c */ /* 0x000fd20000706670 */
[----:B-1----:R1:W-:Y:S04]  /*d4d0*/  @!P2 ST.E desc[UR48][R4.64], R2 ;  /* 0x000000020400a985 */ /* 0x0023e8000c101930 */
[----:B0-----:R1:W-:Y:S01]  /*d4e0*/  @!P0 ST.E desc[UR48][R6.64], R0 ;  /* 0x0000000006008985 */ /* 0x0013e2000c101930 */
[----:B------:R-:W-:-:S13]  /*d4f0*/  PLOP3.LUT P0, PT, PT, PT, UP1, 0x80, 0x0 ;  /* 0x000000000000781c */ /* 0x000fda0003f0f018 */
[----:B-1----:R-:W-:Y:S05]  /*d500*/  @P0 BRA `(.L_x_168) ;  /* 0x0000000800a80947 */ /* 0x002fea0003800000 */
[----:B------:R-:W-:Y:S01]  /*d510*/  VIADD R11, R110, 0xffffff80 ;  /* 0xffffff806e0b7836 */ /* 0x000fe20000000000 */
[----:B------:R-:W0:Y:S01]  /*d520*/  @P1 LDC R49, c[0x0][0xbec] ;  /* 0x0002fb00ff311b82 */ /* 0x000e220000000800 */
[----:B------:R-:W-:-:S03]  /*d530*/  ULDC.64 UR10, c[0x0][0xaa0] ;  /* 0x0002a800000a7ab9 */ /* 0x000fc60000000a00 */
[----:B------:R-:W-:-:S04]  /*d540*/  SHF.R.S32.HI R99, RZ, 0x1f, R11 ;  /* 0x0000001fff637819 */ /* 0x000fc8000001140b */
[----:B------:R-:W-:-:S04]  /*d550*/  LEA.HI R99, R99, R11, RZ, 0x3 ;  /* 0x0000000b63637211 */ /* 0x000fc800078f18ff */
[----:B------:R-:W-:-:S05]  /*d560*/  SHF.R.S32.HI R99, RZ, 0x3, R99 ;  /* 0x00000003ff637819 */ /* 0x000fca0000011463 */
[----:B------:R-:W-:-:S04]  /*d570*/  IMAD R5, R99, 0x40, R16 ;  /* 0x0000004063057824 */ /* 0x000fc800078e0210 */
[----:B------:R-:W-:-:S03]  /*d580*/  IMAD.WIDE R20, R5, 0x2, R20 ;  /* 0x0000000205147825 */ /* 0x000fc600078e0214 */
[C---:B------:R-:W-:Y:S02]  /*d590*/  IADD3 R9, P6, R20.reuse, 0x1000, RZ ;  /* 0x0000100014097810 */ /* 0x040fe40007fde0ff */
[C---:B------:R-:W-:Y:S02]  /*d5a0*/  IADD3 R13, P5, R20.reuse, 0x2000, RZ ;  /* 0x00002000140d7810 */ /* 0x040fe40007fbe0ff */
[----:B------:R-:W-:Y:S02]  /*d5b0*/  LOP3.LUT R8, R9, 0x380, RZ, 0xc0, !PT ;  /* 0x0000038009087812 */ /* 0x000fe400078ec0ff */
[----:B------:R-:W-:Y:S02]  /*d5c0*/  IADD3 R25, P4, R20, 0x3000, RZ ;  /* 0x0000300014197810 */ /* 0x000fe40007f9e0ff */
[----:B------:R-:W-:Y:S02]  /*d5d0*/  SHF.R.U64 R8, R8, 0x3, RZ ;  /* 0x0000000308087819 */ /* 0x000fe400000012ff */
[----:B------:R-:W-:-:S02]  /*d5e0*/  IADD3 R29, P3, R20, 0x4000, RZ ;  /* 0x00004000141d7810 */ /* 0x000fc40007f7e0ff */
[----:B------:R-:W-:Y:S01]  /*d5f0*/  LOP3.LUT R8, R8, R9, RZ, 0x3c, !PT ;  /* 0x0000000908087212 */ /* 0x000fe200078e3cff */
[--C-:B------:R-:W-:Y:S01]  /*d600*/  IMAD.X R9, RZ, RZ, R21.reuse, P6 ;  /* 0x000000ffff097224 */ /* 0x100fe200030e0615 */
[C---:B------:R-:W-:Y:S02]  /*d610*/  IADD3 R37, P2, R20.reuse, 0x5000, RZ ;  /* 0x0000500014257810 */ /* 0x040fe40007f5e0ff */
[C---:B------:R-:W-:Y:S02]  /*d620*/  IADD3 R41, P0, R20.reuse, 0x6000, RZ ;  /* 0x0000600014297810 */ /* 0x040fe40007f1e0ff */
[C---:B------:R-:W-:Y:S01]  /*d630*/  LOP3.LUT R7, R20.reuse, 0x380, RZ, 0xc0, !PT ;  /* 0x0000038014077812 */ /* 0x040fe200078ec0ff */
[----:B------:R-:W-:Y:S01]  /*d640*/  UIMAD UR7, UR12, UR10, URZ ;  /* 0x0000000a0c0772a4 */ /* 0x000fe2000f8e023f */
[----:B------:R-:W-:Y:S01]  /*d650*/  IADD3 R5, P6, R20, 0x7000, RZ ;  /* 0x0000700014057810 */ /* 0x000fe20007fde0ff */
[----:B------:R-:W-:Y:S01]  /*d660*/  UIMAD.WIDE.U32 UR8, UR4, UR10, URZ ;  /* 0x0000000a040872a5 */ /* 0x000fe2000f8e003f */
[----:B------:R-:W-:Y:S01]  /*d670*/  LOP3.LUT R12, R13, 0x380, RZ, 0xc0, !PT ;  /* 0x000003800d0c7812 */ /* 0x000fe200078ec0ff */
[----:B------:R-:W-:Y:S01]  /*d680*/  IMAD.U32 R33, RZ, RZ, UR42 ;  /* 0x0000002aff217e24 */ /* 0x000fe2000f8e00ff */
[----:B------:R-:W-:Y:S01]  /*d690*/  LOP3.LUT R24, R25, 0x380, RZ, 0xc0, !PT ;  /* 0x0000038019187812 */ /* 0x000fe200078ec0ff */
[----:B------:R-:W-:Y:S01]  /*d6a0*/  IMAD.X R45, RZ, RZ, R21, P6 ;  /* 0x000000ffff2d7224 */ /* 0x000fe200030e0615 */
[----:B------:R-:W-:Y:S01]  /*d6b0*/  LOP3.LUT R28, R29, 0x380, RZ, 0xc0, !PT ;  /* 0x000003801d1c7812 */ /* 0x000fe200078ec0ff */
[----:B------:R-:W-:Y:S01]  /*d6c0*/  ULDC.64 UR12, c[0x0][0xaf0] ;  /* 0x0002bc00000c7ab9 */ /* 0x000fe20000000a00 */
[----:B------:R-:W-:Y:S01]  /*d6d0*/  LOP3.LUT R36, R37, 0x380, RZ, 0xc0, !PT ;  /* 0x0000038025247812 */ /* 0x000fe200078ec0ff */
[----:B------:R-:W5:Y:S01]  /*d6e0*/  LD.E.128 R8, desc[UR48][R8.64] ;  /* 0x0000003008087980 */ /* 0x000f62000c101d00 */
[----:B------:R-:W-:-:S02]  /*d6f0*/  LOP3.LUT R40, R41, 0x380, RZ, 0xc0, !PT ;  /* 0x0000038029287812 */ /* 0x000fc400078ec0ff */
[----:B------:R-:W-:Y:S02]  /*d700*/  SHF.R.U64 R7, R7, 0x3, RZ ;  /* 0x0000000307077819 */ /* 0x000fe400000012ff */
[----:B------:R-:W-:Y:S02]  /*d710*/  LOP3.LUT R0, R5, 0x380, RZ, 0xc0, !PT ;  /* 0x0000038005007812 */ /* 0x000fe400078ec0ff */
[----:B------:R-:W-:Y:S02]  /*d720*/  SHF.R.U64 R12, R12, 0x3, RZ ;  /* 0x000000030c0c7819 */ /* 0x000fe400000012ff */
[----:B------:R-:W-:Y:S02]  /*d730*/  SHF.R.U64 R24, R24, 0x3, RZ ;  /* 0x0000000318187819 */ /* 0x000fe400000012ff */
[----:B------:R-:W-:Y:S02]  /*d740*/  SHF.R.U64 R28, R28, 0x3, RZ ;  /* 0x000000031c1c7819 */ /* 0x000fe400000012ff */
[----:B------:R-:W-:-:S02]  /*d750*/  SHF.R.U64 R36, R36, 0x3, RZ ;  /* 0x0000000324247819 */ /* 0x000fc400000012ff */
[----:B------:R-:W-:Y:S02]  /*d760*/  SHF.R.U64 R40, R40, 0x3, RZ ;  /* 0x0000000328287819 */ /* 0x000fe400000012ff */
[----:B------:R-:W-:Y:S02]  /*d770*/  LOP3.LUT R20, R7, R20, RZ, 0x3c, !PT ;  /* 0x0000001407147212 */ /* 0x000fe400078e3cff */
[----:B------:R-:W-:Y:S02]  /*d780*/  SHF.R.U64 R0, R0, 0x3, RZ ;  /* 0x0000000300007819 */ /* 0x000fe400000012ff */
[----:B------:R-:W-:Y:S01]  /*d790*/  LOP3.LUT R12, R12, R13, RZ, 0x3c, !PT ;  /* 0x0000000d0c0c7212 */ /* 0x000fe200078e3cff */
[--C-:B------:R-:W-:Y:S01]  /*d7a0*/  IMAD.X R13, RZ, RZ, R21.reuse, P5 ;  /* 0x000000ffff0d7224 */ /* 0x100fe200028e0615 */
[----:B------:R-:W-:Y:S01]  /*d7b0*/  LOP3.LUT R24, R24, R25, RZ, 0x3c, !PT ;  /* 0x0000001918187212 */ /* 0x000fe200078e3cff */
[--C-:B------:R-:W-:Y:S01]  /*d7c0*/  IMAD.X R25, RZ, RZ, R21.reuse, P4 ;  /* 0x000000ffff197224 */ /* 0x100fe200020e0615 */
[----:B------:R-:W-:Y:S01]  /*d7d0*/  LOP3.LUT R28, R28, R29, RZ, 0x3c, !PT ;  /* 0x0000001d1c1c7212 */ /* 0x000fe200078e3cff */
[--C-:B------:R-:W-:Y:S01]  /*d7e0*/  IMAD.X R29, RZ, RZ, R21.reuse, P3 ;  /* 0x000000ffff1d7224 */ /* 0x100fe200018e0615 */
[----:B------:R-:W-:Y:S01]  /*d7f0*/  LOP3.LUT R36, R36, R37, RZ, 0x3c, !PT ;  /* 0x0000002524247212 */ /* 0x000fe200078e3cff */
[--C-:B------:R-:W-:Y:S01]  /*d800*/  IMAD.X R37, RZ, RZ, R21.reuse, P2 ;  /* 0x000000ffff257224 */ /* 0x100fe200010e0615 */
[----:B------:R-:W-:Y:S01]  /*d810*/  LOP3.LUT R40, R40, R41, RZ, 0x3c, !PT ;  /* 0x0000002928287212 */ /* 0x000fe200078e3cff */
[----:B------:R-:W-:Y:S01]  /*d820*/  IMAD.X R41, RZ, RZ, R21, P0 ;  /* 0x000000ffff297224 */ /* 0x000fe200000e0615 */
[----:B------:R-:W-:Y:S01]  /*d830*/  LOP3.LUT R44, R0, R5, RZ, 0x3c, !PT ;  /* 0x00000005002c7212 */ /* 0x000fe200078e3cff */
[----:B------:R-:W-:Y:S01]  /*d840*/  UIMAD UR7, UR4, UR11, UR7 ;  /* 0x0000000b040772a4 */ /* 0x000fe2000f8e0207 */
[----:B------:R1:W5:Y:S01]  /*d850*/  LD.E.128 R4, desc[UR48][R20.64] ;  /* 0x0000003014047980 */ /* 0x000362000c101d00 */
[----:B------:R-:W-:Y:S01]  /*d860*/  IMAD R0, R18, 0x20, R99 ;  /* 0x0000002012007824 */ /* 0x000fe200078e0263 */
[----:B------:R-:W-:-:S02]  /*d870*/  ULDC.64 UR10, c[0x0][0xae8] ;  /* 0x0002ba00000a7ab9 */ /* 0x000fc40000000a00 */
[----:B------:R-:W5:Y:S04]  /*d880*/  LD.E.128 R12, desc[UR48][R12.64] ;  /* 0x000000300c0c7980 */ /* 0x000f68000c101d00 */
[----:B------:R-:W5:Y:S01]  /*d890*/  LD.E.128 R24, desc[UR48][R24.64] ;  /* 0x0000003018187980 */ /* 0x000f62000c101d00 */
[----:B-1----:R-:W1:Y:S01]  /*d8a0*/  @P1 LDC R21, c[0x0][0xbf0] ;  /* 0x0002fc00ff151b82 */ /* 0x002e620000000800 */
[----:B------:R-:W-:Y:S01]  /*d8b0*/  UIADD3 UR9, UR9, UR7, URZ ;  /* 0x0000000709097290 */ /* 0x000fe2000fffe03f */
[----:B------:R-:W-:Y:S01]  /*d8c0*/  IMAD R2, R33, 0x80, R0 ;  /* 0x0000008021027824 */ /* 0x000fe200078e0200 */
[----:B------:R-:W-:Y:S01]  /*d8d0*/  USHF.R.S32.HI UR4, URZ, 0x1f, UR36 ;  /* 0x0000001f3f047899 */ /* 0x000fe20008011424 */
[----:B------:R-:W5:Y:S01]  /*d8e0*/  LD.E.128 R28, desc[UR48][R28.64] ;  /* 0x000000301c1c7980 */ /* 0x000f62000c101d00 */
[----:B------:R-:W-:Y:S01]  /*d8f0*/  UIMAD.WIDE.U32 UR8, UR39, UR10, UR8 ;  /* 0x0000000a270872a5 */ /* 0x000fe2000f8e0008 */
[----:B0-----:R-:W-:Y:S01]  /*d900*/  @P1 IMAD.HI.U32 R0, R2, R49, RZ ;  /* 0x0000003102001227 */ /* 0x001fe200078e00ff */
[----:B------:R-:W-:Y:S01]  /*d910*/  UIMAD UR4, UR4, UR12, URZ ;  /* 0x0000000c040472a4 */ /* 0x000fe2000f8e023f */
[----:B------:R-:W5:Y:S01]  /*d920*/  LD.E.128 R36, desc[UR48][R36.64] ;  /* 0x0000003024247980 */ /* 0x000f62000c101d00 */
[----:B------:R-:W-:Y:S01]  /*d930*/  UIMAD UR9, UR39, UR11, UR9 ;  /* 0x0000000b270972a4 */ /* 0x000fe2000f8e0209 */
[----:B------:R-:W-:Y:S01]  /*d940*/  IMAD.MOV.U32 R33, RZ, RZ, R2 ;  /* 0x000000ffff217224 */ /* 0x000fe200078e0002 */
[----:B------:R-:W-:Y:S01]  /*d950*/  UIMAD UR4, UR36, UR13, UR4 ;  /* 0x0000000d240472a4 */ /* 0x000fe2000f8e0204 */
[----:B------:R-:W5:Y:S01]  /*d960*/  LD.E.128 R40, desc[UR48][R40.64] ;  /* 0x0000003028287980 */ /* 0x000f62000c101d00 */
[----:B------:R-:W-:-:S03]  /*d970*/  UIMAD.WIDE.U32 UR36, UR36, UR12, UR8 ;  /* 0x0000000c242472a5 */ /* 0x000fc6000f8e0008 */
[----:B------:R-:W-:Y:S01]  /*d980*/  ULDC.64 UR8, c[0x0][0xae0] ;  /* 0x0002b80000087ab9 */ /* 0x000fe20000000a00 */
[----:B------:R-:W-:Y:S01]  /*d990*/  UIADD3 UR4, UR37, UR4, URZ ;  /* 0x0000000425047290 */ /* 0x000fe2000fffe03f */
[----:B------:R-:W5:Y:S01]  /*d9a0*/  LD.E.128 R44, desc[UR48][R44.64] ;  /* 0x000000302c2c7980 */ /* 0x000f62000c101d00 */
[----:B-1----:R-:W-:Y:S01]  /*d9b0*/  @P1 SHF.R.U32.HI R33, RZ, R21, R0 ;  /* 0x00000015ff211219 */ /* 0x002fe20000011600 */
[----:B------:R-:W-:Y:S01]  /*d9c0*/  IMAD.U32 R20, RZ, RZ, UR36 ;  /* 0x00000024ff147e24 */ /* 0x000fe2000f8e00ff */
[----:B------:R-:W-:Y:S01]  /*d9d0*/  @!PT LDS RZ, [RZ] ;  /* 0x00000000fffff984 */ /* 0x000fe20000000800 */
[----:B------:R-:W-:Y:S01]  /*d9e0*/  @!PT LDS RZ, [RZ] ;  /* 0x00000000fffff984 */ /* 0x000fe20000000800 */
[----:B------:R-:W-:Y:S01]  /*d9f0*/  @!PT LDS RZ, [RZ] ;  /* 0x00000000fffff984 */ /* 0x000fe20000000800 */
[----:B------:R-:W-:Y:S01]  /*da00*/  @!PT LDS RZ, [RZ] ;  /* 0x00000000fffff984 */ /* 0x000fe20000000800 */
[----:B------:R0:W-:Y:S06]  /*da10*/  MEMBAR.ALL.CTA ;  /* 0x0000000000007992 */ /* 0x0001ec0000008000 */
[----:B0-----:R-:W0:Y:S01]  /*da20*/  FENCE.VIEW.ASYNC.S ;  /* 0x00000000000073c6 */ /* 0x001e220000000000 */
[--C-:B------:R-:W-:Y:S01]  /*da30*/  SHF.R.S32.HI R0, RZ, 0x1f, R33.reuse ;  /* 0x0000001fff007819 */ /* 0x100fe20000011421 */
[----:B------:R-:W-:-:S02]  /*da40*/  IMAD.MOV R49, RZ, RZ, -R33 ;  /* 0x000000ffff317224 */ /* 0x000fc400078e0a21 */
[----:B------:R-:W-:Y:S02]  /*da50*/  IMAD.U32 R21, RZ, RZ, UR37 ;  /* 0x00000025ff157e24 */ /* 0x000fe4000f8e00ff */
[----:B------:R-:W-:Y:S02]  /*da60*/  IMAD R0, R0, UR8, RZ ;  /* 0x0000000800007c24 */ /* 0x000fe4000f8e02ff */
[----:B------:R-:W-:Y:S02]  /*da70*/  IMAD R49, R98, R49, R2 ;  /* 0x0000003162317224 */ /* 0x000fe400078e0202 */
[----:B------:R-:W-:Y:S02]  /*da80*/  IMAD.U32 R21, RZ, RZ, UR4 ;  /* 0x00000004ff157e24 */ /* 0x000fe4000f8e00ff */
[C---:B------:R-:W-:Y:S01]  /*da90*/  IMAD R51, R33.reuse, UR9, R0 ;  /* 0x0000000921337c24 */ /* 0x040fe2000f8e0200 */
[----:B------:R-:W-:Y:S01]  /*daa0*/  SHF.R.S32.HI R0, RZ, 0x1f, R49 ;  /* 0x0000001fff007819 */ /* 0x000fe20000011431 */
[----:B------:R-:W-:Y:S01]  /*dab0*/  IMAD.WIDE.U32 R20, R33, UR8, R20 ;  /* 0x0000000821147c25 */ /* 0x000fe2000f8e0014 */
[----:B------:R-:W-:-:S03]  /*dac0*/  ULDC.64 UR8, c[0x0][0xad8] ;  /* 0x0002b60000087ab9 */ /* 0x000fc60000000a00 */
[----:B------:R-:W-:Y:S02]  /*dad0*/  IMAD.U32 R53, RZ, RZ, UR42 ;  /* 0x0000002aff357e24 */ /* 0x000fe4000f8e00ff */
[----:B------:R-:W-:Y:S02]  /*dae0*/  IMAD.IADD R21, R21, 0x1, R51 ;  /* 0x0000000115157824 */ /* 0x000fe400078e0233 */
[----:B------:R-:W-:Y:S02]  /*daf0*/  IMAD R0, R0, UR8, RZ ;  /* 0x0000000800007c24 */ /* 0x000fe4000f8e02ff */
[----:B------:R-:W-:Y:S02]  /*db00*/  IMAD R53, R53, 0x80, R99 ;  /* 0x0000008035357824 */ /* 0x000fe400078e0263 */
[C---:B------:R-:W-:Y:S02]  /*db10*/  IMAD R51, R49.reuse, UR9, R0 ;  /* 0x0000000931337c24 */ /* 0x040fe4000f8e0200 */
[----:B------:R-:W-:Y:S01]  /*db20*/  IMAD.WIDE.U32 R20, R49, UR8, R20 ;  /* 0x0000000831147c25 */ /* 0x000fe2000f8e0014 */
[----:B------:R-:W-:Y:S01]  /*db30*/  ISETP.GE.AND P2, PT, R53, R34, PT ;  /* 0x000000223500720c */ /* 0x000fe20003f46270 */
[----:B------:R-:W-:-:S02]  /*db40*/  ULDC.64 UR8, c[0x0][0xa80] ;  /* 0x0002a00000087ab9 */ /* 0x000fc40000000a00 */
[----:B------:R-:W-:Y:S01]  /*db50*/  IMAD.IADD R21, R21, 0x1, R51 ;  /* 0x0000000115157824 */ /* 0x000fe200078e0233 */
[C---:B------:R-:W-:Y:S01]  /*db60*/  LEA R0, P3, R20.reuse, UR8, 0x1 ;  /* 0x0000000814007c11 */ /* 0x040fe2000f8608ff */
[----:B------:R-:W-:Y:S02]  /*db70*/  VIADD R3, R3, 0x2e820 ;  /* 0x0002e82003037836 */ /* 0x000fe40000000000 */
[----:B------:R-:W-:Y:S01]  /*db80*/  VIADD R33, R53, 0x20 ;  /* 0x0000002035217836 */ /* 0x000fe20000000000 */
[----:B------:R-:W-:Y:S02]  /*db90*/  LEA.HI.X R32, R20, UR9, R21, 0x1, P3 ;  /* 0x0000000914207c11 */ /* 0x000fe400098f0c15 */
[----:B------:R-:W-:Y:S02]  /*dba0*/  PRMT R3, RZ, 0x654, R3 ;  /* 0x00000654ff037816 */ /* 0x000fe40000000003 */
[-C--:B------:R-:W-:Y:S01]  /*dbb0*/  ISETP.GE.AND P0, PT, R33, R34.reuse, PT ;  /* 0x000000222100720c */ /* 0x080fe20003f06270 */
[----:B------:R-:W-:Y:S01]  /*dbc0*/  VIADD R33, R53, 0x40 ;  /* 0x0000004035217836 */ /* 0x000fe20000000000 */
[----:B0-----:R0:W-:Y:S01]  /*dbd0*/  SYNCS.ARRIVE.TRANS64.RED.A1T0 RZ, [R3+URZ], RZ ;  /* 0x000000ff03ff79a7 */ /* 0x0011e2000810043f */
[----:B------:R0:W1:Y:S01]  /*dbe0*/  SHFL.IDX PT, R20, R0, RZ, 0x181f ;  /* 0x00181fff00147589 */ /* 0x00006200000e0000 */
[----:B------:R-:W-:Y:S03]  /*dbf0*/  BSSY B1, `(.L_x_169) ;  /* 0x000000f000017945 */ /* 0x000fe60003800000 */
[----:B------:R0:W2:Y:S01]  /*dc00*/  SHFL.IDX PT, R21, R32, RZ, 0x181f ;  /* 0x00181fff20157589 */ /* 0x0000a200000e0000 */
[----:B------:R-:W-:-:S02]  /*dc10*/  ISETP.GE.AND P1, PT, R33, R34, PT ;  /* 0x000000222100720c */ /* 0x000fc40003f26270 */
[----:B------:R-:W-:Y:S02]  /*dc20*/  SHF.R.S32.HI R99, RZ, 0x1f, R17 ;  /* 0x0000001fff637819 */ /* 0x000fe40000011411 */
[----:B------:R-:W-:Y:S01]  /*dc30*/  SHF.R.S32.HI R100, RZ, 0x1f, R16 ;  /* 0x0000001fff647819 */ /* 0x000fe20000011410 */
[----:B------:R-:W-:Y:S08]  /*dc40*/  @P2 BRA `(.L_x_170) ;  /* 0x0000000000242947 */ /* 0x000ff00003800000 */
[----:B------:R-:W-:Y:S02]  /*dc50*/  ULDC UR4, c[0x0][0xac8] ;  /* 0x0002b20000047ab9 */ /* 0x000fe40000000800 */
[----:B------:R-:W-:Y:S02]  /*dc60*/  ISETP.GE.AND P2, PT, R16, UR4, PT ;  /* 0x0000000410007c0c */ /* 0x000fe4000bf46270 */
[----:B------:R-:W-:-:S11]  /*dc70*/  ISETP.GE.AND P3, PT, R17, UR4, PT ;  /* 0x0000000411007c0c */ /* 0x000fd6000bf66270 */
[CC--:B-1----:R-:W-:Y:S02]  /*dc80*/  @!P2 LEA R2, P4, R16.reuse, R20.reuse, 0x1 ;  /* 0x000000141002a211 */ /* 0x0c2fe400078808ff */
[C---:B------:R-:W-:Y:S02]  /*dc90*/  @!P3 LEA R20, P5, R17.reuse, R20, 0x1 ;  /* 0x000000141114b211 */ /* 0x040fe400078a08ff */
[-C--:B0-2---:R-:W-:Y:S02]  /*dca0*/  @!P2 LEA.HI.X R3, R16, R21.reuse, R100, 0x1, P4 ;  /* 0x000000151003a211 */ /* 0x085fe400020f0c64 */
[----:B------:R-:W-:-:S03]  /*dcb0*/  @!P3 LEA.HI.X R21, R17, R21, R99, 0x1, P5 ;  /* 0x000000151115b211 */ /* 0x000fc600028f0c63 */
[----:B-----5:R3:W-:Y:S04]  /*dcc0*/  @!P2 ST.E.128 desc[UR48][R2.64], R4 ;  /* 0x000000040200a985 */ /* 0x0207e8000c101d30 */
[----:B------:R3:W-:Y:S02]  /*dcd0*/  @!P3 ST.E.128 desc[UR48][R20.64], R28 ;  /* 0x0000001c1400b985 */ /* 0x0007e4000c101d30 */
.L_x_170:
[----:B------:R-:W-:Y:S05]  /*dce0*/  BSYNC B1 ;  /* 0x0000000000017941 */ /* 0x000fea0003800000 */
.L_x_169:
[----:B---3-5:R3:W4:Y:S01]  /*dcf0*/  SHFL.IDX PT, R5, R32, 0x1, 0x181f ;  /* 0x00381f0020057f89 */ /* 0x02872200000e0000 */
[----:B------:R-:W-:Y:S03]  /*dd00*/  BSSY B1, `(.L_x_171) ;  /* 0x000000c000017945 */ /* 0x000fe60003800000 */
[----:B------:R3:W0:Y:S01]  /*dd10*/  SHFL.IDX PT, R4, R0, 0x1, 0x181f ;  /* 0x00381f0000047f89 */ /* 0x00062200000e0000 */
[----:B------:R-:W-:Y:S05]  /*dd20*/  @P0 BRA `(.L_x_172) ;  /* 0x0000000000240947 */ /* 0x000fea0003800000 */
[----:B------:R-:W-:Y:S02]  /*dd30*/  ULDC UR4, c[0x0][0xac8] ;  /* 0x0002b20000047ab9 */ /* 0x000fe40000000800 */
[----:B------:R-:W-:Y:S02]  /*dd40*/  ISETP.GE.AND P3, PT, R16, UR4, PT ;  /* 0x0000000410007c0c */ /* 0x000fe4000bf66270 */
[----:B------:R-:W-:-:S11]  /*dd50*/  ISETP.GE.AND P4, PT, R17, UR4, PT ;  /* 0x0000000411007c0c */ /* 0x000fd6000bf86270 */
[CC--:B0-----:R-:W-:Y:S02]  /*dd60*/  @!P3 LEA R2, P0, R16.reuse, R4.reuse, 0x1 ;  /* 0x000000041002b211 */ /* 0x0c1fe400078008ff */
[C---:B------:R-:W-:Y:S02]  /*dd70*/  @!P4 LEA R4, P2, R17.reuse, R4, 0x1 ;  /* 0x000000041104c211 */ /* 0x040fe400078408ff */
[-C--:B----4-:R-:W-:Y:S02]  /*dd80*/  @!P3 LEA.HI.X R3, R16, R5.reuse, R100, 0x1, P0 ;  /* 0x000000051003b211 */ /* 0x090fe400000f0c64 */
[----:B------:R-:W-:-:S03]  /*dd90*/  @!P4 LEA.HI.X R5, R17, R5, R99, 0x1, P2 ;  /* 0x000000051105c211 */ /* 0x000fc600010f0c63 */
[----:B------:R0:W-:Y:S04]  /*dda0*/  @!P3 ST.E.128 desc[UR48][R2.64], R8 ;  /* 0x000000080200b985 */ /* 0x0001e8000c101d30 */
[----:B------:R0:W-:Y:S02]  /*ddb0*/  @!P4 ST.E.128 desc[UR48][R4.64], R36 ;  /* 0x000000240400c985 */ /* 0x0001e4000c101d30 */
.L_x_172:
[----:B------:R-:W-:Y:S05]  /*ddc0*/  BSYNC B1 ;  /* 0x0000000000017941 */ /* 0x000fea0003800000 */
.L_x_171:
[----:B0---4-:R0:W4:Y:S01]  /*ddd0*/  SHFL.IDX PT, R5, R32, 0x2, 0x181f ;  /* 0x00581f0020057f89 */ /* 0x01112200000e0000 */
        /* <DEDUP_REMOVED lines=12> */
.L_x_174:
[----:B------:R-:W-:Y:S05]  /*dea0*/  BSYNC B1 ;  /* 0x0000000000017941 */ /* 0x000fea0003800000 */
.L_x_173:
[----:B0-----:R-:W-:Y:S01]  /*deb0*/  VIADD R3, R53, 0x60 ;  /* 0x0000006035037836 */ /* 0x001fe20000000000 */
[----:B---3--:R-:W0:Y:S04]  /*dec0*/  SHFL.IDX PT, R32, R32, 0x3, 0x181f ;  /* 0x00781f0020207f89 */ /* 0x008e2800000e0000 */
[----:B------:R-:W-:Y:S01]  /*ded0*/  ISETP.GE.AND P0, PT, R3, R34, PT ;  /* 0x000000220300720c */ /* 0x000fe20003f06270 */
[----:B------:R-:W3:-:S12]  /*dee0*/  SHFL.IDX PT, R0, R0, 0x3, 0x181f ;  /* 0x00781f0000007f89 */ /* 0x000ed800000e0000 */
[----:B------:R-:W-:Y:S05]  /*def0*/  @P0 BRA `(.L_x_175) ;  /* 0x00000018008c0947 */ /* 0x000fea0003800000 */
[----:B------:R-:W-:Y:S02]  /*df00*/  ULDC UR4, c[0x0][0xac8] ;  /* 0x0002b20000047ab9 */ /* 0x000fe40000000800 */
[----:B------:R-:W-:-:S13]  /*df10*/  ISETP.GE.AND P1, PT, R16, UR4, PT ;  /* 0x0000000410007c0c */ /* 0x000fda000bf26270 */
[----:B---3--:R-:W-:-:S04]  /*df20*/  @!P1 LEA R2, P0, R16, R0, 0x1 ;  /* 0x0000000010029211 */ /* 0x008fc800078008ff */
[----:B0-----:R-:W-:Y:S02]  /*df30*/  @!P1 LEA.HI.X R3, R16, R32, R100, 0x1, P0 ;  /* 0x0000002010039211 */ /* 0x001fe400000f0c64 */
[----:B------:R-:W-:-:S03]  /*df40*/  ISETP.GE.AND P0, PT, R17, UR4, PT ;  /* 0x0000000411007c0c */ /* 0x000fc6000bf06270 */
[----:B------:R0:W-:Y:S10]  /*df50*/  @!P1 ST.E.128 desc[UR48][R2.64], R24 ;  /* 0x0000001802009985 */ /* 0x0001f4000c101d30 */
[----:B------:R-:W-:Y:S05]  /*df60*/  @P0 BRA `(.L_x_175) ;  /* 0x0000001800700947 */ /* 0x000fea0003800000 */
[----:B0-----:R-:W-:-:S04]  /*df70*/  LEA R2, P0, R17, R0, 0x1 ;  /* 0x0000000011027211 */ /* 0x001fc800078008ff */
[----:B------:R-:W-:-:S05]  /*df80*/  LEA.HI.X R3, R17, R32, R99, 0x1, P0 ;  /* 0x0000002011037211 */ /* 0x000fca00000f0c63 */
[----:B------:R0:W-:Y:S01]  /*df90*/  ST.E.128 desc[UR48][R2.64], R44 ;  /* 0x0000002c02007985 */ /* 0x0001e2000c101d30 */
[----:B------:R-:W-:Y:S05]  /*dfa0*/  BRA `(.L_x_175) ;  /* 0x0000001800607947 */ /* 0x000fea0003800000 */
.L_x_168:
[----:B------:R0:W5:Y:S01]  /*dfb0*/  LDL R108, [R1+0x8] ;  /* 0x00000800016c7983 */ /* 0x0001620000100800 */
[----:B------:R-:W-:Y:S01]  /*dfc0*/  ULDC.64 UR10, c[0x0][0xb08] ;  /* 0x0002c200000a7ab9 */ /* 0x000fe20000000a00 */
[----:B------:R-:W1:Y:S02]  /*dfd0*/  @P1 LDC R0, c[0x0][0xbec] ;  /* 0x0002fb00ff001b82 */ /* 0x000e640000000800 */
[----:B------:R0:W5:Y:S04]  /*dfe0*/  LDL R107, [R1+0x38] ;  /* 0x00003800016b7983 */ /* 0x0001680000100800 */
[----:B------:R0:W5:Y:S04]  /*dff0*/  LDL R106, [R1+0x4] ;  /* 0x00000400016a7983 */ /* 0x0001680000100800 */
[----:B------:R0:W5:Y:S04]  /*e000*/  LDL R105, [R1+0x34] ;  /* 0x0000340001697983 */ /* 0x0001680000100800 */
[----:B------:R0:W5:Y:S01]  /*e010*/  LDL R104, [R1] ;  /* 0x0000000001687983 */ /* 0x0001620000100800 */
[----:B------:R-:W-:Y:S01]  /*e020*/  UIMAD UR7, UR12, UR10, URZ ;  /* 0x0000000a0c0772a4 */ /* 0x000fe2000f8e023f */
[----:B------:R-:W2:Y:S01]  /*e030*/  @P1 LDC R5, c[0x0][0xbf0] ;  /* 0x0002fc00ff051b82 */ /* 0x000ea20000000800 */
[----:B------:R-:W-:Y:S01]  /*e040*/  UIMAD.WIDE.U32 UR8, UR4, UR10, URZ ;  /* 0x0000000a040872a5 */ /* 0x000fe2000f8e003f */
[----:B------:R-:W-:Y:S01]  /*e050*/  IMAD.MOV.U32 R7, RZ, RZ, R13 ;  /* 0x000000ffff077224 */ /* 0x000fe200078e000d */
[----:B------:R-:W-:Y:S01]  /*e060*/  UIMAD UR7, UR4, UR11, UR7 ;  /* 0x0000000b040772a4 */ /* 0x000fe2000f8e0207 */
[----:B------:R-:W-:Y:S01]  /*e070*/  ISETP.GE.AND P0, PT, R15, R34, PT ;  /* 0x000000220f00720c */ /* 0x000fe20003f06270 */
[----:B------:R-:W-:Y:S01]  /*e080*/  USHF.R.S32.HI UR4, URZ, 0x1f, UR36 ;  /* 0x0000001f3f047899 */ /* 0x000fe20008011424 */
[----:B------:R-:W-:Y:S01]  /*e090*/  VIADD R2, R3, 0x2e820 ;  /* 0x0002e82003027836 */ /* 0x000fe20000000000 */
[----:B------:R-:W-:Y:S01]  /*e0a0*/  UIADD3 UR9, UR9, UR7, URZ ;  /* 0x0000000709097290 */ /* 0x000fe2000fffe03f */
[----:B-1----:R-:W-:Y:S01]  /*e0b0*/  @P1 IMAD.HI.U32 R0, R13, R0, RZ ;  /* 0x000000000d001227 */ /* 0x002fe200078e00ff */
[----:B------:R-:W-:Y:S01]  /*e0c0*/  ULDC.64 UR10, c[0x0][0xb38] ;  /* 0x0002ce00000a7ab9 */ /* 0x000fe20000000a00 */
[----:B------:R-:W-:Y:S01]  /*e0d0*/  BSSY B1, `(.L_x_176) ;  /* 0x0000073000017945 */ /* 0x000fe20003800000 */
[----:B------:R-:W-:Y:S01]  /*e0e0*/  UIMAD.WIDE.U32 UR8, UR39, UR10, UR8 ;  /* 0x0000000a270872a5 */ /* 0x000fe2000f8e0008 */
[----:B------:R-:W-:-:S02]  /*e0f0*/  PRMT R2, RZ, 0x654, R2 ;  /* 0x00000654ff027816 */ /* 0x000fc40000000002 */
[----:B------:R-:W-:Y:S01]  /*e100*/  SHF.R.S32.HI R21, RZ, 0x1f, R19 ;  /* 0x0000001fff157819 */ /* 0x000fe20000011413 */
[----:B------:R-:W-:Y:S01]  /*e110*/  UIMAD UR9, UR39, UR11, UR9 ;  /* 0x0000000b270972a4 */ /* 0x000fe2000f8e0209 */
[----:B------:R0:W-:Y:S01]  /*e120*/  SYNCS.ARRIVE.TRANS64.RED.A1T0 RZ, [R2+URZ], RZ ;  /* 0x000000ff02ff79a7 */ /* 0x0001e2000810043f */
[----:B------:R-:W-:Y:S01]  /*e130*/  SHF.R.S32.HI R24, RZ, 0x1f, R22 ;  /* 0x0000001fff187819 */ /* 0x000fe20000011416 */
[----:B------:R-:W-:Y:S01]  /*e140*/  ULDC.64 UR10, c[0x0][0xb40] ;  /* 0x0002d000000a7ab9 */ /* 0x000fe20000000a00 */
[----:B------:R-:W-:Y:S01]  /*e150*/  SHF.R.S32.HI R26, RZ, 0x1f, R23 ;  /* 0x0000001fff1a7819 */ /* 0x000fe20000011417 */
[----:B------:R-:W-:Y:S01]  /*e160*/  UIMAD UR4, UR4, UR10, URZ ;  /* 0x0000000a040472a4 */ /* 0x000fe2000f8e023f */
[----:B------:R-:W-:Y:S02]  /*e170*/  SHF.R.S32.HI R27, RZ, 0x1f, R228 ;  /* 0x0000001fff1b7819 */ /* 0x000fe400000114e4 */
[----:B------:R-:W-:Y:S01]  /*e180*/  SHF.R.S32.HI R28, RZ, 0x1f, R229 ;  /* 0x0000001fff1c7819 */ /* 0x000fe200000114e5 */
[----:B------:R-:W-:Y:S01]  /*e190*/  UIMAD UR4, UR36, UR11, UR4 ;  /* 0x0000000b240472a4 */ /* 0x000fe2000f8e0204 */
[----:B--2---:R-:W-:Y:S01]  /*e1a0*/  @P1 SHF.R.U32.HI R7, RZ, R5, R0 ;  /* 0x00000005ff071219 */ /* 0x004fe20000011600 */
[----:B------:R-:W-:Y:S01]  /*e1b0*/  UIMAD.WIDE.U32 UR36, UR36, UR10, UR8 ;  /* 0x0000000a242472a5 */ /* 0x000fe2000f8e0008 */
[----:B------:R-:W-:-:S02]  /*e1c0*/  SHF.R.S32.HI R29, RZ, 0x1f, R230 ;  /* 0x0000001fff1d7819 */ /* 0x000fc400000114e6 */
[----:B------:R-:W-:Y:S01]  /*e1d0*/  ULDC.64 UR10, c[0x0][0xb48] ;  /* 0x0002d200000a7ab9 */ /* 0x000fe20000000a00 */
[----:B------:R-:W-:Y:S01]  /*e1e0*/  UIADD3 UR9, UR37, UR4, URZ ;  /* 0x0000000425097290 */ /* 0x000fe2000fffe03f */
[--C-:B------:R-:W-:Y:S01]  /*e1f0*/  SHF.R.S32.HI R0, RZ, 0x1f, R7.reuse ;  /* 0x0000001fff007819 */ /* 0x100fe20000011407 */
[----:B------:R-:W-:Y:S01]  /*e200*/  IMAD.MOV R9, RZ, RZ, -R7 ;  /* 0x000000ffff097224 */ /* 0x000fe200078e0a07 */
[----:B------:R-:W-:Y:S01]  /*e210*/  UMOV UR8, UR36 ;  /* 0x0000002400087c82 */ /* 0x000fe20008000000 */
[----:B------:R-:W-:Y:S01]  /*e220*/  SHF.R.S32.HI R30, RZ, 0x1f, R231 ;  /* 0x0000001fff1e7819 */ /* 0x000fe200000114e7 */
[----:B------:R-:W-:Y:S01]  /*e230*/  UIMAD.WIDE.U32 UR8, UR40, UR10, UR8 ;  /* 0x0000000a280872a5 */ /* 0x000fe2000f8e0008 */
[----:B------:R-:W-:Y:S01]  /*e240*/  IMAD R9, R98, R9, R13 ;  /* 0x0000000962097224 */ /* 0x000fe200078e020d */
[----:B------:R-:W-:Y:S02]  /*e250*/  SHF.R.S32.HI R31, RZ, 0x1f, R232 ;  /* 0x0000001fff1f7819 */ /* 0x000fe400000114e8 */
[----:B------:R-:W-:Y:S01]  /*e260*/  UIMAD UR40, UR40, UR11, UR9 ;  /* 0x0000000b282872a4 */ /* 0x000fe2000f8e0209 */
[----:B------:R-:W-:Y:S01]  /*e270*/  SHF.R.S32.HI R99, RZ, 0x1f, R233 ;  /* 0x0000001fff637819 */ /* 0x000fe200000114e9 */
[----:B------:R-:W-:Y:S01]  /*e280*/  IMAD.U32 R5, RZ, RZ, UR9 ;  /* 0x00000009ff057e24 */ /* 0x000fe2000f8e00ff */
[----:B------:R-:W-:Y:S01]  /*e290*/  ULDC.64 UR10, c[0x0][0xb30] ;  /* 0x0002cc00000a7ab9 */ /* 0x000fe20000000a00 */
[----:B------:R-:W-:Y:S01]  /*e2a0*/  IMAD.U32 R4, RZ, RZ, UR8 ;  /* 0x00000008ff047e24 */ /* 0x000fe2000f8e00ff */
[----:B------:R-:W-:Y:S01]  /*e2b0*/  ULDC.64 UR8, c[0x0][0xb28] ;  /* 0x0002ca0000087ab9 */ /* 0x000fe20000000a00 */
[----:B------:R-:W-:Y:S01]  /*e2c0*/  IMAD R0, R0, UR10, RZ ;  /* 0x0000000a00007c24 */ /* 0x000fe2000f8e02ff */
[----:B------:R-:W-:Y:S01]  /*e2d0*/  SHF.R.S32.HI R100, RZ, 0x1f, R234 ;  /* 0x0000001fff647819 */ /* 0x000fe200000114ea */
[----:B------:R-:W-:Y:S01]  /*e2e0*/  IMAD.U32 R5, RZ, RZ, UR40 ;  /* 0x00000028ff057e24 */ /* 0x000fe2000f8e00ff */
[----:B------:R-:W-:Y:S01]  /*e2f0*/  SHF.R.S32.HI R101, RZ, 0x1f, R235 ;  /* 0x0000001fff657819 */ /* 0x000fe200000114eb */
[C---:B------:R-:W-:Y:S01]  /*e300*/  IMAD R11, R7.reuse, UR11, R0 ;  /* 0x0000000b070b7c24 */ /* 0x040fe2000f8e0200 */
[----:B------:R-:W-:Y:S01]  /*e310*/  SHF.R.S32.HI R0, RZ, 0x1f, R9 ;  /* 0x0000001fff007819 */ /* 0x000fe20000011409 */
[----:B------:R-:W-:Y:S01]  /*e320*/  IMAD.WIDE.U32 R4, R7, UR10, R4 ;  /* 0x0000000a07047c25 */ /* 0x000fe2000f8e0004 */
[----:B------:R-:W-:-:S02]  /*e330*/  SHF.R.S32.HI R102, RZ, 0x1f, R236 ;  /* 0x0000001fff667819 */ /* 0x000fc400000114ec */
[----:B------:R-:W-:Y:S01]  /*e340*/  SHF.R.S32.HI R103, RZ, 0x1f, R237 ;  /* 0x0000001fff677819 */ /* 0x000fe200000114ed */
[----:B------:R-:W-:Y:S02]  /*e350*/  IMAD R0, R0, UR8, RZ ;  /* 0x0000000800007c24 */ /* 0x000fe4000f8e02ff */
[----:B------:R-:W-:Y:S02]  /*e360*/  IMAD.IADD R5, R5, 0x1, R11 ;  /* 0x0000000105057824 */ /* 0x000fe400078e020b */
[C---:B------:R-:W-:Y:S02]  /*e370*/  IMAD R7, R9.reuse, UR9, R0 ;  /* 0x0000000909077c24 */ /* 0x040fe4000f8e0200 */
[----:B------:R-:W-:Y:S01]  /*e380*/  IMAD.WIDE.U32 R4, R9, UR8, R4 ;  /* 0x0000000809047c25 */ /* 0x000fe2000f8e0004 */
[----:B------:R-:W-:-:S03]  /*e390*/  ULDC.64 UR8, c[0x0][0xb00] ;  /* 0x0002c00000087ab9 */ /* 0x000fc60000000a00 */
[----:B------:R-:W-:Y:S01]  /*e3a0*/  IMAD.IADD R3, R5, 0x1, R7 ;  /* 0x0000000105037824 */ /* 0x000fe200078e0207 */
[----:B------:R-:W-:-:S04]  /*e3b0*/  LEA R0, P1, R4, UR8, 0x2 ;  /* 0x0000000804007c11 */ /* 0x000fc8000f8210ff */
[----:B------:R-:W-:Y:S02]  /*e3c0*/  LEA.HI.X R20, R4, UR9, R3, 0x2, P1 ;  /* 0x0000000904147c11 */ /* 0x000fe400088f1403 */
[----:B------:R0:W1:Y:S04]  /*e3d0*/  SHFL.IDX PT, R4, R0, RZ, 0x1c1f ;  /* 0x001c1fff00047589 */ /* 0x00006800000e0000 */
[----:B------:R0:W2:Y:S01]  /*e3e0*/  SHFL.IDX PT, R5, R20, RZ, 0x1c1f ;  /* 0x001c1fff14057589 */ /* 0x0000a200000e0000 */
[----:B------:R-:W-:Y:S05]  /*e3f0*/  @P0 BRA `(.L_x_177) ;  /* 0x0000000400000947 */ /* 0x000fea0003800000 */
[----:B------:R-:W-:Y:S02]  /*e400*/  ULDC UR4, c[0x0][0xac8] ;  /* 0x0002b20000047ab9 */ /* 0x000fe40000000800 */
[----:B-----5:R-:W-:Y:S02]  /*e410*/  ISETP.GE.AND P3, PT, R106, UR4, PT ;  /* 0x000000046a007c0c */ /* 0x020fe4000bf66270 */
[----:B------:R-:W-:Y:S02]  /*e420*/  ISETP.GE.AND P2, PT, R108, UR4, PT ;  /* 0x000000046c007c0c */ /* 0x000fe4000bf46270 */
[----:B------:R-:W-:Y:S02]  /*e430*/  ISETP.GE.AND P1, PT, R104, UR4, PT ;  /* 0x0000000468007c0c */ /* 0x000fe4000bf26270 */
[----:B------:R-:W-:Y:S02]  /*e440*/  ISETP.GE.AND P0, PT, R237, UR4, PT ;  /* 0x00000004ed007c0c */ /* 0x000fe4000bf06270 */
[----:B------:R-:W-:-:S05]  /*e450*/  ISETP.GE.AND P4, PT, R236, UR4, PT ;  /* 0x00000004ec007c0c */ /* 0x000fca000bf86270 */
[-C--:B-1----:R-:W-:Y:S02]  /*e460*/  @!P3 LEA R6, P5, R106, R4.reuse, 0x2 ;  /* 0x000000046a06b211 */ /* 0x082fe400078a10ff */
[----:B0-2---:R-:W-:Y:S02]  /*e470*/  @!P2 IMAD.WIDE R2, R108, 0x4, R4 ;  /* 0x000000046c02a825 */ /* 0x005fe400078e0204 */
[----:B------:R-:W-:Y:S02]  /*e480*/  @!P3 LEA.HI.X R7, R106, R5, R107, 0x2, P5 ;  /* 0x000000056a07b211 */ /* 0x000fe400028f146b */
[-C--:B------:R-:W-:Y:S01]  /*e490*/  @!P1 LEA R8, P6, R104, R4.reuse, 0x2 ;  /* 0x0000000468089211 */ /* 0x080fe200078c10ff */
[----:B------:R0:W-:Y:S01]  /*e4a0*/  @!P2 ST.E.64 desc[UR48][R2.64], R96 ;  /* 0x000000600200a985 */ /* 0x0001e2000c101b30 */
[----:B------:R-:W-:Y:S02]  /*e4b0*/  ISETP.GE.AND P2, PT, R235, UR4, PT ;  /* 0x00000004eb007c0c */ /* 0x000fe4000bf46270 */
[----:B------:R-:W-:Y:S01]  /*e4c0*/  @!P0 LEA R10, P5, R237, R4, 0x2 ;  /* 0x00000004ed0a8211 */ /* 0x000fe200078a10ff */
[----:B------:R1:W-:Y:S01]  /*e4d0*/  @!P3 ST.E.64 desc[UR48][R6.64], R94 ;  /* 0x0000005e0600b985 */ /* 0x0003e2000c101b30 */
[----:B------:R-:W-:-:S02]  /*e4e0*/  ISETP.GE.AND P3, PT, R234, UR4, PT ;  /* 0x00000004ea007c0c */ /* 0x000fc4000bf66270 */
[-C--:B------:R-:W-:Y:S02]  /*e4f0*/  @!P1 LEA.HI.X R9, R104, R5.reuse, R105, 0x2, P6 ;  /* 0x0000000568099211 */ /* 0x080fe400030f1469 */
[----:B------:R-:W-:-:S03]  /*e500*/  @!P0 LEA.HI.X R11, R237, R5, R103, 0x2, P5 ;  /* 0x00000005ed0b8211 */ /* 0x000fc600028f1467 */
[----:B------:R2:W-:Y:S01]  /*e510*/  @!P1 ST.E.64 desc[UR48][R8.64], R92 ;  /* 0x0000005c08009985 */ /* 0x0005e2000c101b30 */
[----:B0-----:R-:W-:-:S03]  /*e520*/  @!P4 LEA R2, P1, R236, R4, 0x2 ;  /* 0x00000004ec02c211 */ /* 0x001fc600078210ff */
[----:B------:R0:W-:Y:S01]  /*e530*/  @!P0 ST.E.64 desc[UR48][R10.64], R90 ;  /* 0x0000005a0a008985 */ /* 0x0001e2000c101b30 */
[----:B------:R-:W-:Y:S02]  /*e540*/  ISETP.GE.AND P0, PT, R233, UR4, PT ;  /* 0x00000004e9007c0c */ /* 0x000fe4000bf06270 */
[-C--:B------:R-:W-:Y:S02]  /*e550*/  @!P4 LEA.HI.X R3, R236, R5.reuse, R102, 0x2, P1 ;  /* 0x00000005ec03c211 */ /* 0x080fe400008f1466 */
[CC--:B------:R-:W-:Y:S02]  /*e560*/  @!P2 LEA R12, P6, R235.reuse, R4.reuse, 0x2 ;  /* 0x00000004eb0ca211 */ /* 0x0c0fe400078c10ff */
[----:B------:R-:W-:Y:S01]  /*e570*/  ISETP.GE.AND P1, PT, R232, UR4, PT ;  /* 0x00000004e8007c0c */ /* 0x000fe2000bf26270 */
[----:B------:R3:W-:Y:S01]  /*e580*/  @!P4 ST.E.64 desc[UR48][R2.64], R88 ;  /* 0x000000580200c985 */ /* 0x0007e2000c101b30 */
[----:B------:R-:W-:Y:S02]  /*e590*/  @!P3 LEA R14, P5, R234, R4, 0x2 ;  /* 0x00000004ea0eb211 */ /* 0x000fe400078a10ff */
[----:B------:R-:W-:-:S02]  /*e5a0*/  @!P2 LEA.HI.X R13, R235, R5, R101, 0x2, P6 ;  /* 0x00000005eb0da211 */ /* 0x000fc400030f1465 */
[----:B------:R-:W-:Y:S02]  /*e5b0*/  ISETP.GE.AND P4, PT, R231, UR4, PT ;  /* 0x00000004e7007c0c */ /* 0x000fe4000bf86270 */
[----:B------:R-:W-:Y:S01]  /*e5c0*/  @!P3 LEA.HI.X R15, R234, R5, R100, 0x2, P5 ;  /* 0x00000005ea0fb211 */ /* 0x000fe200028f1464 */
[----:B------:R4:W-:Y:S01]  /*e5d0*/  @!P2 ST.E.64 desc[UR48][R12.64], R86 ;  /* 0x000000560c00a985 */ /* 0x0009e2000c101b30 */
[----:B-1----:R-:W-:-:S03]  /*e5e0*/  @!P0 LEA R6, P2, R233, R4, 0x2 ;  /* 0x00000004e9068211 */ /* 0x002fc600078410ff */
[----:B------:R-:W-:Y:S01]  /*e5f0*/  @!P3 ST.E.64 desc[UR48][R14.64], R84 ;  /* 0x000000540e00b985 */ /* 0x000fe2000c101b30 */
[----:B------:R-:W-:Y:S02]  /*e600*/  ISETP.GE.AND P3, PT, R230, UR4, PT ;  /* 0x00000004e6007c0c */ /* 0x000fe4000bf66270 */
[CC--:B--2---:R-:W-:Y:S02]  /*e610*/  @!P1 LEA R8, P5, R232.reuse, R4.reuse, 0x2 ;  /* 0x00000004e8089211 */ /* 0x0c4fe400078a10ff */
[-C--:B------:R-:W-:Y:S02]  /*e620*/  @!P0 LEA.HI.X R7, R233, R5.reuse, R99, 0x2, P2 ;  /* 0x00000005e9078211 */ /* 0x080fe400010f1463 */
[----:B------:R-:W-:Y:S02]  /*e630*/  ISETP.GE.AND P2, PT, R229, UR4, PT ;  /* 0x00000004e5007c0c */ /* 0x000fe4000bf46270 */
[----:B0-----:R-:W-:Y:S01]  /*e640*/  @!P4 LEA R10, P6, R231, R4, 0x2 ;  /* 0x00000004e70ac211 */ /* 0x001fe200078c10ff */
[----:B------:R0:W-:Y:S01]  /*e650*/  @!P0 ST.E.64 desc[UR48][R6.64], R82 ;  /* 0x0000005206008985 */ /* 0x0001e2000c101b30 */
[----:B------:R-:W-:-:S02]  /*e660*/  @!P1 LEA.HI.X R9, R232, R5, R31, 0x2, P5 ;  /* 0x00000005e8099211 */ /* 0x000fc400028f141f */
[-C--:B------:R-:W-:Y:S02]  /*e670*/  @!P4 LEA.HI.X R11, R231, R5.reuse, R30, 0x2, P6 ;  /* 0x00000005e70bc211 */ /* 0x080fe400030f141e */
[----:B------:R-:W-:Y:S01]  /*e680*/  ISETP.GE.AND P0, PT, R228, UR4, PT ;  /* 0x00000004e4007c0c */ /* 0x000fe2000bf06270 */
[----:B------:R1:W-:Y:S01]  /*e690*/  @!P1 ST.E.64 desc[UR48][R8.64], R80 ;  /* 0x0000005008009985 */ /* 0x0003e2000c101b30 */
[C---:B---3--:R-:W-:Y:S02]  /*e6a0*/  @!P3 LEA R2, P1, R230.reuse, R4, 0x2 ;  /* 0x00000004e602b211 */ /* 0x048fe400078210ff */
[----:B------:R-:W-:Y:S01]  /*e6b0*/  ISETP.GE.AND P5, PT, R23, UR4, PT ;  /* 0x0000000417007c0c */ /* 0x000fe2000bfa6270 */
[----:B------:R2:W-:Y:S01]  /*e6c0*/  @!P4 ST.E.64 desc[UR48][R10.64], R78 ;  /* 0x0000004e0a00c985 */ /* 0x0005e2000c101b30 */
[----:B------:R-:W-:Y:S02]  /*e6d0*/  @!P3 LEA.HI.X R3, R230, R5, R29, 0x2, P1 ;  /* 0x00000005e603b211 */ /* 0x000fe400008f141d */
[----:B------:R-:W-:-:S02]  /*e6e0*/  ISETP.GE.AND P4, PT, R22, UR4, PT ;  /* 0x0000000416007c0c */ /* 0x000fc4000bf86270 */
[----:B------:R-:W-:Y:S01]  /*e6f0*/  ISETP.GE.AND P1, PT, R19, UR4, PT ;  /* 0x0000000413007c0c */ /* 0x000fe2000bf26270 */
[----:B------:R3:W-:Y:S01]  /*e700*/  @!P3 ST.E.64 desc[UR48][R2.64], R76 ;  /* 0x0000004c0200b985 */ /* 0x0007e2000c101b30 */
[CC--:B----4-:R-:W-:Y:S02]  /*e710*/  @!P2 LEA R12, P6, R229.reuse, R4.reuse, 0x2 ;  /* 0x00000004e50ca211 */ /* 0x0d0fe400078c10ff */
[C---:B0-----:R-:W-:Y:S02]  /*e720*/  @!P0 LEA R6, P3, R228.reuse, R4, 0x2 ;  /* 0x00000004e4068211 */ /* 0x041fe400078610ff */
[-C--:B------:R-:W-:Y:S02]  /*e730*/  @!P2 LEA.HI.X R13, R229, R5.reuse, R28, 0x2, P6 ;  /* 0x00000005e50da211 */ /* 0x080fe400030f141c */
[----:B------:R-:W-:-:S03]  /*e740*/  @!P0 LEA.HI.X R7, R228, R5, R27, 0x2, P3 ;  /* 0x00000005e4078211 */ /* 0x000fc600018f141b */
[----:B------:R3:W-:Y:S01]  /*e750*/  @!P2 ST.E.64 desc[UR48][R12.64], R74 ;  /* 0x0000004a0c00a985 */ /* 0x0007e2000c101b30 */
[-C--:B-1----:R-:W-:Y:S02]  /*e760*/  @!P5 LEA R8, P2, R23, R4.reuse, 0x2 ;  /* 0x000000041708d211 */ /* 0x082fe400078410ff */
[CC--:B--2---:R-:W-:Y:S01]  /*e770*/  @!P4 LEA R10, P3, R22.reuse, R4.reuse, 0x2 ;  /* 0x00000004160ac211 */ /* 0x0c4fe200078610ff */
[----:B------:R3:W-:Y:S01]  /*e780*/  @!P0 ST.E.64 desc[UR48][R6.64], R70 ;  /* 0x0000004606008985 */ /* 0x0007e2000c101b30 */
[----:B------:R-:W-:Y:S02]  /*e790*/  @!P1 LEA R4, P6, R19, R4, 0x2 ;  /* 0x0000000413049211 */ /* 0x000fe400078c10ff */
[-C--:B------:R-:W-:Y:S02]  /*e7a0*/  @!P5 LEA.HI.X R9, R23, R5.reuse, R26, 0x2, P2 ;  /* 0x000000051709d211 */ /* 0x080fe400010f141a */
[-C--:B------:R-:W-:Y:S02]  /*e7b0*/  @!P4 LEA.HI.X R11, R22, R5.reuse, R24, 0x2, P3 ;  /* 0x00000005160bc211 */ /* 0x080fe400018f1418 */
[----:B------:R-:W-:Y:S01]  /*e7c0*/  @!P1 LEA.HI.X R5, R19, R5, R21, 0x2, P6 ;  /* 0x0000000513059211 */ /* 0x000fe200030f1415 */
[----:B------:R3:W-:Y:S04]  /*e7d0*/  @!P5 ST.E.64 desc[UR48][R8.64], R72 ;  /* 0x000000480800d985 */ /* 0x0007e8000c101b30 */
[----:B------:R3:W-:Y:S04]  /*e7e0*/  @!P4 ST.E.64 desc[UR48][R10.64], R68 ;  /* 0x000000440a00c985 */ /* 0x0007e8000c101b30 */
[----:B------:R3:W-:Y:S02]  /*e7f0*/  @!P1 ST.E.64 desc[UR48][R4.64], R66 ;  /* 0x0000004204009985 */ /* 0x0007e4000c101b30 */
.L_x_177:
[----:B------:R-:W-:Y:S05]  /*e800*/  BSYNC B1 ;  /* 0x0000000000017941 */ /* 0x000fea0003800000 */
.L_x_176:
[----:B------:R-:W-:Y:S01]  /*e810*/  ISETP.GE.AND P0, PT, R25, R34, PT ;  /* 0x000000221900720c */ /* 0x000fe20003f06270 */
[----:B--23--:R2:W3:Y:S04]  /*e820*/  SHFL.IDX PT, R5, R20, 0x1, 0x1c1f ;  /* 0x003c1f0014057f89 */ /* 0x00c4e800000e0000 */
[----:B-1----:R2:W1:Y:S08]  /*e830*/  SHFL.IDX PT, R4, R0, 0x1, 0x1c1f ;  /* 0x003c1f0000047f89 */ /* 0x00247000000e0000 */
[----:B--2---:R-:W-:Y:S05]  /*e840*/  @P0 BRA `(.L_x_175) ;  /* 0x0000001000380947 */ /* 0x004fea0003800000 */
[----:B------:R-:W-:Y:S02]  /*e850*/  ULDC UR4, c[0x0][0xac8] ;  /* 0x0002b20000047ab9 */ /* 0x000fe40000000800 */
[----:B-----5:R-:W-:Y:S02]  /*e860*/  ISETP.GE.AND P1, PT, R106, UR4, PT ;  /* 0x000000046a007c0c */ /* 0x020fe4000bf26270 */
[----:B------:R-:W-:Y:S02]  /*e870*/  ISETP.GE.AND P6, PT, R108, UR4, PT ;  /* 0x000000046c007c0c */ /* 0x000fe4000bfc6270 */
[----:B------:R-:W-:Y:S02]  /*e880*/  ISETP.GE.AND P0, PT, R104, UR4, PT ;  /* 0x0000000468007c0c */ /* 0x000fe4000bf06270 */
[----:B------:R-:W-:Y:S02]  /*e890*/  ISETP.GE.AND P2, PT, R237, UR4, PT ;  /* 0x00000004ed007c0c */ /* 0x000fe4000bf46270 */
[----:B------:R-:W-:-:S05]  /*e8a0*/  ISETP.GE.AND P3, PT, R236, UR4, PT ;  /* 0x00000004ec007c0c */ /* 0x000fca000bf66270 */
[-C--:B-1----:R-:W-:Y:S02]  /*e8b0*/  @!P1 LEA R6, P4, R106, R4.reuse, 0x2 ;  /* 0x000000046a069211 */ /* 0x082fe400078810ff */
[----:B0--3--:R-:W-:Y:S02]  /*e8c0*/  @!P6 IMAD.WIDE R2, R108, 0x4, R4 ;  /* 0x000000046c02e825 */ /* 0x009fe400078e0204 */
[-C--:B------:R-:W-:Y:S02]  /*e8d0*/  @!P1 LEA.HI.X R7, R106, R5.reuse, R107, 0x2, P4 ;  /* 0x000000056a079211 */ /* 0x080fe400020f146b */
[----:B------:R-:W-:Y:S01]  /*e8e0*/  ISETP.GE.AND P4, PT, R235, UR4, PT ;  /* 0x00000004eb007c0c */ /* 0x000fe2000bf86270 */
[----:B------:R0:W-:Y:S01]  /*e8f0*/  @!P6 ST.E.64 desc[UR48][R2.64], R38 ;  /* 0x000000260200e985 */ /* 0x0001e2000c101b30 */
[-C--:B------:R-:W-:Y:S02]  /*e900*/  @!P0 LEA R8, P5, R104, R4.reuse, 0x2 ;  /* 0x0000000468088211 */ /* 0x080fe400078a10ff */
[----:B------:R-:W-:Y:S01]  /*e910*/  @!P3 LEA R12, P6, R236, R4, 0x2 ;  /* 0x00000004ec0cb211 */ /* 0x000fe200078c10ff */
[----:B------:R1:W-:Y:S01]  /*e920*/  @!P1 ST.E.64 desc[UR48][R6.64], R40 ;  /* 0x0000002806009985 */ /* 0x0003e2000c101b30 */
[----:B------:R-:W-:-:S02]  /*e930*/  @!P0 LEA.HI.X R9, R104, R5, R105, 0x2, P5 ;  /* 0x0000000568098211 */ /* 0x000fc400028f1469 */
[CC--:B------:R-:W-:Y:S02]  /*e940*/  @!P2 LEA R10, P1, R237.reuse, R4.reuse, 0x2 ;  /* 0x00000004ed0aa211 */ /* 0x0c0fe400078210ff */
[-C--:B------:R-:W-:Y:S01]  /*e950*/  @!P3 LEA.HI.X R13, R236, R5.reuse, R102, 0x2, P6 ;  /* 0x00000005ec0db211 */ /* 0x080fe200030f1466 */
[----:B------:R2:W-:Y:S01]  /*e960*/  @!P0 ST.E.64 desc[UR48][R8.64], R42 ;  /* 0x0000002a08008985 */ /* 0x0005e2000c101b30 */
[----:B------:R-:W-:Y:S02]  /*e970*/  ISETP.GE.AND P0, PT, R234, UR4, PT ;  /* 0x00000004ea007c0c */ /* 0x000fe4000bf06270 */
[----:B------:R-:W-:Y:S02]  /*e980*/  @!P2 LEA.HI.X R11, R237, R5, R103, 0x2, P1 ;  /* 0x00000005ed0ba211 */ /* 0x000fe400008f1467 */
[----:B------:R-:W-:Y:S02]  /*e990*/  ISETP.GE.AND P1, PT, R233, UR4, PT ;  /* 0x00000004e9007c0c */ /* 0x000fe4000bf26270 */
[----:B------:R-:W-:Y:S01]  /*e9a0*/  @!P4 LEA R14, P5, R235, R4, 0x2 ;  /* 0x00000004eb0ec211 */ /* 0x000fe200078a10ff */
[----:B------:R3:W-:Y:S01]  /*e9b0*/  @!P2 ST.E.64 desc[UR48][R10.64], R44 ;  /* 0x0000002c0a00a985 */ /* 0x0007e2000c101b30 */
[----:B------:R-:W-:-:S02]  /*e9c0*/  ISETP.GE.AND P2, PT, R232, UR4, PT ;  /* 0x00000004e8007c0c */ /* 0x000fc4000bf46270 */
[-C--:B------:R-:W-:Y:S01]  /*e9d0*/  @!P4 LEA.HI.X R15, R235, R5.reuse, R101, 0x2, P5 ;  /* 0x00000005eb0fc211 */ /* 0x080fe200028f1465 */
[----:B------:R4:W-:Y:S02]  /*e9e0*/  @!P3 ST.E.64 desc[UR48][R12.64], R46 ;  /* 0x0000002e0c00b985 */ /* 0x0009e4000c101b30 */
[CC--:B0-----:R-:W-:Y:S02]  /*e9f0*/  @!P0 LEA R2, P3, R234.reuse, R4.reuse, 0x2 ;  /* 0x00000004ea028211 */ /* 0x0c1fe400078610ff */
[----:B------:R-:W-:Y:S01]  /*ea00*/  @!P4 ST.E.64 desc[UR48][R14.64], R48 ;  /* 0x000000300e00c985 */ /* 0x000fe2000c101b30 */
[----:B------:R-:W-:Y:S02]  /*ea10*/  ISETP.GE.AND P4, PT, R231, UR4, PT ;  /* 0x00000004e7007c0c */ /* 0x000fe4000bf86270 */
[----:B-1----:R-:W-:Y:S02]  /*ea20*/  @!P1 LEA R6, P5, R233, R4, 0x2 ;  /* 0x00000004e9069211 */ /* 0x002fe400078a10ff */
[----:B------:R-:W-:-:S02]  /*ea30*/  @!P0 LEA.HI.X R3, R234, R5, R100, 0x2, P3 ;  /* 0x00000005ea038211 */ /* 0x000fc400018f1464 */
[----:B------:R-:W-:Y:S02]  /*ea40*/  ISETP.GE.AND P3, PT, R230, UR4, PT ;  /* 0x00000004e6007c0c */ /* 0x000fe4000bf66270 */
[CC--:B--2---:R-:W-:Y:S01]  /*ea50*/  @!P2 LEA R8, P6, R232.reuse, R4.reuse, 0x2 ;  /* 0x00000004e808a211 */ /* 0x0c4fe200078c10ff */
[----:B------:R0:W-:Y:S01]  /*ea60*/  @!P0 ST.E.64 desc[UR48][R2.64], R50 ;  /* 0x0000003202008985 */ /* 0x0001e2000c101b30 */
[-C--:B------:R-:W-:Y:S02]  /*ea70*/  @!P1 LEA.HI.X R7, R233, R5.reuse, R99, 0x2, P5 ;  /* 0x00000005e9079211 */ /* 0x080fe400028f1463 */
[----:B------:R-:W-:Y:S02]  /*ea80*/  @!P2 LEA.HI.X R9, R232, R5, R31, 0x2, P6 ;  /* 0x00000005e809a211 */ /* 0x000fe400030f141f */
[----:B------:R-:W-:Y:S01]  /*ea90*/  ISETP.GE.AND P0, PT, R229, UR4, PT ;  /* 0x00000004e5007c0c */ /* 0x000fe2000bf06270 */
[----:B------:R1:W-:Y:S01]  /*eaa0*/  @!P1 ST.E.64 desc[UR48][R6.64], R52 ;  /* 0x0000003406009985 */ /* 0x0003e2000c101b30 */
[----:B---3--:R-:W-:-:S02]  /*eab0*/  @!P4 LEA R10, P1, R231, R4, 0x2 ;  /* 0x00000004e70ac211 */ /* 0x008fc400078210ff */
[----:B------:R-:W-:Y:S01]  /*eac0*/  ISETP.GE.AND P5, PT, R228, UR4, PT ;  /* 0x00000004e4007c0c */ /* 0x000fe2000bfa6270 */
[----:B------:R2:W-:Y:S01]  /*ead0*/  @!P2 ST.E.64 desc[UR48][R8.64], R54 ;  /* 0x000000360800a985 */ /* 0x0005e2000c101b30 */
[----:B------:R-:W-:Y:S02]  /*eae0*/  @!P4 LEA.HI.X R11, R231, R5, R30, 0x2, P1 ;  /* 0x00000005e70bc211 */ /* 0x000fe400008f141e */
[----:B------:R-:W-:Y:S02]  /*eaf0*/  ISETP.GE.AND P2, PT, R23, UR4, PT ;  /* 0x0000000417007c0c */ /* 0x000fe4000bf46270 */
[----:B------:R-:W-:Y:S01]  /*eb00*/  ISETP.GE.AND P1, PT, R22, UR4, PT ;  /* 0x0000000416007c0c */ /* 0x000fe2000bf26270 */
[----:B------:R3:W-:Y:S01]  /*eb10*/  @!P4 ST.E.64 desc[UR48][R10.64], R56 ;  /* 0x000000380a00c985 */ /* 0x0007e2000c101b30 */
[-C--:B----4-:R-:W-:Y:S02]  /*eb20*/  @!P3 LEA R12, P6, R230, R4.reuse, 0x2 ;  /* 0x00000004e60cb211 */ /* 0x090fe400078c10ff */
[----:B0-----:R-:W-:-:S02]  /*eb30*/  @!P0 LEA R2, P4, R229, R4, 0x2 ;  /* 0x00000004e5028211 */ /* 0x001fc400078810ff */
        /* <DEDUP_REMOVED lines=10> */
[----:B------:R3:W-:Y:S01]  /*ebe0*/  @!P5 ST.E.64 desc[UR48][R6.64], R62 ;  /* 0x0000003e0600d985 */ /* 0x0007e2000c101b30 */
[----:B------:R-:W-:-:S03]  /*ebf0*/  ISETP.GE.AND P0, PT, R19, UR4, PT ;  /* 0x0000000413007c0c */ /* 0x000fc6000bf06270 */
[----:B------:R3:W-:Y:S04]  /*ec00*/  @!P2 ST.E.64 desc[UR48][R8.64], R64 ;  /* 0x000000400800a985 */ /* 0x0007e8000c101b30 */
[----:B------:R3:W-:Y:S06]  /*ec10*/  @!P1 ST.E.64 desc[UR48][R14.64], R32 ;  /* 0x000000200e009985 */ /* 0x0007ec000c101b30 */
[----:B------:R-:W-:Y:S05]  /*ec20*/  @P0 BRA `(.L_x_175) ;  /* 0x0000000c00400947 */ /* 0x000fea0003800000 */
[----:B---3--:R-:W-:-:S04]  /*ec30*/  LEA R2, P0, R19, R4, 0x2 ;  /* 0x0000000413027211 */ /* 0x008fc800078010ff */
[----:B------:R-:W-:-:S05]  /*ec40*/  LEA.HI.X R3, R19, R5, R21, 0x2, P0 ;  /* 0x0000000513037211 */ /* 0x000fca00000f1415 */
[----:B------:R2:W-:Y:S01]  /*ec50*/  ST.E.64 desc[UR48][R2.64], R36 ;  /* 0x0000002402007985 */ /* 0x0005e2000c101b30 */
[----:B------:R-:W-:Y:S05]  /*ec60*/  BRA `(.L_x_175) ;  /* 0x0000000c00307947 */ /* 0x000fea0003800000 */
.L_x_166:
[----:B------:R-:W-:Y:S02]  /*ec70*/  ULDC.64 UR8, c[0x0][0xc00] ;  /* 0x0003000000087ab9 */ /* 0x000fe40000000a00 */
[----:B------:R-:W-:-:S04]  /*ec80*/  UISETP.NE.U32.AND UP0, UPT, UR8, URZ, UPT ;  /* 0x0000003f0800728c */ /* 0x000fc8000bf05070 */
[----:B------:R-:W-:-:S03]  /*ec90*/  UISETP.NE.AND.EX UP0, UPT, UR9, URZ, UPT, UP0 ;  /* 0x0000003f0900728c */ /* 0x000fc6000bf05300 */
[----:B------:R-:W-:Y:S02]  /*eca0*/  ULDC.64 UR8, c[0x0][0xc00] ;  /* 0x0003000000087ab9 */ /* 0x000fe40000000a00 */
[----:B------:R-:W-:Y:S01]  /*ecb0*/  UIMAD.WIDE UR8, UR36, 0x4, UR8 ;  /* 0x00000004240878a5 */ /* 0x000fe2000f8e0208 */
[----:B------:R-:W-:-:S05]  /*ecc0*/  PLOP3.LUT P1, PT, PT, PT, UP0, 0x80, 0x0 ;  /* 0x000000000000781c */ /* 0x000fca0003f2f008 */
[----:B------:R-:W-:Y:S02]  /*ecd0*/  IMAD.U32 R2, RZ, RZ, UR8 ;  /* 0x00000008ff027e24 */ /* 0x000fe4000f8e00ff */
[----:B------:R-:W-:Y:S01]  /*ece0*/  IMAD.U32 R3, RZ, RZ, UR9 ;  /* 0x00000009ff037e24 */ /* 0x000fe2000f8e00ff */
[----:B------:R-:W-:Y:S02]  /*ecf0*/  ULDC.64 UR8, c[0x0][0xc08] ;  /* 0x0003020000087ab9 */ /* 0x000fe40000000a00 */
[----:B------:R-:W-:-:S03]  /*ed00*/  UISETP.NE.U32.AND UP1, UPT, UR8, URZ, UPT ;  /* 0x0000003f0800728c */ /* 0x000fc6000bf25070 */
[----:B------:R-:W2:Y:S01]  /*ed10*/  @P1 LDG.E R6, desc[UR48][R2.64] ;  /* 0x0000003002061981 */ /* 0x000ea2000c1e1900 */
[----:B------:R-:W-:Y:S01]  /*ed20*/  UISETP.NE.AND.EX UP1, UPT, UR9, URZ, UPT, UP1 ;  /* 0x0000003f0900728c */ /* 0x000fe2000bf25310 */
[----:B------:R-:W-:Y:S01]  /*ed30*/  ULDC UR4, c[0x0][0xa88] ;  /* 0x0002a20000047ab9 */ /* 0x000fe20000000800 */
[----:B------:R-:W0:Y:S01]  /*ed40*/  S2R R7, SR_TID.X ;  /* 0x0000000000077919 */ /* 0x000e220000002100 */
[----:B------:R-:W-:-:S03]  /*ed50*/  IMAD.U32 R0, RZ, RZ, UR4 ;  /* 0x00000004ff007e24 */ /* 0x000fc6000f8e00ff */
[----:B------:R-:W-:-:S05]  /*ed60*/  PLOP3.LUT P2, PT, PT, PT, UP1, 0x80, 0x0 ;  /* 0x000000000000781c */ /* 0x000fca0003f4f018 */
[----:B------:R-:W-:Y:S02]  /*ed70*/  @UP1 ULDC.64 UR8, c[0x0][0xc08] ;  /* 0x0003020000081ab9 */ /* 0x000fe40000000a00 */
[----:B------:R-:W-:-:S06]  /*ed80*/  @UP1 UIMAD.WIDE UR8, UR36, 0x4, UR8 ;  /* 0x00000004240818a5 */ /* 0x000fcc000f8e0208 */
[----:B------:R-:W-:Y:S02]  /*ed90*/  IMAD.U32 R4, RZ, RZ, UR8 ;  /* 0x00000008ff047e24 */ /* 0x000fe4000f8e00ff */
[----:B------:R-:W-:-:S05]  /*eda0*/  IMAD.U32 R5, RZ, RZ, UR9 ;  /* 0x00000009ff057e24 */ /* 0x000fca000f8e00ff */
[----:B------:R1:W5:Y:S01]  /*edb0*/  @P2 LDG.E R0, desc[UR48][R4.64] ;  /* 0x0000003004002981 */ /* 0x000362000c1e1900 */
[----:B------:R-:W-:Y:S01]  /*edc0*/  UMOV UR4, URZ ;  /* 0x0000003f00047c82 */ /* 0x000fe20008000000 */
[----:B0-----:R-:W-:-:S05]  /*edd0*/  VIADD R10, R7, 0xffffff80 ;  /* 0xffffff80070a7836 */ /* 0x001fca0000000000 */
[----:B------:R-:W-:Y:S02]  /*ede0*/  ISETP.GT.AND P0, PT, R10, 0x7f, PT ;  /* 0x0000007f0a00780c */ /* 0x000fe40003f04270 */
[----:B--2---:R-:W-:-:S13]  /*edf0*/  @P1 R2UR UR4, R6 ;  /* 0x00000000060412ca */ /* 0x004fda00000e0000 */
[----:B------:R-:W-:Y:S01]  /*ee00*/  USHF.R.S32.HI UR16, URZ, 0x1f, UR4 ;  /* 0x0000001f3f107899 */ /* 0x000fe20008011404 */
[----:B-1----:R-:W-:Y:S11]  /*ee10*/  @P2 BRA `(.L_x_178) ;  /* 0x0000000000102947 */ /* 0x002ff60003800000 */
[----:B------:R-:W-:Y:S05]  /*ee20*/  @!P1 BRA `(.L_x_178) ;  /* 0x00000000000c9947 */ /* 0x000fea0003800000 */
[----:B------:R-:W2:Y:S04]  /*ee30*/  LDG.E R5, desc[UR48][R2.64] ;  /* 0x0000003002057981 */ /* 0x000ea8000c1e1900 */
[----:B-----5:R-:W2:Y:S02]  /*ee40*/  LDG.E R0, desc[UR48][R2.64+0x4] ;  /* 0x0000043002007981 */ /* 0x020ea4000c1e1900 */
[----:B--2---:R-:W-:-:S07]  /*ee50*/  IMAD.IADD R0, R0, 0x1, -R5 ;  /* 0x0000000100007824 */ /* 0x004fce00078e0a05 */
.L_x_178:
[----:B------:R-:W-:Y:S01]  /*ee60*/  USEL UR36, UR36, URZ, !UP0 ;  /* 0x0000003f24247287 */ /* 0x000fe2000c000000 */
[----:B------:R-:W-:Y:S01]  /*ee70*/  BSSY B1, `(.L_x_179) ;  /* 0x0000038000017945 */ /* 0x000fe20003800000 */
[----:B------:R-:W-:-:S03]  /*ee80*/  USEL UR37, UR37, URZ, !UP0 ;  /* 0x0000003f25257287 */ /* 0x000fc6000c000000 */
[----:B------:R-:W-:Y:S09]  /*ee90*/  @P0 BRA `(.L_x_180) ;  /* 0x0000000000d40947 */ /* 0x000ff20003800000 */
[----:B------:R-:W0:Y:S01]  /*eea0*/  LDC R9, c[0x0][0xbe8] ;  /* 0x0002fa00ff097b82 */ /* 0x000e220000000800 */
[----:B------:R-:W-:-:S04]  /*eeb0*/  IMAD.U32 R2, RZ, RZ, UR42 ;  /* 0x0000002aff027e24 */ /* 0x000fc8000f8e00ff */
[----:B------:R-:W-:-:S04]  /*eec0*/  IMAD R2, R2, 0x80, R7 ;  /* 0x0000008002027824 */ /* 0x000fc800078e0207 */
[----:B------:R-:W-:Y:S02]  /*eed0*/  VIADD R4, R2, 0xffffff80 ;  /* 0xffffff8002047836 */ /* 0x000fe40000000000 */
[----:B0----5:R-:W-:-:S05]  /*eee0*/  IMAD R3, R0, R9, RZ ;  /* 0x0000000900037224 */ /* 0x021fca00078e02ff */
[----:B------:R-:W-:-:S13]  /*eef0*/  ISETP.GE.AND P0, PT, R4, R3, PT ;  /* 0x000000030400720c */ /* 0x000fda0003f06270 */
[----:B------:R-:W-:Y:S05]  /*ef00*/  @P0 BRA `(.L_x_180) ;  /* 0x0000000000b80947 */ /* 0x000fea0003800000 */
[----:B------:R-:W-:Y:S01]  /*ef10*/  ISETP.NE.AND P0, PT, R9, 0x1, PT ;  /* 0x000000010900780c */ /* 0x000fe20003f05270 */
[----:B------:R-:W-:Y:S01]  /*ef20*/  UISETP.GT.AND UP2, UPT, UR44, 0x1, UPT ;  /* 0x000000012c00788c */ /* 0x000fe2000bf44270 */
[----:B------:R-:W-:Y:S01]  /*ef30*/  IMAD.MOV.U32 R5, RZ, RZ, R4 ;  /* 0x000000ffff057224 */ /* 0x000fe200078e0004 */
[----:B------:R-:W-:Y:S02]  /*ef40*/  UMOV UR7, 0x9b8 ;  /* 0x000009b800077882 */ /* 0x000fe40000000000 */
[----:B------:R-:W-:Y:S02]  /*ef50*/  USEL UR17, UR7, 0x978, UP2 ;  /* 0x0000097807117887 */ /* 0x000fe40009000000 */
[----:B------:R-:W-:-:S06]  /*ef60*/  USEL UR19, UR40, URZ, UP2 ;  /* 0x0000003f28137287 */ /* 0x000fcc0009000000 */
[----:B------:R-:W0:Y:S04]  /*ef70*/  @P0 LDC R3, c[0x0][0xbec] ;  /* 0x0002fb00ff030b82 */ /* 0x000e280000000800 */
[----:B------:R-:W-:Y:S01]  /*ef80*/  ULDC.64 UR10, c[0x0][UR17+0x220] ;  /* 0x00008800110a7abb */ /* 0x000fe20008000a00 */
[----:B------:R-:W-:Y:S01]  /*ef90*/  ULDC.64 UR8, c[0x0][UR17+0x218] ;  /* 0x0000860011087abb */ /* 0x000fe20008000a00 */
[----:B------:R-:W-:Y:S01]  /*efa0*/  ULDC.64 UR12, c[0x0][UR17+0x228] ;  /* 0x00008a00110c7abb */ /* 0x000fe20008000a00 */
[----:B------:R-:W-:Y:S01]  /*efb0*/  UIMAD UR7, UR11, UR36, URZ ;  /* 0x000000240b0772a4 */ /* 0x000fe2000f8e023f */
[----:B------:R-:W1:Y:S01]  /*efc0*/  @P0 LDC R7, c[0x0][0xbf0] ;  /* 0x0002fc00ff070b82 */ /* 0x000e620000000800 */
[----:B------:R-:W-:Y:S02]  /*efd0*/  UIMAD.WIDE.U32 UR14, UR8, UR39, URZ ;  /* 0x00000027080e72a5 */ /* 0x000fe4000f8e003f */
[----:B------:R-:W-:-:S02]  /*efe0*/  UIMAD UR18, UR9, UR39, URZ ;  /* 0x00000027091272a4 */ /* 0x000fc4000f8e023f */
[----:B------:R-:W-:Y:S02]  /*eff0*/  UIMAD.WIDE.U32 UR8, UR10, UR36, URZ ;  /* 0x000000240a0872a5 */ /* 0x000fe4000f8e003f */
[----:B------:R-:W-:Y:S02]  /*f000*/  UIMAD.WIDE.U32 UR20, UR12, UR19, URZ ;  /* 0x000000130c1472a5 */ /* 0x000fe4000f8e003f */
[----:B------:R-:W-:Y:S02]  /*f010*/  UIMAD UR12, UR13, UR19, URZ ;  /* 0x000000130d0c72a4 */ /* 0x000fe4000f8e023f */
[----:B------:R-:W-:Y:S02]  /*f020*/  UIMAD UR7, UR10, UR37, UR7 ;  /* 0x000000250a0772a4 */ /* 0x000fe4000f8e0207 */
[----:B------:R-:W-:Y:S02]  /*f030*/  UIADD3 UR14, UP0, UP1, UR8, UR14, UR4 ;  /* 0x0000000e080e7290 */ /* 0x000fe4000f91e004 */
[----:B------:R-:W-:Y:S01]  /*f040*/  UIADD3 UR8, UR12, UR21, URZ ;  /* 0x000000150c087290 */ /* 0x000fe2000fffe03f */
[----:B0-----:R-:W-:Y:S01]  /*f050*/  @P0 IMAD.HI.U32 R2, R4, R3, RZ ;  /* 0x0000000304020227 */ /* 0x001fe200078e00ff */
[----:B------:R-:W-:-:S02]  /*f060*/  UIADD3 UR11, UR18, UR15, URZ ;  /* 0x0000000f120b7290 */ /* 0x000fc4000fffe03f */
[----:B------:R-:W-:Y:S01]  /*f070*/  UIADD3 UR7, UR9, UR7, URZ ;  /* 0x0000000709077290 */ /* 0x000fe2000fffe03f */
[----:B------:R-:W-:Y:S02]  /*f080*/  IMAD.U32 R3, RZ, RZ, UR21 ;  /* 0x00000015ff037e24 */ /* 0x000fe4000f8e00ff */
[----:B------:R-:W-:Y:S01]  /*f090*/  IMAD.U32 R6, RZ, RZ, UR8 ;  /* 0x00000008ff067e24 */ /* 0x000fe2000f8e00ff */
[----:B------:R-:W-:Y:S01]  /*f0a0*/  UIADD3.X UR7, UR7, UR11, UR16, UP0, UP1 ;  /* 0x0000000b07077290 */ /* 0x000fe200087e2410 */
[----:B-1----:R-:W-:Y:S01]  /*f0b0*/  @P0 SHF.R.U32.HI R5, RZ, R7, R2 ;  /* 0x00000007ff050219 */ /* 0x002fe20000011602 */
[----:B------:R-:W-:Y:S01]  /*f0c0*/  IMAD.U32 R2, RZ, RZ, UR20 ;  /* 0x00000014ff027e24 */ /* 0x000fe2000f8e00ff */
[----:B------:R-:W-:Y:S01]  /*f0d0*/  ULDC.64 UR8, c[0x0][UR17+0x210] ;  /* 0x0000840011087abb */ /* 0x000fe20008000a00 */
[----:B------:R-:W-:Y:S01]  /*f0e0*/  ULDC.64 UR10, c[0x0][0xba8] ;  /* 0x0002ea00000a7ab9 */ /* 0x000fe20000000a00 */
[----:B------:R-:W-:Y:S01]  /*f0f0*/  @!UP2 ULDC UR10, c[0x0][0xb50] ;  /* 0x0002d400000aaab9 */ /* 0x000fe20000000800 */
[--C-:B------:R-:W-:Y:S01]  /*f100*/  IMAD.MOV R7, RZ, RZ, -R5.reuse ;  /* 0x000000ffff077224 */ /* 0x100fe200078e0a05 */
[----:B------:R-:W-:Y:S01]  /*f110*/  IADD3 R2, P0, P1, R5, UR14, R2 ;  /* 0x0000000e05027c10 */ /* 0x000fe2000f91e002 */
[----:B------:R-:W-:Y:S01]  /*f120*/  @!UP2 ULDC UR11, c[0x0][0xb54] ;  /* 0x0002d500000baab9 */ /* 0x000fe20000000800 */
[----:B------:R-:W-:Y:S01]  /*f130*/  SHF.R.S32.HI R5, RZ, 0x1f, R5 ;  /* 0x0000001fff057819 */ /* 0x000fe20000011405 */
[----:B------:R-:W-:-:S03]  /*f140*/  IMAD R7, R9, R7, R4 ;  /* 0x0000000709077224 */ /* 0x000fc600078e0204 */
[----:B------:R-:W-:Y:S01]  /*f150*/  IADD3.X R3, R5, UR7, R6, P0, P1 ;  /* 0x0000000705037c10 */ /* 0x000fe200087e2406 */
[C---:B------:R-:W-:Y:S01]  /*f160*/  IMAD R9, R7.reuse, UR9, RZ ;  /* 0x0000000907097c24 */ /* 0x040fe2000f8e02ff */
[----:B------:R-:W-:Y:S01]  /*f170*/  SHF.R.S32.HI R4, RZ, 0x1f, R7 ;  /* 0x0000001fff047819 */ /* 0x000fe20000011407 */
[----:B------:R-:W-:-:S04]  /*f180*/  IMAD.WIDE.U32 R2, R7, UR8, R2 ;  /* 0x0000000807027c25 */ /* 0x000fc8000f8e0002 */
[----:B------:R-:W-:Y:S01]  /*f190*/  IMAD R9, R4, UR8, R9 ;  /* 0x0000000804097c24 */ /* 0x000fe2000f8e0209 */
[----:B------:R-:W-:-:S03]  /*f1a0*/  LEA R4, P0, R2, UR10, 0x2 ;  /* 0x0000000a02047c11 */ /* 0x000fc6000f8010ff */
[----:B------:R-:W-:-:S05]  /*f1b0*/  IMAD.IADD R3, R3, 0x1, R9 ;  /* 0x0000000103037824 */ /* 0x000fca00078e0209 */
[----:B------:R-:W-:Y:S01]  /*f1c0*/  LEA.HI.X R5, R2, UR11, R3, 0x2, P0 ;  /* 0x0000000b02057c11 */ /* 0x000fe200080f1403 */
[----:B------:R-:W-:-:S05]  /*f1d0*/  IMAD.MOV.U32 R3, RZ, RZ, -0x800000 ;  /* 0xff800000ff037424 */ /* 0x000fca00078e00ff */
[----:B------:R0:W-:Y:S02]  /*f1e0*/  STG.E desc[UR48][R4.64], R3 ;  /* 0x0000000304007986 */ /* 0x0001e4000c101930 */
.L_x_180:
[----:B------:R-:W-:Y:S05]  /*f1f0*/  BSYNC B1 ;  /* 0x0000000000017941 */ /* 0x000fea0003800000 */
.L_x_179:
[----:B------:R-:W-:-:S06]  /*f200*/  UISETP.GT.AND UP0, UPT, UR44, 0x1, UPT ;  /* 0x000000012c00788c */ /* 0x000fcc000bf04270 */
[----:B------:R-:W-:-:S13]  /*f210*/  PLOP3.LUT P0, PT, PT, PT, UP0, 0x80, 0x0 ;  /* 0x000000000000781c */ /* 0x000fda0003f0f008 */
[----:B------:R-:W-:Y:S05]  /*f220*/  @P0 BRA `(.L_x_175) ;  /* 0x0000000400c00947 */ /* 0x000fea0003800000 */
[----:B------:R-:W1:Y:S01]  /*f230*/  LDC R11, c[0x0][0xbe8] ;  /* 0x0002fa00ff0b7b82 */ /* 0x000e620000000800 */
[----:B------:R-:W-:Y:S01]  /*f240*/  SHF.R.S32.HI R8, RZ, 0x1f, R10 ;  /* 0x0000001fff087819 */ /* 0x000fe2000001140a */
[----:B------:R-:W-:Y:S01]  /*f250*/  ULDC.64 UR10, c[0x0][0xaa0] ;  /* 0x0002a800000a7ab9 */ /* 0x000fe20000000a00 */
[----:B0-----:R-:W-:Y:S01]  /*f260*/  IMAD.U32 R5, RZ, RZ, UR42 ;  /* 0x0000002aff057e24 */ /* 0x001fe2000f8e00ff */
[----:B------:R-:W-:Y:S01]  /*f270*/  UIMAD UR7, UR16, UR10, URZ ;  /* 0x0000000a100772a4 */ /* 0x000fe2000f8e023f */
[----:B------:R-:W-:Y:S01]  /*f280*/  LEA.HI R8, R8, R10, RZ, 0x3 ;  /* 0x0000000a08087211 */ /* 0x000fe200078f18ff */
[----:B------:R-:W-:Y:S01]  /*f290*/  UIMAD.WIDE.U32 UR8, UR4, UR10, URZ ;  /* 0x0000000a040872a5 */ /* 0x000fe2000f8e003f */
[----:B------:R-:W-:Y:S01]  /*f2a0*/  BSSY B1, `(.L_x_181) ;  /* 0x000003e000017945 */ /* 0x000fe20003800000 */
[----:B------:R-:W-:Y:S01]  /*f2b0*/  UIMAD UR7, UR4, UR11, UR7 ;  /* 0x0000000b040772a4 */ /* 0x000fe2000f8e0207 */
[----:B------:R-:W-:Y:S02]  /*f2c0*/  SHF.R.S32.HI R8, RZ, 0x3, R8 ;  /* 0x00000003ff087819 */ /* 0x000fe40000011408 */
[----:B------:R-:W-:Y:S01]  /*f2d0*/  ULDC.64 UR10, c[0x0][0xae8] ;  /* 0x0002ba00000a7ab9 */ /* 0x000fe20000000a00 */
[----:B------:R-:W-:Y:S01]  /*f2e0*/  UIADD3 UR9, UR9, UR7, URZ ;  /* 0x0000000709097290 */ /* 0x000fe2000fffe03f */
[----:B------:R-:W-:Y:S01]  /*f2f0*/  SHF.R.S32.HI R10, RZ, 0x1f, R17 ;  /* 0x0000001fff0a7819 */ /* 0x000fe20000011411 */
[----:B------:R-:W-:Y:S01]  /*f300*/  IMAD R2, R18, 0x20, R8 ;  /* 0x0000002012027824 */ /* 0x000fe200078e0208 */
[----:B------:R-:W-:Y:S01]  /*f310*/  SHF.R.S32.HI R12, RZ, 0x1f, R16 ;  /* 0x0000001fff0c7819 */ /* 0x000fe20000011410 */
[----:B------:R-:W-:-:S02]  /*f320*/  UIMAD.WIDE.U32 UR8, UR39, UR10, UR8 ;  /* 0x0000000a270872a5 */ /* 0x000fc4000f8e0008 */
[----:B------:R-:W-:Y:S02]  /*f330*/  IMAD R6, R5, 0x80, R2 ;  /* 0x0000008005067824 */ /* 0x000fe400078e0202 */
[----:B------:R-:W-:Y:S02]  /*f340*/  UIMAD UR9, UR39, UR11, UR9 ;  /* 0x0000000b270972a4 */ /* 0x000fe4000f8e0209 */
[----:B------:R-:W-:Y:S01]  /*f350*/  IMAD.MOV.U32 R5, RZ, RZ, R6 ;  /* 0x000000ffff057224 */ /* 0x000fe200078e0006 */
[----:B------:R-:W-:Y:S01]  /*f360*/  ULDC.64 UR10, c[0x0][0xaf0] ;  /* 0x0002bc00000a7ab9 */ /* 0x000fe20000000a00 */
[----:B-1----:R-:W-:Y:S01]  /*f370*/  ISETP.NE.AND P0, PT, R11, 0x1, PT ;  /* 0x000000010b00780c */ /* 0x002fe20003f05270 */
[----:B------:R-:W-:-:S04]  /*f380*/  UIMAD UR37, UR37, UR10, URZ ;  /* 0x0000000a252572a4 */ /* 0x000fc8000f8e023f */
[----:B------:R-:W-:Y:S02]  /*f390*/  UIMAD UR4, UR36, UR11, UR37 ;  /* 0x0000000b240472a4 */ /* 0x000fe4000f8e0225 */
[----:B------:R-:W-:-:S03]  /*f3a0*/  UIMAD.WIDE.U32 UR36, UR36, UR10, UR8 ;  /* 0x0000000a242472a5 */ /* 0x000fc6000f8e0008 */
[----:B------:R-:W-:Y:S01]  /*f3b0*/  ULDC.64 UR8, c[0x0][0xae0] ;  /* 0x0002b80000087ab9 */ /* 0x000fe20000000a00 */
[----:B------:R-:W-:Y:S02]  /*f3c0*/  UIADD3 UR4, UR37, UR4, URZ ;  /* 0x0000000425047290 */ /* 0x000fe4000fffe03f */
[----:B------:R-:W0:Y:S08]  /*f3d0*/  @P0 LDC R3, c[0x0][0xbec] ;  /* 0x0002fb00ff030b82 */ /* 0x000e300000000800 */
[----:B------:R-:W1:Y:S01]  /*f3e0*/  @P0 LDC R7, c[0x0][0xbf0] ;  /* 0x0002fc00ff070b82 */ /* 0x000e620000000800 */
[----:B0-----:R-:W-:-:S04]  /*f3f0*/  @P0 IMAD.HI.U32 R2, R6, R3, RZ ;  /* 0x0000000306020227 */ /* 0x001fc800078e00ff */
[----:B------:R-:W-:Y:S02]  /*f400*/  IMAD.U32 R3, RZ, RZ, UR37 ;  /* 0x00000025ff037e24 */ /* 0x000fe4000f8e00ff */
[----:B------:R-:W-:Y:S01]  /*f410*/  IMAD.U32 R3, RZ, RZ, UR4 ;  /* 0x00000004ff037e24 */ /* 0x000fe2000f8e00ff */
[----:B-1----:R-:W-:-:S04]  /*f420*/  @P0 SHF.R.U32.HI R5, RZ, R7, R2 ;  /* 0x00000007ff050219 */ /* 0x002fc80000011602 */
[--C-:B------:R-:W-:Y:S01]  /*f430*/  SHF.R.S32.HI R2, RZ, 0x1f, R5.reuse ;  /* 0x0000001fff027819 */ /* 0x100fe20000011405 */
[----:B------:R-:W-:-:S04]  /*f440*/  IMAD.MOV R7, RZ, RZ, -R5 ;  /* 0x000000ffff077224 */ /* 0x000fc800078e0a05 */
        /* <DEDUP_REMOVED lines=11> */
[----:B-----5:R-:W-:Y:S02]  /*f500*/  IMAD R11, R0, R11, RZ ;  /* 0x0000000b000b7224 */ /* 0x020fe400078e02ff */
[----:B------:R-:W-:-:S02]  /*f510*/  IMAD R5, R7, UR9, R4 ;  /* 0x0000000907057c24 */ /* 0x000fc4000f8e0204 */
[----:B------:R-:W-:Y:S01]  /*f520*/  IMAD.WIDE.U32 R2, R7, UR8, R2 ;  /* 0x0000000807027c25 */ /* 0x000fe2000f8e0002 */
[C---:B------:R-:W-:Y:S01]  /*f530*/  ISETP.GE.AND P2, PT, R6.reuse, R11, PT ;  /* 0x0000000b0600720c */ /* 0x040fe20003f46270 */
[----:B------:R-:W-:Y:S02]  /*f540*/  ULDC.64 UR8, c[0x0][0xa80] ;  /* 0x0002a00000087ab9 */ /* 0x000fe40000000a00 */
[----:B------:R-:W-:Y:S01]  /*f550*/  VIADD R0, R6, 0x20 ;  /* 0x0000002006007836 */ /* 0x000fe20000000000 */
[----:B------:R-:W-:Y:S01]  /*f560*/  LEA R4, P3, R2, UR8, 0x1 ;  /* 0x0000000802047c11 */ /* 0x000fe2000f8608ff */
[----:B------:R-:W-:-:S03]  /*f570*/  IMAD.IADD R3, R3, 0x1, R5 ;  /* 0x0000000103037824 */ /* 0x000fc600078e0205 */
[-C--:B------:R-:W-:Y:S01]  /*f580*/  ISETP.GE.AND P1, PT, R0, R11.reuse, PT ;  /* 0x0000000b0000720c */ /* 0x080fe20003f26270 */
[----:B------:R-:W-:Y:S01]  /*f590*/  VIADD R0, R6, 0x40 ;  /* 0x0000004006007836 */ /* 0x000fe20000000000 */
[----:B------:R-:W-:Y:S02]  /*f5a0*/  LEA.HI.X R5, R2, UR9, R3, 0x1, P3 ;  /* 0x0000000902057c11 */ /* 0x000fe400098f0c03 */
[----:B------:R0:W1:Y:S02]  /*f5b0*/  SHFL.IDX PT, R2, R4, RZ, 0x181f ;  /* 0x00181fff04027589 */ /* 0x00006400000e0000 */
[----:B------:R-:W-:Y:S02]  /*f5c0*/  ISETP.GE.AND P0, PT, R0, R11, PT ;  /* 0x0000000b0000720c */ /* 0x000fe40003f06270 */
[----:B------:R0:W2:Y:S01]  /*f5d0*/  SHFL.IDX PT, R0, R5, RZ, 0x181f ;  /* 0x00181fff05007589 */ /* 0x0000a200000e0000 */
[----:B------:R-:W-:Y:S10]  /*f5e0*/  @P2 BRA `(.L_x_182) ;  /* 0x0000000000242947 */ /* 0x000ff40003800000 */
[----:B------:R-:W-:Y:S02]  /*f5f0*/  ULDC UR4, c[0x0][0xac8] ;  /* 0x0002b20000047ab9 */ /* 0x000fe40000000800 */
[----:B------:R-:W-:Y:S02]  /*f600*/  ISETP.GE.AND P4, PT, R16, UR4, PT ;  /* 0x0000000410007c0c */ /* 0x000fe4000bf86270 */
[----:B------:R-:W-:-:S11]  /*f610*/  ISETP.GE.AND P5, PT, R17, UR4, PT ;  /* 0x0000000411007c0c */ /* 0x000fd6000bfa6270 */
[CC--:B-1----:R-:W-:Y:S02]  /*f620*/  @!P4 LEA R8, P2, R16.reuse, R2.reuse, 0x1 ;  /* 0x000000021008c211 */ /* 0x0c2fe400078408ff */
[C---:B------:R-:W-:Y:S02]  /*f630*/  @!P5 LEA R2, P3, R17.reuse, R2, 0x1 ;  /* 0x000000021102d211 */ /* 0x040fe400078608ff */
[-C--:B--2---:R-:W-:Y:S02]  /*f640*/  @!P4 LEA.HI.X R9, R16, R0.reuse, R12, 0x1, P2 ;  /* 0x000000001009c211 */ /* 0x084fe400010f0c0c */
[----:B------:R-:W-:-:S03]  /*f650*/  @!P5 LEA.HI.X R3, R17, R0, R10, 0x1, P3 ;  /* 0x000000001103d211 */ /* 0x000fc600018f0c0a */
[----:B------:R3:W-:Y:S04]  /*f660*/  @!P4 ST.E.128 desc[UR48][R8.64], RZ ;  /* 0x000000ff0800c985 */ /* 0x0007e8000c101d30 */
[----:B------:R3:W-:Y:S02]  /*f670*/  @!P5 ST.E.128 desc[UR48][R2.64], RZ ;  /* 0x000000ff0200d985 */ /* 0x0007e4000c101d30 */
.L_x_182:
[----:B------:R-:W-:Y:S05]  /*f680*/  BSYNC B1 ;  /* 0x0000000000017941 */ /* 0x000fea0003800000 */
.L_x_181:
[----:B--2---:R2:W4:Y:S01]  /*f690*/  SHFL.IDX PT, R0, R5, 0x1, 0x181f ;  /* 0x00381f0005007f89 */ /* 0x00452200000e0000 */
[----:B------:R-:W-:Y:S03]  /*f6a0*/  BSSY B1, `(.L_x_183) ;  /* 0x000000c000017945 */ /* 0x000fe60003800000 */
[----:B-1-3--:R2:W1:Y:S01]  /*f6b0*/  SHFL.IDX PT, R2, R4, 0x1, 0x181f ;  /* 0x00381f0004027f89 */ /* 0x00a46200000e0000 */
[----:B------:R-:W-:Y:S05]  /*f6c0*/  @P1 BRA `(.L_x_184) ;  /* 0x0000000000241947 */ /* 0x000fea0003800000 */
[----:B------:R-:W-:Y:S02]  /*f6d0*/  ULDC UR4, c[0x0][0xac8] ;  /* 0x0002b20000047ab9 */ /* 0x000fe40000000800 */
[----:B------:R-:W-:Y:S02]  /*f6e0*/  ISETP.GE.AND P3, PT, R16, UR4, PT ;  /* 0x0000000410007c0c */ /* 0x000fe4000bf66270 */
[----:B------:R-:W-:-:S11]  /*f6f0*/  ISETP.GE.AND P4, PT, R17, UR4, PT ;  /* 0x0000000411007c0c */ /* 0x000fd6000bf86270 */
[CC--:B-1----:R-:W-:Y:S02]  /*f700*/  @!P3 LEA R8, P1, R16.reuse, R2.reuse, 0x1 ;  /* 0x000000021008b211 */ /* 0x0c2fe400078208ff */
[C---:B------:R-:W-:Y:S02]  /*f710*/  @!P4 LEA R2, P2, R17.reuse, R2, 0x1 ;  /* 0x000000021102c211 */ /* 0x040fe400078408ff */
[-C--:B----4-:R-:W-:Y:S02]  /*f720*/  @!P3 LEA.HI.X R9, R16, R0.reuse, R12, 0x1, P1 ;  /* 0x000000001009b211 */ /* 0x090fe400008f0c0c */
[----:B------:R-:W-:-:S03]  /*f730*/  @!P4 LEA.HI.X R3, R17, R0, R10, 0x1, P2 ;  /* 0x000000001103c211 */ /* 0x000fc600010f0c0a */
[----:B------:R3:W-:Y:S04]  /*f740*/  @!P3 ST.E.128 desc[UR48][R8.64], RZ ;  /* 0x000000ff0800b985 */ /* 0x0007e8000c101d30 */
[----:B------:R3:W-:Y:S02]  /*f750*/  @!P4 ST.E.128 desc[UR48][R2.64], RZ ;  /* 0x000000ff0200c985 */ /* 0x0007e4000c101d30 */
.L_x_184:
[----:B------:R-:W-:Y:S05]  /*f760*/  BSYNC B1 ;  /* 0x0000000000017941 */ /* 0x000fea0003800000 */
.L_x_183:
[----:B----4-:R4:W0:Y:S01]  /*f770*/  SHFL.IDX PT, R0, R5, 0x2, 0x181f ;  /* 0x00581f0005007f89 */ /* 0x01082200000e0000 */
        /* <DEDUP_REMOVED lines=8> */
[-C--:B0-----:R-:W-:Y:S02]  /*f800*/  @!P2 LEA.HI.X R9, R16, R0.reuse, R12, 0x1, P0 ;  /* 0x000000001009a211 */ /* 0x081fe400000f0c0c */
[----:B------:R-:W-:-:S03]  /*f810*/  @!P3 LEA.HI.X R3, R17, R0, R10, 0x1, P1 ;  /* 0x000000001103b211 */ /* 0x000fc600008f0c0a */
[----:B------:R3:W-:Y:S04]  /*f820*/  @!P2 ST.E.128 desc[UR48][R8.64], RZ ;  /* 0x000000ff0800a985 */ /* 0x0007e8000c101d30 */
[----:B------:R3:W-:Y:S02]  /*f830*/  @!P3 ST.E.128 desc[UR48][R2.64], RZ ;  /* 0x000000ff0200b985 */ /* 0x0007e4000c101d30 */
.L_x_186:
[----:B------:R-:W-:Y:S05]  /*f840*/  BSYNC B1 ;  /* 0x0000000000017941 */ /* 0x000fea0003800000 */
.L_x_185:
[----:B0-----:R-:W-:Y:S01]  /*f850*/  VIADD R0, R6, 0x60 ;  /* 0x0000006006007836 */ /* 0x001fe20000000000 */
[----:B--2-4-:R-:W0:Y:S04]  /*f860*/  SHFL.IDX PT, R5, R5, 0x3, 0x181f ;  /* 0x00781f0005057f89 */ /* 0x014e2800000e0000 */
[----:B------:R-:W-:Y:S01]  /*f870*/  ISETP.GE.AND P0, PT, R0, R11, PT ;  /* 0x0000000b0000720c */ /* 0x000fe20003f06270 */
[----:B-1-3--:R1:W2:-:S12]  /*f880*/  SHFL.IDX PT, R2, R4, 0x3, 0x181f ;  /* 0x00781f0004027f89 */ /* 0x00a29800000e0000 */
[----:B-1----:R-:W-:Y:S05]  /*f890*/  @P0 BRA `(.L_x_175) ;  /* 0x0000000000240947 */ /* 0x002fea0003800000 */
[----:B------:R-:W-:Y:S02]  /*f8a0*/  ULDC UR4, c[0x0][0xac8] ;  /* 0x0002b20000047ab9 */ /* 0x000fe40000000800 */
[----:B------:R-:W-:Y:S02]  /*f8b0*/  ISETP.GE.AND P2, PT, R16, UR4, PT ;  /* 0x0000000410007c0c */ /* 0x000fe4000bf46270 */
[----:B------:R-:W-:-:S11]  /*f8c0*/  ISETP.GE.AND P3, PT, R17, UR4, PT ;  /* 0x0000000411007c0c */ /* 0x000fd6000bf66270 */
[CC--:B--2---:R-:W-:Y:S02]  /*f8d0*/  @!P2 LEA R6, P0, R16.reuse, R2.reuse, 0x1 ;  /* 0x000000021006a211 */ /* 0x0c4fe400078008ff */
[C---:B------:R-:W-:Y:S02]  /*f8e0*/  @!P3 LEA R2, P1, R17.reuse, R2, 0x1 ;  /* 0x000000021102b211 */ /* 0x040fe400078208ff */
[-C--:B0-----:R-:W-:Y:S02]  /*f8f0*/  @!P2 LEA.HI.X R7, R16, R5.reuse, R12, 0x1, P0 ;  /* 0x000000051007a211 */ /* 0x081fe400000f0c0c */
[----:B------:R-:W-:-:S03]  /*f900*/  @!P3 LEA.HI.X R3, R17, R5, R10, 0x1, P1 ;  /* 0x000000051103b211 */ /* 0x000fc600008f0c0a */
[----:B------:R0:W-:Y:S04]  /*f910*/  @!P2 ST.E.128 desc[UR48][R6.64], RZ ;  /* 0x000000ff0600a985 */ /* 0x0001e8000c101d30 */
[----:B------:R0:W-:Y:S02]  /*f920*/  @!P3 ST.E.128 desc[UR48][R2.64], RZ ;  /* 0x000000ff0200b985 */ /* 0x0001e4000c101d30 */
.L_x_175:
[----:B------:R-:W-:Y:S05]  /*f930*/  BSYNC B0 ;  /* 0x0000000000007941 */ /* 0x000fea0003800000 */
.L_x_165:
[----:B------:R-:W-:Y:S02]  /*f940*/  ULDC UR4, c[0x0][0xc3c] ;  /* 0x00030f0000047ab9 */ /* 0x000fe40000000800 */
[----:B------:R-:W-:-:S13]  /*f950*/  ISETP.GE.AND P0, PT, R35, UR4, PT ;  /* 0x0000000423007c0c */ /* 0x000fda000bf06270 */
[----:B------:R-:W-:Y:S05]  /*f960*/  @!P0 BRA `(.L_x_187) ;  /* 0xffffff1400c08947 */ /* 0x000fea000383ffff */
[----:B------:R-:W-:Y:S05]  /*f970*/  EXIT ;  /* 0x000000000000794d */ /* 0x000fea0003800000 */
.L_x_138:
[----:B------:R-:W-:-:S08]  /*f980*/  NOP ;  /* 0x0000000000007918 */ /* 0x000fd00000000000 */
[----:B------:R-:W0:-:S00]  /*f990*/  USETMAXREG.DEALLOC.CTAPOOL 0x18 ;  /* 0x00000018000079c8 */ /* 0x000e0000080e0500 */
[----:B0-----:R-:W2:Y:S01]  /*f9a0*/  LDL.LU R2, [R1+0xc] ;  /* 0x00000c0001027983 */ /* 0x001ea20000300800 */
[----:B------:R-:W-:Y:S01]  /*f9b0*/  LOP3.LUT R0, R0, 0x3, RZ, 0xc0, !PT ;  /* 0x0000000300007812 */ /* 0x000fe200078ec0ff */
[----:B------:R-:W-:-:S05]  /*f9c0*/  IMAD.MOV.U32 R6, RZ, RZ, RZ ;  /* 0x000000ffff067224 */ /* 0x000fca00078e00ff */
[----:B------:R-:W0:Y:S02]  /*f9d0*/  SHFL.IDX PT, R0, R0, RZ, 0x1f ;  /* 0x00001fff00007589 */ /* 0x000e2400000e0000 */
[----:B0-----:R-:W-:Y:S02]  /*f9e0*/  ISETP.NE.AND P0, PT, R0, RZ, PT ;  /* 0x000000ff0000720c */ /* 0x001fe40003f05270 */
[----:B--2---:R-:W-:-:S11]  /*f9f0*/  LOP3.LUT R2, R2, 0xfffffffd, RZ, 0xc0, !PT ;  /* 0xfffffffd02027812 */ /* 0x004fd600078ec0ff */
[----:B------:R-:W-:-:S05]  /*fa00*/  @P0 LOP3.LUT R2, R2, 0x2, RZ, 0xfc, !PT ;  /* 0x0000000202020812 */ /* 0x000fca00078efcff */
[----:B------:R0:W-:Y:S01]  /*fa10*/  STL [R1+0xc], R2 ;  /* 0x00000c0201007387 */ /* 0x0001e20000100800 */
[----:B------:R-:W-:Y:S05]  /*fa20*/  @!P0 BRA `(.L_x_188) ;  /* 0x00000000002c8947 */ /* 0x000fea0003800000 */
[----:B------:R-:W1:Y:S08]  /*fa30*/  S2UR UR5, SR_CgaCtaId ;  /* 0x00000000000579c3 */ /* 0x000e700000008800 */
[----:B------:R-:W-:Y:S06]  /*fa40*/  BAR.SYNC.DEFER_BLOCKING 0x5, 0x180 ;  /* 0x0146000000007b1d */ /* 0x000fec0000010000 */
[----:B------:R-:W-:-:S02]  /*fa50*/  UMOV UR4, 0x400 ;  /* 0x0000040000047882 */ /* 0x000fc40000000000 */
[----:B-1----:R-:W-:-:S09]  /*fa60*/  ULEA UR4, UR5, UR4, 0x18 ;  /* 0x0000000405047291 */ /* 0x002fd2000f8ec03f */
[----:B------:R-:W1:Y:S04]  /*fa70*/  LDS.128 R4, [UR4+0x2e8d0] ;  /* 0x02e8d004ff047984 */ /* 0x000e680008000c00 */
[----:B-1----:R1:W-:Y:S01]  /*fa80*/  STL.64 [R1+0x10], R4 ;  /* 0x0000100401007387 */ /* 0x0023e20000100a00 */
[----:B------:R-:W-:-:S03]  /*fa90*/  IMAD.MOV.U32 R0, RZ, RZ, R7 ;  /* 0x000000ffff007224 */ /* 0x000fc600078e0007 */
[----:B------:R1:W-:Y:S02]  /*faa0*/  STL [R1+0x18], R6 ;  /* 0x0000180601007387 */ /* 0x0003e40000100800 */
[----:B------:R-:W-:Y:S01]  /*fab0*/  R2UR UR43, R0 ;  /* 0x00000000002b72ca */ /* 0x000fe200000e0000 */
[----:B------:R-:W-:Y:S06]  /*fac0*/  BAR.ARV 0x4, 0x180 ;  /* 0x0106000000007b1d */ /* 0x000fec0000002000 */
[----:B------:R-:W-:Y:S08]  /*fad0*/  BRA `(.L_x_189) ;  /* 0x0000000800b07947 */ /* 0x000ff00003800000 */
.L_x_188:
[----:B------:R-:W1:Y:S01]  /*fae0*/  S2R R0, SR_TID.X ;  /* 0x0000000000007919 */ /* 0x000e620000002100 */
[----:B------:R-:W-:Y:S01]  /*faf0*/  ULDC UR4, c[0x0][0xc3c] ;  /* 0x00030f0000047ab9 */ /* 0x000fe20000000800 */
[----:B-1----:R-:W-:-:S04]  /*fb00*/  LOP3.LUT R0, R0, 0x1f, RZ, 0xc0, !PT ;  /* 0x0000001f00007812 */ /* 0x002fc800078ec0ff */
[----:B------:R-:W-:-:S04]  /*fb10*/  ISETP.NE.AND P0, PT, R0, 0x1f, PT ;  /* 0x0000001f0000780c */ /* 0x000fc80003f05270 */
[----:B------:R-:W-:-:S13]  /*fb20*/  ISETP.GE.OR P1, PT, R0, UR4, !P0 ;  /* 0x0000000400007c0c */ /* 0x000fda000c726670 */
[----:B0-----:R-:W0:Y:S08]  /*fb30*/  @!P1 LDC.64 R2, c[0x0][0xc80] ;  /* 0x00032000ff029b82 */ /* 0x001e300000000a00 */
[----:B------:R-:W1:Y:S01]  /*fb40*/  @!P1 LDC.64 R4, c[0x0][0xc78] ;  /* 0x00031e00ff049b82 */ /* 0x000e620000000a00 */
[----:B0-----:R-:W-:-:S05]  /*fb50*/  @!P1 IMAD.WIDE.U32 R2, R0, 0x4, R2 ;  /* 0x0000000400029825 */ /* 0x001fca00078e0002 */
[----:B------:R1:W2:Y:S02]  /*fb60*/  @!P1 LDG.E R6, desc[UR48][R2.64] ;  /* 0x0000003002069981 */ /* 0x0002a4000c1e1900 */
[----:B-1----:R-:W-:-:S04]  /*fb70*/  @!P1 IMAD.WIDE.U32 R2, R0, 0x4, R4 ;  /* 0x0000000400029825 */ /* 0x002fc800078e0004 */
[----:B------:R-:W-:-:S06]  /*fb80*/  IMAD.MOV.U32 R5, RZ, RZ, RZ ;  /* 0x000000ffff057224 */ /* 0x000fcc00078e00ff */
[----:B------:R-:W2:Y:S01]  /*fb90*/  @!P1 LDG.E R5, desc[UR48][R2.64] ;  /* 0x0000003002059981 */ /* 0x000ea2000c1e1900 */
[C---:B------:R-:W-:Y:S01]  /*fba0*/  ISETP.NE.AND P1, PT, R0.reuse, RZ, PT ;  /* 0x000000ff0000720c */ /* 0x040fe20003f25270 */
[----:B------:R-:W-:Y:S01]  /*fbb0*/  UMOV UR43, URZ ;  /* 0x0000003f002b7c82 */ /* 0x000fe20008000000 */
[C---:B------:R-:W-:Y:S02]  /*fbc0*/  ISETP.GE.U32.AND P2, PT, R0.reuse, 0x2, PT ;  /* 0x000000020000780c */ /* 0x040fe40003f46070 */
[C---:B------:R-:W-:Y:S02]  /*fbd0*/  ISETP.GE.U32.AND P3, PT, R0.reuse, 0x4, PT ;  /* 0x000000040000780c */ /* 0x040fe40003f66070 */
[C---:B------:R-:W-:Y:S02]  /*fbe0*/  ISETP.GE.U32.AND P4, PT, R0.reuse, 0x8, PT ;  /* 0x000000080000780c */ /* 0x040fe40003f86070 */
[----:B------:R-:W-:Y:S01]  /*fbf0*/  ISETP.GE.U32.AND P5, PT, R0, 0x10, PT ;  /* 0x000000100000780c */ /* 0x000fe20003fa6070 */
[----:B--2---:R-:W-:-:S05]  /*fc00*/  IMAD R4, R6, R5, RZ ;  /* 0x0000000506047224 */ /* 0x004fca00078e02ff */
[----:B------:R-:W0:Y:S02]  /*fc10*/  SHFL.UP PT, R7, R4, 0x1, RZ ;  /* 0x0420000004077989 */ /* 0x000e2400000e00ff */
[----:B0-----:R-:W-:-:S05]  /*fc20*/  SEL R7, R7, RZ, P1 ;  /* 0x000000ff07077207 */ /* 0x001fca0000800000 */
[----:B------:R-:W-:-:S05]  /*fc30*/  IMAD.IADD R7, R4, 0x1, R7 ;  /* 0x0000000104077824 */ /* 0x000fca00078e0207 */
[----:B------:R-:W0:Y:S02]  /*fc40*/  SHFL.UP PT, R8, R7, 0x2, RZ ;  /* 0x0440000007087989 */ /* 0x000e2400000e00ff */
[----:B0-----:R-:W-:-:S05]  /*fc50*/  SEL R8, R8, RZ, P2 ;  /* 0x000000ff08087207 */ /* 0x001fca0001000000 */
[----:B------:R-:W-:Y:S02]  /*fc60*/  IMAD.IADD R8, R7, 0x1, R8 ;  /* 0x0000000107087824 */ /* 0x000fe400078e0208 */
[----:B------:R-:W0:Y:S03]  /*fc70*/  S2R R7, SR_CTAID.X ;  /* 0x0000000000077919 */ /* 0x000e260000002500 */
[----:B------:R-:W1:Y:S02]  /*fc80*/  SHFL.UP PT, R9, R8, 0x4, RZ ;  /* 0x0480000008097989 */ /* 0x000e6400000e00ff */
[----:B-1----:R-:W-:-:S05]  /*fc90*/  SEL R9, R9, RZ, P3 ;  /* 0x000000ff09097207 */ /* 0x002fca0001800000 */
[----:B------:R-:W-:-:S05]  /*fca0*/  IMAD.IADD R3, R8, 0x1, R9 ;  /* 0x0000000108037824 */ /* 0x000fca00078e0209 */
[----:B------:R-:W1:Y:S02]  /*fcb0*/  SHFL.UP PT, R2, R3, 0x8, RZ ;  /* 0x0500000003027989 */ /* 0x000e6400000e00ff */
[----:B-1----:R-:W-:-:S05]  /*fcc0*/  SEL R2, R2, RZ, P4 ;  /* 0x000000ff02027207 */ /* 0x002fca0002000000 */
[----:B------:R-:W-:-:S05]  /*fcd0*/  IMAD.IADD R4, R3, 0x1, R2 ;  /* 0x0000000103047824 */ /* 0x000fca00078e0202 */
[----:B------:R-:W1:Y:S02]  /*fce0*/  SHFL.UP PT, R2, R4, 0x10, RZ ;  /* 0x0600000004027989 */ /* 0x000e6400000e00ff */
[----:B-1----:R-:W-:Y:S02]  /*fcf0*/  SEL R9, R2, RZ, P5 ;  /* 0x000000ff02097207 */ /* 0x002fe40002800000 */
[----:B------:R-:W1:Y:S03]  /*fd00*/  LDC R2, c[0x0][0xc38] ;  /* 0x00030e00ff027b82 */ /* 0x000e660000000800 */
[----:B------:R-:W-:-:S05]  /*fd10*/  IMAD.IADD R9, R4, 0x1, R9 ;  /* 0x0000000104097824 */ /* 0x000fca00078e0209 */
[----:B------:R-:W1:Y:S02]  /*fd20*/  SHFL.IDX PT, R11, R9, 0x1f, 0x1f ;  /* 0x03e01f00090b7f89 */ /* 0x000e6400000e0000 */
[----:B-1----:R-:W-:-:S04]  /*fd30*/  IMAD R8, R11, R2, RZ ;  /* 0x000000020b087224 */ /* 0x002fc800078e02ff */
[----:B------:R-:W-:Y:S01]  /*fd40*/  IMAD.MOV.U32 R11, RZ, RZ, R8 ;  /* 0x000000ffff0b7224 */ /* 0x000fe200078e0008 */
[----:B0-----:R-:W-:-:S13]  /*fd50*/  ISETP.GT.AND P6, PT, R8, R7, PT ;  /* 0x000000070800720c */ /* 0x001fda0003fc4270 */
[----:B------:R-:W-:Y:S05]  /*fd60*/  @P6 BRA `(.L_x_190) ;  /* 0x0000000000a46947 */ /* 0x000fea0003800000 */
[----:B------:R-:W-:Y:S01]  /*fd70*/  IMAD.MOV.U32 R8, RZ, RZ, R11 ;  /* 0x000000ffff087224 */ /* 0x000fe200078e000b */
[----:B------:R-:W-:Y:S01]  /*fd80*/  UMOV UR43, URZ ;  /* 0x0000003f002b7c82 */ /* 0x000fe20008000000 */
[----:B------:R-:W-:-:S05]  /*fd90*/  ULDC UR5, c[0x0][0xc3c] ;  /* 0x00030f0000057ab9 */ /* 0x000fca0000000800 */
.L_x_192:
[----:B------:R-:W-:-:S03]  /*fda0*/  UIADD3 UR4, UR43, 0x1f, URZ ;  /* 0x0000001f2b047890 */ /* 0x000fc6000fffe03f */
[----:B------:R-:W-:Y:S01]  /*fdb0*/  ULDC UR43, c[0x0][0xc3c] ;  /* 0x00030f00002b7ab9 */ /* 0x000fe20000000800 */
[----:B------:R-:W-:-:S06]  /*fdc0*/  UISETP.GE.AND UP0, UPT, UR4, UR5, UPT ;  /* 0x000000050400728c */ /* 0x000fcc000bf06270 */
[----:B------:R-:W-:-:S13]  /*fdd0*/  PLOP3.LUT P6, PT, PT, PT, UP0, 0x40, 0x0 ;  /* 0x000000000000781c */ /* 0x000fda0003fce808 */
[----:B------:R-:W-:Y:S05]  /*fde0*/  @!P6 BRA `(.L_x_191) ;  /* 0x0000000400b4e947 */ /* 0x000fea0003800000 */
[----:B------:R-:W-:Y:S01]  /*fdf0*/  UMOV UR43, UR4 ;  /* 0x00000004002b7c82 */ /* 0x000fe20008000000 */
[----:B------:R-:W-:Y:S02]  /*fe00*/  IMAD.MOV.U32 R6, RZ, RZ, RZ ;  /* 0x000000ffff067224 */ /* 0x000fe400078e00ff */
[----:B------:R-:W-:-:S05]  /*fe10*/  VIADD R9, R0, UR43 ;  /* 0x0000002b00097c36 */ /* 0x000fca0008000000 */
[----:B------:R-:W-:-:S13]  /*fe20*/  ISETP.GE.OR P6, PT, R9, UR5, !P0 ;  /* 0x0000000509007c0c */ /* 0x000fda000c7c6670 */
[----:B------:R-:W0:Y:S08]  /*fe30*/  @!P6 LDC.64 R2, c[0x0][0xc80] ;  /* 0x00032000ff02eb82 */ /* 0x000e300000000a00 */
[----:B------:R-:W1:Y:S01]  /*fe40*/  @!P6 LDC.64 R4, c[0x0][0xc78] ;  /* 0x00031e00ff04eb82 */ /* 0x000e620000000a00 */
[----:B0-----:R-:W-:-:S05]  /*fe50*/  @!P6 IMAD.WIDE R2, R9, 0x4, R2 ;  /* 0x000000040902e825 */ /* 0x001fca00078e0202 */
[----:B------:R1:W2:Y:S02]  /*fe60*/  @!P6 LDG.E R6, desc[UR48][R2.64] ;  /* 0x000000300206e981 */ /* 0x0002a4000c1e1900 */
[----:B-1----:R-:W-:-:S04]  /*fe70*/  @!P6 IMAD.WIDE R2, R9, 0x4, R4 ;  /* 0x000000040902e825 */ /* 0x002fc800078e0204 */
[----:B------:R-:W-:-:S06]  /*fe80*/  IMAD.MOV.U32 R5, RZ, RZ, RZ ;  /* 0x000000ffff057224 */ /* 0x000fcc00078e00ff */
[----:B------:R-:W2:Y:S02]  /*fe90*/  @!P6 LDG.E R5, desc[UR48][R2.64] ;  /* 0x000000300205e981 */ /* 0x000ea4000c1e1900 */
[----:B--2---:R-:W-:-:S05]  /*fea0*/  IMAD R11, R6, R5, RZ ;  /* 0x00000005060b7224 */ /* 0x004fca00078e02ff */
[----:B------:R-:W0:Y:S02]  /*feb0*/  SHFL.UP PT, R4, R11, 0x1, RZ ;  /* 0x042000000b047989 */ /* 0x000e2400000e00ff */
[----:B0-----:R-:W-:-:S05]  /*fec0*/  SEL R4, R4, RZ, P1 ;  /* 0x000000ff04047207 */ /* 0x001fca0000800000 */
[----:B------:R-:W-:-:S05]  /*fed0*/  IMAD.IADD R4, R11, 0x1, R4 ;  /* 0x000000010b047824 */ /* 0x000fca00078e0204 */
        /* <DEDUP_REMOVED lines=11> */
[----:B------:R-:W-:Y:S02]  /*ff90*/  IMAD.IADD R9, R3, 0x1, R2 ;  /* 0x0000000103097824 */ /* 0x000fe400078e0202 */
[----:B------:R-:W0:Y:S03]  /*ffa0*/  LDC R2, c[0x0][0xc38] ;  /* 0x00030e00ff027b82 */ /* 0x000e260000000800 */
[----:B------:R-:W0:Y:S02]  /*ffb0*/  SHFL.IDX PT, R11, R9, 0x1f, 0x1f ;  /* 0x03e01f00090b7f89 */ /* 0x000e2400000e0000 */
[----:B0-----:R-:W-:-:S04]  /*ffc0*/  IMAD R11, R11, R2, RZ ;  /* 0x000000020b0b7224 */ /* 0x001fc800078e02ff */
[----:B------:R-:W-:-:S05]  /*ffd0*/  IMAD.IADD R8, R11, 0x1, R8 ;  /* 0x000000010b087824 */ /* 0x000fca00078e0208 */
[----:B------:R-:W-:-:S13]  /*ffe0*/  ISETP.GT.AND P6, PT, R8, R7, PT ;  /* 0x000000070800720c */ /* 0x000fda0003fc4270 */
[----:B------:R-:W-:Y:S05]  /*fff0*/  @!P6 BRA `(.L_x_192) ;  /* 0xfffffffc0068e947 */ /* 0x000fea000383ffff */
.L_x_190:
[----:B------:R-:W-:Y:S02]  /*10000*/  IMAD.IADD R11, R8, 0x1, -R11 ;  /* 0x00000001080b7824 */ /* 0x000fe400078e0a0b */
[----:B------:R-:W-:Y:S02]  /*10010*/  IMAD.MOV.U32 R8, RZ, RZ, RZ ;  /* 0x000000ffff087224 */ /* 0x000fe400078e00ff */
[----:B------:R-:W-:-:S05]  /*10020*/  IMAD R4, R9, R2, R11 ;  /* 0x0000000209047224 */ /* 0x000fca00078e020b */
[----:B------:R-:W-:-:S13]  /*10030*/  ISETP.GT.AND P0, PT, R4, R7, PT ;  /* 0x000000070400720c */ /* 0x000fda0003f04270 */
[----:B------:R-:W-:Y:S02]  /*10040*/  VOTEU.ANY UR5, UPT, !P0 ;  /* 0x0000000000057886 */ /* 0x000fe400040e0100 */
[----:B------:R-:W-:Y:S02]  /*10050*/  UPOPC UR4, UR5 ;  /* 0x00000005000472bf */ /* 0x000fe40008000000 */
[----:B------:R-:W-:-:S04]  /*10060*/  ISETP.NE.AND P0, PT, RZ, UR5, PT ;  /* 0x00000005ff007c0c */ /* 0x000fc8000bf05270 */
[----:B------:R-:W-:Y:S02]  /*10070*/  IMAD.U32 R13, RZ, RZ, UR4 ;  /* 0x00000004ff0d7e24 */ /* 0x000fe4000f8e00ff */
[----:B------:R-:W-:-:S03]  /*10080*/  IMAD.U32 R12, RZ, RZ, UR4 ;  /* 0x00000004ff0c7e24 */ /* 0x000fc6000f8e00ff */
[----:B------:R-:W0:Y:S04]  /*10090*/  SHFL.IDX PT, R6, R6, R13, 0x1f ;  /* 0x00001f0d06067589 */ /* 0x000e2800000e0000 */
[----:B------:R1:W2:Y:S01]  /*100a0*/  SHFL.IDX PT, R5, R5, R12, 0x1f ;  /* 0x00001f0c05057589 */ /* 0x0002a200000e0000 */
[----:B0-----:R-:W-:-:S04]  /*100b0*/  IABS R4, R6 ;  /* 0x0000000600047213 */ /* 0x001fc80000000000 */
[----:B------:R-:W0:Y:S08]  /*100c0*/  I2F.RP R10, R4 ;  /* 0x00000004000a7306 */ /* 0x000e300000209400 */
[----:B0-----:R-:W0:Y:S02]  /*100d0*/  MUFU.RCP R10, R10 ;  /* 0x0000000a000a7308 */ /* 0x001e240000001000 */
[----:B0-----:R-:W-:-:S06]  /*100e0*/  VIADD R3, R10, 0xffffffe ;  /* 0x0ffffffe0a037836 */ /* 0x001fcc0000000000 */
[----:B------:R-:W0:Y:S01]  /*100f0*/  F2I.FTZ.U32.TRUNC.NTZ R3, R3 ;  /* 0x0000000300037305 */ /* 0x000e22000021f000 */
[----:B-12---:R-:W-:Y:S05]  /*10100*/  @!P0 BRA `(.L_x_193) ;  /* 0x00000000000c8947 */ /* 0x006fea0003800000 */
[----:B------:R-:W-:-:S06]  /*10110*/  UIADD3 UR5, UR4, -0x1, URZ ;  /* 0xffffffff04057890 */ /* 0x000fcc000fffe03f */
[----:B------:R-:W-:-:S06]  /*10120*/  IMAD.U32 R8, RZ, RZ, UR5 ;  /* 0x00000005ff087e24 */ /* 0x000fcc000f8e00ff */
[----:B------:R1:W2:Y:S02]  /*10130*/  SHFL.IDX PT, R8, R9, R8, 0x1f ;  /* 0x00001f0809087589 */ /* 0x0002a400000e0000 */
.L_x_193:
[----:B--2---:R-:W-:Y:S01]  /*10140*/  IMAD R11, R8, R2, R11 ;  /* 0x00000002080b7224 */ /* 0x004fe200078e020b */
[----:B------:R-:W-:Y:S01]  /*10150*/  IABS R8, R5 ;  /* 0x0000000500087213 */ /* 0x000fe20000000000 */
[----:B01----:R-:W-:Y:S01]  /*10160*/  IMAD.MOV R9, RZ, RZ, -R3 ;  /* 0x000000ffff097224 */ /* 0x003fe200078e0a03 */
[----:B------:R-:W-:Y:S01]  /*10170*/  UIADD3 UR43, UR4, UR43, URZ ;  /* 0x0000002b042b7290 */ /* 0x000fe2000fffe03f */
[----:B------:R-:W-:Y:S01]  /*10180*/  IMAD.MOV.U32 R2, RZ, RZ, RZ ;  /* 0x000000ffff027224 */ /* 0x000fe200078e00ff */
[----:B------:R-:W0:Y:S01]  /*10190*/  I2F.RP R10, R8 ;  /* 0x00000008000a7306 */ /* 0x000e220000209400 */
[----:B------:R-:W-:Y:S01]  /*101a0*/  IMAD R9, R9, R4, RZ ;  /* 0x0000000409097224 */ /* 0x000fe200078e02ff */
[----:B------:R1:W-:Y:S01]  /*101b0*/  STL [R1+0x10], R11 ;  /* 0x0000100b01007387 */ /* 0x0003e20000100800 */
[----:B------:R-:W-:Y:S02]  /*101c0*/  IMAD.IADD R7, R7, 0x1, -R11 ;  /* 0x0000000107077824 */ /* 0x000fe400078e0a0b */
[----:B------:R-:W-:Y:S01]  /*101d0*/  IMAD.HI.U32 R2, R3, R9, R2 ;  /* 0x0000000903027227 */ /* 0x000fe200078e0002 */
[----:B------:R-:W-:-:S05]  /*101e0*/  IABS R3, R6 ;  /* 0x0000000600037213 */ /* 0x000fca0000000000 */
[----:B------:R-:W-:Y:S01]  /*101f0*/  IMAD.MOV R12, RZ, RZ, -R3 ;  /* 0x000000ffff0c7224 */ /* 0x000fe200078e0a03 */
[----:B-1----:R-:W-:Y:S01]  /*10200*/  IABS R11, R7 ;  /* 0x00000007000b7213 */ /* 0x002fe20000000000 */
[----:B0-----:R-:W0:Y:S04]  /*10210*/  MUFU.RCP R10, R10 ;  /* 0x0000000a000a7308 */ /* 0x001e280000001000 */
[----:B------:R-:W-:-:S04]  /*10220*/  IMAD.HI.U32 R9, R2, R11, RZ ;  /* 0x0000000b02097227 */ /* 0x000fc800078e00ff */
[----:B------:R-:W-:Y:S02]  /*10230*/  IMAD R11, R9, R12, R11 ;  /* 0x0000000c090b7224 */ /* 0x000fe400078e020b */
[----:B------:R-:W-:-:S03]  /*10240*/  IMAD.MOV.U32 R2, RZ, RZ, RZ ;  /* 0x000000ffff027224 */ /* 0x000fc600078e00ff */
[----:B------:R-:W-:Y:S01]  /*10250*/  ISETP.GT.U32.AND P1, PT, R4, R11, PT ;  /* 0x0000000b0400720c */ /* 0x000fe20003f24070 */
[----:B0-----:R-:W-:-:S06]  /*10260*/  VIADD R3, R10, 0xffffffe ;  /* 0x0ffffffe0a037836 */ /* 0x001fcc0000000000 */
[----:B------:R-:W0:Y:S06]  /*10270*/  F2I.FTZ.U32.TRUNC.NTZ R3, R3 ;  /* 0x0000000300037305 */ /* 0x000e2c000021f000 */
[----:B------:R-:W-:Y:S02]  /*10280*/  @!P1 IMAD.IADD R11, R11, 0x1, -R4 ;  /* 0x000000010b0b9824 */ /* 0x000fe400078e0a04 */
[----:B------:R-:W-:Y:S01]  /*10290*/  @!P1 VIADD R9, R9, 0x1 ;  /* 0x0000000109099836 */ /* 0x000fe20000000000 */
[----:B------:R-:W-:Y:S02]  /*102a0*/  ISETP.NE.AND P1, PT, R6, RZ, PT ;  /* 0x000000ff0600720c */ /* 0x000fe40003f25270 */
[----:B------:R-:W-:Y:S01]  /*102b0*/  ISETP.GE.U32.AND P0, PT, R11, R4, PT ;  /* 0x000000040b00720c */ /* 0x000fe20003f06070 */
[----:B0-----:R-:W-:-:S04]  /*102c0*/  IMAD.MOV R11, RZ, RZ, -R3 ;  /* 0x000000ffff0b7224 */ /* 0x001fc800078e0a03 */
[----:B------:R-:W-:-:S08]  /*102d0*/  IMAD R11, R11, R8, RZ ;  /* 0x000000080b0b7224 */ /* 0x000fd000078e02ff */
[----:B------:R-:W-:Y:S02]  /*102e0*/  @P0 VIADD R9, R9, 0x1 ;  /* 0x0000000109090836 */ /* 0x000fe40000000000 */
[----:B------:R-:W-:Y:S01]  /*102f0*/  IMAD.HI.U32 R4, R3, R11, R2 ;  /* 0x0000000b03047227 */ /* 0x000fe200078e0002 */
[----:B------:R-:W-:-:S04]  /*10300*/  LOP3.LUT R2, R7, R6, RZ, 0x3c, !PT ;  /* 0x0000000607027212 */ /* 0x000fc800078e3cff */
[----:B------:R-:W-:Y:S02]  /*10310*/  ISETP.GE.AND P2, PT, R2, RZ, PT ;  /* 0x000000ff0200720c */ /* 0x000fe40003f46270 */
[----:B------:R-:W-:-:S05]  /*10320*/  IABS R2, R5 ;  /* 0x0000000500027213 */ /* 0x000fca0000000000 */
[----:B------:R-:W-:-:S06]  /*10330*/  IMAD.MOV R2, RZ, RZ, -R2 ;  /* 0x000000ffff027224 */ /* 0x000fcc00078e0a02 */
[----:B------:R-:W-:Y:S01]  /*10340*/  @!P2 IMAD.MOV R9, RZ, RZ, -R9 ;  /* 0x000000ffff09a224 */ /* 0x000fe200078e0a09 */
[----:B------:R-:W-:-:S04]  /*10350*/  @!P1 LOP3.LUT R9, RZ, R6, RZ, 0x33, !PT ;  /* 0x00000006ff099212 */ /* 0x000fc800078e33ff */
[-C--:B------:R-:W-:Y:S01]  /*10360*/  IABS R3, R9.reuse ;  /* 0x0000000900037213 */ /* 0x080fe20000000000 */
[----:B------:R-:W-:-:S04]  /*10370*/  IMAD R6, R6, R9, RZ ;  /* 0x0000000906067224 */ /* 0x000fc800078e02ff */
[----:B------:R-:W-:-:S04]  /*10380*/  IMAD.HI.U32 R4, R4, R3, RZ ;  /* 0x0000000304047227 */ /* 0x000fc800078e00ff */
[----:B------:R-:W-:Y:S01]  /*10390*/  IMAD R3, R4, R2, R3 ;  /* 0x0000000204037224 */ /* 0x000fe200078e0203 */
[----:B------:R-:W-:-:S04]  /*103a0*/  LOP3.LUT R2, R9, R5, RZ, 0x3c, !PT ;  /* 0x0000000509027212 */ /* 0x000fc800078e3cff */
[----:B------:R-:W-:Y:S02]  /*103b0*/  ISETP.GT.U32.AND P1, PT, R8, R3, PT ;  /* 0x000000030800720c */ /* 0x000fe40003f24070 */
[----:B------:R-:W-:-:S11]  /*103c0*/  ISETP.GE.AND P2, PT, R2, RZ, PT ;  /* 0x000000ff0200720c */ /* 0x000fd60003f46270 */
[----:B------:R-:W-:Y:S02]  /*103d0*/  @!P1 IMAD.IADD R3, R3, 0x1, -R8 ;  /* 0x0000000103039824 */ /* 0x000fe400078e0a08 */
[----:B------:R-:W-:Y:S01]  /*103e0*/  @!P1 VIADD R4, R4, 0x1 ;  /* 0x0000000104049836 */ /* 0x000fe20000000000 */
[----:B------:R-:W-:Y:S02]  /*103f0*/  ISETP.NE.AND P1, PT, R5, RZ, PT ;  /* 0x000000ff0500720c */ /* 0x000fe40003f25270 */
[----:B------:R-:W-:Y:S01]  /*10400*/  ISETP.GE.U32.AND P0, PT, R3, R8, PT ;  /* 0x000000080300720c */ /* 0x000fe20003f06070 */
[----:B------:R-:W-:-:S12]  /*10410*/  IMAD.IADD R3, R7, 0x1, -R6 ;  /* 0x0000000107037824 */ /* 0x000fd800078e0a06 */
[----:B------:R-:W-:-:S04]  /*10420*/  @P0 VIADD R4, R4, 0x1 ;  /* 0x0000000104040836 */ /* 0x000fc80000000000 */
[----:B------:R-:W-:Y:S01]  /*10430*/  @!P2 IMAD.MOV R4, RZ, RZ, -R4 ;  /* 0x000000ffff04a224 */ /* 0x000fe200078e0a04 */
[----:B------:R-:W-:-:S05]  /*10440*/  @!P1 LOP3.LUT R4, RZ, R5, RZ, 0x33, !PT ;  /* 0x00000005ff049212 */ /* 0x000fca00078e33ff */
[--C-:B------:R-:W-:Y:S02]  /*10450*/  IMAD.MOV R2, RZ, RZ, -R4.reuse ;  /* 0x000000ffff027224 */ /* 0x100fe400078e0a04 */
[C---:B------:R-:W-:Y:S02]  /*10460*/  IMAD R4, R5.reuse, 0x1000000, R4 ;  /* 0x0100000005047824 */ /* 0x040fe400078e0204 */
[----:B------:R-:W-:-:S04]  /*10470*/  IMAD R9, R5, R2, R9 ;  /* 0x0000000205097224 */ /* 0x000fc800078e0209 */
[----:B------:R-:W-:-:S05]  /*10480*/  IMAD R2, R9, 0x10000, R4 ;  /* 0x0001000009027824 */ /* 0x000fca00078e0204 */
[----:B------:R0:W-:Y:S04]  /*10490*/  STL [R1+0x18], R2 ;  /* 0x0000180201007387 */ /* 0x0001e80000100800 */
[----:B------:R0:W-:Y:S01]  /*104a0*/  STL [R1+0x14], R3 ;  /* 0x0000140301007387 */ /* 0x0001e20000100800 */
[----:B------:R-:W-:Y:S05]  /*104b0*/  BRA `(.L_x_194) ;  /* 0x00000000000c7947 */ /* 0x000fea0003800000 */
.L_x_191:
[----:B------:R1:W-:Y:S04]  /*104c0*/  STL [R1+0x10], R7 ;  /* 0x0000100701007387 */ /* 0x0003e80000100800 */
[----:B------:R1:W-:Y:S04]  /*104d0*/  STL [R1+0x14], RZ ;  /* 0x000014ff01007387 */ /* 0x0003e80000100800 */
[----:B------:R1:W-:Y:S02]  /*104e0*/  STL [R1+0x18], RZ ;  /* 0x000018ff01007387 */ /* 0x0003e40000100800 */
.L_x_194:
[----:B------:R-:W2:Y:S04]  /*104f0*/  LDL R4, [R1+0x10] ;  /* 0x0000100001047983 */ /* 0x000ea80000100800 */
[----:B------:R-:W2:Y:S04]  /*10500*/  LDL R5, [R1+0x14] ;  /* 0x0000140001057983 */ /* 0x000ea80000100800 */
[----:B------:R-:W2:Y:S01]  /*10510*/  LDL R6, [R1+0x18] ;  /* 0x0000180001067983 */ /* 0x000ea20000100800 */
[----:B------:R-:W-:Y:S01]  /*10520*/  ISETP.NE.AND P0, PT, R0, RZ, PT ;  /* 0x000000ff0000720c */ /* 0x000fe20003f05270 */
[----:B0-----:R-:W-:-:S12]  /*10530*/  IMAD.U32 R2, RZ, RZ, UR43 ;  /* 0x0000002bff027e24 */ /* 0x001fd8000f8e00ff */
[----:B------:R-:W0:Y:S01]  /*10540*/  @!P0 S2R R3, SR_CgaCtaId ;  /* 0x0000000000038919 */ /* 0x000e220000008800 */
[----:B------:R-:W-:Y:S01]  /*10550*/  @!P0 MOV R0, 0x400 ;  /* 0x0000040000008802 */ /* 0x000fe20000000f00 */
[----:B-1----:R-:W-:-:S03]  /*10560*/  @!P0 IMAD.MOV.U32 R7, RZ, RZ, R2 ;  /* 0x000000ffff078224 */ /* 0x002fc600078e0002 */
[----:B0-----:R-:W-:-:S05]  /*10570*/  @!P0 LEA R0, R3, R0, 0x18 ;  /* 0x0000000003008211 */ /* 0x001fca00078ec0ff */
[----:B--2---:R0:W-:Y:S01]  /*10580*/  @!P0 STS.128 [R0+0x2e8d0], R4 ;  /* 0x02e8d00400008388 */ /* 0x0041e20000000c00 */
[----:B------:R-:W-:Y:S06]  /*10590*/  BAR.ARV 0x5, 0x180 ;  /* 0x0146000000007b1d */ /* 0x000fec0000002000 */
.L_x_189:
[----:B0-----:R-:W-:Y:S01]  /*105a0*/  IMAD.MOV.U32 R0, RZ, RZ, 0x1 ;  /* 0x00000001ff007424 */ /* 0x001fe200078e00ff */
[----:B------:R-:W-:Y:S01]  /*105b0*/  ULDC UR4, c[0x0][0xc3c] ;  /* 0x00030f0000047ab9 */ /* 0x000fe20000000800 */
[----:B------:R0:W-:Y:S01]  /*105c0*/  STL [R1], RZ ;  /* 0x000000ff01007387 */ /* 0x0001e20000100800 */
[----:B------:R-:W-:-:S03]  /*105d0*/  UISETP.GE.AND UP0, UPT, UR43, UR4, UPT ;  /* 0x000000042b00728c */ /* 0x000fc6000bf06270 */
[----:B------:R0:W-:Y:S03]  /*105e0*/  STL [R1+0x4], R0 ;  /* 0x0000040001007387 */ /* 0x0001e60000100800 */
[----:B------:R-:W-:Y:S01]  /*105f0*/  PLOP3.LUT P0, PT, PT, PT, UP0, 0x80, 0x0 ;  /* 0x000000000000781c */ /* 0x000fe20003f0f008 */
[----:B------:R0:W-:-:S12]  /*10600*/  STL [R1+0x30], RZ ;  /* 0x000030ff01007387 */ /* 0x0001d80000100800 */
[----:B0-----:R-:W-:Y:S05]  /*10610*/  @P0 BRA `(.L_x_195) ;  /* 0x0000004800800947 */ /* 0x001fea0003800000 */
[----:B-1----:R-:W0:Y:S01]  /*10620*/  S2R R6, SR_TID.X ;  /* 0x0000000000067919 */ /* 0x002e220000002100 */
[----:B------:R-:W1:Y:S01]  /*10630*/  S2UR UR5, SR_CgaCtaId ;  /* 0x00000000000579c3 */ /* 0x000e620000008800 */
[----:B------:R-:W-:Y:S01]  /*10640*/  UMOV UR4, 0x400 ;  /* 0x0000040000047882 */ /* 0x000fe20000000000 */
[----:B------:R-:W-:Y:S01]  /*10650*/  ULDC UR41, c[0x0][0xc] ;  /* 0x0000030000297ab9 */ /* 0x000fe20000000800 */
[----:B------:R-:W-:Y:S02]  /*10660*/  ULOP3.LUT UR39, UR38, 0x1, URZ, 0xfc, !UPT ;  /* 0x0000000126277892 */ /* 0x000fe4000f8efc3f */
[----:B------:R-:W-:Y:S01]  /*10670*/  ULOP3.LUT UR42, UR38, 0x2, URZ, 0xfc, !UPT ;  /* 0x00000002262a7892 */ /* 0x000fe2000f8efc3f */
[----:B------:R-:W-:Y:S01]  /*10680*/  ULDC.64 UR52, c[0x0][0x198] ;  /* 0x0000660000347ab9 */ /* 0x000fe20000000a00 */
[----:B-1----:R-:W-:-:S06]  /*10690*/  ULEA UR4, UR5, UR4, 0x18 ;  /* 0x0000000405047291 */ /* 0x002fcc000f8ec03f */
[----:B------:R-:W-:Y:S01]  /*106a0*/  IMAD.U32 R18, RZ, RZ, UR4 ;  /* 0x00000004ff127e24 */ /* 0x000fe2000f8e00ff */
[C---:B0-----:R-:W-:Y:S01]  /*106b0*/  LOP3.LUT R4, R6.reuse, 0x7f, RZ, 0xc0, !PT ;  /* 0x0000007f06047812 */ /* 0x041fe200078ec0ff */
[C---:B------:R-:W-:Y:S01]  /*106c0*/  IMAD.SHL.U32 R0, R6.reuse, 0x20, RZ ;  /* 0x0000002006007824 */ /* 0x040fe200078e00ff */
[C---:B------:R-:W-:Y:S01]  /*106d0*/  LOP3.LUT P0, RZ, R6.reuse, 0x4, RZ, 0xc0, !PT ;  /* 0x0000000406ff7812 */ /* 0x040fe2000780c0ff */
[----:B------:R-:W-:Y:S01]  /*106e0*/  IMAD.SHL.U32 R5, R6, 0x4, RZ ;  /* 0x0000000406057824 */ /* 0x000fe200078e00ff */
[----:B------:R-:W-:Y:S02]  /*106f0*/  SHF.R.U32.HI R3, RZ, 0x5, R4 ;  /* 0x00000005ff037819 */ /* 0x000fe40000011604 */
[----:B------:R-:W-:-:S04]  /*10700*/  LOP3.LUT R2, R0, 0x80, RZ, 0xc0, !PT ;  /* 0x0000008000027812 */ /* 0x000fc800078ec0ff */
[----:B------:R-:W-:-:S04]  /*10710*/  LOP3.LUT R2, R2, 0x10, R6, 0xf8, !PT ;  /* 0x0000001002027812 */ /* 0x000fc800078ef806 */
[----:B------:R-:W-:Y:S02]  /*10720*/  LOP3.LUT R5, R2, 0x10, R5, 0x78, !PT ;  /* 0x0000001002057812 */ /* 0x000fe400078e7805 */
[C---:B------:R-:W-:Y:S02]  /*10730*/  LOP3.LUT R2, R0.reuse, 0x60, RZ, 0xc0, !PT ;  /* 0x0000006000027812 */ /* 0x040fe400078ec0ff */
[----:B------:R-:W-:-:S03]  /*10740*/  LOP3.LUT R0, R0, 0x100, RZ, 0xc0, !PT ;  /* 0x0000010000007812 */ /* 0x000fc600078ec0ff */
[----:B------:R-:W-:-:S05]  /*10750*/  IMAD R2, R3, 0x200, R2 ;  /* 0x0000020003027824 */ /* 0x000fca00078e0202 */
[----:B------:R-:W-:Y:S01]  /*10760*/  IADD3 R5, R5, R2, R0 ;  /* 0x0000000205057210 */ /* 0x000fe20007ffe000 */
[----:B------:R-:W-:-:S04]  /*10770*/  IMAD.SHL.U32 R2, R6, 0x80, RZ ;  /* 0x0000008006027824 */ /* 0x000fc800078e00ff */
[----:B------:R0:W-:Y:S01]  /*10780*/  STL [R1+0x20], R5 ;  /* 0x0000200501007387 */ /* 0x0001e20000100800 */
[----:B------:R-:W-:-:S05]  /*10790*/  LOP3.LUT R0, R2, 0x380, RZ, 0xc0, !PT ;  /* 0x0000038002007812 */ /* 0x000fca00078ec0ff */
[----:B------:R-:W-:Y:S02]  /*107a0*/  IMAD R3, R3, 0x10, R0 ;  /* 0x0000001003037824 */ /* 0x000fe400078e0200 */
[----:B------:R-:W-:-:S05]  /*107b0*/  IMAD.SHL.U32 R0, R6, 0x10, RZ ;  /* 0x0000001006007824 */ /* 0x000fca00078e00ff */
[----:B------:R-:W-:-:S04]  /*107c0*/  LOP3.LUT R3, R3, 0x70, R0, 0x78, !PT ;  /* 0x0000007003037812 */ /* 0x000fc800078e7800 */
[----:B0-----:R-:W-:Y:S01]  /*107d0*/  LOP3.LUT R5, R3, 0xc00, R2, 0xf8, !PT ;  /* 0x00000c0003057812 */ /* 0x001fe200078ef802 */
[----:B------:R-:W-:Y:S01]  /*107e0*/  IMAD.SHL.U32 R3, R6, 0x2, RZ ;  /* 0x0000000206037824 */ /* 0x000fe200078e00ff */
[----:B------:R-:W-:-:S03]  /*107f0*/  LOP3.LUT R2, R0, 0x3f0, RZ, 0xc0, !PT ;  /* 0x000003f000027812 */ /* 0x000fc600078ec0ff */
[----:B------:R-:W-:Y:S01]  /*10800*/  STL [R1+0x24], R5 ;  /* 0x0000240501007387 */ /* 0x000fe20000100800 */
[----:B------:R-:W-:Y:S01]  /*10810*/  LOP3.LUT R3, R2, 0x70, R3, 0x78, !PT ;  /* 0x0000007002037812 */ /* 0x000fe200078e7803 */
[----:B------:R-:W-:Y:S01]  /*10820*/  IMAD.SHL.U32 R2, R4, 0x10, RZ ;  /* 0x0000001004027824 */ /* 0x000fe200078e00ff */
[----:B------:R-:W-:-:S04]  /*10830*/  SHF.R.U32.HI R4, RZ, 0x3, R4 ;  /* 0x00000003ff047819 */ /* 0x000fc80000011604 */
[----:B------:R-:W-:Y:S01]  /*10840*/  LOP3.LUT R3, R3, 0x400, R2, 0xf8, !PT ;  /* 0x0000040003037812 */ /* 0x000fe200078ef802 */
[----:B------:R-:W-:Y:S01]  /*10850*/  IMAD.MOV.U32 R2, RZ, RZ, 0x40 ;  /* 0x00000040ff027424 */ /* 0x000fe200078e00ff */
[----:B------:R-:W-:Y:S01]  /*10860*/  LOP3.LUT R4, R4, 0x70, R0, 0xf8, !PT ;  /* 0x0000007004047812 */ /* 0x000fe200078ef800 */
[----:B------:R-:W-:-:S03]  /*10870*/  IMAD.MOV.U32 R0, RZ, RZ, 0x1 ;  /* 0x00000001ff007424 */ /* 0x000fc600078e00ff */
[----:B------:R-:W-:-:S05]  /*10880*/  SEL R2, R2, 0xffffffc0, !P0 ;  /* 0xffffffc002027807 */ /* 0x000fca0004000000 */
[----:B------:R0:W-:Y:S02]  /*10890*/  STL [R1+0x28], R2 ;  /* 0x0000280201007387 */ /* 0x0001e40000100800 */
[----:B0-----:R-:W-:-:S05]  /*108a0*/  IMAD.IADD R2, R18, 0x1, R3 ;  /* 0x0000000112027824 */ /* 0x001fca00078e0203 */
[----:B------:R0:W-:Y:S04]  /*108b0*/  STL [R1+0x2c], R2 ;  /* 0x00002c0201007387 */ /* 0x0001e80000100800 */
[----:B------:R0:W-:Y:S04]  /*108c0*/  STL [R1+0x30], RZ ;  /* 0x000030ff01007387 */ /* 0x0001e80000100800 */
[----:B------:R0:W-:Y:S04]  /*108d0*/  STL [R1+0x4], R0 ;  /* 0x0000040001007387 */ /* 0x0001e80000100800 */
[----:B------:R0:W-:Y:S02]  /*108e0*/  STL [R1], RZ ;  /* 0x000000ff01007387 */ /* 0x0001e40000100800 */
.L_x_261:
[----:B------:R-:W-:Y:S01]  /*108f0*/  ULDC.64 UR4, c[0x0][0xc88] ;  /* 0x0003220000047ab9 */ /* 0x000fe20000000a00 */
[----:B------:R-:W-:Y:S01]  /*10900*/  ULDC.64 UR6, c[0x0][0xa18] ;  /* 0x0002860000067ab9 */ /* 0x000fe20000000a00 */
[----:B------:R-:W-:Y:S01]  /*10910*/  UIMAD.WIDE UR4, UR43, 0x4, UR4 ;  /* 0x000000042b0478a5 */ /* 0x000fe2000f8e0204 */
[----:B------:R-:W2:Y:S01]  /*10920*/  LDL.LU R10, [R1+0x18] ;  /* 0x00001800010a7983 */ /* 0x000ea20000300800 */
[----:B------:R-:W-:Y:S01]  /*10930*/  ULDC UR8, c[0x0][0x288] ;  /* 0x0000a20000087ab9 */ /* 0x000fe20000000800 */
[----:B-1----:R-:W1:Y:S03]  /*10940*/  LDC R9, c[0x0][0x2f0] ;  /* 0x0000bc00ff097b82 */ /* 0x002e660000000800 */
[----:B0-----:R-:W-:Y:S02]  /*10950*/  IMAD.U32 R2, RZ, RZ, UR4 ;  /* 0x00000004ff027e24 */ /* 0x001fe4000f8e00ff */
[----:B------:R-:W-:Y:S01]  /*10960*/  IMAD.U32 R3, RZ, RZ, UR5 ;  /* 0x00000005ff037e24 */ /* 0x000fe2000f8e00ff */
[----:B------:R-:W-:Y:S01]  /*10970*/  UISETP.NE.U32.AND UP0, UPT, UR6, URZ, UPT ;  /* 0x0000003f0600728c */ /* 0x000fe2000bf05070 */
[----:B------:R-:W-:-:S03]  /*10980*/  ULDC.64 UR4, c[0x0][0xa28] ;  /* 0x00028a0000047ab9 */ /* 0x000fc60000000a00 */
[----:B------:R-:W3:Y:S01]  /*10990*/  LDG.E R2, desc[UR48][R2.64] ;  /* 0x0000003002027981 */ /* 0x000ee2000c1e1900 */
[----:B------:R-:W-:Y:S01]  /*109a0*/  UISETP.NE.AND.EX UP0, UPT, UR7, URZ, UPT, UP0 ;  /* 0x0000003f0700728c */ /* 0x000fe2000bf05300 */
[----:B------:R-:W-:Y:S01]  /*109b0*/  IMAD.U32 R19, RZ, RZ, UR8 ;  /* 0x00000008ff137e24 */ /* 0x000fe2000f8e00ff */
[----:B------:R-:W-:Y:S01]  /*109c0*/  UISETP.NE.U32.AND UP1, UPT, UR4, URZ, UPT ;  /* 0x0000003f0400728c */ /* 0x000fe2000bf25070 */
[----:B------:R-:W-:-:S03]  /*109d0*/  ULDC.64 UR8, c[0x0][0xa08] ;  /* 0x0002820000087ab9 */ /* 0x000fc60000000a00 */
[----:B------:R-:W-:Y:S01]  /*109e0*/  UISETP.NE.AND.EX UP1, UPT, UR5, URZ, UPT, UP1 ;  /* 0x0000003f0500728c */ /* 0x000fe2000bf25310 */
[----:B------:R-:W-:-:S05]  /*109f0*/  PLOP3.LUT P3, PT, PT, PT, UP0, 0x80, 0x0 ;  /* 0x000000000000781c */ /* 0x000fca0003f6f008 */
[----:B------:R-:W-:Y:S02]  /*10a00*/  PLOP3.LUT P4, PT, PT, PT, UP1, 0x80, 0x0 ;  /* 0x000000000000781c */ /* 0x000fe40003f8f018 */
[----:B------:R-:W-:-:S04]  /*10a10*/  ISETP.NE.U32.AND P2, PT, RZ, UR8, PT ;  /* 0x00000008ff007c0c */ /* 0x000fc8000bf45070 */
[----:B------:R-:W-:Y:S02]  /*10a20*/  ISETP.NE.AND.EX P2, PT, RZ, UR9, PT, P2 ;  /* 0x00000009ff007c0c */ /* 0x000fe4000bf45320 */
[----:B---3--:R-:W-:Y:S02]  /*10a30*/  R2UR UR45, R2 ;  /* 0x00000000022d72ca */ /* 0x008fe400000e0000 */
[----:B------:R-:W0:Y:S11]  /*10a40*/  LDC.64 R2, c[0x0][0x418] ;  /* 0x00010600ff027b82 */ /* 0x000e360000000a00 */
[----:B------:R-:W-:-:S02]  /*10a50*/  USHF.R.S32.HI UR46, URZ, 0x1f, UR45 ;  /* 0x0000001f3f2e7899 */ /* 0x000fc4000801142d */
[----:B------:R-:W-:Y:S02]  /*10a60*/  USHF.L.U32 UR47, UR45, 0x2, URZ ;  /* 0x000000022d2f7899 */ /* 0x000fe4000800063f */
[----:B------:R-:W-:Y:S02]  /*10a70*/  USHF.L.U64.HI UR50, UR45, 0x2, UR46 ;  /* 0x000000022d327899 */ /* 0x000fe4000801022e */
[----:B------:R-:W-:Y:S02]  /*10a80*/  @UP0 UIADD3 UR6, UP3, UR47, UR6, URZ ;  /* 0x000000062f060290 */ /* 0x000fe4000ff7e03f */
[----:B------:R-:W-:Y:S02]  /*10a90*/  @UP1 ULEA UR4, UP2, UR45, UR4, 0x2 ;  /* 0x000000042d041291 */ /* 0x000fe4000f84103f */
[----:B------:R-:W-:Y:S02]  /*10aa0*/  @UP0 UIADD3.X UR7, UR50, UR7, URZ, UP3, !UPT ;  /* 0x0000000732070290 */ /* 0x000fe40009ffe43f */
[----:B------:R-:W-:Y:S01]  /*10ab0*/  IMAD.U32 R4, RZ, RZ, UR6 ;  /* 0x00000006ff047e24 */ /* 0x000fe2000f8e00ff */
[----:B------:R-:W-:-:S03]  /*10ac0*/  @UP1 ULEA.HI.X UR5, UR45, UR5, UR46, 0x2, UP2 ;  /* 0x000000052d051291 */ /* 0x000fc600090f142e */
[----:B------:R-:W-:Y:S01]  /*10ad0*/  IMAD.U32 R5, RZ, RZ, UR7 ;  /* 0x00000007ff057e24 */ /* 0x000fe2000f8e00ff */
[----:B------:R-:W-:Y:S02]  /*10ae0*/  ULDC.64 UR6, c[0x0][0xa00] ;  /* 0x0002800000067ab9 */ /* 0x000fe40000000a00 */
[----:B------:R-:W-:Y:S02]  /*10af0*/  ISETP.NE.U32.AND P0, PT, RZ, UR6, PT ;  /* 0x00000006ff007c0c */ /* 0x000fe4000bf05070 */
[----:B------:R3:W5:Y:S01]  /*10b00*/  @P3 LDG.E R19, desc[UR48][R4.64] ;  /* 0x0000003004133981 */ /* 0x000762000c1e1900 */
[----:B0-----:R-:W-:Y:S02]  /*10b10*/  ISETP.NE.U32.AND P1, PT, R2, RZ, PT ;  /* 0x000000ff0200720c */ /* 0x001fe40003f25070 */
[----:B------:R-:W-:Y:S01]  /*10b20*/  ISETP.NE.AND.EX P0, PT, RZ, UR7, PT, P0 ;  /* 0x00000007ff007c0c */ /* 0x000fe2000bf05300 */
[----:B---3--:R-:W-:Y:S01]  /*10b30*/  IMAD.U32 R4, RZ, RZ, UR4 ;  /* 0x00000004ff047e24 */ /* 0x008fe2000f8e00ff */
[----:B------:R-:W-:Y:S01]  /*10b40*/  UIADD3 UR4, UP0, UR47, UR6, URZ ;  /* 0x000000062f047290 */ /* 0x000fe2000ff1e03f */
[----:B------:R-:W-:Y:S01]  /*10b50*/  IMAD.U32 R5, RZ, RZ, UR5 ;  /* 0x00000005ff057e24 */ /* 0x000fe2000f8e00ff */
[----:B------:R-:W-:-:S02]  /*10b60*/  UIADD3 UR6, UP1, UR47, UR8, URZ ;  /* 0x000000082f067290 */ /* 0x000fc4000ff3e03f */
[----:B------:R-:W-:Y:S02]  /*10b70*/  UIADD3.X UR5, UR50, UR7, URZ, UP0, !UPT ;  /* 0x0000000732057290 */ /* 0x000fe400087fe43f */
[----:B------:R-:W-:Y:S01]  /*10b80*/  UIADD3.X UR7, UR50, UR9, URZ, UP1, !UPT ;  /* 0x0000000932077290 */ /* 0x000fe20008ffe43f */
[----:B------:R0:W3:Y:S01]  /*10b90*/  @P4 LDG.E R0, desc[UR48][R4.64] ;  /* 0x0000003004004981 */ /* 0x0000e2000c1e1900 */
[----:B------:R-:W-:-:S04]  /*10ba0*/  IMAD.U32 R6, RZ, RZ, UR6 ;  /* 0x00000006ff067e24 */ /* 0x000fc8000f8e00ff */
[----:B------:R-:W-:Y:S02]  /*10bb0*/  IMAD.U32 R7, RZ, RZ, UR7 ;  /* 0x00000007ff077e24 */ /* 0x000fe4000f8e00ff */
[----:B0-----:R-:W-:-:S03]  /*10bc0*/  IMAD.U32 R4, RZ, RZ, UR4 ;  /* 0x00000004ff047e24 */ /* 0x001fc6000f8e00ff */
[----:B------:R-:W4:Y:S01]  /*10bd0*/  @P2 LDG.E R8, desc[UR48][R6.64] ;  /* 0x0000003006082981 */ /* 0x000f22000c1e1900 */
[----:B------:R-:W-:-:S05]  /*10be0*/  IMAD.U32 R5, RZ, RZ, UR5 ;  /* 0x00000005ff057e24 */ /* 0x000fca000f8e00ff */
[----:B------:R-:W4:Y:S01]  /*10bf0*/  @P0 LDG.E R2, desc[UR48][R4.64] ;  /* 0x0000003004020981 */ /* 0x000f22000c1e1900 */
[----:B------:R-:W-:Y:S02]  /*10c00*/  ISETP.NE.AND.EX P1, PT, R3, RZ, PT, P1 ;  /* 0x000000ff0300720c */ /* 0x000fe40003f25310 */
[----:B------:R-:W0:Y:S01]  /*10c10*/  LDC R3, c[0x0][0x424] ;  /* 0x00010900ff037b82 */ /* 0x000e220000000800 */
[----:B------:R-:W-:Y:S01]  /*10c20*/  UMOV UR4, URZ ;  /* 0x0000003f00047c82 */ /* 0x000fe20008000000 */
[----:B------:R-:W-:Y:S01]  /*10c30*/  UMOV UR44, URZ ;  /* 0x0000003f002c7c82 */ /* 0x000fe20008000000 */
[----:B------:R-:W-:Y:S01]  /*10c40*/  UMOV UR40, URZ ;  /* 0x0000003f00287c82 */ /* 0x000fe20008000000 */
[----:B--2---:R-:W-:Y:S02]  /*10c50*/  R2UR UR36, R10 ;  /* 0x000000000a2472ca */ /* 0x004fe400000e0000 */
[----:B---3--:R-:W-:Y:S02]  /*10c60*/  @P4 R2UR UR4, R0 ;  /* 0x00000000000442ca */ /* 0x008fe400000e0000 */
[----:B------:R-:W-:-:S04]  /*10c70*/  LOP3.LUT R0, R10, 0xff000000, RZ, 0xc0, !PT ;  /* 0xff0000000a007812 */ /* 0x000fc800078ec0ff */
[----:B------:R-:W-:Y:S02]  /*10c80*/  SHF.R.U32.HI R0, RZ, 0x8, R0 ;  /* 0x00000008ff007819 */ /* 0x000fe40000011600 */
[----:B----4-:R-:W-:Y:S02]  /*10c90*/  @P2 R2UR UR40, R8 ;  /* 0x00000000082822ca */ /* 0x010fe400000e0000 */
[----:B------:R-:W-:Y:S02]  /*10ca0*/  @P0 R2UR UR44, R2 ;  /* 0x00000000022c02ca */ /* 0x000fe400000e0000 */
[----:B------:R-:W-:-:S04]  /*10cb0*/  LOP3.LUT R2, R10, 0xff0000, RZ, 0xc0, !PT ;  /* 0x00ff00000a027812 */ /* 0x000fc800078ec0ff */
[----:B------:R-:W-:Y:S01]  /*10cc0*/  LEA.HI R0, R2, R0, RZ, 0x10 ;  /* 0x0000000002007211 */ /* 0x000fe200078f80ff */
[----:B01----:R-:W-:Y:S08]  /*10cd0*/  @P3 BRA `(.L_x_196) ;  /* 0x0000000000103947 */ /* 0x003ff00003800000 */
[----:B------:R-:W-:Y:S05]  /*10ce0*/  @!P0 BRA `(.L_x_196) ;  /* 0x00000000000c8947 */ /* 0x000fea0003800000 */
[----:B-----5:R-:W2:Y:S04]  /*10cf0*/  LDG.E R19, desc[UR48][R4.64] ;  /* 0x0000003004137981 */ /* 0x020ea8000c1e1900 */
[----:B------:R-:W2:Y:S02]  /*10d00*/  LDG.E R4, desc[UR48][R4.64+0x4] ;  /* 0x0000043004047981 */ /* 0x000ea4000c1e1900 */
[----:B--2---:R-:W-:-:S07]  /*10d10*/  IMAD.IADD R19, R4, 0x1, -R19 ;  /* 0x0000000104137824 */ /* 0x004fce00078e0a13 */
.L_x_196:
[----:B------:R-:W-:Y:S01]  /*10d20*/  SEL R3, R3, 0x1, P1 ;  /* 0x0000000103037807 */ /* 0x000fe20000800000 */
[----:B------:R-:W-:Y:S01]  /*10d30*/  ULDC.64 UR6, c[0x0][0xa20] ;  /* 0x0002880000067ab9 */ /* 0x000fe20000000a00 */
[----:B------:R-:W-:Y:S01]  /*10d40*/  ULOP3.LUT UR36, UR36, 0xffff, URZ, 0xc0, !UPT ;  /* 0x0000ffff24247892 */ /* 0x000fe2000f8ec03f */
[----:B------:R-:W-:Y:S01]  /*10d50*/  ISETP.NE.U32.AND P0, PT, RZ, UR6, PT ;  /* 0x00000006ff007c0c */ /* 0x000fe2000bf05070 */
[----:B------:R-:W-:Y:S01]  /*10d60*/  UIADD3 UR40, UR40, UR4, URZ ;  /* 0x0000000428287290 */ /* 0x000fe2000fffe03f */
[----:B------:R-:W-:Y:S02]  /*10d70*/  IMAD R2, R3, R9, RZ ;  /* 0x0000000903027224 */ /* 0x000fe400078e02ff */
[----:B------:R-:W-:Y:S01]  /*10d80*/  IMAD.U32 R3, RZ, RZ, UR45 ;  /* 0x0000002dff037e24 */ /* 0x000fe2000f8e00ff */
[----:B------:R-:W-:-:S04]  /*10d90*/  ISETP.NE.AND.EX P0, PT, RZ, UR7, PT, P0 ;  /* 0x00000007ff007c0c */ /* 0x000fc8000bf05300 */
[----:B------:R0:W-:Y:S09]  /*10da0*/  STL [R1+0x8], R3 ;  /* 0x0000080301007387 */ /* 0x0001f20000100800 */
[----:B------:R-:W-:Y:S05]  /*10db0*/  @!P0 BRA `(.L_x_197) ;  /* 0x0000000000188947 */ /* 0x000fea0003800000 */
[----:B------:R-:W-:-:S04]  /*10dc0*/  UIADD3 UR5, UP0, UR47, UR6, URZ ;  /* 0x000000062f057290 */ /* 0x000fc8000ff1e03f */
[----:B------:R-:W-:Y:S02]  /*10dd0*/  UIADD3.X UR6, UR50, UR7, URZ, UP0, !UPT ;  /* 0x0000000732067290 */ /* 0x000fe400087fe43f */
[----:B------:R-:W-:-:S04]  /*10de0*/  IMAD.U32 R2, RZ, RZ, UR5 ;  /* 0x00000005ff027e24 */ /* 0x000fc8000f8e00ff */
[----:B0-----:R-:W-:-:S05]  /*10df0*/  IMAD.U32 R3, RZ, RZ, UR6 ;  /* 0x00000006ff037e24 */ /* 0x001fca000f8e00ff */
[----:B------:R1:W5:Y:S01]  /*10e00*/  LDG.E R2, desc[UR48][R2.64] ;  /* 0x0000003002027981 */ /* 0x000362000c1e1900 */
[----:B------:R-:W-:Y:S05]  /*10e10*/  BRA `(.L_x_198) ;  /* 0x0000000000107947 */ /* 0x000fea0003800000 */
.L_x_197:
[----:B------:R-:W-:Y:S05]  /*10e20*/  @!P2 BRA `(.L_x_198) ;  /* 0x00000000000ca947 */ /* 0x000fea0003800000 */
[----:B------:R-:W2:Y:S04]  /*10e30*/  LDG.E R2, desc[UR48][R6.64] ;  /* 0x0000003006027981 */ /* 0x000ea8000c1e1900 */
[----:B------:R-:W2:Y:S02]  /*10e40*/  LDG.E R6, desc[UR48][R6.64+0x4] ;  /* 0x0000043006067981 */ /* 0x000ea4000c1e1900 */
[----:B--2---:R-:W-:-:S07]  /*10e50*/  IMAD.IADD R2, R6, 0x1, -R2 ;  /* 0x0000000106027824 */ /* 0x004fce00078e0a02 */
.L_x_198:
[----:B-----5:R-:W-:-:S04]  /*10e60*/  VIADD R2, R2, -UR4 ;  /* 0x8000000402027c36 */ /* 0x020fc80008000000 */
[C---:B01----:R-:W-:Y:S01]  /*10e70*/  VIADD R3, R2.reuse, 0xdf ;  /* 0x000000df02037836 */ /* 0x043fe20000000000 */
[----:B------:R-:W-:Y:S01]  /*10e80*/  ISETP.GE.AND P0, PT, R2, 0x1, PT ;  /* 0x000000010200780c */ /* 0x000fe20003f06270 */
[----:B------:R-:W-:-:S04]  /*10e90*/  IMAD.MOV.U32 R2, RZ, RZ, RZ ;  /* 0x000000ffff027224 */ /* 0x000fc800078e00ff */
[----:B------:R-:W-:-:S05]  /*10ea0*/  IMAD.HI R2, R3, -0x6db6db6d, R2 ;  /* 0x9249249303027827 */ /* 0x000fca00078e0202 */
[----:B------:R-:W-:-:S04]  /*10eb0*/  SHF.R.U32.HI R17, RZ, 0x1f, R2 ;  /* 0x0000001fff117819 */ /* 0x000fc80000011602 */
[----:B------:R-:W-:Y:S01]  /*10ec0*/  LEA.HI.SX32 R17, R2, R17, 0x19 ;  /* 0x0000001102117211 */ /* 0x000fe200078fcaff */
[----:B------:R-:W-:Y:S01]  /*10ed0*/  IMAD.MOV.U32 R2, RZ, RZ, RZ ;  /* 0x000000ffff027224 */ /* 0x000fe200078e00ff */
[----:B------:R-:W-:Y:S06]  /*10ee0*/  @!P0 BRA `(.L_x_199) ;  /* 0x0000000000748947 */ /* 0x000fec0003800000 */
[----:B------:R-:W-:-:S04]  /*10ef0*/  SHF.R.U32.HI R4, RZ, 0x10, R0 ;  /* 0x00000010ff047819 */ /* 0x000fc80000011600 */
[----:B------:R-:W-:-:S13]  /*10f00*/  ISETP.NE.AND P0, PT, R4, RZ, PT ;  /* 0x000000ff0400720c */ /* 0x000fda0003f05270 */
[----:B------:R-:W0:Y:S02]  /*10f10*/  @!P0 LDC R4, c[0x0][0x9f0] ;  /* 0x00027c00ff048b82 */ /* 0x000e240000000800 */
[----:B0-----:R-:W-:Y:S02]  /*10f20*/  IABS R6, R4 ;  /* 0x0000000400067213 */ /* 0x001fe40000000000 */
[----:B------:R-:W-:Y:S02]  /*10f30*/  IADD3 R5, R4, -0x1, R17 ;  /* 0xffffffff04057810 */ /* 0x000fe40007ffe011 */
[----:B------:R-:W0:Y:S08]  /*10f40*/  I2F.RP R2, R6 ;  /* 0x0000000600027306 */ /* 0x000e300000209400 */
[----:B0-----:R-:W0:Y:S02]  /*10f50*/  MUFU.RCP R2, R2 ;  /* 0x0000000200027308 */ /* 0x001e240000001000 */
[----:B0-----:R-:W-:-:S06]  /*10f60*/  VIADD R2, R2, 0xffffffe ;  /* 0x0ffffffe02027836 */ /* 0x001fcc0000000000 */
[----:B------:R0:W1:Y:S02]  /*10f70*/  F2I.FTZ.U32.TRUNC.NTZ R3, R2 ;  /* 0x0000000200037305 */ /* 0x000064000021f000 */
[----:B0-----:R-:W-:-:S04]  /*10f80*/  LOP3.LUT R2, R5, R4, RZ, 0x3c, !PT ;  /* 0x0000000405027212 */ /* 0x001fc800078e3cff */
[----:B------:R-:W-:Y:S01]  /*10f90*/  ISETP.GE.AND P2, PT, R2, RZ, PT ;  /* 0x000000ff0200720c */ /* 0x000fe20003f46270 */
[----:B-1----:R-:W-:-:S04]  /*10fa0*/  IMAD.MOV R2, RZ, RZ, -R3 ;  /* 0x000000ffff027224 */ /* 0x002fc800078e0a03 */
[----:B------:R-:W-:Y:S02]  /*10fb0*/  IMAD R7, R2, R6, RZ ;  /* 0x0000000602077224 */ /* 0x000fe400078e02ff */
[----:B------:R-:W-:-:S04]  /*10fc0*/  IMAD.MOV.U32 R2, RZ, RZ, RZ ;  /* 0x000000ffff027224 */ /* 0x000fc800078e00ff */
[----:B------:R-:W-:Y:S01]  /*10fd0*/  IMAD.HI.U32 R7, R3, R7, R2 ;  /* 0x0000000703077227 */ /* 0x000fe200078e0002 */
[----:B------:R-:W-:Y:S02]  /*10fe0*/  IABS R2, R5 ;  /* 0x0000000500027213 */ /* 0x000fe40000000000 */
[----:B------:R-:W-:-:S03]  /*10ff0*/  IABS R3, R4 ;  /* 0x0000000400037213 */ /* 0x000fc60000000000 */
[----:B------:R-:W-:-:S04]  /*11000*/  IMAD.HI.U32 R7, R7, R2, RZ ;  /* 0x0000000207077227 */ /* 0x000fc800078e00ff */
[----:B------:R-:W-:-:S04]  /*11010*/  IMAD.MOV R3, RZ, RZ, -R3 ;  /* 0x000000ffff037224 */ /* 0x000fc800078e0a03 */
[----:B------:R-:W-:-:S05]  /*11020*/  IMAD R2, R7, R3, R2 ;  /* 0x0000000307027224 */ /* 0x000fca00078e0202 */
[----:B------:R-:W-:-:S13]  /*11030*/  ISETP.GT.U32.AND P1, PT, R6, R2, PT ;  /* 0x000000020600720c */ /* 0x000fda0003f24070 */
[----:B------:R-:W-:Y:S02]  /*11040*/  @!P1 IMAD.IADD R2, R2, 0x1, -R6 ;  /* 0x0000000102029824 */ /* 0x000fe400078e0a06 */
[----:B------:R-:W-:Y:S01]  /*11050*/  @!P1 VIADD R7, R7, 0x1 ;  /* 0x0000000107079836 */ /* 0x000fe20000000000 */
[----:B------:R-:W-:Y:S02]  /*11060*/  ISETP.NE.AND P1, PT, R4, RZ, PT ;  /* 0x000000ff0400720c */ /* 0x000fe40003f25270 */
[----:B------:R-:W-:-:S13]  /*11070*/  ISETP.GE.U32.AND P0, PT, R2, R6, PT ;  /* 0x000000060200720c */ /* 0x000fda0003f06070 */
[----:B------:R-:W-:-:S04]  /*11080*/  @P0 VIADD R7, R7, 0x1 ;  /* 0x0000000107070836 */ /* 0x000fc80000000000 */
[----:B------:R-:W-:-:S04]  /*11090*/  IMAD.MOV.U32 R2, RZ, RZ, R7 ;  /* 0x000000ffff027224 */ /* 0x000fc800078e0007 */
[----:B------:R-:W-:Y:S01]  /*110a0*/  @!P2 IMAD.MOV R2, RZ, RZ, -R2 ;  /* 0x000000ffff02a224 */ /* 0x000fe200078e0a02 */
[----:B------:R-:W-:-:S07]  /*110b0*/  @!P1 LOP3.LUT R2, RZ, R4, RZ, 0x33, !PT ;  /* 0x00000004ff029212 */ /* 0x000fce00078e33ff */
.L_x_199:
[----:B------:R-:W-:Y:S01]  /*110c0*/  LOP3.LUT R0, R0, 0xff, RZ, 0xc0, !PT ;  /* 0x000000ff00007812 */ /* 0x000fe200078ec0ff */
[----:B------:R-:W-:Y:S04]  /*110d0*/  BSSY B7, `(.L_x_200) ;  /* 0x000032e000077945 */ /* 0x000fe80003800000 */
[----:B------:R-:W-:-:S05]  /*110e0*/  IMAD R3, R0, R2, RZ ;  /* 0x0000000200037224 */ /* 0x000fca00078e02ff */
[----:B------:R0:W-:Y:S01]  /*110f0*/  STL [R1+0x18], R3 ;  /* 0x0000180301007387 */ /* 0x0001e20000100800 */
[----:B------:R-:W-:-:S04]  /*11100*/  VIADDMNMX R17, R3, R2, R17, PT ;  /* 0x0000000203117246 */ /* 0x000fc80003800111 */
[----:B------:R-:W-:-:S13]  /*11110*/  ISETP.GT.AND P0, PT, R17, R3, PT ;  /* 0x000000031100720c */ /* 0x000fda0003f04270 */
[----:B0-----:R-:W-:Y:S05]  /*11120*/  @P0 BRA `(.L_x_201) ;  /* 0x0000000000480947 */ /* 0x001fea0003800000 */
[----:B------:R-:W0:Y:S02]  /*11130*/  S2R R3, SR_TID.X ;  /* 0x0000000000037919 */ /* 0x000e240000002100 */
[----:B0-----:R-:W-:-:S04]  /*11140*/  LOP3.LUT R3, R3, 0x7f, RZ, 0xc0, !PT ;  /* 0x0000007f03037812 */ /* 0x001fc800078ec0ff */
[----:B------:R-:W-:-:S13]  /*11150*/  ISETP.NE.AND P0, PT, R3, RZ, PT ;  /* 0x000000ff0300720c */ /* 0x000fda0003f05270 */
[----:B------:R-:W-:Y:S05]  /*11160*/  @P0 BRA `(.L_x_202) ;  /* 0x0000003000900947 */ /* 0x000fea0003800000 */
[----:B------:R-:W0:Y:S01]  /*11170*/  S2R R5, SR_LANEID ;  /* 0x0000000000057919 */ /* 0x000e220000000000 */
[----:B------:R-:W-:Y:S01]  /*11180*/  VOTEU.ANY UR4, UPT, PT ;  /* 0x0000000000047886 */ /* 0x000fe200038e0100 */
[----:B------:R-:W1:Y:S01]  /*11190*/  LDC.64 R2, c[0x0][0xc60] ;  /* 0x00031800ff027b82 */ /* 0x000e620000000a00 */
[----:B------:R-:W0:Y:S02]  /*111a0*/  FLO.U32 R0, UR4 ;  /* 0x0000000400007d00 */ /* 0x000e2400080e0000 */
[----:B0-----:R-:W-:-:S06]  /*111b0*/  ISETP.EQ.U32.AND P0, PT, R0, R5, PT ;  /* 0x000000050000720c */ /* 0x001fcc0003f02070 */
[----:B------:R-:W1:Y:S07]  /*111c0*/  POPC R5, UR4 ;  /* 0x0000000400057d09 */ /* 0x000e6e0008000000 */
[----:B-1----:R-:W2:Y:S01]  /*111d0*/  @P0 ATOMG.E.ADD.STRONG.GPU PT, R3, desc[UR48][R2.64], R5 ;  /* 0x00000005020309a8 */ /* 0x002ea200081ee1f0 */
[----:B------:R-:W0:Y:S02]  /*111e0*/  S2R R4, SR_LTMASK ;  /* 0x0000000000047919 */ /* 0x000e240000003900 */
[----:B0-----:R-:W-:-:S04]  /*111f0*/  LOP3.LUT R4, R4, UR4, RZ, 0xc0, !PT ;  /* 0x0000000404047c12 */ /* 0x001fc8000f8ec0ff */
[----:B------:R-:W0:Y:S01]  /*11200*/  POPC R7, R4 ;  /* 0x0000000400077309 */ /* 0x000e220000000000 */
[----:B--2---:R-:W0:Y:S02]  /*11210*/  SHFL.IDX PT, R0, R3, R0, 0x1f ;  /* 0x00001f0003007589 */ /* 0x004e2400000e0000 */
[----:B0-----:R-:W-:-:S05]  /*11220*/  IADD3 R0, R0, UR41, R7 ;  /* 0x0000002900007c10 */ /* 0x001fca000fffe007 */
[----:B------:R0:W-:Y:S01]  /*11230*/  STL [R1+0x10], R0 ;  /* 0x0000100001007387 */ /* 0x0001e20000100800 */
[----:B------:R-:W-:Y:S05]  /*11240*/  BRA `(.L_x_202) ;  /* 0x0000003000587947 */ /* 0x000fea0003800000 */
.L_x_201:
[----:B------:R-:W-:Y:S01]  /*11250*/  VIADD R0, R18, 0x20400 ;  /* 0x0002040012007836 */ /* 0x000fe20000000000 */
[----:B------:R-:W-:Y:S04]  /*11260*/  BSSY B6, `(.L_x_203) ;  /* 0x0000013000067945 */ /* 0x000fe80003800000 */
[----:B------:R-:W-:-:S13]  /*11270*/  LOP3.LUT P0, RZ, R0, 0x3ff, RZ, 0xc0, !PT ;  /* 0x000003ff00ff7812 */ /* 0x000fda000780c0ff */
        /* <DEDUP_REMOVED lines=17> */
.L_x_204:
[----:B------:R-:W-:Y:S05]  /*11390*/  BSYNC B6 ;  /* 0x0000000000067941 */ /* 0x000fea0003800000 */
.L_x_203:
[----:B------:R-:W2:Y:S01]  /*113a0*/  LDL.LU R16, [R1+0xc] ;  /* 0x00000c0001107983 */ /* 0x000ea20000300800 */
[----:B------:R-:W-:Y:S01]  /*113b0*/  VIADD R0, R18, 0xe400 ;  /* 0x0000e40012007836 */ /* 0x000fe20000000000 */
[----:B------:R-:W-:Y:S04]  /*113c0*/  BSSY B6, `(.L_x_205) ;  /* 0x0000016000067945 */ /* 0x000fe80003800000 */
[----:B------:R-:W-:Y:S02]  /*113d0*/  LOP3.LUT P0, RZ, R0, 0x3ff, RZ, 0xc0, !PT ;  /* 0x000003ff00ff7812 */ /* 0x000fe4000780c0ff */
[----:B--2---:R-:W-:-:S11]  /*113e0*/  LOP3.LUT R16, R16, 0xfffffffe, RZ, 0xc0, !PT ;  /* 0xfffffffe10107812 */ /* 0x004fd600078ec0ff */
[----:B------:R-:W-:-:S05]  /*113f0*/  @P0 LOP3.LUT R16, R16, 0x1, RZ, 0xfc, !PT ;  /* 0x0000000110100812 */ /* 0x000fca00078efcff */
[----:B------:R0:W-:Y:S01]  /*11400*/  STL [R1+0xc], R16 ;  /* 0x00000c1001007387 */ /* 0x0001e20000100800 */
[----:B------:R-:W-:Y:S05]  /*11410*/  @!P0 BRA `(.L_x_206) ;  /* 0x0000000000408947 */ /* 0x000fea0003800000 */
[----:B------:R-:W-:Y:S01]  /*11420*/  MOV R2, 0x0 ;  /* 0x0000000000027802 */ /* 0x000fe20000000f00 */
[----:B------:R-:W-:Y:S01]  /*11430*/  ULDC.64 UR6, c[0x4][0xc0] ;  /* 0x0100300000067ab9 */ /* 0x000fe20000000a00 */
[----:B------:R-:W-:Y:S01]  /*11440*/  ULDC.64 UR8, c[0x4][0xc8] ;  /* 0x0100320000087ab9 */ /* 0x000fe20000000a00 */
[----:B------:R-:W-:Y:S01]  /*11450*/  ULDC.64 UR4, c[0x4][0x10] ;  /* 0x0100040000047ab9 */ /* 0x000fe20000000a00 */
[----:B------:R-:W-:Y:S02]  /*11460*/  IMAD.U32 R4, RZ, RZ, UR6 ;  /* 0x00000006ff047e24 */ /* 0x000fe4000f8e00ff */
[----:B------:R-:W1:Y:S01]  /*11470*/  LDC.64 R2, c[0x4][R2] ;  /* 0x0100000002027b82 */ /* 0x000e620000000a00 */
        /* <DEDUP_REMOVED lines=9> */
[----:B01----:R-:W-:Y:S05]  /*11510*/  CALL.ABS.NOINC R2 ;  /* 0x0000000002007343 */ /* 0x003fea0003c00000 */
.L_x_206:
[----:B------:R-:W-:Y:S05]  /*11520*/  BSYNC B6 ;  /* 0x0000000000067941 */ /* 0x000fea0003800000 */
.L_x_205:
        /* <DEDUP_REMOVED lines=20> */
.L_x_208:
[----:B------:R-:W-:Y:S05]  /*11670*/  BSYNC B6 ;  /* 0x0000000000067941 */ /* 0x000fea0003800000 */
.L_x_207:
[----:B------:R-:W-:Y:S01]  /*11680*/  LOP3.LUT P6, RZ, R16, 0x1, RZ, 0xc0, !PT ;  /* 0x0000000110ff7812 */ /* 0x000fe200078cc0ff */
[----:B------:R-:W-:-:S12]  /*11690*/  BSSY B6, `(.L_x_209) ;  /* 0x0000012000067945 */ /* 0x000fd80003800000 */
        /* <DEDUP_REMOVED lines=17> */
.L_x_210:
[----:B------:R-:W-:Y:S05]  /*117b0*/  BSYNC B6 ;  /* 0x0000000000067941 */ /* 0x000fea0003800000 */
.L_x_209:
[----:B------:R-:W2:Y:S01]  /*117c0*/  LDL R8, [R1+0x8] ;  /* 0x0000080001087983 */ /* 0x000ea20000100800 */
[----:B------:R-:W-:Y:S02]  /*117d0*/  ULDC.64 UR4, c[0x0][0x9f8] ;  /* 0x00027e0000047ab9 */ /* 0x000fe40000000a00 */
[----:B------:R-:W-:-:S04]  /*117e0*/  UISETP.NE.U32.AND UP0, UPT, UR4, URZ, UPT ;  /* 0x0000003f0400728c */ /* 0x000fc8000bf05070 */
[----:B------:R-:W-:-:S06]  /*117f0*/  UISETP.NE.AND.EX UP0, UPT, UR5, URZ, UPT, UP0 ;  /* 0x0000003f0500728c */ /* 0x000fcc000bf05300 */
[----:B------:R-:W-:-:S05]  /*11800*/  PLOP3.LUT P0, PT, PT, PT, UP0, 0x80, 0x0 ;  /* 0x000000000000781c */ /* 0x000fca0003f0f008 */
[----:B------:R-:W-:-:S04]  /*11810*/  @UP0 UIADD3 UR4, UP1, UR47, UR4, URZ ;  /* 0x000000042f040290 */ /* 0x000fc8000ff3e03f */
[----:B------:R-:W-:Y:S02]  /*11820*/  @UP0 UIADD3.X UR5, UR50, UR5, URZ, UP1, !UPT ;  /* 0x0000000532050290 */ /* 0x000fe40008ffe43f */
[----:B------:R-:W-:-:S04]  /*11830*/  IMAD.U32 R2, RZ, RZ, UR4 ;  /* 0x00000004ff027e24 */ /* 0x000fc8000f8e00ff */
[----:B------:R-:W-:Y:S01]  /*11840*/  IMAD.U32 R3, RZ, RZ, UR5 ;  /* 0x00000005ff037e24 */ /* 0x000fe2000f8e00ff */
[----:B------:R-:W1:Y:S01]  /*11850*/  S2R R0, SR_TID.X ;  /* 0x0000000000007919 */ /* 0x000e620000002100 */
[----:B------:R-:W-:-:S03]  /*11860*/  ULDC.64 UR4, c[0x0][0xa08] ;  /* 0x0002820000047ab9 */ /* 0x000fc60000000a00 */
[----:B--2---:R2:W3:Y:S01]  /*11870*/  @P0 LDG.E R8, desc[UR48][R2.64] ;  /* 0x0000003002080981 */ /* 0x0044e2000c1e1900 */
[----:B-1----:R-:W-:-:S04]  /*11880*/  SHF.R.U32.HI R0, RZ, 0x5, R0 ;  /* 0x00000005ff007819 */ /* 0x002fc80000011600 */
[----:B------:R-:W-:Y:S01]  /*11890*/  LOP3.LUT R0, R0, 0x3, RZ, 0xc0, !PT ;  /* 0x0000000300007812 */ /* 0x000fe200078ec0ff */
[----:B--2---:R-:W1:Y:S01]  /*118a0*/  LDC.64 R2, c[0x0][0x418] ;  /* 0x00010600ff027b82 */ /* 0x004e620000000a00 */
[----:B---3--:R-:W-:Y:S01]  /*118b0*/  SHF.R.S32.HI R9, RZ, 0x1f, R8 ;  /* 0x0000001fff097819 */ /* 0x008fe20000011408 */
[----:B------:R2:W-:Y:S01]  /*118c0*/  @P0 STL [R1+0x8], R8 ;  /* 0x0000080801000387 */ /* 0x0005e20000100800 */
[----:B-1----:R-:W-:Y:S01]  /*118d0*/  LOP3.LUT P0, RZ, R2, UR4, RZ, 0xfc, !PT ;  /* 0x0000000402ff7c12 */ /* 0x002fe2000f80fcff */
[----:B------:R-:W-:Y:S02]  /*118e0*/  UMOV UR4, 0xffffffff ;  /* 0xffffffff00047882 */ /* 0x000fe40000000000 */
[----:B------:R2:W-:Y:S01]  /*118f0*/  STL [R1+0x1c], R9 ;  /* 0x00001c0901007387 */ /* 0x0005e20000100800 */
[----:B------:R-:W-:-:S04]  /*11900*/  LOP3.LUT P0, RZ, R3, UR5, RZ, 0xfc, P0 ;  /* 0x0000000503ff7c12 */ /* 0x000fc8000800fcff */
[----:B0-----:R-:W-:Y:S01]  /*11910*/  SEL R16, R8, RZ, !P0 ;  /* 0x000000ff08107207 */ /* 0x001fe20004000000 */
[----:B------:R-:W-:Y:S08]  /*11920*/  BRA.DIV UR4, `(.L_x_211) ;  /* 0x0000003e04387947 */ /* 0x000ff0000b800000 */
[----:B------:R0:W1:Y:S02]  /*11930*/  SHFL.IDX PT, R14, R0, RZ, 0x1f ;  /* 0x00001fff000e7589 */ /* 0x00006400000e0000 */
.L_x_280:
[----:B0-----:R-:W3:Y:S01]  /*11940*/  LDL.LU R0, [R1+0xc] ;  /* 0x00000c0001007983 */ /* 0x001ee20000300800 */
[----:B------:R-:W-:Y:S02]  /*11950*/  PLOP3.LUT P1, PT, PT, PT, PT, 0x8, 0x0 ;  /* 0x000000000000781c */ /* 0x000fe40003f2e170 */
[----:B-1----:R-:W-:Y:S02]  /*11960*/  ISETP.NE.AND P0, PT, R14, RZ, PT ;  /* 0x000000ff0e00720c */ /* 0x002fe40003f05270 */
[----:B---3--:R-:W-:-:S09]  /*11970*/  LOP3.LUT R0, R0, 0xfffffffe, RZ, 0xc0, !PT ;  /* 0xfffffffe00007812 */ /* 0x008fd200078ec0ff */
[----:B------:R-:W-:-:S05]  /*11980*/  @P1 LOP3.LUT R0, R0, 0x1, RZ, 0xfc, !PT ;  /* 0x0000000100001812 */ /* 0x000fca00078efcff */
[----:B------:R0:W-:Y:S01]  /*11990*/  STL [R1+0xc], R0 ;  /* 0x00000c0001007387 */ /* 0x0001e20000100800 */
[----:B------:R-:W-:Y:S05]  /*119a0*/  @P0 BRA `(.L_x_212) ;  /* 0x00000004005c0947 */ /* 0x000fea0003800000 */
[----:B------:R-:W-:Y:S01]  /*119b0*/  UMOV UR4, 0xffffffff ;  /* 0xffffffff00047882 */ /* 0x000fe20000000000 */
[----:B0-----:R-:W-:Y:S02]  /*119c0*/  VIADD R0, R17, 0xffffffff ;  /* 0xffffffff11007836 */ /* 0x001fe40000000000 */
[----:B------:R-:W-:Y:S05]  /*119d0*/  BRA.DIV UR4, `(.L_x_213) ;  /* 0x0000003e042c7947 */ /* 0x000fea000b800000 */
[----:B------:R-:W-:-:S13]  /*119e0*/  ELECT P6, URZ, PT ;  /* 0x00000000003f782f */ /* 0x000fda00038c0000 */
.L_x_283:
[----:B------:R-:W-:Y:S05]  /*119f0*/  @!P6 BRA `(.L_x_212) ;  /* 0x000000040048e947 */ /* 0x000fea0003800000 */
[----:B------:R-:W-:-:S04]  /*11a00*/  ISETP.NE.U32.AND P0, PT, R2, RZ, PT ;  /* 0x000000ff0200720c */ /* 0x000fc80003f05070 */
[----:B------:R-:W-:-:S13]  /*11a10*/  ISETP.NE.AND.EX P0, PT, R3, RZ, PT, P0 ;  /* 0x000000ff0300720c */ /* 0x000fda0003f05300 */
[----:B------:R-:W-:Y:S05]  /*11a20*/  @!P0 BRA `(.L_x_214) ;  /* 0x0000000000448947 */ /* 0x000fea0003800000 */
[----:B------:R-:W0:Y:S01]  /*11a30*/  LDC R7, c[0x0][0x43c] ;  /* 0x00010f00ff077b82 */ /* 0x000e220000000800 */
        /* <DEDUP_REMOVED lines=16> */
.L_x_214:
[----:B0-----:R-:W3:Y:S04]  /*11b40*/  LDL R3, [R1] ;  /* 0x0000000001037983 */ /* 0x001ee80000100800 */
[----:B------:R-:W4:Y:S01]  /*11b50*/  LDL R2, [R1+0x4] ;  /* 0x0000040001027983 */ /* 0x000f220000100800 */
[----:B--2---:R-:W0:Y:S02]  /*11b60*/  S2R R8, SR_TID.X ;  /* 0x0000000000087919 */ /* 0x004e240000002100 */
[----:B0-----:R-:W-:-:S04]  /*11b70*/  LOP3.LUT R8, R8, 0x7f, RZ, 0xc0, !PT ;  /* 0x0000007f08087812 */ /* 0x001fc800078ec0ff */
[----:B------:R-:W-:Y:S01]  /*11b80*/  ISETP.NE.AND P1, PT, R8, RZ, PT ;  /* 0x000000ff0800720c */ /* 0x000fe20003f25270 */
[----:B---3--:R-:W-:Y:S01]  /*11b90*/  IMAD R3, R3, 0x8, R18 ;  /* 0x0000000803037824 */ /* 0x008fe200078e0212 */
[----:B----4-:R-:W-:-:S04]  /*11ba0*/  SHF.L.U32 R2, R2, 0x1f, RZ ;  /* 0x0000001f02027819 */ /* 0x010fc800000006ff */
[----:B------:R-:W0:Y:S02]  /*11bb0*/  SYNCS.PHASECHK.TRANS64.TRYWAIT P0, [R3+URZ+0x2e880], R2 ;  /* 0x02e88002030075a7 */ /* 0x000e24000800017f */
[----:B0-----:R-:W-:Y:S05]  /*11bc0*/  @!P0 BRA `(.L_x_215) ;  /* 0x0000003800d08947 */ /* 0x001fea0003800000 */
.L_x_284:
[----:B------:R-:W-:Y:S05]  /*11bd0*/  @P1 BRA `(.L_x_216) ;  /* 0x00000000001c1947 */ /* 0x000fea0003800000 */
[----:B------:R-:W1:Y:S02]  /*11be0*/  S2R R4, SR_TID.X ;  /* 0x0000000000047919 */ /* 0x000e640000002100 */
[----:B-1----:R-:W-:Y:S01]  /*11bf0*/  LOP3.LUT R5, R4, 0x1f, RZ, 0xc0, !PT ;  /* 0x0000001f04057812 */ /* 0x002fe200078ec0ff */
[----:B------:R-:W-:-:S03]  /*11c00*/  IMAD.MOV.U32 R4, RZ, RZ, 0x7000 ;  /* 0x00007000ff047424 */ /* 0x000fc600078e00ff */
[----:B------:R-:W-:Y:S01]  /*11c10*/  ISETP.NE.AND P0, PT, R5, RZ, PT ;  /* 0x000000ff0500720c */ /* 0x000fe20003f05270 */
[----:B------:R1:W-:-:S12]  /*11c20*/  SYNCS.ARRIVE.TRANS64 RZ, [R3+URZ+0x2e870], R4 ;  /* 0x02e8700403ff79a7 */ /* 0x0003d8000800003f */
[----:B-1----:R-:W-:Y:S05]  /*11c30*/  @!P0 BRA `(.L_x_216) ;  /* 0x0000000000048947 */ /* 0x002fea0003800000 */
[----:B------:R-:W-:Y:S01]  /*11c40*/  BPT.TRAP 0x1 ;  /* 0x000000040000795c */ /* 0x000fe20000300000 */
.L_x_216:
[----:B------:R-:W2:Y:S01]  /*11c50*/  LDL R5, [R1] ;  /* 0x0000000001057983 */ /* 0x000ea20000100800 */
[----:B------:R-:W-:Y:S01]  /*11c60*/  IMAD.MOV.U32 R4, RZ, RZ, 0xe0 ;  /* 0x000000e0ff047424 */ /* 0x000fe200078e00ff */
[----:B------:R-:W-:Y:S01]  /*11c70*/  R2UR UR33, R3 ;  /* 0x00000000032172ca */ /* 0x000fe200000e0000 */
[----:B------:R-:W-:Y:S01]  /*11c80*/  UIADD3 UR4, UP0, UR52, 0x470, URZ ;  /* 0x0000047034047890 */ /* 0x000fe2000ff1e03f */
[----:B-----5:R-:W-:Y:S01]  /*11c90*/  R2UR UR37, R16 ;  /* 0x00000000102572ca */ /* 0x020fe200000e0000 */
[----:B------:R-:W-:Y:S01]  /*11ca0*/  IMAD R0, R0, R4, UR40 ;  /* 0x0000002800007e24 */ /* 0x000fe2000f8e0204 */
[----:B------:R-:W-:Y:S01]  /*11cb0*/  UMOV UR6, 0x0 ;  /* 0x0000000000067882 */ /* 0x000fe20000000000 */
[----:B------:R-:W-:Y:S01]  /*11cc0*/  UIADD3.X UR5, URZ, UR53, URZ, UP0, !UPT ;  /* 0x000000353f057290 */ /* 0x000fe200087fe43f */
[----:B------:R-:W-:Y:S02]  /*11cd0*/  UMOV UR7, 0x14f00000 ;  /* 0x14f0000000077882 */ /* 0x000fe40000000000 */
[----:B------:R-:W-:Y:S01]  /*11ce0*/  R2UR UR35, R0 ;  /* 0x00000000002372ca */ /* 0x000fe200000e0000 */
[----:B------:R-:W-:-:S04]  /*11cf0*/  UMOV UR34, URZ ;  /* 0x0000003f00227c82 */ /* 0x000fc80008000000 */
[----:B------:R-:W-:Y:S01]  /*11d00*/  UIADD3 UR33, UR33, 0x2e870, URZ ;  /* 0x0002e87021217890 */ /* 0x000fe2000fffe03f */
[----:B--2---:R-:W-:-:S05]  /*11d10*/  IMAD R4, R5, 0x7000, R18 ;  /* 0x0000700005047824 */ /* 0x004fca00078e0212 */
[----:B------:R-:W-:-:S13]  /*11d20*/  R2UR UR32, R4 ;  /* 0x00000000042072ca */ /* 0x000fda00000e0000 */
[----:B------:R-:W-:-:S09]  /*11d30*/  UIADD3 UR32, UR32, 0xe400, URZ ;  /* 0x0000e40020207890 */ /* 0x000fd2000fffe03f */
[----:B------:R1:W-:Y:S01]  /*11d40*/  UTMALDG.4D [UR32], [UR4], desc[UR6] ;  /* 0x00000620040075b4 */ /* 0x0003e20008019000 */
[----:B------:R-:W2:Y:S02]  /*11d50*/  SYNCS.PHASECHK.TRANS64.TRYWAIT P0, [R3+URZ+0x2e840], R2 ;  /* 0x02e84002030075a7 */ /* 0x000ea4000800017f */
[----:B-12---:R-:W-:Y:S05]  /*11d60*/  @!P0 BRA `(.L_x_217) ;  /* 0x00000038007c8947 */ /* 0x006fea0003800000 */
.L_x_285:
        /* <DEDUP_REMOVED lines=8> */
.L_x_218:
[----:B01----:R-:W2:Y:S01]  /*11df0*/  LDL.LU R2, [R1+0xc] ;  /* 0x00000c0001027983 */ /* 0x003ea20000300800 */
[----:B------:R-:W-:Y:S01]  /*11e00*/  R2UR UR8, R4 ;  /* 0x00000000040872ca */ /* 0x000fe200000e0000 */
[----:B------:R-:W-:Y:S01]  /*11e10*/  UIADD3 UR4, UP0, UR52, 0x370, URZ ;  /* 0x0000037034047890 */ /* 0x000fe2000ff1e03f */
[----:B------:R-:W-:Y:S01]  /*11e20*/  R2UR UR9, R3 ;  /* 0x00000000030972ca */ /* 0x000fe200000e0000 */
[----:B------:R-:W-:Y:S01]  /*11e30*/  UMOV UR6, 0x0 ;  /* 0x0000000000067882 */ /* 0x000fe20000000000 */
[----:B------:R-:W-:Y:S01]  /*11e40*/  PLOP3.LUT P0, PT, PT, PT, PT, 0x80, 0x0 ;  /* 0x000000000000781c */ /* 0x000fe20003f0f070 */
[----:B------:R-:W-:Y:S01]  /*11e50*/  UIADD3.X UR5, URZ, UR53, URZ, UP0, !UPT ;  /* 0x000000353f057290 */ /* 0x000fe200087fe43f */
[----:B------:R-:W-:Y:S01]  /*11e60*/  R2UR UR11, R0 ;  /* 0x00000000000b72ca */ /* 0x000fe200000e0000 */
[----:B------:R-:W-:Y:S01]  /*11e70*/  UMOV UR7, 0x14f00000 ;  /* 0x14f0000000077882 */ /* 0x000fe20000000000 */
[----:B------:R-:W-:Y:S01]  /*11e80*/  R2UR UR13, R16 ;  /* 0x00000000100d72ca */ /* 0x000fe200000e0000 */
[----:B------:R-:W-:Y:S01]  /*11e90*/  UMOV UR10, URZ ;  /* 0x0000003f000a7c82 */ /* 0x000fe20008000000 */
[----:B------:R-:W-:-:S03]  /*11ea0*/  UMOV UR12, UR36 ;  /* 0x00000024000c7c82 */ /* 0x000fc60008000000 */
[----:B------:R-:W-:Y:S02]  /*11eb0*/  UIADD3 UR8, UR8, 0x20400, URZ ;  /* 0x0002040008087890 */ /* 0x000fe4000fffe03f */
[----:B------:R-:W-:-:S09]  /*11ec0*/  UIADD3 UR9, UR9, 0x2e830, URZ ;  /* 0x0002e83009097890 */ /* 0x000fd2000fffe03f */
[----:B------:R1:W-:Y:S01]  /*11ed0*/  UTMALDG.4D [UR8], [UR4], desc[UR6] ;  /* 0x00000608040075b4 */ /* 0x0003e20008019000 */
[----:B--2---:R-:W-:-:S04]  /*11ee0*/  LOP3.LUT R2, R2, 0xfffffffe, RZ, 0xc0, !PT ;  /* 0xfffffffe02027812 */ /* 0x004fc800078ec0ff */
[----:B------:R-:W-:-:S05]  /*11ef0*/  @P0 LOP3.LUT R2, R2, 0x1, RZ, 0xfc, !PT ;  /* 0x0000000102020812 */ /* 0x000fca00078efcff */
[----:B------:R1:W-:Y:S01]  /*11f00*/  STL [R1+0xc], R2 ;  /* 0x00000c0201007387 */ /* 0x0003e20000100800 */
[----:B------:R-:W-:Y:S01]  /*11f10*/  NOP ;  /* 0x0000000000007918 */ /* 0x000fe20000000000 */
.L_x_212:
[----:B------:R-:W-:Y:S05]  /*11f20*/  WARPSYNC.ALL ;  /* 0x0000000000007948 */ /* 0x000fea0003800000 */
[----:B0-----:R-:W-:Y:S01]  /*11f30*/  VIADD R0, R18, 0x1c400 ;  /* 0x0001c40012007836 */ /* 0x001fe20000000000 */
[----:B-1----:R-:W-:Y:S01]  /*11f40*/  USHF.R.S32.HI UR4, URZ, 0x1f, UR44 ;  /* 0x0000001f3f047899 */ /* 0x002fe2000801142c */
[----:B------:R-:W-:Y:S03]  /*11f50*/  BAR.SYNC.DEFER_BLOCKING 0x8, 0x180 ;  /* 0x0206000000007b1d */ /* 0x000fe60000010000 */
[----:B------:R-:W-:-:S03]  /*11f60*/  LOP3.LUT P0, RZ, R0, 0x3ff, RZ, 0xc0, !PT ;  /* 0x000003ff00ff7812 */ /* 0x000fc6000780c0ff */
[----:B------:R-:W-:Y:S01]  /*11f70*/  ULDC.64 UR6, c[0x0][0x298] ;  /* 0x0000a60000067ab9 */ /* 0x000fe20000000a00 */
[----:B------:R-:W-:Y:S01]  /*11f80*/  ULDC.64 UR8, c[0x0][0xa00] ;  /* 0x0002800000087ab9 */ /* 0x000fe20000000a00 */
[----:B------:R-:W-:Y:S01]  /*11f90*/  UIMAD UR4, UR4, UR6, URZ ;  /* 0x00000006040472a4 */ /* 0x000fe2000f8e023f */
[----:B------:R-:W-:Y:S01]  /*11fa0*/  BSSY B6, `(.L_x_219) ;  /* 0x0000019000067945 */ /* 0x000fe20003800000 */
[----:B------:R-:W-:Y:S02]  /*11fb0*/  UISETP.NE.U32.AND UP0, UPT, UR8, URZ, UPT ;  /* 0x0000003f0800728c */ /* 0x000fe4000bf05070 */
[----:B------:R-:W-:Y:S02]  /*11fc0*/  UIMAD.WIDE.U32 UR50, UR44, UR6, URZ ;  /* 0x000000062c3272a5 */ /* 0x000fe4000f8e003f */
[----:B------:R-:W-:Y:S02]  /*11fd0*/  UIMAD UR4, UR44, UR7, UR4 ;  /* 0x000000072c0472a4 */ /* 0x000fe4000f8e0204 */
[----:B------:R-:W-:-:S02]  /*11fe0*/  UISETP.NE.AND.EX UP0, UPT, UR9, URZ, UPT, UP0 ;  /* 0x0000003f0900728c */ /* 0x000fc4000bf05300 */
[----:B------:R-:W-:Y:S02]  /*11ff0*/  UIADD3 UR37, UR51, UR4, URZ ;  /* 0x0000000433257290 */ /* 0x000fe4000fffe03f */
[----:B------:R-:W-:Y:S02]  /*12000*/  USEL UR45, UR45, URZ, !UP0 ;  /* 0x0000003f2d2d7287 */ /* 0x000fe4000c000000 */
[----:B------:R-:W-:Y:S01]  /*12010*/  USEL UR46, UR46, URZ, !UP0 ;  /* 0x0000003f2e2e7287 */ /* 0x000fe2000c000000 */
[----:B------:R-:W-:Y:S11]  /*12020*/  @!P0 BRA `(.L_x_220) ;  /* 0x0000000000408947 */ /* 0x000ff60003800000 */
        /* <DEDUP_REMOVED lines=11> */
[----:B--2---:R-:W-:Y:S02]  /*120e0*/  IMAD.MOV.U32 R8, RZ, RZ, 0x70 ;  /* 0x00000070ff087424 */ /* 0x004fe400078e00ff */
[----:B------:R-:W-:Y:S02]  /*120f0*/  IMAD.MOV.U32 R12, RZ, RZ, 0x1 ;  /* 0x00000001ff0c7424 */ /* 0x000fe400078e00ff */
[----:B------:R-:W-:-:S07]  /*12100*/  IMAD.MOV.U32 R13, RZ, RZ, RZ ;  /* 0x000000ffff0d7224 */ /* 0x000fce00078e00ff */
[----:B------:R-:W-:-:S07]  /*12110*/  LEPC R20, `(.L_x_220) ;  /* 0x000000001014794e */ /* 0x000fce0000000000 */
[----:B0-----:R-:W-:Y:S05]  /*12120*/  CALL.ABS.NOINC R2 ;  /* 0x0000000002007343 */ /* 0x001fea0003c00000 */
.L_x_220:
[----:B------:R-:W-:Y:S05]  /*12130*/  BSYNC B6 ;  /* 0x0000000000067941 */ /* 0x000fea0003800000 */
.L_x_219:
[----:B------:R-:W3:Y:S01]  /*12140*/  LDL.LU R3, [R1+0x14] ;  /* 0x0000140001037983 */ /* 0x000ee20000300800 */
[----:B------:R-:W0:Y:S01]  /*12150*/  LDC R6, c[0x0][0x448] ;  /* 0x00011200ff067b82 */ /* 0x000e220000000800 */
[----:B------:R-:W-:Y:S01]  /*12160*/  ULDC.64 UR6, c[0x0][0x2d8] ;  /* 0x0000b60000067ab9 */ /* 0x000fe20000000a00 */
[----:B------:R-:W1:Y:S01]  /*12170*/  S2R R2, SR_TID.X ;  /* 0x0000000000027919 */ /* 0x000e620000002100 */
[----:B------:R-:W4:Y:S01]  /*12180*/  S2R R0, SR_TID.X ;  /* 0x0000000000007919 */ /* 0x000f220000002100 */
[----:B------:R-:W-:Y:S01]  /*12190*/  UMOV UR4, UR50 ;  /* 0x0000003200047c82 */ /* 0x000fe20008000000 */
[----:B------:R-:W-:Y:S01]  /*121a0*/  UMOV UR5, UR37 ;  /* 0x0000002500057c82 */ /* 0x000fe20008000000 */
[----:B------:R-:W-:Y:S01]  /*121b0*/  ULDC.64 UR8, c[0x0][0x2e0] ;  /* 0x0000b80000087ab9 */ /* 0x000fe20000000a00 */
[----:B--2---:R2:W5:Y:S01]  /*121c0*/  LDL R8, [R1+0x2c] ;  /* 0x00002c0001087983 */ /* 0x0045620000100800 */
[----:B0-----:R-:W-:Y:S02]  /*121d0*/  ISETP.NE.AND P0, PT, R6, 0x1, PT ;  /* 0x000000010600780c */ /* 0x001fe40003f05270 */
[----:B-1----:R-:W-:-:S11]  /*121e0*/  LOP3.LUT R2, R2, 0x7f, RZ, 0xc0, !PT ;  /* 0x0000007f02027812 */ /* 0x002fd600078ec0ff */
[----:B------:R-:W0:Y:S01]  /*121f0*/  @P0 LDC R4, c[0x0][0x450] ;  /* 0x00011400ff040b82 */ /* 0x000e220000000800 */
[----:B------:R-:W-:Y:S01]  /*12200*/  SHF.R.U32.HI R2, RZ, 0x3, R2 ;  /* 0x00000003ff027819 */ /* 0x000fe20000011602 */
[----:B----4-:R-:W-:-:S05]  /*12210*/  IMAD.SHL.U32 R0, R0, 0x10, RZ ;  /* 0x0000001000007824 */ /* 0x010fca00078e00ff */
[----:B------:R-:W-:Y:S02]  /*12220*/  LOP3.LUT R0, R2, 0x70, R0, 0xf8, !PT ;  /* 0x0000007002007812 */ /* 0x000fe400078ef800 */
[----:B------:R-:W1:Y:S01]  /*12230*/  @P0 LDC R2, c[0x0][0x44c] ;  /* 0x00011300ff020b82 */ /* 0x000e620000000800 */
[----:B------:R-:W4:Y:S01]  /*12240*/  S2R R7, SR_TID.X ;  /* 0x0000000000077919 */ /* 0x000f220000002100 */
[----:B------:R-:W-:Y:S02]  /*12250*/  UIMAD.WIDE.U32 UR4, UR36, UR6, UR4 ;  /* 0x00000006240472a5 */ /* 0x000fe4000f8e0004 */
[----:B------:R-:W-:Y:S02]  /*12260*/  UIMAD UR6, UR46, UR8, URZ ;  /* 0x000000082e0672a4 */ /* 0x000fe4000f8e023f */
[----:B------:R-:W-:Y:S02]  /*12270*/  UIMAD UR5, UR36, UR7, UR5 ;  /* 0x00000007240572a4 */ /* 0x000fe4000f8e0205 */
[----:B------:R-:W-:-:S02]  /*12280*/  UIMAD UR6, UR45, UR9, UR6 ;  /* 0x000000092d0672a4 */ /* 0x000fc4000f8e0206 */
[----:B------:R-:W-:-:S03]  /*12290*/  UIMAD.WIDE.U32 UR4, UR45, UR8, UR4 ;  /* 0x000000082d0472a5 */ /* 0x000fc6000f8e0004 */
[----:B------:R-:W-:Y:S01]  /*122a0*/  ULDC.64 UR8, c[0x0][0x2d0] ;  /* 0x0000b40000087ab9 */ /* 0x000fe20000000a00 */
[----:B------:R-:W-:Y:S01]  /*122b0*/  UIADD3 UR5, UR5, UR6, URZ ;  /* 0x0000000605057290 */ /* 0x000fe2000fffe03f */
[----:B----4-:R-:W-:-:S05]  /*122c0*/  IMAD.SHL.U32 R9, R7, 0x10, RZ ;  /* 0x0000001007097824 */ /* 0x010fca00078e00ff */
[----:B------:R-:W-:Y:S02]  /*122d0*/  LOP3.LUT R9, R9, 0x70, RZ, 0xc0, !PT ;  /* 0x0000007009097812 */ /* 0x000fe400078ec0ff */
[----:B------:R-:W-:-:S04]  /*122e0*/  LOP3.LUT R7, R7, 0x7f, RZ, 0xc0, !PT ;  /* 0x0000007f07077812 */ /* 0x000fc800078ec0ff */
[----:B------:R-:W-:Y:S01]  /*122f0*/  SHF.R.U32.HI R10, RZ, 0x3, R7 ;  /* 0x00000003ff0a7819 */ /* 0x000fe20000011607 */
[----:B---3--:R-:W-:-:S05]  /*12300*/  IMAD.SHL.U32 R5, R3, 0x80, RZ ;  /* 0x0000008003057824 */ /* 0x008fca00078e00ff */
[----:B------:R-:W-:-:S05]  /*12310*/  LOP3.LUT R0, R0, R5, RZ, 0xfc, !PT ;  /* 0x0000000500007212 */ /* 0x000fca00078efcff */
[----:B-1----:R-:W-:-:S04]  /*12320*/  @P0 IMAD.HI.U32 R3, R0, R2, RZ ;  /* 0x0000000200030227 */ /* 0x002fc800078e00ff */
[----:B------:R-:W-:Y:S01]  /*12330*/  IMAD.MOV.U32 R2, RZ, RZ, R0 ;  /* 0x000000ffff027224 */ /* 0x000fe200078e0000 */
[----:B0-----:R-:W-:-:S04]  /*12340*/  @P0 SHF.R.U32.HI R2, RZ, R4, R3 ;  /* 0x00000004ff020219 */ /* 0x001fc80000011603 */
[--C-:B------:R-:W-:Y:S01]  /*12350*/  SHF.R.S32.HI R4, RZ, 0x1f, R2.reuse ;  /* 0x0000001fff047819 */ /* 0x100fe20000011402 */
[----:B------:R-:W-:-:S04]  /*12360*/  IMAD.MOV R3, RZ, RZ, -R2 ;  /* 0x000000ffff037224 */ /* 0x000fc800078e0a02 */
[----:B------:R-:W-:Y:S02]  /*12370*/  IMAD R0, R6, R3, R0 ;  /* 0x0000000306007224 */ /* 0x000fe400078e0200 */
[----:B------:R-:W-:Y:S02]  /*12380*/  IMAD R4, R4, UR8, RZ ;  /* 0x0000000804047c24 */ /* 0x000fe4000f8e02ff */
[----:B------:R-:W-:Y:S02]  /*12390*/  IMAD.U32 R3, RZ, RZ, UR8 ;  /* 0x00000008ff037e24 */ /* 0x000fe4000f8e00ff */
[C---:B------:R-:W-:Y:S02]  /*123a0*/  IMAD R4, R2.reuse, UR9, R4 ;  /* 0x0000000902047c24 */ /* 0x040fe4000f8e0204 */
[----:B------:R-:W-:Y:S01]  /*123b0*/  IMAD.WIDE.U32 R2, R2, R3, UR4 ;  /* 0x0000000402027e25 */ /* 0x000fe2000f8e0003 */
[----:B------:R-:W-:-:S03]  /*123c0*/  ULDC.64 UR4, c[0x0][0x2c8] ;  /* 0x0000b20000047ab9 */ /* 0x000fc60000000a00 */
[----:B------:R-:W-:Y:S01]  /*123d0*/  IMAD.IADD R3, R3, 0x1, R4 ;  /* 0x0000000103037824 */ /* 0x000fe200078e0204 */
[----:B------:R-:W-:Y:S01]  /*123e0*/  SHF.R.S32.HI R4, RZ, 0x1f, R0 ;  /* 0x0000001fff047819 */ /* 0x000fe20000011400 */
[----:B------:R-:W-:-:S04]  /*123f0*/  IMAD.WIDE.U32 R2, R0, UR4, R2 ;  /* 0x0000000400027c25 */ /* 0x000fc8000f8e0002 */
[----:B------:R-:W-:-:S04]  /*12400*/  IMAD R4, R4, UR4, RZ ;  /* 0x0000000404047c24 */ /* 0x000fc8000f8e02ff */
[----:B------:R-:W-:Y:S01]  /*12410*/  IMAD R4, R0, UR5, R4 ;  /* 0x0000000500047c24 */ /* 0x000fe2000f8e0204 */
[----:B------:R-:W-:Y:S02]  /*12420*/  ULDC.64 UR4, c[0x0][0x280] ;  /* 0x0000a00000047ab9 */ /* 0x000fe40000000a00 */
[----:B------:R-:W-:Y:S01]  /*12430*/  IADD3 R0, P0, R2, UR4, RZ ;  /* 0x0000000402007c10 */ /* 0x000fe2000ff1e0ff */
[----:B------:R-:W-:-:S03]  /*12440*/  ULDC UR4, c[0x0][0x2b8] ;  /* 0x0000ae0000047ab9 */ /* 0x000fc60000000800 */
[----:B------:R-:W-:Y:S02]  /*12450*/  IADD3.X R2, R3, UR5, R4, P0, !PT ;  /* 0x0000000503027c10 */ /* 0x000fe400087fe404 */
[----:B------:R-:W-:Y:S01]  /*12460*/  ISETP.GE.AND P0, PT, R9, UR4, PT ;  /* 0x0000000409007c0c */ /* 0x000fe2000bf06270 */
[----:B------:R-:W-:-:S03]  /*12470*/  UMOV UR4, 0xffffffff ;  /* 0xffffffff00047882 */ /* 0x000fc60000000000 */
[----:B--2---:R-:W-:Y:S09]  /*12480*/  BRA.DIV UR4, `(.L_x_221) ;  /* 0x0000003204c87947 */ /* 0x004ff2000b800000 */
[----:B------:R-:W0:Y:S01]  /*12490*/  SHFL.IDX PT, R7, R0, RZ, 0x181f ;  /* 0x00181fff00077589 */ /* 0x000e2200000e0000 */
[----:B------:R-:W-:Y:S02]  /*124a0*/  IMAD R4, R19, R6, RZ ;  /* 0x0000000613047224 */ /* 0x000fe400078e02ff */
[----:B------:R-:W-:Y:S01]  /*124b0*/  IMAD.IADD R3, R10, 0x1, R5 ;  /* 0x000000010a037824 */ /* 0x000fe200078e0205 */
[----:B------:R-:W1:Y:S03]  /*124c0*/  SHFL.IDX PT, R6, R2, RZ, 0x181f ;  /* 0x00181fff02067589 */ /* 0x000e6600000e0000 */
[C---:B------:R-:W-:Y:S01]  /*124d0*/  VIADD R5, R3.reuse, 0x10 ;  /* 0x0000001003057836 */ /* 0x040fe20000000000 */
[----:B------:R-:W-:-:S13]  /*124e0*/  ISETP.GE.AND P1, PT, R3, R4, PT ;  /* 0x000000040300720c */ /* 0x000fda0003f26270 */
[----:B0-----:R-:W-:-:S05]  /*124f0*/  @!P1 IADD3 R7, P2, R9, R7, RZ ;  /* 0x0000000709079210 */ /* 0x001fca0007f5e0ff */
[----:B-1----:R-:W-:-:S05]  /*12500*/  @!P1 IMAD.X R6, RZ, RZ, R6, P2 ;  /* 0x000000ffff069224 */ /* 0x002fca00010e0606 */
[----:B------:R-:W-:-:S04]  /*12510*/  @!P1 LOP3.LUT R7, R7, R6, RZ, 0x3c, !PT ;  /* 0x0000000607079212 */ /* 0x000fc800078e3cff */
[----:B------:R-:W-:-:S04]  /*12520*/  @!P1 LOP3.LUT R6, R7, R6, RZ, 0x3c, !PT ;  /* 0x0000000607069212 */ /* 0x000fc800078e3cff */
[----:B------:R-:W-:-:S05]  /*12530*/  @!P1 LOP3.LUT R7, R7, R6, RZ, 0x3c, !PT ;  /* 0x0000000607079212 */ /* 0x000fca00078e3cff */
[----:B------:R-:W-:Y:S01]  /*12540*/  @!PT LDS RZ, [RZ] ;  /* 0x00000000fffff984 */ /* 0x000fe20000000800 */
[----:B-----5:R0:W-:Y:S01]  /*12550*/  @!P1 LDGSTS.E.BYPASS.LTC128B.128 [R8+0x1c400], desc[UR48][R6.64], !P0 ;  /* 0x1c40000006089fae */ /* 0x0201e2000c101d70 */
[----:B------:R-:W-:-:S03]  /*12560*/  ISETP.GE.AND P1, PT, R5, R4, PT ;  /* 0x000000040500720c */ /* 0x000fc60003f26270 */
[----:B------:R-:W-:Y:S04]  /*12570*/  SHFL.IDX PT, R5, R2, 0x1, 0x181f ;  /* 0x00381f0002057f89 */ /* 0x000fe800000e0000 */
[----:B0-----:R-:W0:Y:S06]  /*12580*/  SHFL.IDX PT, R6, R0, 0x1, 0x181f ;  /* 0x00381f0000067f89 */ /* 0x001e2c00000e0000 */
[----:B0-----:R-:W-:-:S05]  /*12590*/  @!P1 IADD3 R6, P2, R9, R6, RZ ;  /* 0x0000000609069210 */ /* 0x001fca0007f5e0ff */
[----:B------:R-:W-:-:S04]  /*125a0*/  @!P1 IMAD.X R5, RZ, RZ, R5, P2 ;  /* 0x000000ffff059224 */ /* 0x000fc800010e0605 */
[----:B------:R-:W-:Y:S02]  /*125b0*/  @!P1 IMAD.MOV.U32 R7, RZ, RZ, R5 ;  /* 0x000000ffff079224 */ /* 0x000fe400078e0005 */
[----:B------:R-:W-:-:S03]  /*125c0*/  VIADD R5, R3, 0x20 ;  /* 0x0000002003057836 */ /* 0x000fc60000000000 */
[----:B------:R0:W-:Y:S02]  /*125d0*/  @!P1 LDGSTS.E.BYPASS.LTC128B.128 [R8+0x1cc00], desc[UR48][R6.64], !P0 ;  /* 0x1cc0000006089fae */ /* 0x0001e4000c101d70 */
[----:B------:R-:W-:Y:S02]  /*125e0*/  ISETP.GE.AND P1, PT, R5, R4, PT ;  /* 0x000000040500720c */ /* 0x000fe40003f26270 */
[----:B------:R-:W-:Y:S04]  /*125f0*/  SHFL.IDX PT, R5, R2, 0x2, 0x181f ;  /* 0x00581f0002057f89 */ /* 0x000fe800000e0000 */
[----:B0-----:R-:W0:Y:S07]  /*12600*/  SHFL.IDX PT, R6, R0, 0x2, 0x181f ;  /* 0x00581f0000067f89 */ /* 0x001e2e00000e0000 */
        /* <DEDUP_REMOVED lines=31> */
[----:B0-----:R-:W0:Y:S04]  /*12800*/  SHFL.IDX PT, R6, R0, 0x6, 0x181f ;  /* 0x00d81f0000067f89 */ /* 0x001e2800000e0000 */
[----:B------:R-:W1:Y:S03]  /*12810*/  SHFL.IDX PT, R0, R0, 0x7, 0x181f ;  /* 0x00f81f0000007f89 */ /* 0x000e6600000e0000 */
[----:B0-----:R-:W-:-:S05]  /*12820*/  @!P1 IADD3 R6, P2, R9, R6, RZ ;  /* 0x0000000609069210 */ /* 0x001fca0007f5e0ff */
[----:B------:R-:W-:-:S04]  /*12830*/  @!P1 IMAD.X R5, RZ, RZ, R5, P2 ;  /* 0x000000ffff059224 */ /* 0x000fc800010e0605 */
[----:B------:R-:W-:Y:S02]  /*12840*/  @!P1 IMAD.MOV.U32 R7, RZ, RZ, R5 ;  /* 0x000000ffff079224 */ /* 0x000fe400078e0005 */
[----:B------:R0:W2:Y:S04]  /*12850*/  SHFL.IDX PT, R5, R2, 0x7, 0x181f ;  /* 0x00f81f0002057f89 */ /* 0x0000a800000e0000 */
[----:B-1----:R0:W-:Y:S02]  /*12860*/  @!P1 LDGSTS.E.BYPASS.LTC128B.128 [R8+0x1f400], desc[UR48][R6.64], !P0 ;  /* 0x1f40000006089fae */ /* 0x0021e4000c101d70 */
.L_x_302:
[----:B------:R-:W-:-:S05]  /*12870*/  VIADD R3, R3, 0x70 ;  /* 0x0000007003037836 */ /* 0x000fca0000000000 */
[----:B------:R-:W-:-:S13]  /*12880*/  ISETP.GE.AND P1, PT, R3, R4, PT ;  /* 0x000000040300720c */ /* 0x000fda0003f26270 */
[----:B0-----:R-:W-:-:S05]  /*12890*/  @!P1 IADD3 R2, P2, R9, R0, RZ ;  /* 0x0000000009029210 */ /* 0x001fca0007f5e0ff */
[----:B--2---:R-:W-:-:S05]  /*128a0*/  @!P1 IMAD.X R3, RZ, RZ, R5, P2 ;  /* 0x000000ffff039224 */ /* 0x004fca00010e0605 */
[----:B------:R-:W-:Y:S01]  /*128b0*/  @!PT LDS RZ, [RZ] ;  /* 0x00000000fffff984 */ /* 0x000fe20000000800 */
[----:B------:R-:W-:Y:S01]  /*128c0*/  @!PT LDS RZ, [RZ] ;  /* 0x00000000fffff984 */ /* 0x000fe20000000800 */
[----:B------:R-:W-:Y:S01]  /*128d0*/  @!PT LDS RZ, [RZ] ;  /* 0x00000000fffff984 */ /* 0x000fe20000000800 */
[----:B------:R0:W-:Y:S01]  /*128e0*/  @!P1 LDGSTS.E.BYPASS.LTC128B.128 [R8+0x1fc00], desc[UR48][R2.64], !P0 ;  /* 0x1fc0000002089fae */ /* 0x0001e2000c101d70 */
[----:B------:R-:W-:Y:S01]  /*128f0*/  PLOP3.LUT P0, PT, PT, PT, PT, 0x80, 0x0 ;  /* 0x000000000000781c */ /* 0x000fe20003f0f070 */
[----:B------:R-:W-:-:S12]  /*12900*/  NOP ;  /* 0x0000000000007918 */ /* 0x000fd80000000000 */
.L_x_222:
[----:B------:R-:W-:Y:S02]  /*12910*/  PLOP3.LUT P1, PT, P1, P0, PT, 0xa2, 0x0 ;  /* 0x000000000000781c */ /* 0x000fe40000f21472 */
[----:B------:R-:W-:-:S08]  /*12920*/  @P0 R2UR P1, UR4, R18 ;  /* 0x00000000120402ca */ /* 0x000fd00000020000 */
[----:B------:R-:W-:-:S05]  /*12930*/  @P0 PLOP3.LUT P0, PT, P1, PT, PT, 0x80, 0x0 ;  /* 0x000000000000081c */ /* 0x000fca0000f0f070 */
[----:B------:R-:W-:Y:S01]  /*12940*/  @!P1 SYNCS.ARRIVE.TRANS64.RED.A0T1 RZ, [UR4+0x2e800], RZ ;  /* 0x02e800ffffff99a7 */ /* 0x000fe20008200404 */
[----:B------:R-:W-:Y:S07]  /*12950*/  @!P1 ARRIVES.LDGSTSBAR.64.TRANSCNT [UR4+0x2e800] ;  /* 0x02e80000ff0099b0 */ /* 0x000fee0008000a84 */
[----:B------:R-:W-:Y:S05]  /*12960*/  @P0 BRA.U.ANY `(.L_x_222) ;  /* 0xfffffffd00e80947 */ /* 0x000fea000393ffff */
[----:B0-----:R-:W2:Y:S02]  /*12970*/  LDL.LU R2, [R1+0x30] ;  /* 0x0000300001027983 */ /* 0x001ea40000300800 */
[----:B--2---:R-:W-:-:S05]  /*12980*/  VIADD R2, R2, 0x1 ;  /* 0x0000000102027836 */ /* 0x004fca0000000000 */
[----:B------:R0:W-:Y:S01]  /*12990*/  STL [R1+0x30], R2 ;  /* 0x0000300201007387 */ /* 0x0001e20000100800 */
[----:B------:R-:W-:-:S04]  /*129a0*/  LEA.HI R0, R2, R2, RZ, 0x1 ;  /* 0x0000000202007211 */ /* 0x000fc800078f08ff */
[----:B------:R-:W-:-:S05]  /*129b0*/  LOP3.LUT R0, R0, 0xfffffffe, RZ, 0xc0, !PT ;  /* 0xfffffffe00007812 */ /* 0x000fca00078ec0ff */
[----:B------:R-:W-:-:S05]  /*129c0*/  IMAD.IADD R0, R2, 0x1, -R0 ;  /* 0x0000000102007824 */ /* 0x000fca00078e0a00 */
[----:B------:R-:W-:Y:S01]  /*129d0*/  SHF.L.U32 R0, R0, 0x1f, RZ ;  /* 0x0000001f00007819 */ /* 0x000fe200000006ff */
[----:B------:R-:W-:Y:S01]  /*129e0*/  NOP ;  /* 0x0000000000007918 */ /* 0x000fe20000000000 */
[----:B------:R0:W-:Y:S01]  /*129f0*/  SYNCS.ARRIVE.TRANS64.A1T0 RZ, [R18+URZ+0x2e800], RZ ;  /* 0x02e800ff12ff79a7 */ /* 0x0001e2000810003f */
[----:B------:R-:W-:Y:S01]  /*12a00*/  BSSY B0, `(.L_x_223) ;  /* 0x0000003000007945 */ /* 0x000fe20003800000 */
[----:B------:R-:W1:Y:S03]  /*12a10*/  SYNCS.PHASECHK.TRANS64.TRYWAIT P0, [R18+URZ+0x2e820], R0 ;  /* 0x02e82000120075a7 */ /* 0x000e66000800017f */
[----:B01----:R-:W-:Y:S05]  /*12a20*/  @!P0 BRA `(.L_x_224) ;  /* 0x0000003400d48947 */ /* 0x003fea0003800000 */
.L_x_303:
[----:B------:R-:W-:Y:S05]  /*12a30*/  BSYNC B0 ;  /* 0x0000000000007941 */ /* 0x000fea0003800000 */
.L_x_223:
[----:B------:R-:W2:Y:S01]  /*12a40*/  LDL R2, [R1+0x18] ;  /* 0x0000180001027983 */ /* 0x000ea20000100800 */
[----:B------:R-:W-:-:S05]  /*12a50*/  VIADD R17, R17, 0xfffffffe ;  /* 0xfffffffe11117836 */ /* 0x000fca0000000000 */
[----:B--2---:R-:W-:-:S13]  /*12a60*/  ISETP.GE.AND P0, PT, R17, R2, PT ;  /* 0x000000021100720c */ /* 0x004fda0003f06270 */
[----:B------:R-:W-:Y:S05]  /*12a70*/  @!P0 BRA `(.L_x_225) ;  /* 0x0000000c00e08947 */ /* 0x000fea0003800000 */
[----:B0-----:R0:W5:Y:S04]  /*12a80*/  LDL.LU R0, [R1+0x4] ;  /* 0x0000040001007983 */ /* 0x0011680000300800 */
[----:B------:R0:W5:Y:S02]  /*12a90*/  LDL.LU R6, [R1] ;  /* 0x0000000001067983 */ /* 0x0001640000300800 */
.L_x_245:
[----:B------:R-:W2:Y:S01]  /*12aa0*/  LDL R2, [R1+0xc] ;  /* 0x00000c0001027983 */ /* 0x000ea20000100800 */
[----:B-----5:R-:W-:Y:S01]  /*12ab0*/  VIADD R3, R6, 0x1 ;  /* 0x0000000106037836 */ /* 0x020fe20000000000 */
[----:B------:R-:W-:Y:S05]  /*12ac0*/  YIELD ;  /* 0x0000000000007946 */ /* 0x000fea0003800000 */
[C---:B------:R-:W-:Y:S01]  /*12ad0*/  ISETP.NE.AND P0, PT, R3.reuse, 0x2, PT ;  /* 0x000000020300780c */ /* 0x040fe20003f05270 */
[----:B------:R-:W-:Y:S03]  /*12ae0*/  BSSY B0, `(.L_x_226) ;  /* 0x000006c000007945 */ /* 0x000fe60003800000 */
[----:B------:R-:W-:-:S02]  /*12af0*/  SEL R9, R3, RZ, P0 ;  /* 0x000000ff03097207 */ /* 0x000fc40000000000 */
[----:B--2---:R-:W-:Y:S02]  /*12b00*/  LOP3.LUT P1, RZ, R2, 0x1, RZ, 0xc0, !PT ;  /* 0x0000000102ff7812 */ /* 0x004fe4000782c0ff */
[----:B------:R-:W-:-:S04]  /*12b10*/  SEL R2, RZ, 0x1, P0 ;  /* 0x00000001ff027807 */ /* 0x000fc80000000000 */
[----:B------:R-:W-:-:S05]  /*12b20*/  LOP3.LUT R8, R0, R2, RZ, 0x3c, !PT ;  /* 0x0000000200087212 */ /* 0x000fca00078e3cff */
[----:B------:R1:W-:Y:S04]  /*12b30*/  STL [R1+0x4], R8 ;  /* 0x0000040801007387 */ /* 0x0003e80000100800 */
[----:B------:R1:W-:Y:S01]  /*12b40*/  STL [R1], R9 ;  /* 0x0000000901007387 */ /* 0x0003e20000100800 */
[----:B------:R-:W-:Y:S05]  /*12b50*/  @!P1 BRA `(.L_x_227) ;  /* 0x0000000400909947 */ /* 0x000fea0003800000 */
[----:B------:R-:W-:Y:S01]  /*12b60*/  ULDC.64 UR4, c[0x0][0x418] ;  /* 0x0001060000047ab9 */ /* 0x000fe20000000a00 */
[----:B------:R-:W-:Y:S01]  /*12b70*/  IMAD.MOV.U32 R7, RZ, RZ, R17 ;  /* 0x000000ffff077224 */ /* 0x000fe200078e0011 */
[----:B------:R-:W-:-:S04]  /*12b80*/  ISETP.NE.U32.AND P0, PT, RZ, UR4, PT ;  /* 0x00000004ff007c0c */ /* 0x000fc8000bf05070 */
[----:B------:R-:W-:-:S13]  /*12b90*/  ISETP.NE.AND.EX P0, PT, RZ, UR5, PT, P0 ;  /* 0x00000005ff007c0c */ /* 0x000fda000bf05300 */
[----:B------:R-:W-:Y:S05]  /*12ba0*/  @!P0 BRA `(.L_x_228) ;  /* 0x00000000004c8947 */ /* 0x000fea0003800000 */
[----:B------:R-:W2:Y:S01]  /*12bb0*/  LDL R10, [R1+0x1c] ;  /* 0x00001c00010a7983 */ /* 0x000ea20000100800 */
[----:B------:R-:W3:Y:S01]  /*12bc0*/  LDC R7, c[0x0][0x43c] ;  /* 0x00010f00ff077b82 */ /* 0x000ee20000000800 */
[----:B------:R-:W-:Y:S02]  /*12bd0*/  ULDC.64 UR6, c[0x0][0x428] ;  /* 0x00010a0000067ab9 */ /* 0x000fe40000000a00 */
[----:B------:R-:W4:Y:S01]  /*12be0*/  LDL R5, [R1+0x8] ;  /* 0x0000080001057983 */ /* 0x000f220000100800 */
[----:B---3--:R-:W-:-:S13]  /*12bf0*/  ISETP.NE.AND P0, PT, R7, 0x1, PT ;  /* 0x000000010700780c */ /* 0x008fda0003f05270 */
[----:B------:R-:W3:Y:S02]  /*12c00*/  @P0 LDC.64 R2, c[0x0][0x440] ;  /* 0x00011000ff020b82 */ /* 0x000ee40000000a00 */
[----:B---3--:R-:W-:-:S04]  /*12c10*/  @P0 IMAD.HI.U32 R4, R17, R2, RZ ;  /* 0x0000000211040227 */ /* 0x008fc800078e00ff */
[----:B------:R-:W-:Y:S01]  /*12c20*/  IMAD.MOV.U32 R2, RZ, RZ, R17 ;  /* 0x000000ffff027224 */ /* 0x000fe200078e0011 */
[----:B------:R-:W-:-:S05]  /*12c30*/  @P0 SHF.R.U32.HI R2, RZ, R3, R4 ;  /* 0x00000003ff020219 */ /* 0x000fca0000011604 */
[----:B------:R-:W-:-:S04]  /*12c40*/  IMAD.MOV R3, RZ, RZ, -R2 ;  /* 0x000000ffff037224 */ /* 0x000fc800078e0a02 */
[----:B------:R-:W-:Y:S01]  /*12c50*/  IMAD R7, R7, R3, R17 ;  /* 0x0000000307077224 */ /* 0x000fe200078e0211 */
[----:B------:R-:W-:Y:S01]  /*12c60*/  SHF.R.S32.HI R3, RZ, 0x1f, R2 ;  /* 0x0000001fff037819 */ /* 0x000fe20000011402 */
[----:B--2---:R-:W-:-:S04]  /*12c70*/  IMAD R4, R10, UR6, RZ ;  /* 0x000000060a047c24 */ /* 0x004fc8000f8e02ff */
[C---:B----4-:R-:W-:Y:S02]  /*12c80*/  IMAD R4, R5.reuse, UR7, R4 ;  /* 0x0000000705047c24 */ /* 0x050fe4000f8e0204 */
[----:B------:R-:W-:-:S04]  /*12c90*/  IMAD.WIDE.U32 R2, R5, UR6, R2 ;  /* 0x0000000605027c25 */ /* 0x000fc8000f8e0002 */
[----:B------:R-:W-:Y:S01]  /*12ca0*/  IMAD.IADD R3, R4, 0x1, R3 ;  /* 0x0000000104037824 */ /* 0x000fe200078e0203 */
[----:B------:R-:W-:-:S04]  /*12cb0*/  LEA R4, P0, R2, UR4, 0x2 ;  /* 0x0000000402047c11 */ /* 0x000fc8000f8010ff */
[----:B------:R-:W-:-:S05]  /*12cc0*/  LEA.HI.X R5, R2, UR5, R3, 0x2, P0 ;  /* 0x0000000502057c11 */ /* 0x000fca00080f1403 */
[----:B------:R2:W5:Y:S04]  /*12cd0*/  LDG.E R16, desc[UR48][R4.64] ;  /* 0x0000003004107981 */ /* 0x000568000c1e1900 */
.L_x_228:
[----:B------:R-:W2:Y:S01]  /*12ce0*/  S2R R2, SR_TID.X ;  /* 0x0000000000027919 */ /* 0x000ea20000002100 */
[----:B------:R-:W-:Y:S01]  /*12cf0*/  IMAD R3, R9, 0x8, R18 ;  /* 0x0000000809037824 */ /* 0x000fe200078e0212 */
[----:B------:R-:W-:Y:S01]  /*12d00*/  BSSY B1, `(.L_x_229) ;  /* 0x0000006000017945 */ /* 0x000fe20003800000 */
[----:B--2---:R-:W-:Y:S02]  /*12d10*/  LOP3.LUT R4, R2, 0x7f, RZ, 0xc0, !PT ;  /* 0x0000007f02047812 */ /* 0x004fe400078ec0ff */
[----:B------:R-:W-:Y:S02]  /*12d20*/  SHF.L.U32 R2, R8, 0x1f, RZ ;  /* 0x0000001f08027819 */ /* 0x000fe400000006ff */
[----:B------:R-:W-:Y:S02]  /*12d30*/  ISETP.NE.AND P1, PT, R4, RZ, PT ;  /* 0x000000ff0400720c */ /* 0x000fe40003f25270 */
[----:B------:R-:W2:Y:S02]  /*12d40*/  SYNCS.PHASECHK.TRANS64.TRYWAIT P0, [R3+URZ+0x2e880], R2 ;  /* 0x02e88002030075a7 */ /* 0x000ea4000800017f */
[----:B--2---:R-:W-:Y:S09]  /*12d50*/  @!P0 BRA `(.L_x_230) ;  /* 0x00000034001c8947 */ /* 0x004ff20003800000 */
.L_x_304:
[----:B------:R-:W-:Y:S05]  /*12d60*/  BSYNC B1 ;  /* 0x0000000000017941 */ /* 0x000fea0003800000 */
.L_x_229:
[----:B------:R-:W-:Y:S04]  /*12d70*/  BSSY B1, `(.L_x_231) ;  /* 0x0000009000017945 */ /* 0x000fe80003800000 */
[----:B------:R-:W-:Y:S05]  /*12d80*/  @P1 BRA `(.L_x_232) ;  /* 0x00000000001c1947 */ /* 0x000fea0003800000 */
[----:B------:R-:W3:Y:S02]  /*12d90*/  S2R R4, SR_TID.X ;  /* 0x0000000000047919 */ /* 0x000ee40000002100 */
[----:B---3--:R-:W-:Y:S01]  /*12da0*/  LOP3.LUT R5, R4, 0x1f, RZ, 0xc0, !PT ;  /* 0x0000001f04057812 */ /* 0x008fe200078ec0ff */
[----:B------:R-:W-:-:S03]  /*12db0*/  IMAD.MOV.U32 R4, RZ, RZ, 0x7000 ;  /* 0x00007000ff047424 */ /* 0x000fc600078e00ff */
[----:B------:R-:W-:Y:S01]  /*12dc0*/  ISETP.NE.AND P0, PT, R5, RZ, PT ;  /* 0x000000ff0500720c */ /* 0x000fe20003f05270 */
[----:B------:R3:W-:-:S12]  /*12dd0*/  SYNCS.ARRIVE.TRANS64 RZ, [R3+URZ+0x2e870], R4 ;  /* 0x02e8700403ff79a7 */ /* 0x0007d8000800003f */
[----:B---3--:R-:W-:Y:S05]  /*12de0*/  @!P0 BRA `(.L_x_232) ;  /* 0x0000000000048947 */ /* 0x008fea0003800000 */
[----:B------:R-:W-:Y:S01]  /*12df0*/  BPT.TRAP 0x1 ;  /* 0x000000040000795c */ /* 0x000fe20000300000 */
.L_x_232:
[----:B------:R-:W-:Y:S05]  /*12e00*/  BSYNC B1 ;  /* 0x0000000000017941 */ /* 0x000fea0003800000 */
.L_x_231:
[----:B------:R-:W3:Y:S01]  /*12e10*/  LDL R5, [R1] ;  /* 0x0000000001057983 */ /* 0x000ee20000100800 */
[----:B-1----:R-:W-:Y:S01]  /*12e20*/  IMAD.MOV.U32 R9, RZ, RZ, RZ ;  /* 0x000000ffff097224 */ /* 0x002fe200078e00ff */
[----:B------:R-:W-:Y:S01]  /*12e30*/  UIADD3 UR4, UP0, UR52, 0x470, URZ ;  /* 0x0000047034047890 */ /* 0x000fe2000ff1e03f */
[----:B------:R-:W-:Y:S01]  /*12e40*/  IMAD.MOV.U32 R4, RZ, RZ, 0xe0 ;  /* 0x000000e0ff047424 */ /* 0x000fe200078e00ff */
[----:B------:R-:W-:Y:S01]  /*12e50*/  PLOP3.LUT P0, PT, PT, PT, PT, 0x80, 0x0 ;  /* 0x000000000000781c */ /* 0x000fe20003f0f070 */
[----:B------:R-:W-:Y:S01]  /*12e60*/  UMOV UR6, 0x0 ;  /* 0x0000000000067882 */ /* 0x000fe20000000000 */
[----:B------:R-:W-:Y:S01]  /*12e70*/  R2UR UR10, R9 ;  /* 0x00000000090a72ca */ /* 0x000fe200000e0000 */
[----:B------:R-:W-:Y:S01]  /*12e80*/  IMAD R4, R7, R4, UR40 ;  /* 0x0000002807047e24 */ /* 0x000fe2000f8e0204 */
[----:B------:R-:W-:Y:S01]  /*12e90*/  UIADD3.X UR5, URZ, UR53, URZ, UP0, !UPT ;  /* 0x000000353f057290 */ /* 0x000fe200087fe43f */
[----:B------:R-:W-:Y:S01]  /*12ea0*/  VIADD R7, R3, 0x2e870 ;  /* 0x0002e87003077836 */ /* 0x000fe20000000000 */
[----:B------:R-:W-:Y:S01]  /*12eb0*/  UMOV UR7, 0x14f00000 ;  /* 0x14f0000000077882 */ /* 0x000fe20000000000 */
[----:B---3--:R-:W-:-:S04]  /*12ec0*/  IMAD R5, R5, 0x7000, R18 ;  /* 0x0000700005057824 */ /* 0x008fc800078e0212 */
[----:B------:R-:W-:-:S07]  /*12ed0*/  VIADD R8, R5, 0xe400 ;  /* 0x0000e40005087836 */ /* 0x000fce0000000000 */
.L_x_233:
[----:B------:R-:W-:-:S13]  /*12ee0*/  @P0 ELECT P2, URZ, PT ;  /* 0x00000000003f082f */ /* 0x000fda0003840000 */
[----:B-----5:R-:W-:Y:S01]  /*12ef0*/  @P2 R2UR UR13, R16 ;  /* 0x00000000100d22ca */ /* 0x020fe200000e0000 */
[----:B------:R-:W-:Y:S01]  /*12f00*/  UMOV UR12, UR36 ;  /* 0x00000024000c7c82 */ /* 0x000fe20008000000 */
[----:B------:R-:W-:Y:S02]  /*12f10*/  @P2 R2UR UR11, R4 ;  /* 0x00000000040b22ca */ /* 0x000fe400000e0000 */
[----:B------:R-:W-:Y:S02]  /*12f20*/  @P2 R2UR UR9, R7 ;  /* 0x00000000070922ca */ /* 0x000fe400000e0000 */
[----:B------:R-:W-:Y:S02]  /*12f30*/  @P2 R2UR UR8, R8 ;  /* 0x00000000080822ca */ /* 0x000fe400000e0000 */
[----:B------:R-:W-:Y:S02]  /*12f40*/  @P2 PLOP3.LUT P0, PT, P2, PT, PT, 0x8, 0x0 ;  /* 0x000000000000281c */ /* 0x000fe4000170e170 */
[----:B------:R-:W-:-:S09]  /*12f50*/  PLOP3.LUT P2, PT, PT, PT, PT, 0x8, 0x0 ;  /* 0x000000000000781c */ /* 0x000fd20003f4e170 */
[----:B------:R1:W-:Y:S02]  /*12f60*/  UTMALDG.4D [UR8], [UR4], desc[UR6] ;  /* 0x00000608040075b4 */ /* 0x0003e40008019000 */
[----:B-1----:R-:W-:Y:S05]  /*12f70*/  @P0 BRA.U.ANY `(.L_x_233) ;  /* 0xfffffffd00d80947 */ /* 0x002fea000393ffff */
[----:B------:R-:W1:Y:S01]  /*12f80*/  SYNCS.PHASECHK.TRANS64.TRYWAIT P0, [R3+URZ+0x2e840], R2 ;  /* 0x02e84002030075a7 */ /* 0x000e62000800017f */
[----:B------:R-:W-:Y:S04]  /*12f90*/  BSSY B1, `(.L_x_234) ;  /* 0x0000002000017945 */ /* 0x000fe80003800000 */
[----:B-1----:R-:W-:Y:S05]  /*12fa0*/  @!P0 BRA `(.L_x_235) ;  /* 0x00000030009c8947 */ /* 0x002fea0003800000 */
.L_x_305:
[----:B------:R-:W-:Y:S05]  /*12fb0*/  BSYNC B1 ;  /* 0x0000000000017941 */ /* 0x000fea0003800000 */
.L_x_234:
[----:B------:R-:W-:Y:S01]  /*12fc0*/  BSSY B1, `(.L_x_236) ;  /* 0x000000b000017945 */ /* 0x000fe20003800000 */
[----:B------:R-:W-:Y:S02]  /*12fd0*/  IMAD.MOV.U32 R10, RZ, RZ, 0x0 ;  /* 0x00000000ff0a7424 */ /* 0x000fe400078e00ff */
[----:B------:R-:W-:Y:S01]  /*12fe0*/  IMAD.MOV.U32 R11, RZ, RZ, 0x14f00000 ;  /* 0x14f00000ff0b7424 */ /* 0x000fe200078e00ff */
[----:B------:R-:W-:Y:S06]  /*12ff0*/  @P1 BRA `(.L_x_237) ;  /* 0x00000000001c1947 */ /* 0x000fec0003800000 */
[----:B------:R-:W3:Y:S01]  /*13000*/  S2R R7, SR_TID.X ;  /* 0x0000000000077919 */ /* 0x000ee20000002100 */
[----:B-12---:R-:W-:-:S04]  /*13010*/  IMAD.MOV.U32 R2, RZ, RZ, 0x7000 ;  /* 0x00007000ff027424 */ /* 0x006fc800078e00ff */
[----:B------:R4:W-:Y:S01]  /*13020*/  SYNCS.ARRIVE.TRANS64 RZ, [R3+URZ+0x2e830], R2 ;  /* 0x02e8300203ff79a7 */ /* 0x0009e2000800003f */
[----:B---3--:R-:W-:-:S04]  /*13030*/  LOP3.LUT R7, R7, 0x1f, RZ, 0xc0, !PT ;  /* 0x0000001f07077812 */ /* 0x008fc800078ec0ff */
[----:B------:R-:W-:-:S13]  /*13040*/  ISETP.NE.AND P0, PT, R7, RZ, PT ;  /* 0x000000ff0700720c */ /* 0x000fda0003f05270 */
[----:B----4-:R-:W-:Y:S05]  /*13050*/  @!P0 BRA `(.L_x_237) ;  /* 0x0000000000048947 */ /* 0x010fea0003800000 */
[----:B------:R-:W-:Y:S01]  /*13060*/  BPT.TRAP 0x1 ;  /* 0x000000040000795c */ /* 0x000fe20000300000 */
.L_x_237:
[----:B------:R-:W-:Y:S05]  /*13070*/  BSYNC B1 ;  /* 0x0000000000017941 */ /* 0x000fea0003800000 */
.L_x_236:
[----:B------:R-:W-:Y:S01]  /*13080*/  R2UR UR10, R9 ;  /* 0x00000000090a72ca */ /* 0x000fe200000e0000 */
[----:B------:R-:W-:Y:S01]  /*13090*/  UIADD3 UR4, UP0, UR52, 0x370, URZ ;  /* 0x0000037034047890 */ /* 0x000fe2000ff1e03f */
[----:B------:R-:W-:Y:S01]  /*130a0*/  R2UR UR6, R10 ;  /* 0x000000000a0672ca */ /* 0x000fe200000e0000 */
[----:B------:R-:W-:Y:S01]  /*130b0*/  VIADD R5, R5, 0x20400 ;  /* 0x0002040005057836 */ /* 0x000fe20000000000 */
[----:B------:R-:W-:Y:S01]  /*130c0*/  R2UR UR7, R11 ;  /* 0x000000000b0772ca */ /* 0x000fe200000e0000 */
[----:B-12---:R-:W-:Y:S01]  /*130d0*/  VIADD R3, R3, 0x2e830 ;  /* 0x0002e83003037836 */ /* 0x006fe20000000000 */
[----:B------:R-:W-:Y:S01]  /*130e0*/  PLOP3.LUT P0, PT, PT, PT, PT, 0x80, 0x0 ;  /* 0x000000000000781c */ /* 0x000fe20003f0f070 */
[----:B------:R-:W-:-:S12]  /*130f0*/  UIADD3.X UR5, URZ, UR53, URZ, UP0, !UPT ;  /* 0x000000353f057290 */ /* 0x000fd800087fe43f */
.L_x_238:
[----:B------:R-:W-:-:S13]  /*13100*/  @P0 ELECT P1, URZ, PT ;  /* 0x00000000003f082f */ /* 0x000fda0003820000 */
[----:B------:R-:W-:Y:S01]  /*13110*/  @P1 R2UR UR13, R16 ;  /* 0x00000000100d12ca */ /* 0x000fe200000e0000 */
[----:B------:R-:W-:Y:S01]  /*13120*/  UMOV UR12, UR36 ;  /* 0x00000024000c7c82 */ /* 0x000fe20008000000 */
[----:B------:R-:W-:Y:S02]  /*13130*/  @P1 R2UR UR11, R4 ;  /* 0x00000000040b12ca */ /* 0x000fe400000e0000 */
[----:B------:R-:W-:Y:S02]  /*13140*/  @P1 R2UR UR9, R3 ;  /* 0x00000000030912ca */ /* 0x000fe400000e0000 */
[----:B------:R-:W-:Y:S02]  /*13150*/  @P1 R2UR UR8, R5 ;  /* 0x00000000050812ca */ /* 0x000fe400000e0000 */
[----:B------:R-:W-:Y:S02]  /*13160*/  @P1 PLOP3.LUT P0, PT, P1, PT, PT, 0x8, 0x0 ;  /* 0x000000000000181c */ /* 0x000fe40000f0e170 */
[----:B------:R-:W-:-:S09]  /*13170*/  PLOP3.LUT P1, PT, PT, PT, PT, 0x8, 0x0 ;  /* 0x000000000000781c */ /* 0x000fd20003f2e170 */
[----:B------:R2:W-:Y:S02]  /*13180*/  UTMALDG.4D [UR8], [UR4], desc[UR6] ;  /* 0x00000608040075b4 */ /* 0x0005e40008019000 */
[----:B--2---:R-:W-:Y:S05]  /*13190*/  @P0 BRA.U.ANY `(.L_x_238) ;  /* 0xfffffffd00d80947 */ /* 0x004fea000393ffff */
.L_x_227:
[----:B------:R-:W-:Y:S05]  /*131a0*/  BSYNC B0 ;  /* 0x0000000000007941 */ /* 0x000fea0003800000 */
.L_x_226:
[----:B------:R-:W-:-:S06]  /*131b0*/  UISETP.NE.AND UP0, UPT, UR39, 0x3, UPT ;  /* 0x000000032700788c */ /* 0x000fcc000bf05270 */
[----:B------:R-:W-:-:S13]  /*131c0*/  PLOP3.LUT P0, PT, PT, PT, UP0, 0x80, 0x0 ;  /* 0x000000000000781c */ /* 0x000fda0003f0f008 */
[----:B------:R-:W-:Y:S05]  /*131d0*/  @!P0 BRA `(.L_x_239) ;  /* 0x0000000000048947 */ /* 0x000fea0003800000 */
[----:B------:R-:W-:Y:S01]  /*131e0*/  BPT.TRAP 0x1 ;  /* 0x000000040000795c */ /* 0x000fe20000300000 */
.L_x_239:
[----:B------:R-:W-:Y:S01]  /*131f0*/  IMAD.U32 R2, RZ, RZ, UR42 ;  /* 0x0000002aff027e24 */ /* 0x000fe2000f8e00ff */
[----:B------:R-:W-:Y:S01]  /*13200*/  BSSY B0, `(.L_x_240) ;  /* 0x0000007000007945 */ /* 0x000fe20003800000 */
[----:B------:R-:W-:-:S03]  /*13210*/  IMAD R19, R6, 0x8, R18 ;  /* 0x0000000806137824 */ /* 0x000fc600078e0212 */
[----:B------:R-:W-:Y:S02]  /*13220*/  ISETP.NE.AND P1, PT, R2, 0x3, PT ;  /* 0x000000030200780c */ /* 0x000fe40003f25270 */
[----:B------:R-:W-:-:S04]  /*13230*/  LOP3.LUT R2, R0, 0x1, RZ, 0x3c, !PT ;  /* 0x0000000100027812 */ /* 0x000fc800078e3cff */
[----:B------:R-:W-:-:S04]  /*13240*/  SHF.L.U32 R2, R2, 0x1f, RZ ;  /* 0x0000001f02027819 */ /* 0x000fc800000006ff */
[----:B------:R-:W2:Y:S02]  /*13250*/  SYNCS.PHASECHK.TRANS64.TRYWAIT P0, [R19+URZ+0x2e870], R2 ;  /* 0x02e87002130075a7 */ /* 0x000ea4000800017f */
[----:B--2---:R-:W-:Y:S05]  /*13260*/  @!P0 BRA `(.L_x_241) ;  /* 0x0000003000008947 */ /* 0x004fea0003800000 */
.L_x_306:
[----:B------:R-:W-:Y:S05]  /*13270*/  BSYNC B0 ;  /* 0x0000000000007941 */ /* 0x000fea0003800000 */
.L_x_240:
[----:B------:R-:W-:Y:S05]  /*13280*/  @!P1 BRA `(.L_x_242) ;  /* 0x0000000000049947 */ /* 0x000fea0003800000 */
[----:B------:R-:W-:Y:S01]  /*13290*/  BPT.TRAP 0x1 ;  /* 0x000000040000795c */ /* 0x000fe20000300000 */
.L_x_242:
[----:B--2---:R-:W-:Y:S01]  /*132a0*/  SHF.L.U32 R2, R0, 0x1f, RZ ;  /* 0x0000001f00027819 */ /* 0x004fe200000006ff */
[----:B------:R-:W-:-:S03]  /*132b0*/  IMAD R0, R6, 0x7000, RZ ;  /* 0x0000700006007824 */ /* 0x000fc600078e02ff */
[----:B------:R-:W2:Y:S02]  /*132c0*/  SYNCS.PHASECHK.TRANS64.TRYWAIT P0, [R19+URZ+0x2e860], R2 ;  /* 0x02e86002130075a7 */ /* 0x000ea4000800017f */
[----:B--2---:R-:W-:Y:S05]  /*132d0*/  @!P0 BRA `(.L_x_243) ;  /* 0x0000002c00f88947 */ /* 0x004fea0003800000 */
.L_x_307:
[----:B------:R-:W2:Y:S04]  /*132e0*/  LDL R4, [R1+0x24] ;  /* 0x0000240001047983 */ /* 0x000ea80000100800 */
[----:B------:R-:W3:Y:S04]  /*132f0*/  LDL R3, [R1+0x28] ;  /* 0x0000280001037983 */ /* 0x000ee80000100800 */
[----:B------:R-:W4:Y:S01]  /*13300*/  LDL R12, [R1+0x20] ;  /* 0x00002000010c7983 */ /* 0x000f220000100800 */
[----:B------:R-:W-:Y:S05]  /*13310*/  WARPSYNC.ALL ;  /* 0x0000000000007948 */ /* 0x000fea0003800000 */
[----:B--2---:R-:W-:-:S05]  /*13320*/  LOP3.LUT R2, R0, R4, RZ, 0xfc, !PT ;  /* 0x0000000400027212 */ /* 0x004fca00078efcff */
[C---:B------:R-:W-:Y:S01]  /*13330*/  IMAD.IADD R2, R18.reuse, 0x1, R2 ;  /* 0x0000000112027824 */ /* 0x040fe200078e0202 */
[----:B----4-:R-:W-:-:S03]  /*13340*/  IADD3 R0, R18, R0, R12 ;  /* 0x0000000012007210 */ /* 0x010fc60007ffe00c */
[----:B---3--:R-:W-:Y:S01]  /*13350*/  IMAD.IADD R3, R3, 0x1, R2 ;  /* 0x0000000103037824 */ /* 0x008fe200078e0202 */
[----:B------:R-:W1:Y:S02]  /*13360*/  LDSM.16.MT88.4 R4, [R2+0xe400] ;  /* 0x00e400000204783b */ /* 0x000e640000004200 */
[C-C-:B-1----:R-:W-:Y:S02]  /*13370*/  PRMT R8, R4.reuse, 0x6420, R5.reuse ;  /* 0x0000642004087816 */ /* 0x142fe40000000005 */
[----:B------:R-:W-:Y:S02]  /*13380*/  PRMT R9, R4, 0x7531, R5 ;  /* 0x0000753104097816 */ /* 0x000fe40000000005 */
[C-C-:B------:R-:W-:Y:S02]  /*13390*/  PRMT R10, R6.reuse, 0x6420, R7.reuse ;  /* 0x00006420060a7816 */ /* 0x140fe40000000007 */
[----:B------:R-:W-:Y:S02]  /*133a0*/  PRMT R11, R6, 0x7531, R7 ;  /* 0x00007531060b7816 */ /* 0x000fe40000000007 */
[----:B------:R-:W1:Y:S04]  /*133b0*/  LDSM.16.MT88.4 R4, [R3+0xe400] ;  /* 0x00e400000304783b */ /* 0x000e680000004200 */
[----:B------:R-:W-:Y:S01]  /*133c0*/  STSM.16.M88.4 [R0+0x400], R8 ;  /* 0x0004000800007844 */ /* 0x000fe20000000200 */
[----:B-1----:R-:W-:-:S02]  /*133d0*/  PRMT R12, R4, 0x6420, R5 ;  /* 0x00006420040c7816 */ /* 0x002fc40000000005 */
[----:B------:R-:W-:Y:S02]  /*133e0*/  PRMT R13, R4, 0x7531, R5 ;  /* 0x00007531040d7816 */ /* 0x000fe40000000005 */
[C-C-:B------:R-:W-:Y:S02]  /*133f0*/  PRMT R14, R6.reuse, 0x6420, R7.reuse ;  /* 0x00006420060e7816 */ /* 0x140fe40000000007 */
[----:B------:R-:W-:-:S05]  /*13400*/  PRMT R15, R6, 0x7531, R7 ;  /* 0x00007531060f7816 */ /* 0x000fca0000000007 */
[----:B------:R-:W-:Y:S04]  /*13410*/  STSM.16.M88.4 [R0+0xc00], R12 ;  /* 0x000c000c00007844 */ /* 0x000fe80000000200 */
[----:B------:R-:W1:Y:S02]  /*13420*/  LDSM.16.MT88.4 R8, [R2+0xf400] ;  /* 0x00f400000208783b */ /* 0x000e640000004200 */
[C-C-:B-1----:R-:W-:Y:S02]  /*13430*/  PRMT R4, R8.reuse, 0x6420, R9.reuse ;  /* 0x0000642008047816 */ /* 0x142fe40000000009 */
[----:B------:R-:W-:Y:S02]  /*13440*/  PRMT R5, R8, 0x7531, R9 ;  /* 0x0000753108057816 */ /* 0x000fe40000000009 */
[----:B------:R-:W-:-:S02]  /*13450*/  PRMT R6, R10, 0x6420, R11 ;  /* 0x000064200a067816 */ /* 0x000fc4000000000b */
[----:B------:R-:W-:Y:S02]  /*13460*/  PRMT R7, R10, 0x7531, R11 ;  /* 0x000075310a077816 */ /* 0x000fe4000000000b */
[----:B------:R-:W1:Y:S04]  /*13470*/  LDSM.16.MT88.4 R8, [R3+0xf400] ;  /* 0x00f400000308783b */ /* 0x000e680000004200 */
[----:B------:R-:W-:Y:S01]  /*13480*/  STSM.16.M88.4 [R0+0x1400], R4 ;  /* 0x0014000400007844 */ /* 0x000fe20000000200 */
[C-C-:B-1----:R-:W-:Y:S02]  /*13490*/  PRMT R12, R8.reuse, 0x6420, R9.reuse ;  /* 0x00006420080c7816 */ /* 0x142fe40000000009 */
[----:B------:R-:W-:Y:S02]  /*134a0*/  PRMT R13, R8, 0x7531, R9 ;  /* 0x00007531080d7816 */ /* 0x000fe40000000009 */
[----:B------:R-:W-:-:S02]  /*134b0*/  PRMT R14, R10, 0x6420, R11 ;  /* 0x000064200a0e7816 */ /* 0x000fc4000000000b */
        /* <DEDUP_REMOVED lines=56> */
[----:B------:R1:W-:Y:S02]  /*13840*/  STSM.16.M88.4 [R0+0x6400], R4 ;  /* 0x0064000400007844 */ /* 0x0003e40000000200 */
[C-C-:B-1----:R-:W-:Y:S02]  /*13850*/  PRMT R4, R8.reuse, 0x6420, R9.reuse ;  /* 0x0000642008047816 */ /* 0x142fe40000000009 */
[----:B------:R-:W-:-:S02]  /*13860*/  PRMT R5, R8, 0x7531, R9 ;  /* 0x0000753108057816 */ /* 0x000fc40000000009 */
        /* <DEDUP_REMOVED lines=8> */
[----:B--2---:R-:W2:Y:S01]  /*138f0*/  FENCE.VIEW.ASYNC.S ;  /* 0x00000000000073c6 */ /* 0x004ea20000000000 */
[----:B------:R-:W-:Y:S05]  /*13900*/  @!P1 BRA `(.L_x_244) ;  /* 0x0000000000049947 */ /* 0x000fea0003800000 */
[----:B------:R-:W-:Y:S01]  /*13910*/  BPT.TRAP 0x1 ;  /* 0x000000040000795c */ /* 0x000fe20000300000 */
.L_x_244:
[----:B-1----:R-:W1:Y:S01]  /*13920*/  S2R R0, SR_TID.X ;  /* 0x0000000000007919 */ /* 0x002e620000002100 */
[----:B--2---:R2:W-:Y:S01]  /*13930*/  SYNCS.ARRIVE.TRANS64.A1T0 RZ, [R19+URZ+0x2e850], RZ ;  /* 0x02e850ff13ff79a7 */ /* 0x0045e2000810003f */
[----:B------:R3:W5:Y:S01]  /*13940*/  LDL R6, [R1] ;  /* 0x0000000001067983 */ /* 0x0007620000100800 */
[----:B-1----:R-:W-:-:S03]  /*13950*/  LOP3.LUT R2, R0, 0x7f, RZ, 0xc0, !PT ;  /* 0x0000007f00027812 */ /* 0x002fc600078ec0ff */
[----:B------:R-:W4:Y:S01]  /*13960*/  LDL R0, [R1+0x18] ;  /* 0x0000180001007983 */ /* 0x000f220000100800 */
[----:B------:R-:W-:Y:S01]  /*13970*/  BAR.SYNC.DEFER_BLOCKING 0x2, 0x80 ;  /* 0x0082000000007b1d */ /* 0x000fe20000010000 */
[----:B------:R-:W-:-:S13]  /*13980*/  ISETP.NE.AND P0, PT, R2, RZ, PT ;  /* 0x000000ff0200720c */ /* 0x000fda0003f05270 */
[----:B--2---:R-:W-:-:S05]  /*13990*/  @!P0 VIADD R19, R19, 0x2e880 ;  /* 0x0002e88013138836 */ /* 0x004fca0000000000 */
[----:B------:R-:W-:-:S04]  /*139a0*/  @!P0 PRMT R19, RZ, 0x654, R19 ;  /* 0x00000654ff138816 */ /* 0x000fc80000000013 */
[----:B------:R3:W-:Y:S01]  /*139b0*/  @!P0 SYNCS.ARRIVE.TRANS64.RED.A1T0 RZ, [R19+URZ], RZ ;  /* 0x000000ff13ff89a7 */ /* 0x0007e2000810043f */
[C---:B----4-:R-:W-:Y:S01]  /*139c0*/  ISETP.GT.AND P0, PT, R17.reuse, R0, PT ;  /* 0x000000001100720c */ /* 0x050fe20003f04270 */
[----:B------:R-:W-:Y:S01]  /*139d0*/  VIADD R17, R17, 0xffffffff ;  /* 0xffffffff11117836 */ /* 0x000fe20000000000 */
[----:B------:R3:W5:Y:S11]  /*139e0*/  LDL R0, [R1+0x4] ;  /* 0x0000040001007983 */ /* 0x0007760000100800 */
[----:B---3--:R-:W-:Y:S05]  /*139f0*/  @P0 BRA `(.L_x_245) ;  /* 0xfffffff000280947 */ /* 0x008fea000383ffff */
.L_x_225:
[----:B------:R-:W1:Y:S01]  /*13a00*/  S2R R2, SR_TID.X ;  /* 0x0000000000027919 */ /* 0x000e620000002100 */
[----:B------:R-:W-:Y:S01]  /*13a10*/  BSSY B0, `(.L_x_246) ;  /* 0x0000011000007945 */ /* 0x000fe20003800000 */
[----:B-1----:R-:W-:-:S04]  /*13a20*/  LOP3.LUT R2, R2, 0x7f, RZ, 0xc0, !PT ;  /* 0x0000007f02027812 */ /* 0x002fc800078ec0ff */
[----:B------:R-:W-:-:S13]  /*13a30*/  ISETP.NE.AND P0, PT, R2, RZ, PT ;  /* 0x000000ff0200720c */ /* 0x000fda0003f05270 */
[----:B------:R-:W-:Y:S05]  /*13a40*/  @P0 BRA `(.L_x_247) ;  /* 0x0000000000340947 */ /* 0x000fea0003800000 */
[----:B------:R-:W1:Y:S01]  /*13a50*/  S2R R5, SR_LANEID ;  /* 0x0000000000057919 */ /* 0x000e620000000000 */
[----:B------:R-:W-:Y:S01]  /*13a60*/  VOTEU.ANY UR4, UPT, PT ;  /* 0x0000000000047886 */ /* 0x000fe200038e0100 */
[----:B------:R-:W2:Y:S01]  /*13a70*/  LDC.64 R2, c[0x0][0xc60] ;  /* 0x00031800ff027b82 */ /* 0x000ea20000000a00 */
[----:B0----5:R-:W1:Y:S02]  /*13a80*/  FLO.U32 R0, UR4 ;  /* 0x0000000400007d00 */ /* 0x021e6400080e0000 */
[----:B-1----:R-:W-:-:S06]  /*13a90*/  ISETP.EQ.U32.AND P1, PT, R0, R5, PT ;  /* 0x000000050000720c */ /* 0x002fcc0003f22070 */
[----:B------:R-:W2:Y:S07]  /*13aa0*/  POPC R5, UR4 ;  /* 0x0000000400057d09 */ /* 0x000eae0008000000 */
[----:B--2---:R-:W2:Y:S01]  /*13ab0*/  @P1 ATOMG.E.ADD.STRONG.GPU PT, R3, desc[UR48][R2.64], R5 ;  /* 0x00000005020319a8 */ /* 0x004ea200081ee1f0 */
[----:B------:R-:W0:Y:S02]  /*13ac0*/  S2R R4, SR_LTMASK ;  /* 0x0000000000047919 */ /* 0x000e240000003900 */
[----:B0-----:R-:W-:-:S04]  /*13ad0*/  LOP3.LUT R4, R4, UR4, RZ, 0xc0, !PT ;  /* 0x0000000404047c12 */ /* 0x001fc8000f8ec0ff */
[----:B------:R-:W0:Y:S01]  /*13ae0*/  POPC R7, R4 ;  /* 0x0000000400077309 */ /* 0x000e220000000000 */
[----:B--2---:R-:W0:Y:S02]  /*13af0*/  SHFL.IDX PT, R0, R3, R0, 0x1f ;  /* 0x00001f0003007589 */ /* 0x004e2400000e0000 */
[----:B0-----:R-:W-:-:S05]  /*13b00*/  IADD3 R0, R0, UR41, R7 ;  /* 0x0000002900007c10 */ /* 0x001fca000fffe007 */
[----:B------:R1:W-:Y:S02]  /*13b10*/  STL [R1+0x10], R0 ;  /* 0x0000100001007387 */ /* 0x0003e40000100800 */
.L_x_247:
[----:B------:R-:W-:Y:S05]  /*13b20*/  BSYNC B0 ;  /* 0x0000000000007941 */ /* 0x000fea0003800000 */
.L_x_246:
[----:B------:R-:W-:-:S06]  /*13b30*/  UISETP.NE.AND UP0, UPT, UR39, 0x3, UPT ;  /* 0x000000032700788c */ /* 0x000fcc000bf05270 */
[----:B------:R-:W-:-:S13]  /*13b40*/  PLOP3.LUT P1, PT, PT, PT, UP0, 0x80, 0x0 ;  /* 0x000000000000781c */ /* 0x000fda0003f2f008 */
[----:B------:R-:W-:Y:S05]  /*13b50*/  @!P1 BRA `(.L_x_248) ;  /* 0x0000000000049947 */ /* 0x000fea0003800000 */
[----:B------:R-:W-:Y:S01]  /*13b60*/  BPT.TRAP 0x1 ;  /* 0x000000040000795c */ /* 0x000fe20000300000 */
.L_x_248:
[----:B------:R-:W2:Y:S04]  /*13b70*/  LDL R2, [R1+0x4] ;  /* 0x0000040001027983 */ /* 0x000ea80000100800 */
[----:B01---5:R-:W3:Y:S01]  /*13b80*/  LDL R0, [R1] ;  /* 0x0000000001007983 */ /* 0x023ee20000100800 */
[----:B------:R-:W-:Y:S01]  /*13b90*/  BSSY B0, `(.L_x_249) ;  /* 0x0000008000007945 */ /* 0x000fe20003800000 */
[----:B--2---:R-:W-:-:S04]  /*13ba0*/  LOP3.LUT R3, R2, 0x1, RZ, 0x3c, !PT ;  /* 0x0000000102037812 */ /* 0x004fc800078e3cff */
[----:B------:R-:W-:Y:S01]  /*13bb0*/  SHF.L.U32 R3, R3, 0x1f, RZ ;  /* 0x0000001f03037819 */ /* 0x000fe200000006ff */
[----:B---3--:R-:W-:-:S04]  /*13bc0*/  IMAD R16, R0, 0x8, R18 ;  /* 0x0000000800107824 */ /* 0x008fc800078e0212 */
[----:B------:R-:W0:Y:S01]  /*13bd0*/  SYNCS.PHASECHK.TRANS64.TRYWAIT P1, [R16+URZ+0x2e870], R3 ;  /* 0x02e87003100075a7 */ /* 0x000e22000802017f */
[----:B------:R-:W-:-:S05]  /*13be0*/  IMAD.U32 R0, RZ, RZ, UR42 ;  /* 0x0000002aff007e24 */ /* 0x000fca000f8e00ff */
[----:B------:R-:W-:Y:S01]  /*13bf0*/  ISETP.NE.AND P2, PT, R0, 0x3, PT ;  /* 0x000000030000780c */ /* 0x000fe20003f45270 */
[----:B0-----:R-:W-:-:S12]  /*13c00*/  @!P1 BRA `(.L_x_250) ;  /* 0x0000002400c09947 */ /* 0x001fd80003800000 */
.L_x_308:
[----:B------:R-:W-:Y:S05]  /*13c10*/  BSYNC B0 ;  /* 0x0000000000007941 */ /* 0x000fea0003800000 */
.L_x_249:
[----:B------:R-:W-:Y:S05]  /*13c20*/  @!P2 BRA `(.L_x_251) ;  /* 0x000000000004a947 */ /* 0x000fea0003800000 */
[----:B------:R-:W-:Y:S01]  /*13c30*/  BPT.TRAP 0x1 ;  /* 0x000000040000795c */ /* 0x000fe20000300000 */
.L_x_251:
[----:B------:R-:W0:Y:S02]  /*13c40*/  LDL R0, [R1+0x4] ;  /* 0x0000040001007983 */ /* 0x000e240000100800 */
[----:B0-----:R-:W-:-:S04]  /*13c50*/  SHF.L.U32 R3, R0, 0x1f, RZ ;  /* 0x0000001f00037819 */ /* 0x001fc800000006ff */
[----:B------:R-:W0:Y:S02]  /*13c60*/  SYNCS.PHASECHK.TRANS64.TRYWAIT P1, [R16+URZ+0x2e860], R3 ;  /* 0x02e86003100075a7 */ /* 0x000e24000802017f */
[----:B0-----:R-:W-:Y:S05]  /*13c70*/  @!P1 BRA `(.L_x_252) ;  /* 0x0000002400b89947 */ /* 0x001fea0003800000 */
.L_x_309:
[----:B------:R-:W2:Y:S04]  /*13c80*/  LDL R17, [R1] ;  /* 0x0000000001117983 */ /* 0x000ea80000100800 */
[----:B------:R-:W0:Y:S04]  /*13c90*/  LDL R2, [R1+0x24] ;  /* 0x0000240001027983 */ /* 0x000e280000100800 */
[----:B------:R-:W3:Y:S04]  /*13ca0*/  LDL R13, [R1+0x28] ;  /* 0x00002800010d7983 */ /* 0x000ee80000100800 */
[----:B------:R-:W4:Y:S01]  /*13cb0*/  LDL R12, [R1+0x20] ;  /* 0x00002000010c7983 */ /* 0x000f220000100800 */
[----:B------:R-:W-:Y:S05]  /*13cc0*/  WARPSYNC.ALL ;  /* 0x0000000000007948 */ /* 0x000fea0003800000 */
[----:B--2---:R-:W-:-:S05]  /*13cd0*/  IMAD R0, R17, 0x7000, RZ ;  /* 0x0000700011007824 */ /* 0x004fca00078e02ff */
[----:B0-----:R-:W-:-:S05]  /*13ce0*/  LOP3.LUT R3, R0, R2, RZ, 0xfc, !PT ;  /* 0x0000000200037212 */ /* 0x001fca00078efcff */
[----:B------:R-:W-:-:S05]  /*13cf0*/  IMAD.IADD R2, R18, 0x1, R3 ;  /* 0x0000000112027824 */ /* 0x000fca00078e0203 */
[----:B------:R-:W0:Y:S01]  /*13d00*/  LDSM.16.MT88.4 R4, [R2+0xe400] ;  /* 0x00e400000204783b */ /* 0x000e220000004200 */
[----:B---3--:R-:W-:Y:S01]  /*13d10*/  IMAD.IADD R3, R13, 0x1, R2 ;  /* 0x000000010d037824 */ /* 0x008fe200078e0202 */
[----:B----4-:R-:W-:Y:S02]  /*13d20*/  IADD3 R0, R18, R0, R12 ;  /* 0x0000000012007210 */ /* 0x010fe40007ffe00c */
[C-C-:B0-----:R-:W-:Y:S02]  /*13d30*/  PRMT R8, R4.reuse, 0x6420, R5.reuse ;  /* 0x0000642004087816 */ /* 0x141fe40000000005 */
[----:B------:R-:W-:Y:S02]  /*13d40*/  PRMT R9, R4, 0x7531, R5 ;  /* 0x0000753104097816 */ /* 0x000fe40000000005 */
[C-C-:B------:R-:W-:Y:S02]  /*13d50*/  PRMT R10, R6.reuse, 0x6420, R7.reuse ;  /* 0x00006420060a7816 */ /* 0x140fe40000000007 */
[----:B------:R-:W-:-:S02]  /*13d60*/  PRMT R11, R6, 0x7531, R7 ;  /* 0x00007531060b7816 */ /* 0x000fc40000000007 */
[----:B------:R-:W0:Y:S04]  /*13d70*/  LDSM.16.MT88.4 R4, [R3+0xe400] ;  /* 0x00e400000304783b */ /* 0x000e280000004200 */
[----:B------:R0:W-:Y:S02]  /*13d80*/  STSM.16.M88.4 [R0+0x400], R8 ;  /* 0x0004000800007844 */ /* 0x0001e40000000200 */
[C-C-:B0-----:R-:W-:Y:S02]  /*13d90*/  PRMT R8, R4.reuse, 0x6420, R5.reuse ;  /* 0x0000642004087816 */ /* 0x141fe40000000005 */
[----:B------:R-:W-:Y:S02]  /*13da0*/  PRMT R9, R4, 0x7531, R5 ;  /* 0x0000753104097816 */ /* 0x000fe40000000005 */
[----:B------:R-:W-:-:S02]  /*13db0*/  PRMT R10, R6, 0x6420, R7 ;  /* 0x00006420060a7816 */ /* 0x000fc40000000007 */
[----:B------:R-:W-:-:S05]  /*13dc0*/  PRMT R11, R6, 0x7531, R7 ;  /* 0x00007531060b7816 */ /* 0x000fca0000000007 */
[----:B------:R-:W-:Y:S04]  /*13dd0*/  STSM.16.M88.4 [R0+0xc00], R8 ;  /* 0x000c000800007844 */ /* 0x000fe80000000200 */
[----:B------:R-:W0:Y:S02]  /*13de0*/  LDSM.16.MT88.4 R4, [R2+0xf400] ;  /* 0x00f400000204783b */ /* 0x000e240000004200 */
        /* <DEDUP_REMOVED lines=79> */
.L_x_253:
[----:B------:R-:W2:Y:S01]  /*142e0*/  LDL.LU R3, [R1+0x4] ;  /* 0x0000040001037983 */ /* 0x000ea20000300800 */
[----:B0-----:R-:W-:Y:S01]  /*142f0*/  SYNCS.ARRIVE.TRANS64.A1T0 RZ, [R16+URZ+0x2e850], RZ ;  /* 0x02e850ff10ff79a7 */ /* 0x001fe2000810003f */
[----:B-1----:R-:W-:-:S05]  /*14300*/  @!P0 VIADD R0, R16, 0x2e880 ;  /* 0x0002e88010008836 */ /* 0x002fca0000000000 */
[----:B------:R-:W-:Y:S01]  /*14310*/  @!P0 PRMT R0, RZ, 0x654, R0 ;  /* 0x00000654ff008816 */ /* 0x000fe20000000000 */
[----:B------:R-:W-:Y:S06]  /*14320*/  BAR.SYNC.DEFER_BLOCKING 0x2, 0x80 ;  /* 0x0082000000007b1d */ /* 0x000fec0000010000 */
[----:B------:R0:W-:Y:S02]  /*14330*/  @!P0 SYNCS.ARRIVE.TRANS64.RED.A1T0 RZ, [R0+URZ], RZ ;  /* 0x000000ff00ff89a7 */ /* 0x0001e4000810043f */
[----:B0-----:R-:W-:-:S05]  /*14340*/  VIADD R0, R17, 0x1 ;  /* 0x0000000111007836 */ /* 0x001fca0000000000 */
[----:B------:R-:W-:-:S04]  /*14350*/  ISETP.NE.AND P0, PT, R0, 0x2, PT ;  /* 0x000000020000780c */ /* 0x000fc80003f05270 */
[----:B------:R-:W-:Y:S02]  /*14360*/  SEL R2, RZ, 0x1, P0 ;  /* 0x00000001ff027807 */ /* 0x000fe40000000000 */
[----:B------:R-:W-:-:S05]  /*14370*/  SEL R0, R0, RZ, P0 ;  /* 0x000000ff00007207 */ /* 0x000fca0000000000 */
[----:B------:R1:W-:Y:S01]  /*14380*/  STL [R1], R0 ;  /* 0x0000000001007387 */ /* 0x0003e20000100800 */
[----:B--2---:R-:W-:-:S05]  /*14390*/  LOP3.LUT R3, R3, R2, RZ, 0x3c, !PT ;  /* 0x0000000203037212 */ /* 0x004fca00078e3cff */
[----:B------:R1:W-:Y:S02]  /*143a0*/  STL [R1+0x4], R3 ;  /* 0x0000040301007387 */ /* 0x0003e40000100800 */
.L_x_202:
[----:B------:R-:W-:Y:S05]  /*143b0*/  BSYNC B7 ;  /* 0x0000000000077941 */ /* 0x000fea0003800000 */
.L_x_200:
[----:B01----:R-:W2:Y:S02]  /*143c0*/  LDL R0, [R1+0xc] ;  /* 0x00000c0001007983 */ /* 0x003ea40000100800 */
[----:B--2---:R-:W-:-:S13]  /*143d0*/  LOP3.LUT P0, RZ, R0, 0x2, RZ, 0xc0, !PT ;  /* 0x0000000200ff7812 */ /* 0x004fda000780c0ff */
[----:B------:R-:W-:Y:S05]  /*143e0*/  @!P0 BRA `(.L_x_254) ;  /* 0x0000000000308947 */ /* 0x000fea0003800000 */
[----:B------:R-:W0:Y:S08]  /*143f0*/  S2UR UR5, SR_CgaCtaId ;  /* 0x00000000000579c3 */ /* 0x000e300000008800 */
[----:B------:R-:W-:Y:S06]  /*14400*/  BAR.SYNC.DEFER_BLOCKING 0x5, 0x180 ;  /* 0x0146000000007b1d */ /* 0x000fec0000010000 */
[----:B------:R-:W-:-:S02]  /*14410*/  UMOV UR4, 0x400 ;  /* 0x0000040000047882 */ /* 0x000fc40000000000 */
[----:B0-----:R-:W-:-:S06]  /*14420*/  ULEA UR4, UR5, UR4, 0x18 ;  /* 0x0000000405047291 */ /* 0x001fcc000f8ec03f */
[----:B------:R-:W-:-:S05]  /*14430*/  IMAD.U32 R18, RZ, RZ, UR4 ;  /* 0x00000004ff127e24 */ /* 0x000fca000f8e00ff */
[----:B------:R-:W0:Y:S04]  /*14440*/  LDS.128 R4, [R18+0x2e8d0] ;  /* 0x02e8d00012047984 */ /* 0x000e280000000c00 */
[----:B0-----:R0:W-:Y:S01]  /*14450*/  STL.64 [R1+0x10], R4 ;  /* 0x0000100401007387 */ /* 0x0011e20000100a00 */
[----:B------:R-:W-:-:S03]  /*14460*/  IMAD.MOV.U32 R0, RZ, RZ, R7 ;  /* 0x000000ffff007224 */ /* 0x000fc600078e0007 */
[----:B------:R0:W-:Y:S02]  /*14470*/  STL [R1+0x18], R6 ;  /* 0x0000180601007387 */ /* 0x0001e40000100800 */
[----:B------:R-:W-:Y:S01]  /*14480*/  R2UR UR43, R0 ;  /* 0x00000000002b72ca */ /* 0x000fe200000e0000 */
[----:B------:R-:W-:Y:S06]  /*14490*/  BAR.ARV 0x4, 0x180 ;  /* 0x0106000000007b1d */ /* 0x000fec0000002000 */
[----:B------:R-:W-:Y:S08]  /*144a0*/  BRA `(.L_x_255) ;  /* 0x0000000800cc7947 */ /* 0x000ff00003800000 */
.L_x_254:
[----:B------:R-:W2:Y:S01]  /*144b0*/  LDL.LU R0, [R1+0x10] ;  /* 0x0000100001007983 */ /* 0x000ea20000300800 */
[----:B------:R-:W-:Y:S01]  /*144c0*/  ULDC UR4, c[0x0][0xc3c] ;  /* 0x00030f0000047ab9 */ /* 0x000fe20000000800 */
[----:B------:R-:W0:Y:S02]  /*144d0*/  S2R R2, SR_TID.X ;  /* 0x0000000000027919 */ /* 0x000e240000002100 */
[----:B0-----:R-:W-:-:S04]  /*144e0*/  LOP3.LUT R11, R2, 0x1f, RZ, 0xc0, !PT ;  /* 0x0000001f020b7812 */ /* 0x001fc800078ec0ff */
[C---:B------:R-:W-:Y:S01]  /*144f0*/  ISETP.NE.AND P0, PT, R11.reuse, 0x1f, PT ;  /* 0x0000001f0b00780c */ /* 0x040fe20003f05270 */
[----:B------:R-:W-:-:S05]  /*14500*/  VIADD R6, R11, UR43 ;  /* 0x0000002b0b067c36 */ /* 0x000fca0008000000 */
[----:B------:R-:W-:Y:S01]  /*14510*/  ISETP.GE.OR P1, PT, R6, UR4, !P0 ;  /* 0x0000000406007c0c */ /* 0x000fe2000c726670 */
[----:B------:R-:W-:Y:S02]  /*14520*/  IMAD.MOV.U32 R7, RZ, RZ, RZ ;  /* 0x000000ffff077224 */ /* 0x000fe400078e00ff */
[----:B--2---:R-:W-:-:S10]  /*14530*/  IMAD.MOV.U32 R10, RZ, RZ, R0 ;  /* 0x000000ffff0a7224 */ /* 0x004fd400078e0000 */
[----:B------:R-:W0:Y:S01]  /*14540*/  @!P1 LDC.64 R2, c[0x0][0xc80] ;  /* 0x00032000ff029b82 */ /* 0x000e220000000a00 */
[----:B------:R-:W-:Y:S01]  /*14550*/  IMAD.MOV.U32 R0, RZ, RZ, RZ ;  /* 0x000000ffff007224 */ /* 0x000fe200078e00ff */
[----:B------:R-:W-:Y:S01]  /*14560*/  ISETP.GE.U32.AND P2, PT, R11, 0x2, PT ;  /* 0x000000020b00780c */ /* 0x000fe20003f46070 */
[----:B------:R-:W-:-:S05]  /*14570*/  ULDC UR4, c[0x0][0xc3c] ;  /* 0x00030f0000047ab9 */ /* 0x000fca0000000800 */
[----:B------:R-:W1:Y:S01]  /*14580*/  @!P1 LDC.64 R4, c[0x0][0xc78] ;  /* 0x00031e00ff049b82 */ /* 0x000e620000000a00 */
[----:B0-----:R-:W-:-:S05]  /*14590*/  @!P1 IMAD.WIDE R2, R6, 0x4, R2 ;  /* 0x0000000406029825 */ /* 0x001fca00078e0202 */
[----:B------:R1:W2:Y:S02]  /*145a0*/  @!P1 LDG.E R0, desc[UR48][R2.64] ;  /* 0x0000003002009981 */ /* 0x0002a4000c1e1900 */
[----:B-1----:R-:W-:-:S05]  /*145b0*/  @!P1 IMAD.WIDE R2, R6, 0x4, R4 ;  /* 0x0000000406029825 */ /* 0x002fca00078e0204 */
[----:B------:R-:W2:Y:S01]  /*145c0*/  @!P1 LDG.E R7, desc[UR48][R2.64] ;  /* 0x0000003002079981 */ /* 0x000ea2000c1e1900 */
[C---:B------:R-:W-:Y:S02]  /*145d0*/  ISETP.NE.AND P1, PT, R11.reuse, RZ, PT ;  /* 0x000000ff0b00720c */ /* 0x040fe40003f25270 */
        /* <DEDUP_REMOVED lines=10> */
[----:B------:R-:W-:Y:S04]  /*14680*/  SHFL.IDX PT, R5, R10, 0x1, 0x1f ;  /* 0x00201f000a057f89 */ /* 0x000fe800000e0000 */
[----:B------:R-:W0:Y:S02]  /*14690*/  SHFL.UP PT, R8, R6, 0x4, RZ ;  /* 0x0480000006087989 */ /* 0x000e2400000e00ff */
[----:B0-----:R-:W-:-:S05]  /*146a0*/  SEL R3, R8, RZ, P3 ;  /* 0x000000ff08037207 */ /* 0x001fca0001800000 */
[----:B------:R-:W-:Y:S02]  /*146b0*/  IMAD.IADD R4, R6, 0x1, R3 ;  /* 0x0000000106047824 */ /* 0x000fe400078e0203 */
[----:B------:R-:W-:-:S03]  /*146c0*/  IMAD.MOV.U32 R6, RZ, RZ, RZ ;  /* 0x000000ffff067224 */ /* 0x000fc600078e00ff */
[----:B------:R-:W0:Y:S02]  /*146d0*/  SHFL.UP PT, R2, R4, 0x8, RZ ;  /* 0x0500000004027989 */ /* 0x000e2400000e00ff */
[----:B0-----:R-:W-:-:S05]  /*146e0*/  SEL R3, R2, RZ, P4 ;  /* 0x000000ff02037207 */ /* 0x001fca0002000000 */
[----:B------:R-:W-:Y:S02]  /*146f0*/  IMAD.IADD R9, R4, 0x1, R3 ;  /* 0x0000000104097824 */ /* 0x000fe400078e0203 */
[----:B------:R-:W0:Y:S01]  /*14700*/  LDC R3, c[0x0][0xc38] ;  /* 0x00030e00ff037b82 */ /* 0x000e220000000800 */
[----:B------:R-:W-:Y:S04]  /*14710*/  SHFL.IDX PT, R4, R10, RZ, 0x1f ;  /* 0x00001fff0a047589 */ /* 0x000fe800000e0000 */
[----:B------:R-:W1:Y:S02]  /*14720*/  SHFL.UP PT, R2, R9, 0x10, RZ ;  /* 0x0600000009027989 */ /* 0x000e6400000e00ff */
[----:B-1----:R-:W-:-:S05]  /*14730*/  SEL R2, R2, RZ, P5 ;  /* 0x000000ff02027207 */ /* 0x002fca0002800000 */
[----:B------:R-:W-:-:S05]  /*14740*/  IMAD.IADD R2, R9, 0x1, R2 ;  /* 0x0000000109027824 */ /* 0x000fca00078e0202 */
[----:B------:R-:W0:Y:S02]  /*14750*/  SHFL.IDX PT, R8, R2, 0x1f, 0x1f ;  /* 0x03e01f0002087f89 */ /* 0x000e2400000e0000 */
[----:B0-----:R-:W-:-:S04]  /*14760*/  IMAD R8, R8, R3, RZ ;  /* 0x0000000308087224 */ /* 0x001fc800078e02ff */
[----:B------:R-:W-:-:S05]  /*14770*/  IMAD.IADD R5, R5, 0x1, R8 ;  /* 0x0000000105057824 */ /* 0x000fca00078e0208 */
[----:B------:R-:W-:-:S13]  /*14780*/  ISETP.GT.AND P6, PT, R5, R4, PT ;  /* 0x000000040500720c */ /* 0x000fda0003fc4270 */
[----:B------:R-:W-:Y:S05]  /*14790*/  @P6 BRA `(.L_x_256) ;  /* 0x0000000000986947 */ /* 0x000fea0003800000 */
.L_x_258:
[----:B------:R-:W-:-:S04]  /*147a0*/  UIADD3 UR43, UR43, 0x1f, URZ ;  /* 0x0000001f2b2b7890 */ /* 0x000fc8000fffe03f */
[----:B------:R-:W-:-:S06]  /*147b0*/  UISETP.GE.AND UP0, UPT, UR43, UR4, UPT ;  /* 0x000000042b00728c */ /* 0x000fcc000bf06270 */
[----:B------:R-:W-:-:S13]  /*147c0*/  PLOP3.LUT P6, PT, PT, PT, UP0, 0x40, 0x0 ;  /* 0x000000000000781c */ /* 0x000fda0003fce808 */
[----:B------:R-:W-:Y:S05]  /*147d0*/  @!P6 BRA `(.L_x_257) ;  /* 0x0000000400b0e947 */ /* 0x000fea0003800000 */
[----:B------:R-:W0:Y:S02]  /*147e0*/  S2R R0, SR_TID.X ;  /* 0x0000000000007919 */ /* 0x000e240000002100 */
[----:B0-----:R-:W-:-:S05]  /*147f0*/  LOP3.LUT R0, R0, 0x1f, RZ, 0xc0, !PT ;  /* 0x0000001f00007812 */ /* 0x001fca00078ec0ff */
[----:B------:R-:W-:Y:S02]  /*14800*/  VIADD R7, R0, UR43 ;  /* 0x0000002b00077c36 */ /* 0x000fe40008000000 */
[----:B------:R-:W-:-:S03]  /*14810*/  IMAD.MOV.U32 R0, RZ, RZ, RZ ;  /* 0x000000ffff007224 */ /* 0x000fc600078e00ff */
[----:B------:R-:W-:-:S13]  /*14820*/  ISETP.GE.OR P6, PT, R7, UR4, !P0 ;  /* 0x0000000407007c0c */ /* 0x000fda000c7c6670 */
[----:B------:R-:W0:Y:S02]  /*14830*/  @!P6 LDC.64 R2, c[0x0][0xc80] ;  /* 0x00032000ff02eb82 */ /* 0x000e240000000a00 */
[----:B0-----:R-:W-:-:S05]  /*14840*/  @!P6 IMAD.WIDE R2, R7, 0x4, R2 ;  /* 0x000000040702e825 */ /* 0x001fca00078e0202 */
[----:B------:R0:W2:Y:S02]  /*14850*/  @!P6 LDG.E R0, desc[UR48][R2.64] ;  /* 0x000000300200e981 */ /* 0x0000a4000c1e1900 */
[----:B0-----:R-:W0:Y:S02]  /*14860*/  @!P6 LDC.64 R2, c[0x0][0xc78] ;  /* 0x00031e00ff02eb82 */ /* 0x001e240000000a00 */
[----:B0-----:R-:W-:-:S04]  /*14870*/  @!P6 IMAD.WIDE R2, R7, 0x4, R2 ;  /* 0x000000040702e825 */ /* 0x001fc800078e0202 */
        /* <DEDUP_REMOVED lines=24> */
.L_x_256:
[----:B------:R-:W-:-:S04]  /*14a00*/  IMAD.IADD R5, R5, 0x1, -R8 ;  /* 0x0000000105057824 */ /* 0x000fc800078e0a08 */
[----:B------:R-:W-:-:S05]  /*14a10*/  IMAD R8, R2, R3, R5 ;  /* 0x0000000302087224 */ /* 0x000fca00078e0205 */
[----:B------:R-:W-:-:S13]  /*14a20*/  ISETP.GT.AND P0, PT, R8, R4, PT ;  /* 0x000000040800720c */ /* 0x000fda0003f04270 */
[----:B------:R-:W-:Y:S02]  /*14a30*/  VOTEU.ANY UR5, UPT, !P0 ;  /* 0x0000000000057886 */ /* 0x000fe400040e0100 */
[----:B------:R-:W-:Y:S01]  /*14a40*/  ISETP.NE.AND P0, PT, RZ, UR5, PT ;  /* 0x00000005ff007c0c */ /* 0x000fe2000bf05270 */
[----:B------:R-:W-:-:S06]  /*14a50*/  UPOPC UR4, UR5 ;  /* 0x00000005000472bf */ /* 0x000fcc0008000000 */
[----:B------:R-:W-:-:S05]  /*14a60*/  IMAD.U32 R8, RZ, RZ, UR4 ;  /* 0x00000004ff087e24 */ /* 0x000fca000f8e00ff */
[----:B------:R0:W1:Y:S04]  /*14a70*/  SHFL.IDX PT, R0, R0, R8, 0x1f ;  /* 0x00001f0800007589 */ /* 0x00006800000e0000 */
[----:B------:R0:W2:Y:S01]  /*14a80*/  SHFL.IDX PT, R7, R7, R8, 0x1f ;  /* 0x00001f0807077589 */ /* 0x0000a200000e0000 */
[----:B------:R-:W-:Y:S05]  /*14a90*/  @!P0 BRA `(.L_x_259) ;  /* 0x00000000000c8947 */ /* 0x000fea0003800000 */
[----:B------:R-:W-:-:S06]  /*14aa0*/  UIADD3 UR5, UR4, -0x1, URZ ;  /* 0xffffffff04057890 */ /* 0x000fcc000fffe03f */
[----:B------:R-:W-:-:S06]  /*14ab0*/  IMAD.U32 R6, RZ, RZ, UR5 ;  /* 0x00000005ff067e24 */ /* 0x000fcc000f8e00ff */
[----:B------:R3:W4:Y:S02]  /*14ac0*/  SHFL.IDX PT, R6, R2, R6, 0x1f ;  /* 0x00001f0602067589 */ /* 0x00072400000e0000 */
.L_x_259:
[----:B0---4-:R-:W-:Y:S01]  /*14ad0*/  IMAD R8, R6, R3, R5 ;  /* 0x0000000306087224 */ /* 0x011fe200078e0205 */
[-C--:B-1----:R-:W-:Y:S01]  /*14ae0*/  IABS R5, R0.reuse ;  /* 0x0000000000057213 */ /* 0x082fe20000000000 */
[----:B------:R-:W-:Y:S02]  /*14af0*/  UIADD3 UR43, UR4, UR43, URZ ;  /* 0x0000002b042b7290 */ /* 0x000fe4000fffe03f */
[----:B------:R-:W-:Y:S01]  /*14b00*/  IMAD.IADD R4, R4, 0x1, -R8 ;  /* 0x0000000104047824 */ /* 0x000fe200078e0a08 */
[----:B------:R-:W0:Y:S01]  /*14b10*/  I2F.RP R9, R5 ;  /* 0x0000000500097306 */ /* 0x000e220000209400 */
[----:B------:R1:W-:Y:S02]  /*14b20*/  STL [R1+0x10], R8 ;  /* 0x0000100801007387 */ /* 0x0003e40000100800 */
[----:B-1----:R-:W-:-:S05]  /*14b30*/  IABS R8, R0 ;  /* 0x0000000000087213 */ /* 0x002fca0000000000 */
[----:B0-----:R-:W0:Y:S01]  /*14b40*/  MUFU.RCP R9, R9 ;  /* 0x0000000900097308 */ /* 0x001e220000001000 */
[----:B------:R-:W-:Y:S02]  /*14b50*/  IMAD.MOV R8, RZ, RZ, -R8 ;  /* 0x000000ffff087224 */ /* 0x000fe400078e0a08 */
[----:B0-----:R-:W-:-:S05]  /*14b60*/  VIADD R10, R9, 0xffffffe ;  /* 0x0ffffffe090a7836 */ /* 0x001fca0000000000 */
[----:B------:R-:W3:Y:S02]  /*14b70*/  F2I.FTZ.U32.TRUNC.NTZ R3, R10 ;  /* 0x0000000a00037305 */ /* 0x000ee4000021f000 */
[----:B---3--:R-:W-:-:S04]  /*14b80*/  IMAD.MOV R2, RZ, RZ, -R3 ;  /* 0x000000ffff027224 */ /* 0x008fc800078e0a03 */
[----:B------:R-:W-:Y:S02]  /*14b90*/  IMAD R6, R2, R5, RZ ;  /* 0x0000000502067224 */ /* 0x000fe400078e02ff */
[----:B------:R-:W-:-:S04]  /*14ba0*/  IMAD.MOV.U32 R2, RZ, RZ, RZ ;  /* 0x000000ffff027224 */ /* 0x000fc800078e00ff */
[----:B------:R-:W-:Y:S01]  /*14bb0*/  IMAD.HI.U32 R2, R3, R6, R2 ;  /* 0x0000000603027227 */ /* 0x000fe200078e0002 */
[----:B------:R-:W-:-:S05]  /*14bc0*/  IABS R3, R4 ;  /* 0x0000000400037213 */ /* 0x000fca0000000000 */
[----:B------:R-:W-:-:S04]  /*14bd0*/  IMAD.HI.U32 R6, R2, R3, RZ ;  /* 0x0000000302067227 */ /* 0x000fc800078e00ff */
[----:B------:R-:W-:-:S05]  /*14be0*/  IMAD R3, R6, R8, R3 ;  /* 0x0000000806037224 */ /* 0x000fca00078e0203 */
[----:B------:R-:W-:-:S13]  /*14bf0*/  ISETP.GT.U32.AND P1, PT, R5, R3, PT ;  /* 0x000000030500720c */ /* 0x000fda0003f24070 */
[----:B------:R-:W-:Y:S02]  /*14c00*/  @!P1 IMAD.IADD R3, R3, 0x1, -R5 ;  /* 0x0000000103039824 */ /* 0x000fe400078e0a05 */
[----:B------:R-:W-:Y:S01]  /*14c10*/  @!P1 VIADD R6, R6, 0x1 ;  /* 0x0000000106069836 */ /* 0x000fe20000000000 */
[----:B------:R-:W-:Y:S02]  /*14c20*/  ISETP.NE.AND P1, PT, R0, RZ, PT ;  /* 0x000000ff0000720c */ /* 0x000fe40003f25270 */
[----:B------:R-:W-:Y:S02]  /*14c30*/  ISETP.GE.U32.AND P0, PT, R3, R5, PT ;  /* 0x000000050300720c */ /* 0x000fe40003f06070 */
[----:B--2---:R-:W-:-:S04]  /*14c40*/  IABS R5, R7 ;  /* 0x0000000700057213 */ /* 0x004fc80000000000 */
[----:B------:R-:W0:Y:S07]  /*14c50*/  I2F.RP R2, R5 ;  /* 0x0000000500027306 */ /* 0x000e2e0000209400 */
[----:B------:R-:W-:Y:S01]  /*14c60*/  @P0 VIADD R6, R6, 0x1 ;  /* 0x0000000106060836 */ /* 0x000fe20000000000 */
[----:B0-----:R-:W0:Y:S02]  /*14c70*/  MUFU.RCP R2, R2 ;  /* 0x0000000200027308 */ /* 0x001e240000001000 */
[----:B0-----:R-:W-:-:S06]  /*14c80*/  VIADD R2, R2, 0xffffffe ;  /* 0x0ffffffe02027836 */ /* 0x001fcc0000000000 */
[----:B------:R-:W0:Y:S02]  /*14c90*/  F2I.FTZ.U32.TRUNC.NTZ R3, R2 ;  /* 0x0000000200037305 */ /* 0x000e24000021f000 */
[----:B0-----:R-:W-:-:S04]  /*14ca0*/  IMAD.MOV R2, RZ, RZ, -R3 ;  /* 0x000000ffff027224 */ /* 0x001fc800078e0a03 */
[----:B------:R-:W-:Y:S02]  /*14cb0*/  IMAD R8, R2, R5, RZ ;  /* 0x0000000502087224 */ /* 0x000fe400078e02ff */
[----:B------:R-:W-:-:S04]  /*14cc0*/  IMAD.MOV.U32 R2, RZ, RZ, RZ ;  /* 0x000000ffff027224 */ /* 0x000fc800078e00ff */
[----:B------:R-:W-:Y:S01]  /*14cd0*/  IMAD.HI.U32 R2, R3, R8, R2 ;  /* 0x0000000803027227 */ /* 0x000fe200078e0002 */
[----:B------:R-:W-:Y:S02]  /*14ce0*/  LOP3.LUT R3, R4, R0, RZ, 0x3c, !PT ;  /* 0x0000000004037212 */ /* 0x000fe400078e3cff */
[----:B------:R-:W-:Y:S02]  /*14cf0*/  IABS R8, R7 ;  /* 0x0000000700087213 */ /* 0x000fe40000000000 */
[----:B------:R-:W-:-:S03]  /*14d00*/  ISETP.GE.AND P2, PT, R3, RZ, PT ;  /* 0x000000ff0300720c */ /* 0x000fc60003f46270 */
[----:B------:R-:W-:-:S10]  /*14d10*/  IMAD.MOV R8, RZ, RZ, -R8 ;  /* 0x000000ffff087224 */ /* 0x000fd400078e0a08 */
[----:B------:R-:W-:Y:S01]  /*14d20*/  @!P2 IMAD.MOV R6, RZ, RZ, -R6 ;  /* 0x000000ffff06a224 */ /* 0x000fe200078e0a06 */
[----:B------:R-:W-:-:S04]  /*14d30*/  @!P1 LOP3.LUT R6, RZ, R0, RZ, 0x33, !PT ;  /* 0x00000000ff069212 */ /* 0x000fc800078e33ff */
[-C--:B------:R-:W-:Y:S01]  /*14d40*/  IABS R3, R6.reuse ;  /* 0x0000000600037213 */ /* 0x080fe20000000000 */
[----:B------:R-:W-:-:S04]  /*14d50*/  IMAD R0, R0, R6, RZ ;  /* 0x0000000600007224 */ /* 0x000fc800078e02ff */
[----:B------:R-:W-:-:S04]  /*14d60*/  IMAD.HI.U32 R2, R2, R3, RZ ;  /* 0x0000000302027227 */ /* 0x000fc800078e00ff */
[----:B------:R-:W-:Y:S02]  /*14d70*/  IMAD R3, R2, R8, R3 ;  /* 0x0000000802037224 */ /* 0x000fe400078e0203 */
[----:B------:R-:W-:-:S03]  /*14d80*/  IMAD.IADD R4, R4, 0x1, -R0 ;  /* 0x0000000104047824 */ /* 0x000fc600078e0a00 */
[----:B------:R-:W-:-:S13]  /*14d90*/  ISETP.GT.U32.AND P1, PT, R5, R3, PT ;  /* 0x000000030500720c */ /* 0x000fda0003f24070 */
[----:B------:R-:W-:Y:S02]  /*14da0*/  @!P1 IMAD.IADD R3, R3, 0x1, -R5 ;  /* 0x0000000103039824 */ /* 0x000fe400078e0a05 */
[----:B------:R-:W-:Y:S01]  /*14db0*/  @!P1 VIADD R2, R2, 0x1 ;  /* 0x0000000102029836 */ /* 0x000fe20000000000 */
[----:B------:R-:W-:Y:S02]  /*14dc0*/  ISETP.NE.AND P1, PT, R7, RZ, PT ;  /* 0x000000ff0700720c */ /* 0x000fe40003f25270 */
[----:B------:R-:W-:Y:S02]  /*14dd0*/  ISETP.GE.U32.AND P0, PT, R3, R5, PT ;  /* 0x000000050300720c */ /* 0x000fe40003f06070 */
[----:B------:R-:W-:-:S04]  /*14de0*/  LOP3.LUT R3, R6, R7, RZ, 0x3c, !PT ;  /* 0x0000000706037212 */ /* 0x000fc800078e3cff */
[----:B------:R-:W-:-:S07]  /*14df0*/  ISETP.GE.AND P2, PT, R3, RZ, PT ;  /* 0x000000ff0300720c */ /* 0x000fce0003f46270 */
[----:B------:R-:W-:-:S06]  /*14e00*/  @P0 VIADD R2, R2, 0x1 ;  /* 0x0000000102020836 */ /* 0x000fcc0000000000 */
        /* <DEDUP_REMOVED lines=9> */
.L_x_257:
[----:B------:R0:W-:Y:S01]  /*14ea0*/  STL [R1+0x10], R4 ;  /* 0x0000100401007387 */ /* 0x0001e20000100800 */
[----:B------:R-:W-:-:S03]  /*14eb0*/  ULDC UR43, c[0x0][0xc3c] ;  /* 0x00030f00002b7ab9 */ /* 0x000fc60000000800 */
[----:B------:R0:W-:Y:S04]  /*14ec0*/  STL [R1+0x14], RZ ;  /* 0x000014ff01007387 */ /* 0x0001e80000100800 */
[----:B------:R0:W-:Y:S02]  /*14ed0*/  STL [R1+0x18], RZ ;  /* 0x000018ff01007387 */ /* 0x0001e40000100800 */
.L_x_260:
[----:B------:R-:W2:Y:S04]  /*14ee0*/  LDL R3, [R1+0x14] ;  /* 0x0000140001037983 */ /* 0x000ea80000100800 */
[----:B------:R-:W3:Y:S04]  /*14ef0*/  LDL R2, [R1+0x18] ;  /* 0x0000180001027983 */ /* 0x000ee80000100800 */
[----:B01----:R-:W4:Y:S01]  /*14f00*/  LDL R4, [R1+0x10] ;  /* 0x0000100001047983 */ /* 0x003f220000100800 */
[----:B------:R-:W0:Y:S02]  /*14f10*/  S2R R0, SR_TID.X ;  /* 0x0000000000007919 */ /* 0x000e240000002100 */
[----:B0-----:R-:W-:Y:S01]  /*14f20*/  LOP3.LUT R0, R0, 0x1f, RZ, 0xc0, !PT ;  /* 0x0000001f00007812 */ /* 0x001fe200078ec0ff */
[----:B------:R-:W-:Y:S03]  /*14f30*/  BAR.SYNC.DEFER_BLOCKING 0x4, 0x180 ;  /* 0x0106000000007b1d */ /* 0x000fe60000010000 */
[----:B------:R-:W-:-:S13]  /*14f40*/  ISETP.NE.AND P0, PT, R0, RZ, PT ;  /* 0x000000ff0000720c */ /* 0x000fda0003f05270 */
[----:B------:R-:W-:Y:S01]  /*14f50*/  @!P0 MOV R0, 0x400 ;  /* 0x0000040000008802 */ /* 0x000fe20000000f00 */
[----:B--2---:R-:W-:Y:S02]  /*14f60*/  IMAD.MOV.U32 R5, RZ, RZ, R3 ;  /* 0x000000ffff057224 */ /* 0x004fe400078e0003 */
[----:B------:R-:W0:Y:S01]  /*14f70*/  @!P0 S2R R3, SR_CgaCtaId ;  /* 0x0000000000038919 */ /* 0x000e220000008800 */
[----:B---3--:R-:W-:Y:S01]  /*14f80*/  IMAD.MOV.U32 R6, RZ, RZ, R2 ;  /* 0x000000ffff067224 */ /* 0x008fe200078e0002 */
[----:B0-----:R-:W-:Y:S01]  /*14f90*/  @!P0 LEA R18, R3, R0, 0x18 ;  /* 0x0000000003128211 */ /* 0x001fe200078ec0ff */
[----:B------:R-:W-:-:S04]  /*14fa0*/  IMAD.U32 R0, RZ, RZ, UR43 ;  /* 0x0000002bff007e24 */ /* 0x000fc8000f8e00ff */
[----:B------:R-:W-:-:S05]  /*14fb0*/  @!P0 IMAD.MOV.U32 R7, RZ, RZ, R0 ;  /* 0x000000ffff078224 */ /* 0x000fca00078e0000 */
[----:B----4-:R1:W-:Y:S01]  /*14fc0*/  @!P0 STS.128 [R18+0x2e8d0], R4 ;  /* 0x02e8d00412008388 */ /* 0x0103e20000000c00 */
[----:B------:R-:W-:Y:S06]  /*14fd0*/  BAR.ARV 0x5, 0x180 ;  /* 0x0146000000007b1d */ /* 0x000fec0000002000 */
.L_x_255:
[----:B------:R-:W-:Y:S02]  /*14fe0*/  ULDC UR4, c[0x0][0xc3c] ;  /* 0x00030f0000047ab9 */ /* 0x000fe40000000800 */
[----:B------:R-:W-:-:S06]  /*14ff0*/  UISETP.GE.AND UP0, UPT, UR43, UR4, UPT ;  /* 0x000000042b00728c */ /* 0x000fcc000bf06270 */
[----:B------:R-:W-:-:S13]  /*15000*/  PLOP3.LUT P0, PT, PT, PT, UP0, 0x80, 0x0 ;  /* 0x000000000000781c */ /* 0x000fda0003f0f008 */
[----:B------:R-:W-:Y:S05]  /*15010*/  @!P0 BRA `(.L_x_261) ;  /* 0xffffffb800348947 */ /* 0x000fea000383ffff */
.L_x_195:
[----:B------:R-:W2:Y:S01]  /*15020*/  LDL.LU R0, [R1+0x30] ;  /* 0x0000300001007983 */ /* 0x000ea20000300800 */
[----:B------:R-:W-:Y:S01]  /*15030*/  BSSY B0, `(.L_x_262) ;  /* 0x000000b000007945 */ /* 0x000fe20003800000 */
[----:B01----:R-:W0:Y:S01]  /*15040*/  S2R R5, SR_CgaCtaId ;  /* 0x0000000000057919 */ /* 0x003e220000008800 */
[----:B--2---:R-:W-:-:S05]  /*15050*/  VIADD R0, R0, 0x1 ;  /* 0x0000000100007836 */ /* 0x004fca0000000000 */
[----:B------:R-:W-:-:S04]  /*15060*/  LEA.HI R2, R0, R0, RZ, 0x1 ;  /* 0x0000000000027211 */ /* 0x000fc800078f08ff */
[----:B------:R-:W-:-:S05]  /*15070*/  LOP3.LUT R3, R2, 0xfffffffe, RZ, 0xc0, !PT ;  /* 0xfffffffe02037812 */ /* 0x000fca00078ec0ff */
[----:B------:R-:W-:Y:S01]  /*15080*/  IMAD.IADD R3, R0, 0x1, -R3 ;  /* 0x0000000100037824 */ /* 0x000fe200078e0a03 */
[----:B------:R-:W-:-:S04]  /*15090*/  MOV R0, 0x400 ;  /* 0x0000040000007802 */ /* 0x000fc80000000f00 */
[----:B0-----:R-:W-:Y:S02]  /*150a0*/  LEA R0, R5, R0, 0x18 ;  /* 0x0000000005007211 */ /* 0x001fe400078ec0ff */
[----:B------:R-:W-:-:S04]  /*150b0*/  SHF.L.U32 R3, R3, 0x1f, RZ ;  /* 0x0000001f03037819 */ /* 0x000fc800000006ff */
[----:B------:R-:W0:Y:S02]  /*150c0*/  SYNCS.PHASECHK.TRANS64.TRYWAIT P0, [R0+URZ+0x2e820], R3 ;  /* 0x02e82003000075a7 */ /* 0x000e24000800017f */
[----:B0-----:R-:W-:Y:S05]  /*150d0*/  @!P0 BRA `(.L_x_263) ;  /* 0x0000001000b48947 */ /* 0x001fea0003800000 */
.L_x_310:
[----:B------:R-:W-:Y:S05]  /*150e0*/  BSYNC B0 ;  /* 0x0000000000007941 */ /* 0x000fea0003800000 */
.L_x_262:
[----:B------:R-:W-:-:S03]  /*150f0*/  UMOV UR4, 0xffffffff ;  /* 0xffffffff00047882 */ /* 0x000fc60000000000 */
[----:B------:R-:W-:Y:S05]  /*15100*/  BRA.DIV UR4, `(.L_x_264) ;  /* 0x0000001204bc7947 */ /* 0x000fea000b800000 */
[----:B------:R-:W1:Y:S02]  /*15110*/  S2R R2, SR_TID.X ;  /* 0x0000000000027919 */ /* 0x000e640000002100 */
[----:B-1----:R-:W-:-:S04]  /*15120*/  SHF.R.U32.HI R2, RZ, 0x5, R2 ;  /* 0x00000005ff027819 */ /* 0x002fc80000011602 */
[----:B------:R-:W-:-:S05]  /*15130*/  LOP3.LUT R2, R2, 0x3, RZ, 0xc0, !PT ;  /* 0x0000000302027812 */ /* 0x000fca00078ec0ff */
[----:B------:R1:W2:Y:S02]  /*15140*/  SHFL.IDX PT, R14, R2, RZ, 0x1f ;  /* 0x00001fff020e7589 */ /* 0x0002a400000e0000 */
.L_x_313:
[----:B--2---:R-:W-:Y:S01]  /*15150*/  ISETP.NE.AND P0, PT, R14, RZ, PT ;  /* 0x000000ff0e00720c */ /* 0x004fe20003f05270 */
[----:B------:R-:W-:-:S12]  /*15160*/  BSSY B0, `(.L_x_265) ;  /* 0x000002e000007945 */ /* 0x000fd80003800000 */
[----:B------:R-:W-:Y:S05]  /*15170*/  @P0 BRA `(.L_x_266) ;  /* 0x0000000000b00947 */ /* 0x000fea0003800000 */
[----:B------:R-:W-:-:S03]  /*15180*/  UMOV UR4, 0xffffffff ;  /* 0xffffffff00047882 */ /* 0x000fc60000000000 */
[----:B------:R-:W-:Y:S05]  /*15190*/  BRA.DIV UR4, `(.L_x_267) ;  /* 0x0000001204cc7947 */ /* 0x000fea000b800000 */
[----:B------:R-:W-:-:S13]  /*151a0*/  ELECT P6, URZ, PT ;  /* 0x00000000003f782f */ /* 0x000fda00038c0000 */
.L_x_316:
[----:B------:R-:W-:Y:S05]  /*151b0*/  @!P6 BRA `(.L_x_266) ;  /* 0x0000000000a0e947 */ /* 0x000fea0003800000 */
[----:B------:R-:W-:-:S06]  /*151c0*/  ULOP3.LUT UR4, UR38, 0x2, URZ, 0xfc, !UPT ;  /* 0x0000000226047892 */ /* 0x000fcc000f8efc3f */
[----:B-1----:R-:W-:-:S05]  /*151d0*/  IMAD.U32 R2, RZ, RZ, UR4 ;  /* 0x00000004ff027e24 */ /* 0x002fca000f8e00ff */
[----:B------:R-:W-:-:S13]  /*151e0*/  ISETP.NE.AND P0, PT, R2, 0x3, PT ;  /* 0x000000030200780c */ /* 0x000fda0003f05270 */
[----:B------:R-:W-:Y:S05]  /*151f0*/  @!P0 BRA `(.L_x_268) ;  /* 0x0000000000048947 */ /* 0x000fea0003800000 */
[----:B------:R-:W-:Y:S01]  /*15200*/  BPT.TRAP 0x1 ;  /* 0x000000040000795c */ /* 0x000fe20000300000 */
.L_x_268:
[----:B0-----:R-:W2:Y:S04]  /*15210*/  LDL R3, [R1] ;  /* 0x0000000001037983 */ /* 0x001ea80000100800 */
[----:B------:R-:W3:Y:S01]  /*15220*/  LDL.LU R7, [R1+0x4] ;  /* 0x0000040001077983 */ /* 0x000ee20000300800 */
[----:B------:R-:W-:-:S04]  /*15230*/  VIADD R2, R0, 0x2e840 ;  /* 0x0002e84000027836 */ /* 0x000fc80000000000 */
[C---:B--2---:R-:W-:Y:S02]  /*15240*/  IMAD R6, R3.reuse, 0x8, R2 ;  /* 0x0000000803067824 */ /* 0x044fe400078e0202 */
[----:B------:R-:W-:Y:S01]  /*15250*/  VIADD R3, R3, 0x1 ;  /* 0x0000000103037836 */ /* 0x000fe20000000000 */
[----:B---3--:R-:W-:-:S04]  /*15260*/  SHF.L.U32 R5, R7, 0x1f, RZ ;  /* 0x0000001f07057819 */ /* 0x008fc800000006ff */
[C---:B------:R-:W-:Y:S01]  /*15270*/  ISETP.NE.AND P2, PT, R3.reuse, 0x2, PT ;  /* 0x000000020300780c */ /* 0x040fe20003f45270 */
[----:B------:R-:W0:Y:S03]  /*15280*/  SYNCS.PHASECHK.TRANS64.TRYWAIT P1, [R6+URZ], R5 ;  /* 0x00000005060075a7 */ /* 0x000e26000802017f */
[----:B------:R-:W-:Y:S02]  /*15290*/  SEL R4, RZ, 0x1, P2 ;  /* 0x00000001ff047807 */ /* 0x000fe40001000000 */
[----:B------:R-:W-:Y:S02]  /*152a0*/  SEL R3, R3, RZ, P2 ;  /* 0x000000ff03037207 */ /* 0x000fe40001000000 */
[----:B------:R-:W-:-:S03]  /*152b0*/  LOP3.LUT R4, R7, R4, RZ, 0x3c, !PT ;  /* 0x0000000407047212 */ /* 0x000fc600078e3cff */
[----:B------:R-:W-:Y:S01]  /*152c0*/  IMAD R7, R3, 0x8, R2 ;  /* 0x0000000803077824 */ /* 0x000fe200078e0202 */
[----:B------:R-:W-:Y:S01]  /*152d0*/  SHF.L.U32 R2, R4, 0x1f, RZ ;  /* 0x0000001f04027819 */ /* 0x000fe200000006ff */
[----:B0-----:R-:W-:Y:S06]  /*152e0*/  @!P1 BRA `(.L_x_269) ;  /* 0x0000001000989947 */ /* 0x001fec0003800000 */
.L_x_317:
[----:B------:R-:W1:Y:S02]  /*152f0*/  SYNCS.PHASECHK.TRANS64.TRYWAIT P1, [R7+URZ], R2 ;  /* 0x00000002070075a7 */ /* 0x000e64000802017f */
[----:B-1----:R-:W-:Y:S05]  /*15300*/  @!P1 BRA `(.L_x_270) ;  /* 0x0000001000a49947 */ /* 0x002fea0003800000 */
.L_x_318:
[----:B------:R-:W-:Y:S05]  /*15310*/  @!P0 BRA `(.L_x_271) ;  /* 0x0000000000048947 */ /* 0x000fea0003800000 */
[----:B------:R-:W-:Y:S01]  /*15320*/  BPT.TRAP 0x1 ;  /* 0x000000040000795c */ /* 0x000fe20000300000 */
.L_x_271:
[----:B------:R-:W2:Y:S02]  /*15330*/  LDL.LU R4, [R1] ;  /* 0x0000000001047983 */ /* 0x000ea40000300800 */
[----:B--2---:R-:W-:-:S04]  /*15340*/  IMAD R4, R4, 0x8, R0 ;  /* 0x0000000804047824 */ /* 0x004fc800078e0200 */
[----:B------:R-:W2:Y:S02]  /*15350*/  SYNCS.PHASECHK.TRANS64.TRYWAIT P1, [R4+URZ+0x2e860], R5 ;  /* 0x02e86005040075a7 */ /* 0x000ea4000802017f */
[----:B--2---:R-:W-:Y:S05]  /*15360*/  @!P1 BRA `(.L_x_272) ;  /* 0x0000001000a09947 */ /* 0x004fea0003800000 */
.L_x_319:
[----:B------:R-:W-:Y:S05]  /*15370*/  @!P0 BRA `(.L_x_273) ;  /* 0x0000000000048947 */ /* 0x000fea0003800000 */
[----:B------:R-:W-:Y:S01]  /*15380*/  BPT.TRAP 0x1 ;  /* 0x000000040000795c */ /* 0x000fe20000300000 */
.L_x_273:
[----:B------:R-:W-:-:S04]  /*15390*/  IMAD R3, R3, 0x8, R0 ;  /* 0x0000000803037824 */ /* 0x000fc800078e0200 */
[----:B------:R-:W3:Y:S02]  /*153a0*/  SYNCS.PHASECHK.TRANS64.TRYWAIT P1, [R3+URZ+0x2e860], R2 ;  /* 0x02e86002030075a7 */ /* 0x000ee4000802017f */
[----:B---3--:R-:W-:Y:S05]  /*153b0*/  @!P1 BRA `(.L_x_274) ;  /* 0x0000001000a09947 */ /* 0x008fea0003800000 */
.L_x_320:
[----:B------:R-:W-:Y:S05]  /*153c0*/  @!P0 BRA `(.L_x_275) ;  /* 0x0000000000048947 */ /* 0x000fea0003800000 */
[----:B------:R-:W-:Y:S01]  /*153d0*/  BPT.TRAP 0x1 ;  /* 0x000000040000795c */ /* 0x000fe20000300000 */
.L_x_275:
[----:B------:R-:W4:Y:S02]  /*153e0*/  SYNCS.PHASECHK.TRANS64.TRYWAIT P0, [R4+URZ+0x2e880], R5 ;  /* 0x02e88005040075a7 */ /* 0x000f24000800017f */
[----:B----4-:R-:W-:Y:S05]  /*153f0*/  @!P0 BRA `(.L_x_276) ;  /* 0x0000001000a48947 */ /* 0x010fea0003800000 */
.L_x_277:
[----:B------:R0:W0:Y:S02]  /*15400*/  SYNCS.PHASECHK.TRANS64.TRYWAIT P0, [R3+URZ+0x2e880], R2 ;  /* 0x02e88002030075a7 */ /* 0x000024000800017f */
[----:B0-----:R-:W-:Y:S05]  /*15410*/  @!P0 NANOSLEEP.SYNCS 0x989680 ;  /* 0x009896800000895d */ /* 0x001fea0003900000 */
[----:B------:R-:W0:Y:S02]  /*15420*/  @!P0 SYNCS.PHASECHK.TRANS64 P0, [R3+URZ+0x2e880], R2 ;  /* 0x02e88002030085a7 */ /* 0x000e24000800007f */
[----:B0-----:R-:W-:Y:S05]  /*15430*/  @!P0 BRA `(.L_x_277) ;  /* 0xfffffffc00f08947 */ /* 0x001fea000383ffff */
.L_x_266:
[----:B------:R-:W-:Y:S05]  /*15440*/  BSYNC B0 ;  /* 0x0000000000007941 */ /* 0x000fea0003800000 */
.L_x_265:
[----:B------:R-:W-:Y:S05]  /*15450*/  EXIT ;  /* 0x000000000000794d */ /* 0x000fea0003800000 */
.L_x_144:
[----:B0-----:R0:W1:Y:S02]  /*15460*/  SYNCS.PHASECHK.TRANS64.TRYWAIT P1, [R2+URZ+0x2e800], R11 ;  /* 0x02e8000b020075a7 */ /* 0x001064000802017f */
[----:B-1----:R-:W-:Y:S05]  /*15470*/  @!P1 NANOSLEEP.SYNCS 0x989680 ;  /* 0x009896800000995d */ /* 0x002fea0003900000 */
[----:B------:R-:W1:Y:S02]  /*15480*/  @!P1 SYNCS.PHASECHK.TRANS64 P1, [R2+URZ+0x2e800], R11 ;  /* 0x02e8000b020095a7 */ /* 0x000e64000802007f */
[----:B-1----:R-:W-:Y:S05]  /*15490*/  @!P1 BRA `(.L_x_144) ;  /* 0xfffffffc00f09947 */ /* 0x002fea000383ffff */
[----:B------:R-:W-:Y:S05]  /*154a0*/  BRA `(.L_x_278) ;  /* 0xfffffec8007c7947 */ /* 0x000fea000383ffff */
.L_x_148:
[----:B--2---:R2:W3:Y:S02]  /*154b0*/  SYNCS.PHASECHK.TRANS64.TRYWAIT P2, [R6+URZ+0x2e830], R7 ;  /* 0x02e83007060075a7 */ /* 0x0044e4000804017f */
[----:B---3--:R-:W-:Y:S05]  /*154c0*/  @!P2 NANOSLEEP.SYNCS 0x989680 ;  /* 0x009896800000a95d */ /* 0x008fea0003900000 */
[----:B------:R-:W3:Y:S02]  /*154d0*/  @!P2 SYNCS.PHASECHK.TRANS64 P2, [R6+URZ+0x2e830], R7 ;  /* 0x02e830070600a5a7 */ /* 0x000ee4000804007f */
[----:B---3--:R-:W-:Y:S05]  /*154e0*/  @!P2 BRA `(.L_x_148) ;  /* 0xfffffffc00f0a947 */ /* 0x008fea000383ffff */
[----:B------:R-:W-:Y:S05]  /*154f0*/  BRA `(.L_x_147) ;  /* 0xfffffec800ac7947 */ /* 0x000fea000383ffff */
.L_x_153:
[----:B-1----:R-:W-:-:S04]  /*15500*/  IMAD.U32 R3, RZ, RZ, UR6 ;  /* 0x00000006ff037e24 */ /* 0x002fc8000f8e00ff */
[----:B------:R1:W2:Y:S03]  /*15510*/  SYNCS.PHASECHK.TRANS64.TRYWAIT P1, [R3+URZ+0x2e830], R2 ;  /* 0x02e83002030075a7 */ /* 0x0002a6000802017f */
[----:B--2---:R-:W-:Y:S05]  /*15520*/  @!P1 NANOSLEEP.SYNCS 0x989680 ;  /* 0x009896800000995d */ /* 0x004fea0003900000 */
[----:B------:R-:W2:Y:S02]  /*15530*/  @!P1 SYNCS.PHASECHK.TRANS64 P1, [R3+URZ+0x2e830], R2 ;  /* 0x02e83002030095a7 */ /* 0x000ea4000802007f */
[----:B--2---:R-:W-:Y:S05]  /*15540*/  @!P1 BRA `(.L_x_153) ;  /* 0xfffffffc00ec9947 */ /* 0x004fea000383ffff */
[----:B------:R-:W-:Y:S05]  /*15550*/  BRA `(.L_x_150) ;  /* 0xffffff14009c7947 */ /* 0x000fea000383ffff */
.L_x_157:
[----:B-1----:R-:W-:-:S04]  /*15560*/  IMAD.U32 R3, RZ, RZ, UR6 ;  /* 0x00000006ff037e24 */ /* 0x002fc8000f8e00ff */
[----:B------:R1:W2:Y:S03]  /*15570*/  SYNCS.PHASECHK.TRANS64.TRYWAIT P1, [R3+URZ+0x2e850], R2 ;  /* 0x02e85002030075a7 */ /* 0x0002a6000802017f */
[----:B--2---:R-:W-:Y:S05]  /*15580*/  @!P1 NANOSLEEP.SYNCS 0x989680 ;  /* 0x009896800000995d */ /* 0x004fea0003900000 */
[----:B------:R-:W2:Y:S02]  /*15590*/  @!P1 SYNCS.PHASECHK.TRANS64 P1, [R3+URZ+0x2e850], R2 ;  /* 0x02e85002030095a7 */ /* 0x000ea4000802007f */
[----:B--2---:R-:W-:Y:S05]  /*155a0*/  @!P1 BRA `(.L_x_157) ;  /* 0xfffffffc00ec9947 */ /* 0x004fea000383ffff */
[----:B------:R-:W-:Y:S05]  /*155b0*/  BRA `(.L_x_154) ;  /* 0xffffff2000a87947 */ /* 0x000fea000383ffff */
.L_x_163:
[----:B-1----:R1:W2:Y:S02]  /*155c0*/  SYNCS.PHASECHK.TRANS64.TRYWAIT P1, [R13+URZ+0x2e850], R0 ;  /* 0x02e850000d0075a7 */ /* 0x0022a4000802017f */
[----:B--2---:R-:W-:Y:S05]  /*155d0*/  @!P1 NANOSLEEP.SYNCS 0x989680 ;  /* 0x009896800000995d */ /* 0x004fea0003900000 */
[----:B------:R-:W2:Y:S02]  /*155e0*/  @!P1 SYNCS.PHASECHK.TRANS64 P1, [R13+URZ+0x2e850], R0 ;  /* 0x02e850000d0095a7 */ /* 0x000ea4000802007f */
[----:B--2---:R-:W-:Y:S05]  /*155f0*/  @!P1 BRA `(.L_x_163) ;  /* 0xfffffffc00f09947 */ /* 0x004fea000383ffff */
[----:B------:R-:W-:Y:S05]  /*15600*/  BRA `(.L_x_162) ;  /* 0xffffff5800a47947 */ /* 0x000fea000383ffff */
.L_x_211:
[----:B------:R-:W-:Y:S02]  /*15610*/  IMAD.MOV.U32 R13, RZ, RZ, R0 ;  /* 0x000000ffff0d7224 */ /* 0x000fe400078e0000 */
[----:B------:R-:W-:Y:S02]  /*15620*/  IMAD.MOV.U32 R12, RZ, RZ, RZ ;  /* 0x000000ffff0c7224 */ /* 0x000fe400078e00ff */
[----:B------:R-:W-:Y:S02]  /*15630*/  IMAD.MOV.U32 R11, RZ, RZ, 0x1f ;  /* 0x0000001fff0b7424 */ /* 0x000fe400078e00ff */
[----:B------:R-:W-:-:S07]  /*15640*/  IMAD.MOV.U32 R15, RZ, RZ, -0x1 ;  /* 0xffffffffff0f7424 */ /* 0x000fce00078e00ff */
[----:B--2---:R-:W-:Y:S05]  /*15650*/  WARPSYNC.COLLECTIVE R15, `(.L_x_279) ;  /* 0x000000000f087348 */ /* 0x004fea0003c00000 */
[----:B------:R0:W1:Y:S02]  /*15660*/  SHFL.IDX P6, R14, R13, R12, R11 ;  /* 0x0000000c0d0e7389 */ /* 0x00006400000c000b */
[----:B012---:R-:W-:Y:S01]  /*15670*/  ENDCOLLECTIVE ;  /* 0x000000000000791b */ /* 0x007fe20003800000 */
.L_x_279:
[----:B------:R-:W-:Y:S05]  /*15680*/  BRA `(.L_x_280) ;  /* 0xffffffc000ac7947 */ /* 0x000fea000383ffff */
.L_x_213:
[----:B------:R-:W-:Y:S01]  /*15690*/  BSSY B0, `(.L_x_281) ;  /* 0x0000006000007945 */ /* 0x000fe20003800000 */
[----:B------:R-:W-:-:S07]  /*156a0*/  IMAD.MOV.U32 R15, RZ, RZ, -0x1 ;  /* 0xffffffffff0f7424 */ /* 0x000fce00078e00ff */
[----:B--2---:R-:W-:Y:S05]  /*156b0*/  WARPSYNC.COLLECTIVE R15, `(.L_x_282) ;  /* 0x000000000f0c7348 */ /* 0x004fea0003c00000 */
[----:B------:R-:W-:Y:S02]  /*156c0*/  ELECT P6, UR62, PT ;  /* 0x00000000003e782f */ /* 0x000fe400038c0000 */
[----:B------:R-:W-:Y:S01]  /*156d0*/  MOV R14, UR62 ;  /* 0x0000003e000e7c02 */ /* 0x000fe20008000f00 */
[----:B--2---:R-:W-:Y:S10]  /*156e0*/  ENDCOLLECTIVE ;  /* 0x000000000000791b */ /* 0x004ff40003800000 */
.L_x_282:
[----:B------:R-:W-:Y:S05]  /*156f0*/  BSYNC B0 ;  /* 0x0000000000007941 */ /* 0x000fea0003800000 */
.L_x_281:
[----:B------:R-:W-:Y:S05]  /*15700*/  BRA `(.L_x_283) ;  /* 0xffffffc000b87947 */ /* 0x000fea000383ffff */
.L_x_215:
[----:B0-----:R0:W1:Y:S02]  /*15710*/  SYNCS.PHASECHK.TRANS64.TRYWAIT P0, [R3+URZ+0x2e880], R2 ;  /* 0x02e88002030075a7 */ /* 0x001064000800017f */
[----:B-1----:R-:W-:Y:S05]  /*15720*/  @!P0 NANOSLEEP.SYNCS 0x989680 ;  /* 0x009896800000895d */ /* 0x002fea0003900000 */
[----:B------:R-:W1:Y:S02]  /*15730*/  @!P0 SYNCS.PHASECHK.TRANS64 P0, [R3+URZ+0x2e880], R2 ;  /* 0x02e88002030085a7 */ /* 0x000e64000800007f */
[----:B-1----:R-:W-:Y:S05]  /*15740*/  @!P0 BRA `(.L_x_215) ;  /* 0xfffffffc00f08947 */ /* 0x002fea000383ffff */
[----:B------:R-:W-:Y:S05]  /*15750*/  BRA `(.L_x_284) ;  /* 0xffffffc4001c7947 */ /* 0x000fea000383ffff */
.L_x_217:
[----:B-1----:R1:W2:Y:S02]  /*15760*/  SYNCS.PHASECHK.TRANS64.TRYWAIT P0, [R3+URZ+0x2e840], R2 ;  /* 0x02e84002030075a7 */ /* 0x0022a4000800017f */
[----:B--2---:R-:W-:Y:S05]  /*15770*/  @!P0 NANOSLEEP.SYNCS 0x989680 ;  /* 0x009896800000895d */ /* 0x004fea0003900000 */
[----:B------:R-:W2:Y:S02]  /*15780*/  @!P0 SYNCS.PHASECHK.TRANS64 P0, [R3+URZ+0x2e840], R2 ;  /* 0x02e84002030085a7 */ /* 0x000ea4000800007f */
[----:B--2---:R-:W-:Y:S05]  /*15790*/  @!P0 BRA `(.L_x_217) ;  /* 0xfffffffc00f08947 */ /* 0x004fea000383ffff */
[----:B------:R-:W-:Y:S05]  /*157a0*/  BRA `(.L_x_285) ;  /* 0xffffffc400707947 */ /* 0x000fea000383ffff */
.L_x_221:
[----:B------:R-:W-:Y:S02]  /*157b0*/  IMAD.MOV.U32 R13, RZ, RZ, R2 ;  /* 0x000000ffff0d7224 */ /* 0x000fe400078e0002 */
[----:B------:R-:W-:Y:S02]  /*157c0*/  IMAD.MOV.U32 R12, RZ, RZ, RZ ;  /* 0x000000ffff0c7224 */ /* 0x000fe400078e00ff */
[----:B------:R-:W-:Y:S02]  /*157d0*/  IMAD.MOV.U32 R11, RZ, RZ, 0x181f ;  /* 0x0000181fff0b7424 */ /* 0x000fe400078e00ff */
[----:B------:R-:W-:Y:S02]  /*157e0*/  IMAD.MOV.U32 R15, RZ, RZ, -0x1 ;  /* 0xffffffffff0f7424 */ /* 0x000fe400078e00ff */
[----:B------:R-:W-:Y:S02]  /*157f0*/  IMAD R4, R19, R6, RZ ;  /* 0x0000000613047224 */ /* 0x000fe400078e02ff */
[----:B------:R-:W-:-:S07]  /*15800*/  IMAD.IADD R3, R10, 0x1, R5 ;  /* 0x000000010a037824 */ /* 0x000fce00078e0205 */
[----:B-----5:R-:W-:Y:S05]  /*15810*/  WARPSYNC.COLLECTIVE R15, `(.L_x_286) ;  /* 0x000000000f087348 */ /* 0x020fea0003c00000 */
[----:B------:R0:W1:Y:S02]  /*15820*/  SHFL.IDX P6, R14, R13, R12, R11 ;  /* 0x0000000c0d0e7389 */ /* 0x00006400000c000b */
[----:B01---5:R-:W-:Y:S01]  /*15830*/  ENDCOLLECTIVE ;  /* 0x000000000000791b */ /* 0x023fe20003800000 */
.L_x_286:
[C---:B------:R-:W-:Y:S01]  /*15840*/  VIADD R5, R3.reuse, 0x10 ;  /* 0x0000001003057836 */ /* 0x040fe20000000000 */
[----:B------:R-:W-:Y:S01]  /*15850*/  ISETP.GE.AND P1, PT, R3, R4, PT ;  /* 0x000000040300720c */ /* 0x000fe20003f26270 */
[----:B------:R-:W-:Y:S02]  /*15860*/  IMAD.MOV.U32 R13, RZ, RZ, R0 ;  /* 0x000000ffff0d7224 */ /* 0x000fe400078e0000 */
[----:B------:R-:W-:-:S10]  /*15870*/  IMAD.MOV.U32 R6, RZ, RZ, R14 ;  /* 0x000000ffff067224 */ /* 0x000fd400078e000e */
[----:B------:R-:W-:Y:S05]  /*15880*/  WARPSYNC.COLLECTIVE R15, `(.L_x_287) ;  /* 0x000000000f087348 */ /* 0x000fea0003c00000 */
[----:B------:R0:W1:Y:S02]  /*15890*/  SHFL.IDX P6, R14, R13, R12, R11 ;  /* 0x0000000c0d0e7389 */ /* 0x00006400000c000b */
[----:B01----:R-:W-:Y:S01]  /*158a0*/  ENDCOLLECTIVE ;  /* 0x000000000000791b */ /* 0x003fe20003800000 */
.L_x_287:
[----:B------:R-:W-:Y:S02]  /*158b0*/  IMAD.MOV.U32 R13, RZ, RZ, R2 ;  /* 0x000000ffff0d7224 */ /* 0x000fe400078e0002 */
[----:B------:R-:W-:Y:S02]  /*158c0*/  IMAD.MOV.U32 R12, RZ, RZ, 0x1 ;  /* 0x00000001ff0c7424 */ /* 0x000fe400078e00ff */
[----:B------:R-:W-:-:S07]  /*158d0*/  IMAD.MOV.U32 R7, RZ, RZ, R14 ;  /* 0x000000ffff077224 */ /* 0x000fce00078e000e */
[----:B------:R-:W-:Y:S05]  /*158e0*/  WARPSYNC.COLLECTIVE R15, `(.L_x_288) ;  /* 0x000000000f087348 */ /* 0x000fea0003c00000 */
[----:B------:R0:W1:Y:S02]  /*158f0*/  SHFL.IDX P6, R14, R13, R12, R11 ;  /* 0x0000000c0d0e7389 */ /* 0x00006400000c000b */
[----:B01----:R-:W-:Y:S01]  /*15900*/  ENDCOLLECTIVE ;  /* 0x000000000000791b */ /* 0x003fe20003800000 */
.L_x_288:
        /* <DEDUP_REMOVED lines=11> */
[----:B------:R-:W-:-:S12]  /*159c0*/  IMAD.MOV.U32 R5, RZ, RZ, R14 ;  /* 0x000000ffff057224 */ /* 0x000fd800078e000e */
[----:B0-----:R-:W-:Y:S05]  /*159d0*/  WARPSYNC.COLLECTIVE R15, `(.L_x_289) ;  /* 0x000000000f087348 */ /* 0x001fea0003c00000 */
[----:B------:R1:W2:Y:S02]  /*159e0*/  SHFL.IDX P6, R14, R13, R12, R11 ;  /* 0x0000000c0d0e7389 */ /* 0x0002a400000c000b */
[----:B012---:R-:W-:Y:S01]  /*159f0*/  ENDCOLLECTIVE ;  /* 0x000000000000791b */ /* 0x007fe20003800000 */
.L_x_289:
[----:B------:R-:W-:Y:S02]  /*15a00*/  IMAD.MOV.U32 R13, RZ, RZ, R2 ;  /* 0x000000ffff0d7224 */ /* 0x000fe400078e0002 */
[----:B------:R-:W-:Y:S02]  /*15a10*/  IMAD.MOV.U32 R12, RZ, RZ, 0x2 ;  /* 0x00000002ff0c7424 */ /* 0x000fe400078e00ff */
[----:B------:R-:W-:-:S07]  /*15a20*/  IMAD.MOV.U32 R6, RZ, RZ, R14 ;  /* 0x000000ffff067224 */ /* 0x000fce00078e000e */
[----:B------:R-:W-:Y:S05]  /*15a30*/  WARPSYNC.COLLECTIVE R15, `(.L_x_290) ;  /* 0x000000000f087348 */ /* 0x000fea0003c00000 */
[----:B------:R0:W1:Y:S02]  /*15a40*/  SHFL.IDX P6, R14, R13, R12, R11 ;  /* 0x0000000c0d0e7389 */ /* 0x00006400000c000b */
[----:B01----:R-:W-:Y:S01]  /*15a50*/  ENDCOLLECTIVE ;  /* 0x000000000000791b */ /* 0x003fe20003800000 */
.L_x_290:
[----:B------:R-:W-:-:S05]  /*15a60*/  @!P1 IADD3 R6, P2, R9, R6, RZ ;  /* 0x0000000609069210 */ /* 0x000fca0007f5e0ff */
[----:B------:R-:W-:-:S04]  /*15a70*/  @!P1 IMAD.X R5, RZ, RZ, R5, P2 ;  /* 0x000000ffff059224 */ /* 0x000fc800010e0605 */
[----:B------:R-:W-:Y:S02]  /*15a80*/  @!P1 IMAD.MOV.U32 R7, RZ, RZ, R5 ;  /* 0x000000ffff079224 */ /* 0x000fe400078e0005 */
[----:B------:R-:W-:Y:S02]  /*15a90*/  VIADD R5, R3, 0x20 ;  /* 0x0000002003057836 */ /* 0x000fe40000000000 */
[----:B------:R-:W-:Y:S01]  /*15aa0*/  IMAD.MOV.U32 R13, RZ, RZ, R0 ;  /* 0x000000ffff0d7224 */ /* 0x000fe200078e0000 */
[----:B------:R-:W-:Y:S01]  /*15ab0*/  @!PT LDS RZ, [RZ] ;  /* 0x00000000fffff984 */ /* 0x000fe20000000800 */
[----:B------:R-:W-:Y:S01]  /*15ac0*/  @!PT LDS RZ, [RZ] ;  /* 0x00000000fffff984 */ /* 0x000fe20000000800 */
[----:B------:R-:W-:Y:S01]  /*15ad0*/  @!PT LDS RZ, [RZ] ;  /* 0x00000000fffff984 */ /* 0x000fe20000000800 */
[----:B------:R0:W-:Y:S02]  /*15ae0*/  @!P1 LDGSTS.E.BYPASS.LTC128B.128 [R8+0x1cc00], desc[UR48][R6.64], !P0 ;  /* 0x1cc0000006089fae */ /* 0x0001e4000c101d70 */
[----:B------:R-:W-:Y:S01]  /*15af0*/  ISETP.GE.AND P1, PT, R5, R4, PT ;  /* 0x000000040500720c */ /* 0x000fe20003f26270 */
[----:B------:R-:W-:-:S12]  /*15b00*/  IMAD.MOV.U32 R5, RZ, RZ, R14 ;  /* 0x000000ffff057224 */ /* 0x000fd800078e000e */
[----:B0-----:R-:W-:Y:S05]  /*15b10*/  WARPSYNC.COLLECTIVE R15, `(.L_x_291) ;  /* 0x000000000f087348 */ /* 0x001fea0003c00000 */
[----:B------:R1:W2:Y:S02]  /*15b20*/  SHFL.IDX P6, R14, R13, R12, R11 ;  /* 0x0000000c0d0e7389 */ /* 0x0002a400000c000b */
[----:B012---:R-:W-:Y:S01]  /*15b30*/  ENDCOLLECTIVE ;  /* 0x000000000000791b */ /* 0x007fe20003800000 */
.L_x_291:
[----:B------:R-:W-:Y:S02]  /*15b40*/  IMAD.MOV.U32 R13, RZ, RZ, R2 ;  /* 0x000000ffff0d7224 */ /* 0x000fe400078e0002 */
[----:B------:R-:W-:Y:S02]  /*15b50*/  IMAD.MOV.U32 R12, RZ, RZ, 0x3 ;  /* 0x00000003ff0c7424 */ /* 0x000fe400078e00ff */
[----:B------:R-:W-:-:S07]  /*15b60*/  IMAD.MOV.U32 R6, RZ, RZ, R14 ;  /* 0x000000ffff067224 */ /* 0x000fce00078e000e */
[----:B------:R-:W-:Y:S05]  /*15b70*/  WARPSYNC.COLLECTIVE R15, `(.L_x_292) ;  /* 0x000000000f087348 */ /* 0x000fea0003c00000 */
[----:B------:R0:W1:Y:S02]  /*15b80*/  SHFL.IDX P6, R14, R13, R12, R11 ;  /* 0x0000000c0d0e7389 */ /* 0x00006400000c000b */
[----:B01----:R-:W-:Y:S01]  /*15b90*/  ENDCOLLECTIVE ;  /* 0x000000000000791b */ /* 0x003fe20003800000 */
.L_x_292:
        /* <DEDUP_REMOVED lines=14> */
.L_x_293:
[----:B------:R-:W-:Y:S02]  /*15c80*/  IMAD.MOV.U32 R13, RZ, RZ, R2 ;  /* 0x000000ffff0d7224 */ /* 0x000fe400078e0002 */
[----:B------:R-:W-:Y:S02]  /*15c90*/  IMAD.MOV.U32 R12, RZ, RZ, 0x4 ;  /* 0x00000004ff0c7424 */ /* 0x000fe400078e00ff */
[----:B------:R-:W-:-:S07]  /*15ca0*/  IMAD.MOV.U32 R6, RZ, RZ, R14 ;  /* 0x000000ffff067224 */ /* 0x000fce00078e000e */
[----:B------:R-:W-:Y:S05]  /*15cb0*/  WARPSYNC.COLLECTIVE R15, `(.L_x_294) ;  /* 0x000000000f087348 */ /* 0x000fea0003c00000 */
[----:B------:R0:W1:Y:S02]  /*15cc0*/  SHFL.IDX P6, R14, R13, R12, R11 ;  /* 0x0000000c0d0e7389 */ /* 0x00006400000c000b */
[----:B01----:R-:W-:Y:S01]  /*15cd0*/  ENDCOLLECTIVE ;  /* 0x000000000000791b */ /* 0x003fe20003800000 */
.L_x_294:
        /* <DEDUP_REMOVED lines=14> */
.L_x_295:
[----:B------:R-:W-:Y:S02]  /*15dc0*/  IMAD.MOV.U32 R13, RZ, RZ, R2 ;  /* 0x000000ffff0d7224 */ /* 0x000fe400078e0002 */
[----:B------:R-:W-:Y:S02]  /*15dd0*/  IMAD.MOV.U32 R12, RZ, RZ, 0x5 ;  /* 0x00000005ff0c7424 */ /* 0x000fe400078e00ff */
[----:B------:R-:W-:-:S07]  /*15de0*/  IMAD.MOV.U32 R6, RZ, RZ, R14 ;  /* 0x000000ffff067224 */ /* 0x000fce00078e000e */
[----:B------:R-:W-:Y:S05]  /*15df0*/  WARPSYNC.COLLECTIVE R15, `(.L_x_296) ;  /* 0x000000000f087348 */ /* 0x000fea0003c00000 */
[----:B------:R0:W1:Y:S02]  /*15e00*/  SHFL.IDX P6, R14, R13, R12, R11 ;  /* 0x0000000c0d0e7389 */ /* 0x00006400000c000b */
[----:B01----:R-:W-:Y:S01]  /*15e10*/  ENDCOLLECTIVE ;  /* 0x000000000000791b */ /* 0x003fe20003800000 */
.L_x_296:
        /* <DEDUP_REMOVED lines=14> */
.L_x_297:
[----:B------:R-:W-:Y:S02]  /*15f00*/  IMAD.MOV.U32 R13, RZ, RZ, R2 ;  /* 0x000000ffff0d7224 */ /* 0x000fe400078e0002 */
[----:B------:R-:W-:Y:S02]  /*15f10*/  IMAD.MOV.U32 R12, RZ, RZ, 0x6 ;  /* 0x00000006ff0c7424 */ /* 0x000fe400078e00ff */
[----:B------:R-:W-:-:S07]  /*15f20*/  IMAD.MOV.U32 R6, RZ, RZ, R14 ;  /* 0x000000ffff067224 */ /* 0x000fce00078e000e */
[----:B------:R-:W-:Y:S05]  /*15f30*/  WARPSYNC.COLLECTIVE R15, `(.L_x_298) ;  /* 0x000000000f087348 */ /* 0x000fea0003c00000 */
[----:B------:R0:W1:Y:S02]  /*15f40*/  SHFL.IDX P6, R14, R13, R12, R11 ;  /* 0x0000000c0d0e7389 */ /* 0x00006400000c000b */
[----:B01----:R-:W-:Y:S01]  /*15f50*/  ENDCOLLECTIVE ;  /* 0x000000000000791b */ /* 0x003fe20003800000 */
.L_x_298:
[----:B------:R-:W-:-:S05]  /*15f60*/  @!P1 IADD3 R6, P2, R9, R6, RZ ;  /* 0x0000000609069210 */ /* 0x000fca0007f5e0ff */
[----:B------:R-:W-:-:S04]  /*15f70*/  @!P1 IMAD.X R5, RZ, RZ, R5, P2 ;  /* 0x000000ffff059224 */ /* 0x000fc800010e0605 */
[----:B------:R-:W-:Y:S02]  /*15f80*/  @!P1 IMAD.MOV.U32 R7, RZ, RZ, R5 ;  /* 0x000000ffff079224 */ /* 0x000fe400078e0005 */
[----:B------:R-:W-:-:S03]  /*15f90*/  IMAD.MOV.U32 R13, RZ, RZ, R0 ;  /* 0x000000ffff0d7224 */ /* 0x000fc600078e0000 */
[----:B------:R-:W-:Y:S01]  /*15fa0*/  @!PT LDS RZ, [RZ] ;  /* 0x00000000fffff984 */ /* 0x000fe20000000800 */
[----:B------:R-:W-:Y:S01]  /*15fb0*/  @!PT LDS RZ, [RZ] ;  /* 0x00000000fffff984 */ /* 0x000fe20000000800 */
[----:B------:R-:W-:Y:S01]  /*15fc0*/  @!PT LDS RZ, [RZ] ;  /* 0x00000000fffff984 */ /* 0x000fe20000000800 */
[----:B------:R0:W-:Y:S01]  /*15fd0*/  @!P1 LDGSTS.E.BYPASS.LTC128B.128 [R8+0x1ec00], desc[UR48][R6.64], !P0 ;  /* 0x1ec0000006089fae */ /* 0x0001e2000c101d70 */
[----:B------:R-:W-:-:S07]  /*15fe0*/  IMAD.MOV.U32 R5, RZ, RZ, R14 ;  /* 0x000000ffff057224 */ /* 0x000fce00078e000e */
[----:B0-----:R-:W-:Y:S05]  /*15ff0*/  WARPSYNC.COLLECTIVE R15, `(.L_x_299) ;  /* 0x000000000f087348 */ /* 0x001fea0003c00000 */
[----:B------:R1:W2:Y:S02]  /*16000*/  SHFL.IDX P6, R14, R13, R12, R11 ;  /* 0x0000000c0d0e7389 */ /* 0x0002a400000c000b */
[----:B012---:R-:W-:Y:S01]  /*16010*/  ENDCOLLECTIVE ;  /* 0x000000000000791b */ /* 0x007fe20003800000 */
.L_x_299:
[----:B------:R-:W-:-:S05]  /*16020*/  VIADD R7, R3, 0x60 ;  /* 0x0000006003077836 */ /* 0x000fca0000000000 */
[----:B------:R-:W-:Y:S01]  /*16030*/  ISETP.GE.AND P1, PT, R7, R4, PT ;  /* 0x000000040700720c */ /* 0x000fe20003f26270 */
[----:B------:R-:W-:Y:S02]  /*16040*/  IMAD.MOV.U32 R13, RZ, RZ, R2 ;  /* 0x000000ffff0d7224 */ /* 0x000fe400078e0002 */
[----:B------:R-:W-:Y:S02]  /*16050*/  IMAD.MOV.U32 R12, RZ, RZ, 0x7 ;  /* 0x00000007ff0c7424 */ /* 0x000fe400078e00ff */
[----:B------:R-:W-:-:S08]  /*16060*/  IMAD.MOV.U32 R6, RZ, RZ, R14 ;  /* 0x000000ffff067224 */ /* 0x000fd000078e000e */
[----:B------:R-:W-:Y:S05]  /*16070*/  WARPSYNC.COLLECTIVE R15, `(.L_x_300) ;  /* 0x000000000f087348 */ /* 0x000fea0003c00000 */
[----:B------:R0:W1:Y:S02]  /*16080*/  SHFL.IDX P6, R14, R13, R12, R11 ;  /* 0x0000000c0d0e7389 */ /* 0x00006400000c000b */
[----:B01----:R-:W-:Y:S01]  /*16090*/  ENDCOLLECTIVE ;  /* 0x000000000000791b */ /* 0x003fe20003800000 */
.L_x_300:
        /* <DEDUP_REMOVED lines=12> */
.L_x_301:
[----:B------:R-:W-:Y:S01]  /*16160*/  IMAD.MOV.U32 R0, RZ, RZ, R14 ;  /* 0x000000ffff007224 */ /* 0x000fe200078e000e */
[----:B------:R-:W-:Y:S06]  /*16170*/  BRA `(.L_x_302) ;  /* 0xffffffc400bc7947 */ /* 0x000fec000383ffff */
.L_x_224:
[----:B0-----:R0:W1:Y:S02]  /*16180*/  SYNCS.PHASECHK.TRANS64.TRYWAIT P0, [R18+URZ+0x2e820], R0 ;  /* 0x02e82000120075a7 */ /* 0x001064000800017f */
[----:B-1----:R-:W-:Y:S05]  /*16190*/  @!P0 NANOSLEEP.SYNCS 0x989680 ;  /* 0x009896800000895d */ /* 0x002fea0003900000 */
[----:B------:R-:W1:Y:S02]  /*161a0*/  @!P0 SYNCS.PHASECHK.TRANS64 P0, [R18+URZ+0x2e820], R0 ;  /* 0x02e82000120085a7 */ /* 0x000e64000800007f */
[----:B-1----:R-:W-:Y:S05]  /*161b0*/  @!P0 BRA `(.L_x_224) ;  /* 0xfffffffc00f08947 */ /* 0x002fea000383ffff */
[----:B------:R-:W-:Y:S05]  /*161c0*/  BRA `(.L_x_303) ;  /* 0xffffffc800187947 */ /* 0x000fea000383ffff */
.L_x_230:
[----:B--2---:R2:W3:Y:S02]  /*161d0*/  SYNCS.PHASECHK.TRANS64.TRYWAIT P0, [R3+URZ+0x2e880], R2 ;  /* 0x02e88002030075a7 */ /* 0x0044e4000800017f */
[----:B---3--:R-:W-:Y:S05]  /*161e0*/  @!P0 NANOSLEEP.SYNCS 0x989680 ;  /* 0x009896800000895d */ /* 0x008fea0003900000 */
[----:B------:R-:W3:Y:S02]  /*161f0*/  @!P0 SYNCS.PHASECHK.TRANS64 P0, [R3+URZ+0x2e880], R2 ;  /* 0x02e88002030085a7 */ /* 0x000ee4000800007f */
[----:B---3--:R-:W-:Y:S05]  /*16200*/  @!P0 BRA `(.L_x_230) ;  /* 0xfffffffc00f08947 */ /* 0x008fea000383ffff */
[----:B------:R-:W-:Y:S05]  /*16210*/  BRA `(.L_x_304) ;  /* 0xffffffc800d07947 */ /* 0x000fea000383ffff */
.L_x_235:
[----:B-1----:R1:W3:Y:S02]  /*16220*/  SYNCS.PHASECHK.TRANS64.TRYWAIT P0, [R3+URZ+0x2e840], R2 ;  /* 0x02e84002030075a7 */ /* 0x0022e4000800017f */
[----:B---3--:R-:W-:Y:S05]  /*16230*/  @!P0 NANOSLEEP.SYNCS 0x989680 ;  /* 0x009896800000895d */ /* 0x008fea0003900000 */
[----:B------:R-:W3:Y:S02]  /*16240*/  @!P0 SYNCS.PHASECHK.TRANS64 P0, [R3+URZ+0x2e840], R2 ;  /* 0x02e84002030085a7 */ /* 0x000ee4000800007f */
[----:B---3--:R-:W-:Y:S05]  /*16250*/  @!P0 BRA `(.L_x_235) ;  /* 0xfffffffc00f08947 */ /* 0x008fea000383ffff */
[----:B------:R-:W-:Y:S05]  /*16260*/  BRA `(.L_x_305) ;  /* 0xffffffcc00507947 */ /* 0x000fea000383ffff */
.L_x_241:
[----:B--2---:R2:W3:Y:S02]  /*16270*/  SYNCS.PHASECHK.TRANS64.TRYWAIT P0, [R19+URZ+0x2e870], R2 ;  /* 0x02e87002130075a7 */ /* 0x0044e4000800017f */
[----:B---3--:R-:W-:Y:S05]  /*16280*/  @!P0 NANOSLEEP.SYNCS 0x989680 ;  /* 0x009896800000895d */ /* 0x008fea0003900000 */
[----:B------:R-:W3:Y:S02]  /*16290*/  @!P0 SYNCS.PHASECHK.TRANS64 P0, [R19+URZ+0x2e870], R2 ;  /* 0x02e87002130085a7 */ /* 0x000ee4000800007f */
[----:B---3--:R-:W-:Y:S05]  /*162a0*/  @!P0 BRA `(.L_x_241) ;  /* 0xfffffffc00f08947 */ /* 0x008fea000383ffff */
[----:B------:R-:W-:Y:S05]  /*162b0*/  BRA `(.L_x_306) ;  /* 0xffffffcc00ec7947 */ /* 0x000fea000383ffff */
.L_x_243:
[----:B--2---:R2:W3:Y:S02]  /*162c0*/  SYNCS.PHASECHK.TRANS64.TRYWAIT P0, [R19+URZ+0x2e860], R2 ;  /* 0x02e86002130075a7 */ /* 0x0044e4000800017f */
[----:B---3--:R-:W-:Y:S05]  /*162d0*/  @!P0 NANOSLEEP.SYNCS 0x989680 ;  /* 0x009896800000895d */ /* 0x008fea0003900000 */
[----:B------:R-:W3:Y:S02]  /*162e0*/  @!P0 SYNCS.PHASECHK.TRANS64 P0, [R19+URZ+0x2e860], R2 ;  /* 0x02e86002130085a7 */ /* 0x000ee4000800007f */
[----:B---3--:R-:W-:Y:S05]  /*162f0*/  @!P0 BRA `(.L_x_243) ;  /* 0xfffffffc00f08947 */ /* 0x008fea000383ffff */
[----:B------:R-:W-:Y:S05]  /*16300*/  BRA `(.L_x_307) ;  /* 0xffffffcc00f47947 */ /* 0x000fea000383ffff */
.L_x_250:
[----:B0-----:R0:W1:Y:S02]  /*16310*/  SYNCS.PHASECHK.TRANS64.TRYWAIT P1, [R16+URZ+0x2e870], R3 ;  /* 0x02e87003100075a7 */ /* 0x001064000802017f */
[----:B-1----:R-:W-:Y:S05]  /*16320*/  @!P1 NANOSLEEP.SYNCS 0x989680 ;  /* 0x009896800000995d */ /* 0x002fea0003900000 */
[----:B------:R-:W1:Y:S02]  /*16330*/  @!P1 SYNCS.PHASECHK.TRANS64 P1, [R16+URZ+0x2e870], R3 ;  /* 0x02e87003100095a7 */ /* 0x000e64000802007f */
[----:B-1----:R-:W-:Y:S05]  /*16340*/  @!P1 BRA `(.L_x_250) ;  /* 0xfffffffc00f09947 */ /* 0x002fea000383ffff */
[----:B------:R-:W-:Y:S05]  /*16350*/  BRA `(.L_x_308) ;  /* 0xffffffd8002c7947 */ /* 0x000fea000383ffff */
.L_x_252:
[----:B0-----:R0:W1:Y:S02]  /*16360*/  SYNCS.PHASECHK.TRANS64.TRYWAIT P1, [R16+URZ+0x2e860], R3 ;  /* 0x02e86003100075a7 */ /* 0x001064000802017f */
[----:B-1----:R-:W-:Y:S05]  /*16370*/  @!P1 NANOSLEEP.SYNCS 0x989680 ;  /* 0x009896800000995d */ /* 0x002fea0003900000 */
[----:B------:R-:W1:Y:S02]  /*16380*/  @!P1 SYNCS.PHASECHK.TRANS64 P1, [R16+URZ+0x2e860], R3 ;  /* 0x02e86003100095a7 */ /* 0x000e64000802007f */
[----:B-1----:R-:W-:Y:S05]  /*16390*/  @!P1 BRA `(.L_x_252) ;  /* 0xfffffffc00f09947 */ /* 0x002fea000383ffff */
[----:B------:R-:W-:Y:S05]  /*163a0*/  BRA `(.L_x_309) ;  /* 0xffffffd800347947 */ /* 0x000fea000383ffff */
.L_x_263:
[----:B0-----:R0:W1:Y:S02]  /*163b0*/  SYNCS.PHASECHK.TRANS64.TRYWAIT P0, [R0+URZ+0x2e820], R3 ;  /* 0x02e82003000075a7 */ /* 0x001064000800017f */
[----:B-1----:R-:W-:Y:S05]  /*163c0*/  @!P0 NANOSLEEP.SYNCS 0x989680 ;  /* 0x009896800000895d */ /* 0x002fea0003900000 */
[----:B------:R-:W1:Y:S02]  /*163d0*/  @!P0 SYNCS.PHASECHK.TRANS64 P0, [R0+URZ+0x2e820], R3 ;  /* 0x02e82003000085a7 */ /* 0x000e64000800007f */
[----:B-1----:R-:W-:Y:S05]  /*163e0*/  @!P0 BRA `(.L_x_263) ;  /* 0xfffffffc00f08947 */ /* 0x002fea000383ffff */
[----:B------:R-:W-:Y:S05]  /*163f0*/  BRA `(.L_x_310) ;  /* 0xffffffec00387947 */ /* 0x000fea000383ffff */
.L_x_264:
[----:B------:R-:W1:Y:S01]  /*16400*/  S2R R2, SR_TID.X ;  /* 0x0000000000027919 */ /* 0x000e620000002100 */
[----:B------:R-:W-:Y:S01]  /*16410*/  BSSY B0, `(.L_x_311) ;  /* 0x000000a000007945 */ /* 0x000fe20003800000 */
[----:B------:R-:W-:Y:S02]  /*16420*/  IMAD.MOV.U32 R12, RZ, RZ, RZ ;  /* 0x000000ffff0c7224 */ /* 0x000fe400078e00ff */
[----:B------:R-:W-:Y:S02]  /*16430*/  IMAD.MOV.U32 R11, RZ, RZ, 0x1f ;  /* 0x0000001fff0b7424 */ /* 0x000fe400078e00ff */
[----:B------:R-:W-:Y:S01]  /*16440*/  IMAD.MOV.U32 R15, RZ, RZ, -0x1 ;  /* 0xffffffffff0f7424 */ /* 0x000fe200078e00ff */
[----:B-1----:R-:W-:-:S04]  /*16450*/  SHF.R.U32.HI R2, RZ, 0x5, R2 ;  /* 0x00000005ff027819 */ /* 0x002fc80000011602 */
[----:B------:R-:W-:-:S05]  /*16460*/  LOP3.LUT R2, R2, 0x3, RZ, 0xc0, !PT ;  /* 0x0000000302027812 */ /* 0x000fca00078ec0ff */
[----:B------:R-:W-:-:S07]  /*16470*/  IMAD.MOV.U32 R13, RZ, RZ, R2 ;  /* 0x000000ffff0d7224 */ /* 0x000fce00078e0002 */
[----:B0-----:R-:W-:Y:S05]  /*16480*/  WARPSYNC.COLLECTIVE R15, `(.L_x_312) ;  /* 0x000000000f087348 */ /* 0x001fea0003c00000 */
[----:B------:R1:W2:Y:S02]  /*16490*/  SHFL.IDX P6, R14, R13, R12, R11 ;  /* 0x0000000c0d0e7389 */ /* 0x0002a400000c000b */
[----:B012---:R-:W-:Y:S01]  /*164a0*/  ENDCOLLECTIVE ;  /* 0x000000000000791b */ /* 0x007fe20003800000 */
.L_x_312:
[----:B------:R-:W-:Y:S05]  /*164b0*/  BSYNC B0 ;  /* 0x0000000000007941 */ /* 0x000fea0003800000 */
.L_x_311:
[----:B------:R-:W-:Y:S05]  /*164c0*/  BRA `(.L_x_313) ;  /* 0xffffffec00207947 */ /* 0x000fea000383ffff */
.L_x_267:
[----:B------:R-:W-:Y:S01]  /*164d0*/  BSSY B1, `(.L_x_314) ;  /* 0x0000006000017945 */ /* 0x000fe20003800000 */
[----:B------:R-:W-:-:S07]  /*164e0*/  IMAD.MOV.U32 R15, RZ, RZ, -0x1 ;  /* 0xffffffffff0f7424 */ /* 0x000fce00078e00ff */
[----:B01----:R-:W-:Y:S05]  /*164f0*/  WARPSYNC.COLLECTIVE R15, `(.L_x_315) ;  /* 0x000000000f0c7348 */ /* 0x003fea0003c00000 */
[----:B------:R-:W-:Y:S02]  /*16500*/  ELECT P6, UR62, PT ;  /* 0x00000000003e782f */ /* 0x000fe400038c0000 */
[----:B------:R-:W-:Y:S01]  /*16510*/  MOV R14, UR62 ;  /* 0x0000003e000e7c02 */ /* 0x000fe20008000f00 */
[----:B01----:R-:W-:Y:S10]  /*16520*/  ENDCOLLECTIVE ;  /* 0x000000000000791b */ /* 0x003ff40003800000 */
.L_x_315:
[----:B------:R-:W-:Y:S05]  /*16530*/  BSYNC B1 ;  /* 0x0000000000017941 */ /* 0x000fea0003800000 */
.L_x_314:
[----:B------:R-:W-:Y:S05]  /*16540*/  BRA `(.L_x_316) ;  /* 0xffffffec00187947 */ /* 0x000fea000383ffff */
.L_x_269:
[----:B0-----:R0:W1:Y:S02]  /*16550*/  SYNCS.PHASECHK.TRANS64.TRYWAIT P1, [R6+URZ], R5 ;  /* 0x00000005060075a7 */ /* 0x001064000802017f */
[----:B-1----:R-:W-:Y:S05]  /*16560*/  @!P1 NANOSLEEP.SYNCS 0x989680 ;  /* 0x009896800000995d */ /* 0x002fea0003900000 */
[----:B------:R-:W1:Y:S02]  /*16570*/  @!P1 SYNCS.PHASECHK.TRANS64 P1, [R6+URZ], R5 ;  /* 0x00000005060095a7 */ /* 0x000e64000802007f */
[----:B-1----:R-:W-:Y:S05]  /*16580*/  @!P1 BRA `(.L_x_269) ;  /* 0xfffffffc00f09947 */ /* 0x002fea000383ffff */
[----:B------:R-:W-:Y:S05]  /*16590*/  BRA `(.L_x_317) ;  /* 0xffffffec00547947 */ /* 0x000fea000383ffff */
.L_x_270:
[----:B-1----:R1:W2:Y:S02]  /*165a0*/  SYNCS.PHASECHK.TRANS64.TRYWAIT P1, [R7+URZ], R2 ;  /* 0x00000002070075a7 */ /* 0x0022a4000802017f */
[----:B--2---:R-:W-:Y:S05]  /*165b0*/  @!P1 NANOSLEEP.SYNCS 0x989680 ;  /* 0x009896800000995d */ /* 0x004fea0003900000 */
[----:B------:R-:W2:Y:S02]  /*165c0*/  @!P1 SYNCS.PHASECHK.TRANS64 P1, [R7+URZ], R2 ;  /* 0x00000002070095a7 */ /* 0x000ea4000802007f */
[----:B--2---:R-:W-:Y:S05]  /*165d0*/  @!P1 BRA `(.L_x_270) ;  /* 0xfffffffc00f09947 */ /* 0x004fea000383ffff */
[----:B------:R-:W-:Y:S05]  /*165e0*/  BRA `(.L_x_318) ;  /* 0xffffffec00487947 */ /* 0x000fea000383ffff */
.L_x_272:
[----:B--2---:R2:W3:Y:S02]  /*165f0*/  SYNCS.PHASECHK.TRANS64.TRYWAIT P1, [R4+URZ+0x2e860], R5 ;  /* 0x02e86005040075a7 */ /* 0x0044e4000802017f */
[----:B---3--:R-:W-:Y:S05]  /*16600*/  @!P1 NANOSLEEP.SYNCS 0x989680 ;  /* 0x009896800000995d */ /* 0x008fea0003900000 */
[----:B------:R-:W3:Y:S02]  /*16610*/  @!P1 SYNCS.PHASECHK.TRANS64 P1, [R4+URZ+0x2e860], R5 ;  /* 0x02e86005040095a7 */ /* 0x000ee4000802007f */
[----:B---3--:R-:W-:Y:S05]  /*16620*/  @!P1 BRA `(.L_x_272) ;  /* 0xfffffffc00f09947 */ /* 0x008fea000383ffff */
[----:B------:R-:W-:Y:S05]  /*16630*/  BRA `(.L_x_319) ;  /* 0xffffffec004c7947 */ /* 0x000fea000383ffff */
.L_x_274:
[----:B---3--:R3:W4:Y:S02]  /*16640*/  SYNCS.PHASECHK.TRANS64.TRYWAIT P1, [R3+URZ+0x2e860], R2 ;  /* 0x02e86002030075a7 */ /* 0x008724000802017f */
[----:B----4-:R-:W-:Y:S05]  /*16650*/  @!P1 NANOSLEEP.SYNCS 0x989680 ;  /* 0x009896800000995d */ /* 0x010fea0003900000 */
[----:B------:R-:W4:Y:S02]  /*16660*/  @!P1 SYNCS.PHASECHK.TRANS64 P1, [R3+URZ+0x2e860], R2 ;  /* 0x02e86002030095a7 */ /* 0x000f24000802007f */
[----:B----4-:R-:W-:Y:S05]  /*16670*/  @!P1 BRA `(.L_x_274) ;  /* 0xfffffffc00f09947 */ /* 0x010fea000383ffff */
[----:B------:R-:W-:Y:S05]  /*16680*/  BRA `(.L_x_320) ;  /* 0xffffffec004c7947 */ /* 0x000fea000383ffff */
.L_x_276:
[----:B----4-:R4:W0:Y:S02]  /*16690*/  SYNCS.PHASECHK.TRANS64.TRYWAIT P0, [R4+URZ+0x2e880], R5 ;  /* 0x02e88005040075a7 */ /* 0x010824000800017f */
[----:B0-----:R-:W-:Y:S05]  /*166a0*/  @!P0 NANOSLEEP.SYNCS 0x989680 ;  /* 0x009896800000895d */ /* 0x001fea0003900000 */
[----:B------:R-:W0:Y:S02]  /*166b0*/  @!P0 SYNCS.PHASECHK.TRANS64 P0, [R4+URZ+0x2e880], R5 ;  /* 0x02e88005040085a7 */ /* 0x000e24000800007f */
[----:B0-----:R-:W-:Y:S05]  /*166c0*/  @!P0 BRA `(.L_x_276) ;  /* 0xfffffffc00f08947 */ /* 0x001fea000383ffff */
[----:B------:R-:W-:Y:S05]  /*166d0*/  BRA `(.L_x_277) ;  /* 0xffffffec00487947 */ /* 0x000fea000383ffff */
.L_x_321:
        /* <DEDUP_REMOVED lines=10> */
.L_x_2817:


//--------------------- .text._ZN7cutlass13device_kernelIN5flash11enable_sm90INS1_16FlashAttnFwdSm90INS1_25CollectiveMainloopFwdSm90ILi2EN4cute5tupleIJNS5_1CILi1EEES8_S8_EEENS6_IJNS7_ILi128EEENS7_ILi224EEESA_EEELi128ENS_12float_e4m3_tEfNS_4arch4Sm90ELb0ELb0ELb1ELb1ELb0ELb1ELb0ELb1ELb1ELb1ELb1ELb0EEENS1_21CollectiveEpilogueFwdINS6_IJSA_SA_SB_EEES9_NS_10bfloat16_tESF_Li256ELb1ELb1ELb1ELb1EEENS1_36VarlenDynamicPersistentTileSchedulerILi128ELi224ELi256ELi128ELb1ELb1ELb1ELb0ELb1ELb1EEEEEEEEEvNT_6ParamsE --------------------------
	.section	.text._ZN7cutlass13device_kernelIN5flash11enable_sm90INS1_16FlashAttnFwdSm90INS1_25CollectiveMainloopFwdSm90ILi2EN4cute5tupleIJNS5_1CILi1EEES8_S8_EEENS6_IJNS7_ILi128EEENS7_ILi224EEESA_EEELi128ENS_12float_e4m3_tEfNS_4arch4Sm90ELb0ELb0ELb1ELb1ELb0ELb1ELb0ELb1ELb1ELb1ELb1ELb0EEENS1_21CollectiveEpilogueFwdINS6_IJSA_SA_SB_EEES9_NS_10bfloat16_tESF_Li256ELb1ELb1ELb1ELb1EEENS1_36VarlenDynamicPersistentTileSchedulerILi128ELi224ELi256ELi128ELb1ELb1ELb1ELb0ELb1ELb1EEEEEEEEEvNT_6ParamsE,"ax",@progbits
	.align	128
.text._ZN7cutlass13device_kernelIN5flash11enable_sm90INS1_16FlashAttnFwdSm90INS1_25CollectiveMainloopFwdSm90ILi2EN4cute5tupleIJNS5_1CILi1EEES8_S8_EEENS6_IJNS7_ILi128EEENS7_ILi224EEESA_EEELi128ENS_12float_e4m3_tEfNS_4arch4Sm90ELb0ELb0ELb1ELb1ELb0ELb1ELb0ELb1ELb1ELb1ELb1ELb0EEENS1_21CollectiveEpilogueFwdINS6_IJSA_SA_SB_EEES9_NS_10bfloat16_tESF_Li256ELb1ELb1ELb1ELb1EEENS1_36VarlenDynamicPersistentTileSchedulerILi128ELi224ELi256ELi128ELb1ELb1ELb1ELb0ELb1ELb1EEEEEEEEEvNT_6ParamsE:
        .type           _ZN7cutlass13device_kernelIN5flash11enable_sm90INS1_16FlashAttnFwdSm90INS1_25CollectiveMainloopFwdSm90ILi2EN4cute5tupleIJNS5_1CILi1EEES8_S8_EEENS6_IJNS7_ILi128EEENS7_ILi224EEESA_EEELi128ENS_12float_e4m3_tEfNS_4arch4Sm90ELb0ELb0ELb1ELb1ELb0ELb1ELb0ELb1ELb1ELb1ELb1ELb0EEENS1_21CollectiveEpilogueFwdINS6_IJSA_SA_SB_EEES9_NS_10bfloat16_tESF_Li256ELb1ELb1ELb1ELb1EEENS1_36VarlenDynamicPersistentTileSchedulerILi128ELi224ELi256ELi128ELb1ELb1ELb1ELb0ELb1ELb1EEEEEEEEEvNT_6ParamsE,@function
        .size           _ZN7cutlass13device_kernelIN5flash11enable_sm90INS1_16FlashAttnFwdSm90INS1_25CollectiveMainloopFwdSm90ILi2EN4cute5tupleIJNS5_1CILi1EEES8_S8_EEENS6_IJNS7_ILi128EEENS7_ILi224EEESA_EEELi128ENS_12float_e4m3_tEfNS_4arch4Sm90ELb0ELb0ELb1ELb1ELb0ELb1ELb0ELb1ELb1ELb1ELb1ELb0EEENS1_21CollectiveEpilogueFwdINS6_IJSA_SA_SB_EEES9_NS_10bfloat16_tESF_Li256ELb1ELb1ELb1ELb1EEENS1_36VarlenDynamicPersistentTileSchedulerILi128ELi224ELi256ELi128ELb1ELb1ELb1ELb0ELb1ELb1EEEEEEEEEvNT_6ParamsE,(.L_x_2818 - _ZN7cutlass13device_kernelIN5flash11enable_sm90INS1_16FlashAttnFwdSm90INS1_25CollectiveMainloopFwdSm90ILi2EN4cute5tupleIJNS5_1CILi1EEES8_S8_EEENS6_IJNS7_ILi128EEENS7_ILi224EEESA_EEELi128ENS_12float_e4m3_tEfNS_4arch4Sm90ELb0ELb0ELb1ELb1ELb0ELb1ELb0ELb1ELb1ELb1ELb1ELb0EEENS1_21CollectiveEpilogueFwdINS6_IJSA_SA_SB_EEES9_NS_10bfloat16_tESF_Li256ELb1ELb1ELb1ELb1EEENS1_36VarlenDynamicPersistentTileSchedulerILi128ELi224ELi256ELi128ELb1ELb1ELb1ELb0ELb1ELb1EEEEEEEEEvNT_6ParamsE)
        .other          _ZN7cutlass13device_kernelIN5flash11enable_sm90INS1_16FlashAttnFwdSm90INS1_25CollectiveMainloopFwdSm90ILi2EN4cute5tupleIJNS5_1CILi1EEES8_S8_EEENS6_IJNS7_ILi128EEENS7_ILi224EEESA_EEELi128ENS_12float_e4m3_tEfNS_4arch4Sm90ELb0ELb0ELb1ELb1ELb0ELb1ELb0ELb1ELb1ELb1ELb1ELb0EEENS1_21CollectiveEpilogueFwdINS6_IJSA_SA_SB_EEES9_NS_10bfloat16_tESF_Li256ELb1ELb1ELb1ELb1EEENS1_36VarlenDynamicPersistentTileSchedulerILi128ELi224ELi256ELi128ELb1ELb1ELb1ELb0ELb1ELb1EEEEEEEEEvNT_6ParamsE,@"STO_CUDA_ENTRY STV_DEFAULT"
_ZN7cutlass13device_kernelIN5flash11enable_sm90INS1_16FlashAttnFwdSm90INS1_25CollectiveMainloopFwdSm90ILi2EN4cute5tupleIJNS5_1CILi1EEES8_S8_EEENS6_IJNS7_ILi128EEENS7_ILi224EEESA_EEELi128ENS_12float_e4m3_tEfNS_4arch4Sm90ELb0ELb0ELb1ELb1ELb0ELb1ELb0ELb1ELb1ELb1ELb1ELb0EEENS1_21CollectiveEpilogueFwdINS6_IJSA_SA_SB_EEES9_NS_10bfloat16_tESF_Li256ELb1ELb1ELb1ELb1EEENS1_36VarlenDynamicPersistentTileSchedulerILi128ELi224ELi256ELi128ELb1ELb1ELb1ELb0ELb1ELb1EEEEEEEEEvNT_6ParamsE:
        /* <DEDUP_REMOVED lines=12> */
[----:B------:R-:W-:Y:S02]  /*00c0*/  UIADD3 UR10, UP2, UR4, 0x570, URZ ;  /* 0x00000570040a7890 */ /* 0x000fe4000ff5e03f */
[----:B------:R-:W-:Y:S02]  /*00d0*/  UIADD3 UR4, UP3, UR4, 0x670, URZ ;  /* 0x0000067004047890 */ /* 0x000fe4000ff7e03f */
[----:B------:R-:W-:-:S02]  /*00e0*/  UIADD3.X UR7, URZ, UR5, URZ, UP0, !UPT ;  /* 0x000000053f077290 */ /* 0x000fc400087fe43f */
[----:B------:R-:W-:Y:S02]  /*00f0*/  UIADD3.X UR9, URZ, UR5, URZ, UP1, !UPT ;  /* 0x000000053f097290 */ /* 0x000fe40008ffe43f */
[----:B------:R-:W-:Y:S02]  /*0100*/  UIADD3.X UR11, URZ, UR5, URZ, UP2, !UPT ;  /* 0x000000053f0b7290 */ /* 0x000fe400097fe43f */
[----:B------:R-:W-:-:S03]  /*0110*/  UIADD3.X UR5, URZ, UR5, URZ, UP3, !UPT ;  /* 0x000000053f057290 */ /* 0x000fc60009ffe43f */
[----:B------:R0:W-:Y:S02]  /*0120*/  UTMACCTL.PF [UR6] ;  /* 0x00000000060079b9 */ /* 0x0001e40008040000 */
[----:B------:R0:W-:Y:S02]  /*0130*/  UTMACCTL.PF [UR8] ;  /* 0x00000000080079b9 */ /* 0x0001e40008040000 */
[----:B------:R0:W-:Y:S02]  /*0140*/  UTMACCTL.PF [UR10] ;  /* 0x000000000a0079b9 */ /* 0x0001e40008040000 */
[----:B------:R0:W-:Y:S02]  /*0150*/  UTMACCTL.PF [UR4] ;  /* 0x00000000040079b9 */ /* 0x0001e40008040000 */
[----:B0-----:R-:W-:Y:S01]  /*0160*/  NOP ;  /* 0x0000000000007918 */ /* 0x001fe20000000000 */
.L_x_323:
[----:B------:R-:W-:Y:S05]  /*0170*/  BSYNC B0 ;  /* 0x0000000000007941 */ /* 0x000fea0003800000 */
.L_x_322:
        /* <DEDUP_REMOVED lines=40> */
.L_x_324:
        /* <DEDUP_REMOVED lines=22> */
.L_x_325:
        /* <DEDUP_REMOVED lines=18> */
.L_x_326:
        /* <DEDUP_REMOVED lines=22> */
.L_x_327:
        /* <DEDUP_REMOVED lines=22> */
.L_x_328:
        /* <DEDUP_REMOVED lines=9> */
.L_x_331:
[----:B------:R-:W-:-:S08]  /*09d0*/  NOP ;  /* 0x0000000000007918 */ /* 0x000fd00000000000 */
[----:B------:R-:W0:Y:S02]  /*09e0*/  USETMAXREG.TRY_ALLOC.CTAPOOL UP0, 0xf0 ;  /* 0x000000f0000079c8 */ /* 0x000e240008000600 */
[----:B0-----:R-:W-:-:S13]  /*09f0*/  PLOP3.LUT P0, PT, PT, PT, UP0, 0x80, 0x0 ;  /* 0x000000000000781c */ /* 0x001fda0003f0f008 */
[----:B------:R-:W-:Y:S05]  /*0a00*/  @!P0 BRA `(.L_x_331) ;  /* 0xfffffffc00f08947 */ /* 0x000fea000383ffff */
[----:B------:R-:W2:Y:S01]  /*0a10*/  S2R R0, SR_TID.X ;  /* 0x0000000000007919 */ /* 0x000ea20000002100 */
[----:B------:R-:W-:Y:S01]  /*0a20*/  MOV R16, 0x400 ;  /* 0x0000040000107802 */ /* 0x000fe20000000f00 */
[----:B------:R-:W-:Y:S01]  /*0a30*/  ULDC UR4, c[0x0][0xc3c] ;  /* 0x00030f0000047ab9 */ /* 0x000fe20000000800 */
[----:B--2---:R-:W-:Y:S02]  /*0a40*/  SHF.R.U32.HI R2, RZ, 0x7, R0 ;  /* 0x00000007ff027819 */ /* 0x004fe40000011600 */
[----:B------:R-:W0:Y:S01]  /*0a50*/  S2R R0, SR_CgaCtaId ;  /* 0x0000000000007919 */ /* 0x000e220000008800 */
[----:B------:R-:W-:Y:S06]  /*0a60*/  BAR.ARV 0x8, 0x180 ;  /* 0x0206000000007b1d */ /* 0x000fec0000002000 */
[----:B------:R-:W-:-:S13]  /*0a70*/  ISETP.NE.AND P0, PT, R2, 0x1, PT ;  /* 0x000000010200780c */ /* 0x000fda0003f05270 */
[----:B------:R-:W-:Y:S08]  /*0a80*/  @!P0 BAR.ARV 0x9, 0x100 ;  /* 0x0244000000008b1d */ /* 0x000ff00000002000 */
[----:B------:R-:W-:Y:S01]  /*0a90*/  BAR.SYNC.DEFER_BLOCKING 0x5, 0x180 ;  /* 0x0146000000007b1d */ /* 0x000fe20000010000 */
[----:B0-----:R-:W-:-:S05]  /*0aa0*/  LEA R16, R0, R16, 0x18 ;  /* 0x0000001000107211 */ /* 0x001fca00078ec0ff */
[----:B------:R-:W0:Y:S02]  /*0ab0*/  LDS.128 R120, [R16+0x2e8d0] ;  /* 0x02e8d00010787984 */ /* 0x000e240000000c00 */
[----:B------:R-:W-:Y:S06]  /*0ac0*/  BAR.ARV 0x4, 0x180 ;  /* 0x0106000000007b1d */ /* 0x000fec0000002000 */
[----:B0-----:R-:W-:-:S13]  /*0ad0*/  ISETP.GE.AND P0, PT, R123, UR4, PT ;  /* 0x000000047b007c0c */ /* 0x001fda000bf06270 */
[----:B------:R-:W-:Y:S05]  /*0ae0*/  @P0 BRA `(.L_x_332) ;  /* 0x0000026000fc0947 */ /* 0x000fea0003800000 */
[----:B------:R-:W2:Y:S01]  /*0af0*/  LDL.LU R13, [R1+0x64] ;  /* 0x00006400010d7983 */ /* 0x000ea20000300800 */
[----:B------:R-:W0:Y:S02]  /*0b00*/  S2R R0, SR_TID.X ;  /* 0x0000000000007919 */ /* 0x000e240000002100 */
[----:B0-----:R-:W-:-:S05]  /*0b10*/  VIADD R12, R0, 0xffffff80 ;  /* 0xffffff80000c7836 */ /* 0x001fca0000000000 */
[----:B------:R-:W-:-:S04]  /*0b20*/  SHF.R.S32.HI R0, RZ, 0x1f, R12 ;  /* 0x0000001fff007819 */ /* 0x000fc8000001140c */
[----:B------:R-:W-:-:S04]  /*0b30*/  LEA.HI R2, R0, R12, RZ, 0x7 ;  /* 0x0000000c00027211 */ /* 0x000fc800078f38ff */
[----:B------:R-:W-:-:S05]  /*0b40*/  LOP3.LUT R3, R2, 0xffffff80, RZ, 0xc0, !PT ;  /* 0xffffff8002037812 */ /* 0x000fca00078ec0ff */
[----:B------:R-:W-:-:S05]  /*0b50*/  IMAD.IADD R11, R12, 0x1, -R3 ;  /* 0x000000010c0b7824 */ /* 0x000fca00078e0a03 */
[----:B------:R-:W-:-:S04]  /*0b60*/  SHF.R.S32.HI R6, RZ, 0x1f, R11 ;  /* 0x0000001fff067819 */ /* 0x000fc8000001140b */
[----:B------:R-:W-:-:S04]  /*0b70*/  LEA.HI R8, R6, R11, RZ, 0x2 ;  /* 0x0000000b06087211 */ /* 0x000fc800078f10ff */
[--C-:B------:R-:W-:Y:S02]  /*0b80*/  SHF.R.S32.HI R5, RZ, 0x2, R8.reuse ;  /* 0x00000002ff057819 */ /* 0x100fe40000011408 */
[----:B------:R-:W-:-:S04]  /*0b90*/  SHF.R.S32.HI R4, RZ, 0x1f, R8 ;  /* 0x0000001fff047819 */ /* 0x000fc80000011408 */
[----:B------:R-:W-:Y:S02]  /*0ba0*/  LEA.HI R3, R4, R5, RZ, 0x3 ;  /* 0x0000000504037211 */ /* 0x000fe400078f18ff */
[CC--:B------:R-:W-:Y:S02]  /*0bb0*/  LEA.HI R4, R0.reuse, R12.reuse, RZ, 0x4 ;  /* 0x0000000c00047211 */ /* 0x0c0fe400078f20ff */
[----:B------:R-:W-:Y:S02]  /*0bc0*/  LOP3.LUT R10, R3, 0xfffffff8, RZ, 0xc0, !PT ;  /* 0xfffffff8030a7812 */ /* 0x000fe400078ec0ff */
[----:B------:R-:W-:Y:S02]  /*0bd0*/  LEA.HI R3, R0, R12, RZ, 0x5 ;  /* 0x0000000c00037211 */ /* 0x000fe400078f28ff */
[----:B------:R-:W-:Y:S02]  /*0be0*/  SHF.R.S32.HI R14, RZ, 0x7, R2 ;  /* 0x00000007ff0e7819 */ /* 0x000fe40000011402 */
[----:B------:R-:W-:Y:S01]  /*0bf0*/  SHF.R.S32.HI R7, RZ, 0x4, R4 ;  /* 0x00000004ff077819 */ /* 0x000fe20000011404 */
[----:B------:R-:W-:Y:S01]  /*0c00*/  IMAD.SHL.U32 R3, R3, 0x20, RZ ;  /* 0x0000002003037824 */ /* 0x000fe200078e00ff */
[----:B------:R-:W-:-:S02]  /*0c10*/  IADD3 R9, R5, -R10, RZ ;  /* 0x8000000a05097210 */ /* 0x000fc40007ffe0ff */
[----:B------:R-:W-:Y:S02]  /*0c20*/  LEA.HI R2, R2, R14, RZ, 0x1 ;  /* 0x0000000e02027211 */ /* 0x000fe400078f08ff */
[----:B------:R-:W-:Y:S02]  /*0c30*/  LEA.HI R6, R6, R11, RZ, 0x5 ;  /* 0x0000000b06067211 */ /* 0x000fe400078f28ff */
[C---:B------:R-:W-:Y:S02]  /*0c40*/  LOP3.LUT R5, R4.reuse, 0x3fffff0, RZ, 0xc0, !PT ;  /* 0x03fffff004057812 */ /* 0x040fe400078ec0ff */
[----:B------:R-:W-:Y:S02]  /*0c50*/  LEA.HI R4, R4, R7, RZ, 0x1 ;  /* 0x0000000704047211 */ /* 0x000fe400078f08ff */
[----:B------:R-:W-:Y:S02]  /*0c60*/  SHF.R.S32.HI R6, RZ, 0x5, R6 ;  /* 0x00000005ff067819 */ /* 0x000fe40000011406 */
[----:B------:R-:W-:Y:S01]  /*0c70*/  LOP3.LUT R2, R2, 0x3fffffe, RZ, 0xc0, !PT ;  /* 0x03fffffe02027812 */ /* 0x000fe200078ec0ff */
[----:B------:R-:W-:Y:S01]  /*0c80*/  IMAD.IADD R5, R12, 0x1, -R5 ;  /* 0x000000010c057824 */ /* 0x000fe200078e0a05 */
[----:B------:R-:W-:-:S02]  /*0c90*/  LOP3.LUT R4, R4, 0x1ffffffe, RZ, 0xc0, !PT ;  /* 0x1ffffffe04047812 */ /* 0x000fc400078ec0ff */
[----:B------:R-:W-:Y:S01]  /*0ca0*/  LOP3.LUT R15, R3, 0xfffffc00, RZ, 0xc0, !PT ;  /* 0xfffffc00030f7812 */ /* 0x000fe200078ec0ff */
[----:B------:R-:W-:Y:S01]  /*0cb0*/  IMAD.IADD R2, R14, 0x1, -R2 ;  /* 0x000000010e027824 */ /* 0x000fe200078e0a02 */
[----:B------:R-:W-:Y:S01]  /*0cc0*/  LEA R9, R6, R9, 0x4 ;  /* 0x0000000906097211 */ /* 0x000fe200078e20ff */
[----:B------:R-:W-:Y:S02]  /*0cd0*/  IMAD.IADD R4, R7, 0x1, -R4 ;  /* 0x0000000107047824 */ /* 0x000fe400078e0a04 */
[----:B------:R-:W-:Y:S02]  /*0ce0*/  IMAD R5, R5, 0x40, R15 ;  /* 0x0000004005057824 */ /* 0x000fe400078e020f */
[----:B------:R-:W-:Y:S01]  /*0cf0*/  IMAD R10, R2, 0x40, R9 ;  /* 0x00000040020a7824 */ /* 0x000fe200078e0209 */
[-C--:B------:R-:W-:Y:S01]  /*0d00*/  LEA.HI R2, R0, R12.reuse, RZ, 0x2 ;  /* 0x0000000c00027211 */ /* 0x080fe200078f10ff */
[----:B------:R-:W-:Y:S01]  /*0d10*/  IMAD R3, R4, 0x8, R5 ;  /* 0x0000000804037824 */ /* 0x000fe200078e0205 */
[----:B------:R-:W-:-:S02]  /*0d20*/  LEA.HI R4, R0, R12, RZ, 0x3 ;  /* 0x0000000c00047211 */ /* 0x000fc400078f18ff */
[----:B------:R-:W-:Y:S02]  /*0d30*/  LOP3.LUT R0, R2, 0xfffffffc, RZ, 0xc0, !PT ;  /* 0xfffffffc02007812 */ /* 0x000fe400078ec0ff */
[----:B------:R0:W-:Y:S01]  /*0d40*/  STL [R1+0xa8], R3 ;  /* 0x0000a80301007387 */ /* 0x0001e20000100800 */
[----:B------:R-:W-:Y:S02]  /*0d50*/  SHF.R.S32.HI R228, RZ, 0x2, R2 ;  /* 0x00000002ffe47819 */ /* 0x000fe40000011402 */
[----:B------:R-:W-:Y:S01]  /*0d60*/  IMAD.IADD R0, R12, 0x1, -R0 ;  /* 0x000000010c007824 */ /* 0x000fe200078e0a00 */
[----:B0-----:R-:W-:Y:S02]  /*0d70*/  SHF.R.S32.HI R3, RZ, 0x1f, R2 ;  /* 0x0000001fff037819 */ /* 0x001fe40000011402 */
[----:B------:R-:W-:Y:S02]  /*0d80*/  LOP3.LUT R2, R4, 0xfffffff8, RZ, 0xc0, !PT ;  /* 0xfffffff804027812 */ /* 0x000fe400078ec0ff */
[----:B------:R-:W-:-:S03]  /*0d90*/  IADD3 R15, R228, 0x40, RZ ;  /* 0x00000040e40f7810 */ /* 0x000fc60007ffe0ff */
[----:B------:R-:W-:Y:S01]  /*0da0*/  IMAD.IADD R12, R12, 0x1, -R2 ;  /* 0x000000010c0c7824 */ /* 0x000fe200078e0a02 */
[----:B------:R-:W-:Y:S02]  /*0db0*/  LEA.HI R2, R0, R0, RZ, 0x1 ;  /* 0x0000000000027211 */ /* 0x000fe400078f08ff */
[----:B------:R-:W-:Y:S02]  /*0dc0*/  LEA.HI R3, R3, R228, RZ, 0x3 ;  /* 0x000000e403037211 */ /* 0x000fe400078f18ff */
[----:B------:R-:W-:Y:S01]  /*0dd0*/  LOP3.LUT R5, R2, 0x1ffffffe, RZ, 0xc0, !PT ;  /* 0x1ffffffe02057812 */ /* 0x000fe200078ec0ff */
[----:B------:R-:W-:Y:S01]  /*0de0*/  VIADD R14, R228, 0x80 ;  /* 0x00000080e40e7836 */ /* 0x000fe20000000000 */
[----:B------:R-:W-:Y:S02]  /*0df0*/  SHF.R.S32.HI R2, RZ, 0x1f, R228 ;  /* 0x0000001fff027819 */ /* 0x000fe400000114e4 */
[----:B------:R-:W-:Y:S01]  /*0e00*/  SHF.R.S32.HI R2, RZ, 0x1f, R15 ;  /* 0x0000001fff027819 */ /* 0x000fe2000001140f */
[----:B------:R-:W-:Y:S01]  /*0e10*/  IMAD.SHL.U32 R12, R12, 0x8, RZ ;  /* 0x000000080c0c7824 */ /* 0x000fe200078e00ff */
[----:B------:R-:W-:Y:S01]  /*0e20*/  LOP3.LUT R3, R3, 0xfffffff8, RZ, 0xc0, !PT ;  /* 0xfffffff803037812 */ /* 0x000fe200078ec0ff */
[C---:B------:R-:W-:Y:S01]  /*0e30*/  IMAD.SHL.U32 R18, R0.reuse, 0x10, RZ ;  /* 0x0000001000127824 */ /* 0x040fe200078e00ff */
[----:B------:R-:W-:Y:S01]  /*0e40*/  SHF.R.S32.HI R4, RZ, 0x3, R4 ;  /* 0x00000003ff047819 */ /* 0x000fe20000011404 */
[C---:B------:R-:W-:Y:S01]  /*0e50*/  IMAD.IADD R5, R0.reuse, 0x1, -R5 ;  /* 0x0000000100057824 */ /* 0x040fe200078e0a05 */
[----:B------:R-:W-:Y:S01]  /*0e60*/  SHF.L.U32 R22, R0, 0x3, RZ ;  /* 0x0000000300167819 */ /* 0x000fe200000006ff */
[----:B------:R-:W-:Y:S01]  /*0e70*/  IMAD.SHL.U32 R0, R15, 0x80, RZ ;  /* 0x000000800f007824 */ /* 0x000fe200078e00ff */
[----:B------:R-:W-:Y:S01]  /*0e80*/  LEA.HI R2, R2, R15, RZ, 0x3 ;  /* 0x0000000f02027211 */ /* 0x000fe200078f18ff */
[----:B------:R-:W-:Y:S01]  /*0e90*/  IMAD.SHL.U32 R4, R14, 0x80, RZ ;  /* 0x000000800e047824 */ /* 0x000fe200078e00ff */
[----:B------:R-:W-:-:S02]  /*0ea0*/  IADD3 R229, R228, -R3, RZ ;  /* 0x80000003e4e57210 */ /* 0x000fc40007ffe0ff */
[----:B------:R-:W-:Y:S01]  /*0eb0*/  SHF.R.S32.HI R6, RZ, 0x1f, R14 ;  /* 0x0000001fff067819 */ /* 0x000fe2000001140e */
[----:B------:R-:W-:Y:S01]  /*0ec0*/  STL [R1+0xa0], R10 ;  /* 0x0000a00a01007387 */ /* 0x000fe20000100800 */
[----:B------:R-:W-:Y:S01]  /*0ed0*/  LOP3.LUT R0, R0, 0x380, RZ, 0xc0, !PT ;  /* 0x0000038000007812 */ /* 0x000fe200078ec0ff */
[----:B------:R-:W-:Y:S01]  /*0ee0*/  IMAD.SHL.U32 R2, R2, 0x80, RZ ;  /* 0x0000008002027824 */ /* 0x000fe200078e00ff */
[----:B------:R-:W-:Y:S01]  /*0ef0*/  LOP3.LUT R4, R4, 0x380, RZ, 0xc0, !PT ;  /* 0x0000038004047812 */ /* 0x000fe200078ec0ff */
[----:B------:R-:W-:Y:S01]  /*0f00*/  STL [R1+0x88], RZ ;  /* 0x000088ff01007387 */ /* 0x000fe20000100800 */
[----:B------:R-:W-:Y:S01]  /*0f10*/  LEA.HI R6, R6, R14, RZ, 0x3 ;  /* 0x0000000e06067211 */ /* 0x000fe200078f18ff */
[----:B------:R-:W-:Y:S01]  /*0f20*/  VIADD R4, R12, 0x40 ;  /* 0x000000400c047836 */ /* 0x000fe20000000000 */
[----:B------:R-:W-:Y:S01]  /*0f30*/  LOP3.LUT R8, R8, 0x7ffffffc, RZ, 0xc0, !PT ;  /* 0x7ffffffc08087812 */ /* 0x000fe200078ec0ff */
[----:B------:R-:W-:Y:S01]  /*0f40*/  STL [R1+0x58], R12 ;  /* 0x0000580c01007387 */ /* 0x000fe20000100800 */
[----:B------:R-:W-:Y:S01]  /*0f50*/  LOP3.LUT R2, R2, 0xfffffc00, RZ, 0xc0, !PT ;  /* 0xfffffc0002027812 */ /* 0x000fe200078ec0ff */
[----:B------:R-:W-:Y:S01]  /*0f60*/  IMAD.SHL.U32 R6, R6, 0x80, RZ ;  /* 0x0000008006067824 */ /* 0x000fe200078e00ff */
[----:B------:R-:W-:-:S04]  /*0f70*/  IADD3 R8, R11, -R8, RZ ;  /* 0x800000080b087210 */ /* 0x000fc80007ffe0ff */
[----:B------:R-:W-:Y:S01]  /*0f80*/  LOP3.LUT R6, R6, 0xfffffc00, RZ, 0xc0, !PT ;  /* 0xfffffc0006067812 */ /* 0x000fe200078ec0ff */
[----:B------:R-:W-:Y:S01]  /*0f90*/  IMAD.MOV.U32 R17, RZ, RZ, RZ ;  /* 0x000000ffff117224 */ /* 0x000fe200078e00ff */
[----:B------:R-:W-:Y:S01]  /*0fa0*/  MOV R231, RZ ;  /* 0x000000ff00e77202 */ /* 0x000fe20000000f00 */
[----:B------:R-:W-:Y:S01]  /*0fb0*/  IMAD.MOV.U32 R236, RZ, RZ, RZ ;  /* 0x000000ffffec7224 */ /* 0x000fe200078e00ff */
[----:B------:R-:W-:Y:S01]  /*0fc0*/  SHF.R.S32.HI R19, RZ, 0x1f, R18 ;  /* 0x0000001fff137819 */ /* 0x000fe20000011412 */
[----:B------:R-:W-:Y:S01]  /*0fd0*/  IMAD.MOV.U32 R233, RZ, RZ, RZ ;  /* 0x000000ffffe97224 */ /* 0x000fe200078e00ff */
[----:B------:R-:W-:Y:S01]  /*0fe0*/  SHF.R.S32.HI R23, RZ, 0x1f, R22 ;  /* 0x0000001fff177819 */ /* 0x000fe20000011416 */
[----:B------:R-:W-:Y:S01]  /*0ff0*/  VIADD R230, R22, 0x20 ;  /* 0x0000002016e67836 */ /* 0x000fe20000000000 */
[----:B--2---:R-:W-:Y:S01]  /*1000*/  LOP3.LUT R232, R13, 0x1, RZ, 0xfc, !PT ;  /* 0x000000010de87812 */ /* 0x004fe200078efcff */
[----:B------:R-:W-:-:S04]  /*1010*/  VIADD R13, R228, 0xc0 ;  /* 0x000000c0e40d7836 */ /* 0x000fc80000000000 */
[----:B------:R-:W-:Y:S01]  /*1020*/  IMAD.SHL.U32 R7, R13, 0x80, RZ ;  /* 0x000000800d077824 */ /* 0x000fe200078e00ff */
[----:B------:R-:W-:-:S04]  /*1030*/  SHF.R.S32.HI R9, RZ, 0x1f, R13 ;  /* 0x0000001fff097819 */ /* 0x000fc8000001140d */
[----:B------:R-:W-:Y:S02]  /*1040*/  LOP3.LUT R3, R7, 0x380, RZ, 0xc0, !PT ;  /* 0x0000038007037812 */ /* 0x000fe400078ec0ff */
[----:B------:R-:W-:Y:S02]  /*1050*/  SHF.R.S32.HI R3, RZ, 0x1f, R12 ;  /* 0x0000001fff037819 */ /* 0x000fe4000001140c */
[----:B------:R-:W-:-:S03]  /*1060*/  LEA.HI R9, R9, R13, RZ, 0x3 ;  /* 0x0000000d09097211 */ /* 0x000fc600078f18ff */
[----:B------:R0:W-:Y:S02]  /*1070*/  STL [R1+0xb0], R3 ;  /* 0x0000b00301007387 */ /* 0x0001e40000100800 */
[----:B------:R-:W-:Y:S02]  /*1080*/  IMAD.SHL.U32 R9, R9, 0x80, RZ ;  /* 0x0000008009097824 */ /* 0x000fe400078e00ff */
[----:B------:R1:W-:Y:S01]  /*1090*/  STL [R1+0x78], R4 ;  /* 0x0000780401007387 */ /* 0x0003e20000100800 */
[----:B0-----:R-:W-:Y:S02]  /*10a0*/  SHF.R.U32.HI R3, RZ, 0x3, R0 ;  /* 0x00000003ff037819 */ /* 0x001fe40000011600 */
[----:B------:R-:W-:Y:S02]  /*10b0*/  LOP3.LUT R0, R0, 0x70, R18, 0xf8, !PT ;  /* 0x0000007000007812 */ /* 0x000fe400078ef812 */
[----:B-1----:R-:W-:Y:S02]  /*10c0*/  SHF.R.S32.HI R4, RZ, 0x1f, R4 ;  /* 0x0000001fff047819 */ /* 0x002fe40000011404 */
[----:B------:R-:W-:Y:S01]  /*10d0*/  LOP3.LUT R3, R2, R0, R3, 0xf6, !PT ;  /* 0x0000000002037212 */ /* 0x000fe200078ef603 */
[----:B------:R0:W-:Y:S04]  /*10e0*/  STL [R1+0x68], R2 ;  /* 0x0000680201007387 */ /* 0x0001e80000100800 */
[----:B------:R1:W-:Y:S01]  /*10f0*/  STL [R1+0xac], R4 ;  /* 0x0000ac0401007387 */ /* 0x0003e20000100800 */
[----:B------:R-:W-:-:S02]  /*1100*/  IMAD.IADD R0, R16, 0x1, R3 ;  /* 0x0000000110007824 */ /* 0x000fc400078e0203 */
[----:B0-----:R-:W-:Y:S01]  /*1110*/  IMAD.SHL.U32 R2, R8, 0x2, RZ ;  /* 0x0000000208027824 */ /* 0x001fe200078e00ff */
[----:B------:R-:W-:Y:S01]  /*1120*/  STL [R1+0x70], R6 ;  /* 0x0000700601007387 */ /* 0x000fe20000100800 */
[----:B-1----:R-:W-:-:S03]  /*1130*/  LOP3.LUT R4, R9, 0xfffffc00, RZ, 0xc0, !PT ;  /* 0xfffffc0009047812 */ /* 0x002fc600078ec0ff */
[----:B------:R0:W-:Y:S04]  /*1140*/  STL [R1+0x64], R2 ;  /* 0x0000640201007387 */ /* 0x0001e80000100800 */
[----:B------:R-:W-:Y:S04]  /*1150*/  STL [R1+0x6c], R4 ;  /* 0x00006c0401007387 */ /* 0x000fe80000100800 */
[----:B------:R1:W-:Y:S01]  /*1160*/  STL [R1+0x9c], R0 ;  /* 0x00009c0001007387 */ /* 0x0003e20000100800 */
[----:B0-----:R-:W-:Y:S01]  /*1170*/  VIADD R2, R2, 0x78 ;  /* 0x0000007802027836 */ /* 0x001fe20000000000 */
[----:B-1----:R-:W-:-:S05]  /*1180*/  LEA R0, R5, R10, 0x3 ;  /* 0x0000000a05007211 */ /* 0x002fca00078e18ff */
[----:B------:R0:W-:Y:S04]  /*1190*/  STL [R1+0xa4], R0 ;  /* 0x0000a40001007387 */ /* 0x0001e80000100800 */
[----:B------:R0:W-:Y:S02]  /*11a0*/  STL [R1+0x98], R2 ;  /* 0x0000980201007387 */ /* 0x0001e40000100800 */
.L_x_516:
[----:B0-234-:R-:W0:Y:S02]  /*11b0*/  LDC.64 R2, c[0x0][0xc88] ;  /* 0x00032200ff027b82 */ /* 0x01de240000000a00 */
[----:B0-----:R-:W-:-:S05]  /*11c0*/  IMAD.WIDE R2, R123, 0x4, R2 ;  /* 0x000000047b027825 */ /* 0x001fca00078e0202 */
[----:B-----5:R-:W2:Y:S01]  /*11d0*/  LDG.E R29, desc[UR60][R2.64] ;  /* 0x0000003c021d7981 */ /* 0x020ea2000c1e1900 */
[----:B------:R-:W-:Y:S05]  /*11e0*/  YIELD ;  /* 0x0000000000007946 */ /* 0x000fea0003800000 */
[----:B------:R-:W-:Y:S01]  /*11f0*/  ULDC.64 UR4, c[0x0][0xa28] ;  /* 0x00028a0000047ab9 */ /* 0x000fe20000000a00 */
[----:B------:R-:W-:Y:S01]  /*1200*/  ULDC.64 UR8, c[0x0][0xa18] ;  /* 0x0002860000087ab9 */ /* 0x000fe20000000a00 */
[----:B------:R-:W-:Y:S01]  /*1210*/  ISETP.NE.U32.AND P1, PT, RZ, UR4, PT ;  /* 0x00000004ff007c0c */ /* 0x000fe2000bf25070 */
[----:B------:R-:W-:Y:S01]  /*1220*/  ULDC.64 UR6, c[0x0][0xa08] ;  /* 0x0002820000067ab9 */ /* 0x000fe20000000a00 */
[----:B------:R-:W-:Y:S01]  /*1230*/  IMAD.MOV.U32 R11, RZ, RZ, RZ ;  /* 0x000000ffff0b7224 */ /* 0x000fe200078e00ff */
[----:B------:R-:W-:Y:S01]  /*1240*/  ISETP.NE.U32.AND P0, PT, RZ, UR6, PT ;  /* 0x00000006ff007c0c */ /* 0x000fe2000bf05070 */
[----:B------:R-:W-:Y:S01]  /*1250*/  IMAD.MOV.U32 R27, RZ, RZ, RZ ;  /* 0x000000ffff1b7224 */ /* 0x000fe200078e00ff */
[----:B------:R-:W-:-:S02]  /*1260*/  ISETP.NE.AND.EX P1, PT, RZ, UR5, PT, P1 ;  /* 0x00000005ff007c0c */ /* 0x000fc4000bf25310 */
[----:B------:R-:W-:Y:S02]  /*1270*/  ISETP.NE.AND.EX P0, PT, RZ, UR7, PT, P0 ;  /* 0x00000007ff007c0c */ /* 0x000fe4000bf05300 */
[----:B--2---:R-:W-:Y:S01]  /*1280*/  SHF.R.S32.HI R0, RZ, 0x1f, R29 ;  /* 0x0000001fff007819 */ /* 0x004fe2000001141d */
[----:B------:R-:W-:-:S08]  /*1290*/  IMAD.SHL.U32 R31, R29, 0x4, RZ ;  /* 0x000000041d1f7824 */ /* 0x000fd000078e00ff */
[C---:B-1----:R-:W-:Y:S01]  /*12a0*/  @P1 LEA R4, P2, R29.reuse, UR4, 0x2 ;  /* 0x000000041d041c11 */ /* 0x042fe2000f8410ff */
[----:B------:R0:W-:Y:S01]  /*12b0*/  STL [R1+0x74], R29 ;  /* 0x0000741d01007387 */ /* 0x0001e20000100800 */
[C-C-:B------:R-:W-:Y:S02]  /*12c0*/  SHF.L.U64.HI R30, R29.reuse, 0x2, R0.reuse ;  /* 0x000000021d1e7819 */ /* 0x140fe40000010200 */
[----:B------:R-:W-:Y:S01]  /*12d0*/  @P1 LEA.HI.X R5, R29, UR5, R0, 0x2, P2 ;  /* 0x000000051d051c11 */ /* 0x000fe200090f1400 */
[----:B------:R-:W-:Y:S01]  /*12e0*/  ULDC UR4, c[0x0][0x288] ;  /* 0x0000a20000047ab9 */ /* 0x000fe20000000800 */
[----:B------:R-:W-:Y:S01]  /*12f0*/  ISETP.NE.U32.AND P2, PT, RZ, UR8, PT ;  /* 0x00000008ff007c0c */ /* 0x000fe2000bf45070 */
[----:B------:R0:W-:Y:S01]  /*1300*/  STL [R1+0x8c], R0 ;  /* 0x00008c0001007387 */ /* 0x0001e20000100800 */
[C---:B------:R-:W-:Y:S02]  /*1310*/  IADD3 R8, P3, R31.reuse, UR6, RZ ;  /* 0x000000061f087c10 */ /* 0x040fe4000ff7e0ff */
[----:B------:R-:W-:Y:S01]  /*1320*/  ISETP.NE.AND.EX P2, PT, RZ, UR9, PT, P2 ;  /* 0x00000009ff007c0c */ /* 0x000fe2000bf45320 */
[----:B------:R0:W5:Y:S01]  /*1330*/  @P1 LDG.E R11, desc[UR60][R4.64] ;  /* 0x0000003c040b1981 */ /* 0x000162000c1e1900 */
[----:B------:R-:W-:Y:S01]  /*1340*/  IMAD.U32 R136, RZ, RZ, UR4 ;  /* 0x00000004ff887e24 */ /* 0x000fe2000f8e00ff */
[C---:B------:R-:W-:Y:S01]  /*1350*/  IADD3.X R9, R30.reuse, UR7, RZ, P3, !PT ;  /* 0x000000071e097c10 */ /* 0x040fe20009ffe4ff */
[----:B------:R-:W-:Y:S01]  /*1360*/  ULDC.64 UR4, c[0x0][0x418] ;  /* 0x0001060000047ab9 */ /* 0x000fe20000000a00 */
[----:B------:R0:W-:Y:S04]  /*1370*/  STL [R1+0x80], R31 ;  /* 0x0000801f01007387 */ /* 0x0001e80000100800 */
[----:B------:R0:W5:Y:S04]  /*1380*/  @P0 LDG.E R27, desc[UR60][R8.64] ;  /* 0x0000003c081b0981 */ /* 0x000168000c1e1900 */
[----:B------:R-:W-:Y:S01]  /*1390*/  @P2 IADD3 R6, P1, R31, UR8, RZ ;  /* 0x000000081f062c10 */ /* 0x000fe2000ff3e0ff */
[----:B------:R-:W-:Y:S01]  /*13a0*/  UISETP.NE.U32.AND UP0, UPT, UR4, URZ, UPT ;  /* 0x0000003f0400728c */ /* 0x000fe2000bf05070 */
[----:B------:R0:W-:Y:S02]  /*13b0*/  STL [R1+0x84], R30 ;  /* 0x0000841e01007387 */ /* 0x0001e40000100800 */
[----:B------:R-:W-:Y:S01]  /*13c0*/  @P2 IADD3.X R7, R30, UR9, RZ, P1, !PT ;  /* 0x000000091e072c10 */ /* 0x000fe20008ffe4ff */
[----:B------:R-:W-:-:S04]  /*13d0*/  ULDC UR4, c[0x0][0x424] ;  /* 0x0001090000047ab9 */ /* 0x000fc80000000800 */
[----:B------:R0:W5:Y:S01]  /*13e0*/  @P2 LDG.E R136, desc[UR60][R6.64] ;  /* 0x0000003c06882981 */ /* 0x000162000c1e1900 */
[----:B------:R-:W-:-:S03]  /*13f0*/  UISETP.NE.AND.EX UP0, UPT, UR5, URZ, UPT, UP0 ;  /* 0x0000003f0500728c */ /* 0x000fc6000bf05300 */
[----:B------:R-:W-:Y:S01]  /*1400*/  ULDC UR5, c[0x0][0x2f0] ;  /* 0x0000bc0000057ab9 */ /* 0x000fe20000000800 */
[----:B------:R-:W-:-:S04]  /*1410*/  USEL UR4, UR4, 0x1, UP0 ;  /* 0x0000000104047887 */ /* 0x000fc80008000000 */
[----:B------:R-:W-:-:S03]  /*1420*/  UIMAD UR4, UR4, UR5, URZ ;  /* 0x00000005040472a4 */ /* 0x000fc6000f8e023f */
[----:B------:R-:W-:Y:S02]  /*1430*/  ULDC UR5, c[0x0][0x348] ;  /* 0x0000d20000057ab9 */ /* 0x000fe40000000800 */
[----:B------:R-:W-:Y:S01]  /*1440*/  MOV R2, UR5 ;  /* 0x0000000500027c02 */ /* 0x000fe20008000f00 */
[----:B------:R-:W-:Y:S01]  /*1450*/  IMAD.U32 R26, RZ, RZ, UR4 ;  /* 0x00000004ff1a7e24 */ /* 0x000fe2000f8e00ff */
[----:B0-----:R-:W-:Y:S06]  /*1460*/  @P2 BRA `(.L_x_333) ;  /* 0x0000000000242947 */ /* 0x001fec0003800000 */
[----:B------:R-:W-:Y:S02]  /*1470*/  ULDC.64 UR4, c[0x0][0xa00] ;  /* 0x0002800000047ab9 */ /* 0x000fe40000000a00 */
[----:B------:R-:W-:-:S04]  /*1480*/  ISETP.NE.U32.AND P1, PT, RZ, UR4, PT ;  /* 0x00000004ff007c0c */ /* 0x000fc8000bf25070 */
[----:B------:R-:W-:-:S13]  /*1490*/  ISETP.NE.AND.EX P1, PT, RZ, UR5, PT, P1 ;  /* 0x00000005ff007c0c */ /* 0x000fda000bf25310 */
[----:B------:R-:W-:Y:S05]  /*14a0*/  @!P1 BRA `(.L_x_333) ;  /* 0x0000000000149947 */ /* 0x000fea0003800000 */
[----:B------:R-:W0:Y:S02]  /*14b0*/  LDC.64 R4, c[0x0][0xa00] ;  /* 0x00028000ff047b82 */ /* 0x000e240000000a00 */
[----:B0-----:R-:W-:-:S05]  /*14c0*/  IMAD.WIDE R4, R29, 0x4, R4 ;  /* 0x000000041d047825 */ /* 0x001fca00078e0204 */
[----:B-----5:R-:W2:Y:S04]  /*14d0*/  LDG.E R136, desc[UR60][R4.64] ;  /* 0x0000003c04887981 */ /* 0x020ea8000c1e1900 */
[----:B------:R-:W2:Y:S02]  /*14e0*/  LDG.E R3, desc[UR60][R4.64+0x4] ;  /* 0x0000043c04037981 */ /* 0x000ea4000c1e1900 */
[----:B--2---:R-:W-:-:S07]  /*14f0*/  IMAD.IADD R136, R3, 0x1, -R136 ;  /* 0x0000000103887824 */ /* 0x004fce00078e0a88 */
.L_x_333:
[C---:B------:R-:W-:Y:S01]  /*1500*/  LOP3.LUT R28, R122.reuse, 0xffff, RZ, 0xc0, !PT ;  /* 0x0000ffff7a1c7812 */ /* 0x040fe200078ec0ff */
[----:B------:R-:W-:Y:S01]  /*1510*/  ULDC.64 UR4, c[0x0][0xa20] ;  /* 0x0002880000047ab9 */ /* 0x000fe20000000a00 */
[----:B------:R0:W-:Y:S01]  /*1520*/  STL [R1+0x90], R121 ;  /* 0x0000907901007387 */ /* 0x0001e20000100800 */
[----:B------:R-:W-:Y:S02]  /*1530*/  ISETP.NE.U32.AND P1, PT, RZ, UR4, PT ;  /* 0x00000004ff007c0c */ /* 0x000fe4000bf25070 */
[C---:B------:R-:W-:Y:S01]  /*1540*/  LOP3.LUT R3, R122.reuse, 0xff000000, RZ, 0xc0, !PT ;  /* 0xff0000007a037812 */ /* 0x040fe200078ec0ff */
[----:B------:R0:W-:Y:S01]  /*1550*/  STL [R1+0x60], R28 ;  /* 0x0000601c01007387 */ /* 0x0001e20000100800 */
[----:B------:R-:W-:Y:S02]  /*1560*/  ISETP.NE.AND.EX P1, PT, RZ, UR5, PT, P1 ;  /* 0x00000005ff007c0c */ /* 0x000fe4000bf25310 */
[----:B------:R-:W-:Y:S02]  /*1570*/  LOP3.LUT R0, R122, 0xff0000, RZ, 0xc0, !PT ;  /* 0x00ff00007a007812 */ /* 0x000fe400078ec0ff */
[----:B------:R-:W-:-:S04]  /*1580*/  SHF.R.U32.HI R3, RZ, 0x8, R3 ;  /* 0x00000008ff037819 */ /* 0x000fc80000011603 */
[----:B------:R-:W-:-:S05]  /*1590*/  LEA.HI R10, R0, R3, RZ, 0x10 ;  /* 0x00000003000a7211 */ /* 0x000fca00078f80ff */
[----:B0-----:R-:W-:Y:S05]  /*15a0*/  @!P1 BRA `(.L_x_334) ;  /* 0x0000000000109947 */ /* 0x001fea0003800000 */
[----:B------:R-:W-:-:S04]  /*15b0*/  IADD3 R4, P0, R31, UR4, RZ ;  /* 0x000000041f047c10 */ /* 0x000fc8000ff1e0ff */
[----:B------:R-:W-:-:S05]  /*15c0*/  IADD3.X R5, R30, UR5, RZ, P0, !PT ;  /* 0x000000051e057c10 */ /* 0x000fca00087fe4ff */
[----:B------:R0:W5:Y:S01]  /*15d0*/  LDG.E R26, desc[UR60][R4.64] ;  /* 0x0000003c041a7981 */ /* 0x000162000c1e1900 */
[----:B------:R-:W-:Y:S05]  /*15e0*/  BRA `(.L_x_335) ;  /* 0x0000000000107947 */ /* 0x000fea0003800000 */
.L_x_334:
[----:B------:R-:W-:Y:S05]  /*15f0*/  @!P0 BRA `(.L_x_335) ;  /* 0x00000000000c8947 */ /* 0x000fea0003800000 */
[----:B------:R-:W2:Y:S04]  /*1600*/  LDG.E R3, desc[UR60][R8.64] ;  /* 0x0000003c08037981 */ /* 0x000ea8000c1e1900 */
[----:B------:R-:W2:Y:S02]  /*1610*/  LDG.E R26, desc[UR60][R8.64+0x4] ;  /* 0x0000043c081a7981 */ /* 0x000ea4000c1e1900 */
[----:B--2---:R-:W-:-:S07]  /*1620*/  IMAD.IADD R26, R26, 0x1, -R3 ;  /* 0x000000011a1a7824 */ /* 0x004fce00078e0a03 */
.L_x_335:
[----:B------:R-:W-:Y:S02]  /*1630*/  ULDC.64 UR4, c[0x0][0xa10] ;  /* 0x0002840000047ab9 */ /* 0x000fe40000000a00 */
[----:B------:R-:W-:-:S04]  /*1640*/  ISETP.NE.U32.AND P0, PT, RZ, UR4, PT ;  /* 0x00000004ff007c0c */ /* 0x000fc8000bf05070 */
[----:B------:R-:W-:Y:S01]  /*1650*/  ISETP.NE.AND.EX P0, PT, RZ, UR5, PT, P0 ;  /* 0x00000005ff007c0c */ /* 0x000fe2000bf05300 */
[----:B------:R-:W-:-:S12]  /*1660*/  ULDC.64 UR4, c[0x0][0xa30] ;  /* 0x00028c0000047ab9 */ /* 0x000fd80000000a00 */
[----:B0-----:R-:W0:Y:S01]  /*1670*/  @P0 LDC.64 R4, c[0x0][0xa10] ;  /* 0x00028400ff040b82 */ /* 0x001e220000000a00 */
[----:B------:R-:W-:-:S04]  /*1680*/  ISETP.NE.U32.AND P1, PT, RZ, UR4, PT ;  /* 0x00000004ff007c0c */ /* 0x000fc8000bf25070 */
[----:B------:R-:W-:Y:S01]  /*1690*/  ISETP.NE.AND.EX P1, PT, RZ, UR5, PT, P1 ;  /* 0x00000005ff007c0c */ /* 0x000fe2000bf25310 */
[----:B0-----:R-:W-:-:S05]  /*16a0*/  @P0 IMAD.WIDE R4, R29, 0x4, R4 ;  /* 0x000000041d040825 */ /* 0x001fca00078e0204 */
[----:B------:R-:W2:Y:S04]  /*16b0*/  @P0 LDG.E R0, desc[UR60][R4.64] ;  /* 0x0000003c04000981 */ /* 0x000ea8000c1e1900 */
[----:B------:R0:W2:Y:S03]  /*16c0*/  @P0 LDG.E R3, desc[UR60][R4.64+0x4] ;  /* 0x0000043c04030981 */ /* 0x0000a6000c1e1900 */
[----:B------:R-:W-:Y:S01]  /*16d0*/  @P1 IADD3 R6, P2, R31, UR4, RZ ;  /* 0x000000041f061c10 */ /* 0x000fe2000ff5e0ff */
[----:B-----5:R-:W-:-:S03]  /*16e0*/  IMAD.MOV.U32 R122, RZ, RZ, R26 ;  /* 0x000000ffff7a7224 */ /* 0x020fc600078e001a */
[----:B------:R-:W-:-:S05]  /*16f0*/  @P1 IADD3.X R7, R30, UR5, RZ, P2, !PT ;  /* 0x000000051e071c10 */ /* 0x000fca00097fe4ff */
[----:B------:R1:W5:Y:S01]  /*1700*/  @P1 LDG.E R122, desc[UR60][R6.64] ;  /* 0x0000003c067a1981 */ /* 0x000362000c1e1900 */
[----:B------:R-:W-:Y:S01]  /*1710*/  LOP3.LUT R12, R10, 0xff, RZ, 0xc0, !PT ;  /* 0x000000ff0a0c7812 */ /* 0x000fe200078ec0ff */
[----:B0-----:R-:W-:Y:S01]  /*1720*/  IMAD.MOV.U32 R4, RZ, RZ, RZ ;  /* 0x000000ffff047224 */ /* 0x001fe200078e00ff */
[----:B------:R-:W-:Y:S01]  /*1730*/  IADD3 R11, -R11, R26, RZ ;  /* 0x0000001a0b0b7210 */ /* 0x000fe20007ffe1ff */
[----:B------:R-:W-:Y:S01]  /*1740*/  BSSY B0, `(.L_x_336) ;  /* 0x000002b000007945 */ /* 0x000fe20003800000 */
[----:B------:R-:W-:Y:S01]  /*1750*/  SHF.R.U32.HI R8, RZ, 0x10, R10 ;  /* 0x00000010ff087819 */ /* 0x000fe2000001160a */
[----:B------:R1:W-:Y:S04]  /*1760*/  STL [R1+0x94], R12 ;  /* 0x0000940c01007387 */ /* 0x0003e80000100800 */
[----:B------:R1:W-:Y:S01]  /*1770*/  STL [R1+0x7c], R8 ;  /* 0x00007c0801007387 */ /* 0x0003e20000100800 */
[----:B--2---:R-:W-:Y:S01]  /*1780*/  @P0 IMAD.IADD R2, R3, 0x1, -R0 ;  /* 0x0000000103020824 */ /* 0x004fe200078e0a00 */
[----:B------:R-:W-:-:S03]  /*1790*/  MOV R0, RZ ;  /* 0x000000ff00007202 */ /* 0x000fc60000000f00 */
[----:B------:R-:W-:-:S04]  /*17a0*/  IMAD.IADD R140, R11, 0x1, R2 ;  /* 0x000000010b8c7824 */ /* 0x000fc800078e0202 */
[C---:B------:R-:W-:Y:S01]  /*17b0*/  VIADD R5, R140.reuse, 0xdf ;  /* 0x000000df8c057836 */ /* 0x040fe20000000000 */
[----:B------:R-:W-:-:S03]  /*17c0*/  ISETP.GE.AND P3, PT, R140, 0x1, PT ;  /* 0x000000018c00780c */ /* 0x000fc60003f66270 */
[----:B------:R-:W-:Y:S01]  /*17d0*/  IMAD.HI R4, R5, -0x6db6db6d, R4 ;  /* 0x9249249305047827 */ /* 0x000fe200078e0204 */
[----:B------:R-:W-:-:S04]  /*17e0*/  P2R R141, PR, RZ, 0x8 ;  /* 0x00000008ff8d7803 */ /* 0x000fc80000000000 */
[----:B------:R-:W-:-:S04]  /*17f0*/  SHF.R.U32.HI R131, RZ, 0x1f, R4 ;  /* 0x0000001fff837819 */ /* 0x000fc80000011604 */
[----:B------:R-:W-:Y:S01]  /*1800*/  LEA.HI.SX32 R131, R4, R131, 0x19 ;  /* 0x0000008304837211 */ /* 0x000fe200078fcaff */
[----:B-1----:R-:W-:Y:S06]  /*1810*/  @!P3 BRA `(.L_x_337) ;  /* 0x000000000074b947 */ /* 0x002fec0003800000 */
[----:B------:R-:W-:Y:S01]  /*1820*/  ISETP.NE.AND P0, PT, R8, RZ, PT ;  /* 0x000000ff0800720c */ /* 0x000fe20003f05270 */
[----:B------:R-:W-:-:S03]  /*1830*/  ULDC UR4, c[0x0][0x9f0] ;  /* 0x00027c0000047ab9 */ /* 0x000fc60000000800 */
[----:B------:R-:W-:-:S04]  /*1840*/  SEL R9, R8, UR4, P0 ;  /* 0x0000000408097c07 */ /* 0x000fc80008000000 */
[-C--:B------:R-:W-:Y:S02]  /*1850*/  IABS R6, R9.reuse ;  /* 0x0000000900067213 */ /* 0x080fe40000000000 */
[----:B------:R-:W-:Y:S02]  /*1860*/  IADD3 R0, R131, -0x1, R9 ;  /* 0xffffffff83007810 */ /* 0x000fe40007ffe009 */
[----:B------:R-:W0:Y:S01]  /*1870*/  I2F.RP R3, R6 ;  /* 0x0000000600037306 */ /* 0x000e220000209400 */
[-C--:B------:R-:W-:Y:S02]  /*1880*/  IABS R10, R9.reuse ;  /* 0x00000009000a7213 */ /* 0x080fe40000000000 */
[----:B------:R-:W-:Y:S02]  /*1890*/  IABS R8, R0 ;  /* 0x0000000000087213 */ /* 0x000fe40000000000 */
[----:B------:R-:W-:-:S04]  /*18a0*/  LOP3.LUT R0, R0, R9, RZ, 0x3c, !PT ;  /* 0x0000000900007212 */ /* 0x000fc800078e3cff */
[----:B------:R-:W-:Y:S01]  /*18b0*/  ISETP.GE.AND P2, PT, R0, RZ, PT ;  /* 0x000000ff0000720c */ /* 0x000fe20003f46270 */
[----:B0-----:R-:W0:Y:S02]  /*18c0*/  MUFU.RCP R3, R3 ;  /* 0x0000000300037308 */ /* 0x001e240000001000 */
[----:B0-----:R-:W-:Y:S02]  /*18d0*/  VIADD R4, R3, 0xffffffe ;  /* 0x0ffffffe03047836 */ /* 0x001fe40000000000 */
[----:B------:R-:W-:-:S04]  /*18e0*/  IMAD.MOV R3, RZ, RZ, -R10 ;  /* 0x000000ffff037224 */ /* 0x000fc800078e0a0a */
[----:B------:R0:W1:Y:S02]  /*18f0*/  F2I.FTZ.U32.TRUNC.NTZ R5, R4 ;  /* 0x0000000400057305 */ /* 0x000064000021f000 */
[----:B0-----:R-:W-:Y:S02]  /*1900*/  IMAD.MOV.U32 R4, RZ, RZ, RZ ;  /* 0x000000ffff047224 */ /* 0x001fe400078e00ff */
[----:B-1----:R-:W-:-:S04]  /*1910*/  IMAD.MOV R7, RZ, RZ, -R5 ;  /* 0x000000ffff077224 */ /* 0x002fc800078e0a05 */
[----:B------:R-:W-:-:S04]  /*1920*/  IMAD R7, R7, R6, RZ ;  /* 0x0000000607077224 */ /* 0x000fc800078e02ff */
[----:B------:R-:W-:-:S06]  /*1930*/  IMAD.HI.U32 R5, R5, R7, R4 ;  /* 0x0000000705057227 */ /* 0x000fcc00078e0004 */
[----:B------:R-:W-:-:S04]  /*1940*/  IMAD.HI.U32 R5, R5, R8, RZ ;  /* 0x0000000805057227 */ /* 0x000fc800078e00ff */
[----:B------:R-:W-:-:S05]  /*1950*/  IMAD R3, R5, R3, R8 ;  /* 0x0000000305037224 */ /* 0x000fca00078e0208 */
[----:B------:R-:W-:-:S13]  /*1960*/  ISETP.GT.U32.AND P1, PT, R6, R3, PT ;  /* 0x000000030600720c */ /* 0x000fda0003f24070 */
[-C--:B------:R-:W-:Y:S01]  /*1970*/  @!P1 IADD3 R3, R3, -R6.reuse, RZ ;  /* 0x8000000603039210 */ /* 0x080fe20007ffe0ff */
[----:B------:R-:W-:Y:S01]  /*1980*/  @!P1 VIADD R5, R5, 0x1 ;  /* 0x0000000105059836 */ /* 0x000fe20000000000 */
[----:B------:R-:W-:Y:S02]  /*1990*/  ISETP.NE.AND P1, PT, R9, RZ, PT ;  /* 0x000000ff0900720c */ /* 0x000fe40003f25270 */
[----:B------:R-:W-:-:S13]  /*19a0*/  ISETP.GE.U32.AND P0, PT, R3, R6, PT ;  /* 0x000000060300720c */ /* 0x000fda0003f06070 */
[----:B------:R-:W-:-:S04]  /*19b0*/  @P0 VIADD R5, R5, 0x1 ;  /* 0x0000000105050836 */ /* 0x000fc80000000000 */
[----:B------:R-:W-:-:S04]  /*19c0*/  IMAD.MOV.U32 R0, RZ, RZ, R5 ;  /* 0x000000ffff007224 */ /* 0x000fc800078e0005 */
[----:B------:R-:W-:Y:S01]  /*19d0*/  @!P2 IMAD.MOV R0, RZ, RZ, -R0 ;  /* 0x000000ffff00a224 */ /* 0x000fe200078e0a00 */
[----:B------:R-:W-:-:S07]  /*19e0*/  @!P1 LOP3.LUT R0, RZ, R9, RZ, 0x33, !PT ;  /* 0x00000009ff009212 */ /* 0x000fce00078e33ff */
.L_x_337:
[----:B------:R-:W-:Y:S05]  /*19f0*/  BSYNC B0 ;  /* 0x0000000000007941 */ /* 0x000fea0003800000 */
.L_x_336:
[----:B------:R-:W-:-:S05]  /*1a00*/  IMAD R3, R12, R0, RZ ;  /* 0x000000000c037224 */ /* 0x000fca00078e02ff */
[C---:B------:R-:W-:Y:S01]  /*1a10*/  VIADDMNMX R0, R3.reuse, R0, R131, PT ;  /* 0x0000000003007246 */ /* 0x040fe20003800183 */
[----:B------:R-:W-:-:S04]  /*1a20*/  IMAD R3, R3, 0xe0, -R11 ;  /* 0x000000e003037824 */ /* 0x000fc800078e0a0b */
[----:B------:R-:W-:Y:S01]  /*1a30*/  IMAD R5, R0, 0xe0, -R11 ;  /* 0x000000e000057824 */ /* 0x000fe200078e0a0b */
[----:B------:R-:W-:-:S04]  /*1a40*/  VIMNMX R3, RZ, R3, !PT ;  /* 0x00000003ff037248 */ /* 0x000fc80007fe0100 */
[----:B------:R-:W-:Y:S02]  /*1a50*/  VIMNMX R4, R5, R2, PT ;  /* 0x0000000205047248 */ /* 0x000fe40003fe0100 */
[----:B------:R-:W-:Y:S02]  /*1a60*/  SHF.R.U32.HI R24, RZ, 0x5, R3 ;  /* 0x00000005ff187819 */ /* 0x000fe40000011603 */
[----:B------:R-:W-:-:S03]  /*1a70*/  ISETP.GT.AND P0, PT, R4, R3, PT ;  /* 0x000000030400720c */ /* 0x000fc60003f04270 */
[----:B------:R-:W-:-:S04]  /*1a80*/  IMAD.WIDE.U32 R24, R24, 0x24924925, RZ ;  /* 0x2492492518187825 */ /* 0x000fc800078e00ff */
[----:B------:R-:W-:-:S04]  /*1a90*/  IMAD.MOV.U32 R24, RZ, RZ, R25 ;  /* 0x000000ffff187224 */ /* 0x000fc800078e0019 */
[----:B------:R-:W-:Y:S02]  /*1aa0*/  IMAD.MOV.U32 R25, RZ, RZ, R24 ;  /* 0x000000ffff197224 */ /* 0x000fe400078e0018 */
[----:B------:R-:W-:Y:S01]  /*1ab0*/  @P0 IADD3 R5, R4, 0xdf, RZ ;  /* 0x000000df04050810 */ /* 0x000fe20007ffe0ff */
[----:B------:R-:W-:-:S04]  /*1ac0*/  @P0 IMAD.MOV.U32 R4, RZ, RZ, RZ ;  /* 0x000000ffff040224 */ /* 0x000fc800078e00ff */
[----:B------:R-:W-:-:S05]  /*1ad0*/  @P0 IMAD.HI R4, R5, -0x6db6db6d, R4 ;  /* 0x9249249305040827 */ /* 0x000fca00078e0204 */
[----:B------:R-:W-:-:S04]  /*1ae0*/  @P0 SHF.R.U32.HI R3, RZ, 0x1f, R4 ;  /* 0x0000001fff030819 */ /* 0x000fc80000011604 */
[----:B------:R-:W-:Y:S02]  /*1af0*/  @P0 LEA.HI.SX32 R25, R4, R3, 0x19 ;  /* 0x0000000304190211 */ /* 0x000fe400078fcaff */
[----:B------:R-:W-:Y:S02]  /*1b00*/  PLOP3.LUT P0, PT, PT, PT, PT, 0x80, 0x0 ;  /* 0x000000000000781c */ /* 0x000fe40003f0f070 */
[----:B------:R-:W-:-:S13]  /*1b10*/  ISETP.GT.AND P1, PT, R25, R24, PT ;  /* 0x000000181900720c */ /* 0x000fda0003f24270 */
[----:B------:R-:W-:Y:S05]  /*1b20*/  @!P1 BRA `(.L_x_338) ;  /* 0x000000a800a89947 */ /* 0x000fea0003800000 */
[----:B------:R-:W-:Y:S01]  /*1b30*/  VIADD R0, R16, 0x20400 ;  /* 0x0002040010007836 */ /* 0x000fe20000000000 */
[----:B------:R-:W-:Y:S04]  /*1b40*/  BSSY B6, `(.L_x_339) ;  /* 0x0000013000067945 */ /* 0x000fe80003800000 */
[----:B------:R-:W-:-:S13]  /*1b50*/  LOP3.LUT P0, RZ, R0, 0x3ff, RZ, 0xc0, !PT ;  /* 0x000003ff00ff7812 */ /* 0x000fda000780c0ff */
[----:B------:R-:W-:Y:S05]  /*1b60*/  @!P0 BRA `(.L_x_340) ;  /* 0x0000000000408947 */ /* 0x000fea0003800000 */
[----:B------:R-:W-:Y:S01]  /*1b70*/  MOV R0, 0x0 ;  /* 0x0000000000007802 */ /* 0x000fe20000000f00 */
[----:B------:R-:W-:Y:S01]  /*1b80*/  ULDC.64 UR4, c[0x4][0xc0] ;  /* 0x0100300000047ab9 */ /* 0x000fe20000000a00 */
[----:B------:R-:W-:Y:S01]  /*1b90*/  ULDC.64 UR6, c[0x4][0x20] ;  /* 0x0100080000067ab9 */ /* 0x000fe20000000a00 */
[----:B------:R-:W-:Y:S01]  /*1ba0*/  MOV R4, UR4 ;  /* 0x0000000400047c02 */ /* 0x000fe20008000f00 */
[----:B------:R0:W1:Y:S01]  /*1bb0*/  LDC.64 R14, c[0x4][R0] ;  /* 0x01000000000e7b82 */ /* 0x0000620000000a00 */
[----:B------:R-:W-:Y:S01]  /*1bc0*/  IMAD.U32 R5, RZ, RZ, UR5 ;  /* 0x00000005ff057e24 */ /* 0x000fe2000f8e00ff */
[----:B------:R-:W-:Y:S01]  /*1bd0*/  ULDC.64 UR4, c[0x4][0xc8] ;  /* 0x0100320000047ab9 */ /* 0x000fe20000000a00 */
[----:B------:R-:W-:Y:S01]  /*1be0*/  IMAD.U32 R10, RZ, RZ, UR6 ;  /* 0x00000006ff0a7e24 */ /* 0x000fe2000f8e00ff */
[----:B------:R-:W-:Y:S01]  /*1bf0*/  MOV R11, UR7 ;  /* 0x00000007000b7c02 */ /* 0x000fe20008000f00 */
[----:B------:R-:W-:Y:S02]  /*1c00*/  IMAD.U32 R6, RZ, RZ, UR4 ;  /* 0x00000004ff067e24 */ /* 0x000fe4000f8e00ff */
[----:B------:R-:W-:-:S02]  /*1c10*/  IMAD.U32 R7, RZ, RZ, UR5 ;  /* 0x00000005ff077e24 */ /* 0x000fc4000f8e00ff */
[----:B------:R-:W-:Y:S02]  /*1c20*/  IMAD.MOV.U32 R8, RZ, RZ, 0x70 ;  /* 0x00000070ff087424 */ /* 0x000fe400078e00ff */
[----:B------:R-:W-:Y:S02]  /*1c30*/  IMAD.MOV.U32 R12, RZ, RZ, 0x1 ;  /* 0x00000001ff0c7424 */ /* 0x000fe400078e00ff */
[----:B0-----:R-:W-:-:S07]  /*1c40*/  IMAD.MOV.U32 R13, RZ, RZ, RZ ;  /* 0x000000ffff0d7224 */ /* 0x001fce00078e00ff */
[----:B------:R-:W-:-:S07]  /*1c50*/  LEPC R20, `(.L_x_340) ;  /* 0x000000001014794e */ /* 0x000fce0000000000 */
[----:B-1---5:R-:W-:Y:S05]  /*1c60*/  CALL.ABS.NOINC R14 ;  /* 0x000000000e007343 */ /* 0x022fea0003c00000 */
.L_x_340:
[----:B------:R-:W-:Y:S05]  /*1c70*/  BSYNC B6 ;  /* 0x0000000000067941 */ /* 0x000fea0003800000 */
.L_x_339:
        /* <DEDUP_REMOVED lines=20> */
.L_x_342:
[----:B------:R-:W-:Y:S05]  /*1dc0*/  BSYNC B6 ;  /* 0x0000000000067941 */ /* 0x000fea0003800000 */
.L_x_341:
[----:B------:R-:W-:Y:S01]  /*1dd0*/  ULDC.64 UR4, c[0x0][0x9f8] ;  /* 0x00027e0000047ab9 */ /* 0x000fe20000000a00 */
[----:B------:R-:W-:Y:S01]  /*1de0*/  IMAD.MOV.U32 R0, RZ, RZ, R29 ;  /* 0x000000ffff007224 */ /* 0x000fe200078e001d */
[----:B------:R-:W-:Y:S01]  /*1df0*/  ISETP.NE.U32.AND P0, PT, RZ, UR4, PT ;  /* 0x00000004ff007c0c */ /* 0x000fe2000bf05070 */
[----:B------:R-:W2:Y:S01]  /*1e00*/  LDL R52, [R1+0x68] ;  /* 0x0000680001347983 */ /* 0x000ea20000100800 */
[----:B------:R-:W0:Y:S01]  /*1e10*/  LDC.64 R42, c[0x0][0x300] ;  /* 0x0000c000ff2a7b82 */ /* 0x000e220000000a00 */
[----:B------:R-:W-:Y:S01]  /*1e20*/  IADD3 R27, R27, R26, RZ ;  /* 0x0000001a1b1b7210 */ /* 0x000fe20007ffe0ff */
[----:B------:R-:W-:Y:S01]  /*1e30*/  ULDC.64 UR6, c[0x0][0x310] ;  /* 0x0000c40000067ab9 */ /* 0x000fe20000000a00 */
[----:B------:R-:W-:Y:S01]  /*1e40*/  ISETP.NE.AND.EX P0, PT, RZ, UR5, PT, P0 ;  /* 0x00000005ff007c0c */ /* 0x000fe2000bf05300 */
[----:B------:R-:W3:Y:S04]  /*1e50*/  LDL R51, [R1+0x70] ;  /* 0x0000700001337983 */ /* 0x000ee80000100800 */
[----:B------:R-:W4:Y:S01]  /*1e60*/  LDL R50, [R1+0x6c] ;  /* 0x00006c0001327983 */ /* 0x000f220000100800 */
[----:B------:R-:W1:Y:S07]  /*1e70*/  LDC.64 R36, c[0x0][0x3f8] ;  /* 0x0000fe00ff247b82 */ /* 0x000e6e0000000a00 */
[----:B------:R-:W-:Y:S01]  /*1e80*/  @P0 IADD3 R4, P1, R31, UR4, RZ ;  /* 0x000000041f040c10 */ /* 0x000fe2000ff3e0ff */
[----:B------:R-:W1:Y:S01]  /*1e90*/  S2R R20, SR_TID.X ;  /* 0x0000000000147919 */ /* 0x000e620000002100 */
[----:B------:R-:W1:Y:S02]  /*1ea0*/  LDC R15, c[0x0][0x3f4] ;  /* 0x0000fd00ff0f7b82 */ /* 0x000e640000000800 */
[----:B------:R-:W-:Y:S01]  /*1eb0*/  @P0 IADD3.X R5, R30, UR5, RZ, P1, !PT ;  /* 0x000000051e050c10 */ /* 0x000fe20008ffe4ff */
[----:B------:R-:W-:-:S04]  /*1ec0*/  ULDC.64 UR4, c[0x0][0xa08] ;  /* 0x0002820000047ab9 */ /* 0x000fc80000000a00 */
[----:B------:R1:W2:Y:S01]  /*1ed0*/  @P0 LDG.E R0, desc[UR60][R4.64] ;  /* 0x0000003c04000981 */ /* 0x0002a2000c1e1900 */
[----:B------:R-:W-:Y:S01]  /*1ee0*/  SHF.R.S32.HI R39, RZ, 0x1f, R27 ;  /* 0x0000001fff277819 */ /* 0x000fe2000001141b */
[-C--:B0-----:R-:W-:Y:S01]  /*1ef0*/  IMAD.WIDE.U32 R6, R27, R42.reuse, RZ ;  /* 0x0000002a1b067225 */ /* 0x081fe200078e00ff */
[----:B------:R-:W-:Y:S01]  /*1f00*/  ISETP.NE.U32.AND P0, PT, RZ, UR4, PT ;  /* 0x00000004ff007c0c */ /* 0x000fe2000bf05070 */
[----:B------:R-:W0:Y:S01]  /*1f10*/  LDC.64 R30, c[0x0][0x408] ;  /* 0x00010200ff1e7b82 */ /* 0x000e220000000a00 */
[----:B------:R-:W-:Y:S01]  /*1f20*/  IADD3 R26, R228, 0x40, RZ ;  /* 0x00000040e41a7810 */ /* 0x000fe20007ffe0ff */
[----:B------:R-:W-:Y:S01]  /*1f30*/  IMAD R8, R39, R42, RZ ;  /* 0x0000002a27087224 */ /* 0x000fe200078e02ff */
[----:B------:R-:W-:Y:S01]  /*1f40*/  ISETP.NE.AND.EX P0, PT, RZ, UR5, PT, P0 ;  /* 0x00000005ff007c0c */ /* 0x000fe2000bf05300 */
[----:B------:R-:W-:Y:S01]  /*1f50*/  ULDC.64 UR4, c[0x0][0x308] ;  /* 0x0000c20000047ab9 */ /* 0x000fe20000000a00 */
[----:B------:R-:W-:Y:S01]  /*1f60*/  SHF.R.S32.HI R125, RZ, 0x1f, R26 ;  /* 0x0000001fff7d7819 */ /* 0x000fe2000001141a */
[----:B------:R-:W-:Y:S01]  /*1f70*/  IMAD R3, R27, R43, R8 ;  /* 0x0000002b1b037224 */ /* 0x000fe200078e0208 */
[----:B------:R-:W-:Y:S01]  /*1f80*/  SHF.L.U64.HI R105, R42, 0x6, R43 ;  /* 0x000000062a697819 */ /* 0x000fe2000001022b */
[----:B------:R-:W-:Y:S01]  /*1f90*/  VIADD R14, R228, 0x80 ;  /* 0x00000080e40e7836 */ /* 0x000fe20000000000 */
[----:B------:R-:W-:Y:S01]  /*1fa0*/  SHF.L.U32 R104, R42, 0x6, RZ ;  /* 0x000000062a687819 */ /* 0x000fe200000006ff */
[----:B------:R-:W-:Y:S01]  /*1fb0*/  IMAD.IADD R7, R7, 0x1, R3 ;  /* 0x0000000107077824 */ /* 0x000fe200078e0203 */
[----:B-1----:R-:W-:Y:S01]  /*1fc0*/  SHF.L.U64.HI R12, R36, 0x6, R37 ;  /* 0x00000006240c7819 */ /* 0x002fe20000010225 */
[C---:B------:R-:W-:Y:S01]  /*1fd0*/  VIADD R13, R228.reuse, 0xc0 ;  /* 0x000000c0e40d7836 */ /* 0x040fe20000000000 */
[----:B------:R-:W-:Y:S01]  /*1fe0*/  IADD3 R41, R228, 0xc0, RZ ;  /* 0x000000c0e4297810 */ /* 0x000fe20007ffe0ff */
[----:B------:R-:W-:-:S04]  /*1ff0*/  IMAD.WIDE.U32 R4, R28, UR4, R6 ;  /* 0x000000041c047c25 */ /* 0x000fc8000f8e0006 */
[----:B------:R-:W-:Y:S01]  /*2000*/  IMAD.WIDE.U32 R92, R36, 0xe0, RZ ;  /* 0x000000e0245c7825 */ /* 0x000fe200078e00ff */
[----:B------:R-:W-:-:S03]  /*2010*/  SHF.R.U32.HI R21, RZ, 0x7, R20 ;  /* 0x00000007ff157819 */ /* 0x000fc60000011614 */
[----:B------:R-:W-:Y:S01]  /*2020*/  IMAD R5, R28, UR5, R5 ;  /* 0x000000051c057c24 */ /* 0x000fe2000f8e0205 */
[----:B------:R-:W-:Y:S01]  /*2030*/  SHF.R.S32.HI R20, RZ, 0x1f, R228 ;  /* 0x0000001fff147819 */ /* 0x000fe200000114e4 */
[----:B------:R-:W1:Y:S01]  /*2040*/  S2R R26, SR_TID.X ;  /* 0x00000000001a7919 */ /* 0x000e620000002100 */
[----:B------:R-:W-:Y:S01]  /*2050*/  ISETP.NE.AND P6, PT, R21, 0x1, PT ;  /* 0x000000011500780c */ /* 0x000fe20003fc5270 */
[----:B------:R-:W-:Y:S01]  /*2060*/  IMAD.WIDE.U32 R8, R228, R36, R18 ;  /* 0x00000024e4087225 */ /* 0x000fe200078e0012 */
[----:B------:R-:W-:Y:S02]  /*2070*/  ISETP.GE.AND P2, PT, R18, R15, PT ;  /* 0x0000000f1200720c */ /* 0x000fe40003f46270 */
[----:B------:R-:W-:Y:S01]  /*2080*/  SHF.R.S32.HI R124, RZ, 0x1f, R14 ;  /* 0x0000001fff7c7819 */ /* 0x000fe2000001140e */
[----:B------:R-:W-:Y:S01]  /*2090*/  IMAD.MOV.U32 R90, RZ, RZ, R8 ;  /* 0x000000ffff5a7224 */ /* 0x000fe200078e0008 */
[----:B------:R-:W-:Y:S01]  /*20a0*/  SHF.R.S32.HI R123, RZ, 0x1f, R13 ;  /* 0x0000001fff7b7819 */ /* 0x000fe2000001140d */
[----:B0-----:R-:W-:-:S04]  /*20b0*/  IMAD.WIDE.U32 R10, R228, R30, R18 ;  /* 0x0000001ee40a7225 */ /* 0x001fc800078e0012 */
[----:B------:R-:W-:Y:S01]  /*20c0*/  IMAD R14, R20, R42, RZ ;  /* 0x0000002a140e7224 */ /* 0x000fe200078e02ff */
[----:B------:R-:W-:Y:S01]  /*20d0*/  MOV R96, R10 ;  /* 0x0000000a00607202 */ /* 0x000fe20000000f00 */
[----:B------:R-:W-:Y:S02]  /*20e0*/  IMAD.SHL.U32 R10, R36, 0x40, RZ ;  /* 0x00000040240a7824 */ /* 0x000fe400078e00ff */
[----:B------:R-:W-:Y:S01]  /*20f0*/  VIADD R137, R21, 0x8 ;  /* 0x0000000815897836 */ /* 0x000fe20000000000 */
[----:B------:R-:W-:Y:S01]  /*2100*/  SHF.L.U64.HI R21, R42, 0x7, R43 ;  /* 0x000000072a157819 */ /* 0x000fe2000001022b */
[----:B------:R-:W-:Y:S02]  /*2110*/  IMAD R13, R43, 0xe0, RZ ;  /* 0x000000e02b0d7824 */ /* 0x000fe400078e02ff */
[C---:B------:R-:W-:Y:S02]  /*2120*/  IMAD R29, R228.reuse, R43, R14 ;  /* 0x0000002be41d7224 */ /* 0x040fe400078e020e */
[----:B------:R-:W-:-:S04]  /*2130*/  IMAD.WIDE.U32 R134, R228, R42, R104 ;  /* 0x0000002ae4867225 */ /* 0x000fc800078e0068 */
[C---:B------:R-:W-:Y:S02]  /*2140*/  VIADD R43, R228.reuse, 0x40 ;  /* 0x00000040e42b7836 */ /* 0x040fe40000000000 */
[----:B------:R-:W-:Y:S02]  /*2150*/  VIADD R48, R228, 0x80 ;  /* 0x00000080e4307836 */ /* 0x000fe40000000000 */
[----:B------:R-:W-:Y:S01]  /*2160*/  IMAD.SHL.U32 R41, R41, 0x80, RZ ;  /* 0x0000008029297824 */ /* 0x000fe200078e00ff */
[----:B------:R-:W-:Y:S01]  /*2170*/  SHF.L.U32 R43, R43, 0x7, RZ ;  /* 0x000000072b2b7819 */ /* 0x000fe200000006ff */
[----:B------:R-:W-:Y:S02]  /*2180*/  IMAD.SHL.U32 R120, R15, 0x2, RZ ;  /* 0x000000020f787824 */ /* 0x000fe400078e00ff */
[----:B------:R-:W-:Y:S01]  /*2190*/  IMAD.SHL.U32 R48, R48, 0x80, RZ ;  /* 0x0000008030307824 */ /* 0x000fe200078e00ff */
[----:B------:R-:W-:Y:S01]  /*21a0*/  LOP3.LUT R43, R43, 0x380, RZ, 0xc0, !PT ;  /* 0x000003802b2b7812 */ /* 0x000fe200078ec0ff */
[----:B------:R-:W-:Y:S01]  /*21b0*/  IMAD.WIDE.U32 R98, R30, 0xe0, RZ ;  /* 0x000000e01e627825 */ /* 0x000fe200078e00ff */
[----:B------:R-:W-:-:S02]  /*21c0*/  LOP3.LUT R41, R41, 0x380, RZ, 0xc0, !PT ;  /* 0x0000038029297812 */ /* 0x000fc400078ec0ff */
[----:B------:R-:W-:Y:S01]  /*21d0*/  LOP3.LUT R48, R48, 0x380, RZ, 0xc0, !PT ;  /* 0x0000038030307812 */ /* 0x000fe200078ec0ff */
[----:B------:R-:W-:Y:S01]  /*21e0*/  IMAD.WIDE.U32 R102, R228, R42, R18 ;  /* 0x0000002ae4667225 */ /* 0x000fe200078e0012 */
[----:B------:R-:W-:Y:S02]  /*21f0*/  SHF.R.U32.HI R43, RZ, 0x3, R43 ;  /* 0x00000003ff2b7819 */ /* 0x000fe4000001162b */
[----:B------:R-:W-:Y:S01]  /*2200*/  SHF.R.U32.HI R142, RZ, 0x3, R41 ;  /* 0x00000003ff8e7819 */ /* 0x000fe20000011629 */
[----:B------:R-:W-:Y:S01]  /*2210*/  IMAD.WIDE.U32 R132, R42, 0xe0, RZ ;  /* 0x000000e02a847825 */ /* 0x000fe200078e00ff */
[----:B------:R-:W-:-:S03]  /*2220*/  SHF.R.U32.HI R143, RZ, 0x3, R48 ;  /* 0x00000003ff8f7819 */ /* 0x000fc60000011630 */
[----:B------:R-:W-:Y:S01]  /*2230*/  IMAD.IADD R13, R133, 0x1, R13 ;  /* 0x00000001850d7824 */ /* 0x000fe200078e020d */
[----:B--2---:R-:W-:Y:S02]  /*2240*/  SHF.R.S32.HI R3, RZ, 0x1f, R0 ;  /* 0x0000001fff037819 */ /* 0x004fe40000011400 */
[----:B------:R-:W-:Y:S02]  /*2250*/  SEL R7, R0, RZ, !P0 ;  /* 0x000000ff00077207 */ /* 0x000fe40004000000 */
[----:B------:R-:W-:Y:S02]  /*2260*/  SEL R3, R3, RZ, !P0 ;  /* 0x000000ff03037207 */ /* 0x000fe40004000000 */
[----:B------:R-:W-:Y:S01]  /*2270*/  IADD3 R100, P0, R228, R27, RZ ;  /* 0x0000001be4647210 */ /* 0x000fe20007f1e0ff */
[----:B------:R-:W-:-:S04]  /*2280*/  IMAD.WIDE.U32 R44, R7, UR6, R4 ;  /* 0x00000006072c7c25 */ /* 0x000fc8000f8e0004 */
[----:B------:R-:W-:Y:S02]  /*2290*/  IMAD R0, R3, UR6, RZ ;  /* 0x0000000603007c24 */ /* 0x000fe4000f8e02ff */
[C---:B------:R-:W-:Y:S02]  /*22a0*/  IMAD.X R101, R20.reuse, 0x1, R39, P0 ;  /* 0x0000000114657824 */ /* 0x040fe400000e0627 */
[----:B------:R-:W-:Y:S01]  /*22b0*/  IMAD R49, R7, UR7, R0 ;  /* 0x0000000707317c24 */ /* 0x000fe2000f8e0200 */
[----:B------:R-:W-:Y:S05]  /*22c0*/  @!P6 WARPSYNC.ALL ;  /* 0x000000000000e948 */ /* 0x000fea0003800000 */
[----:B------:R-:W-:Y:S01]  /*22d0*/  ULDC.64 UR4, c[0x0][0x330] ;  /* 0x0000cc0000047ab9 */ /* 0x000fe20000000a00 */
[----:B------:R-:W-:-:S02]  /*22e0*/  IMAD R0, R20, R36, RZ ;  /* 0x0000002414007224 */ /* 0x000fc400078e02ff */
[----:B------:R-:W-:-:S04]  /*22f0*/  IMAD.WIDE.U32 R4, R28, UR4, R18 ;  /* 0x000000041c047c25 */ /* 0x000fc8000f8e0012 */
[----:B------:R-:W-:Y:S01]  /*2300*/  IMAD R47, R28, UR5, R5 ;  /* 0x000000051c2f7c24 */ /* 0x000fe2000f8e0205 */
[----:B------:R-:W-:Y:S01]  /*2310*/  ULDC.64 UR4, c[0x0][0x338] ;  /* 0x0000ce0000047ab9 */ /* 0x000fe20000000a00 */
[----:B------:R-:W-:Y:S02]  /*2320*/  IMAD.MOV.U32 R46, RZ, RZ, R4 ;  /* 0x000000ffff2e7224 */ /* 0x000fe400078e0004 */
[----:B------:R-:W-:Y:S02]  /*2330*/  IMAD R3, R3, UR4, RZ ;  /* 0x0000000403037c24 */ /* 0x000fe4000f8e02ff */
[----:B------:R-:W-:Y:S02]  /*2340*/  IMAD R91, R228, R37, R0 ;  /* 0x00000025e45b7224 */ /* 0x000fe400078e0200 */
[----:B------:R-:W-:Y:S01]  /*2350*/  IMAD R109, R7, UR5, R3 ;  /* 0x00000005076d7c24 */ /* 0x000fe2000f8e0203 */
[----:B------:R-:W-:Y:S01]  /*2360*/  SEL R3, R15, RZ, P2 ;  /* 0x000000ff0f037207 */ /* 0x000fe20001000000 */
[----:B------:R-:W-:-:S02]  /*2370*/  IMAD R0, R20, R30, RZ ;  /* 0x0000001e14007224 */ /* 0x000fc400078e02ff */
[----:B------:R-:W-:Y:S01]  /*2380*/  IMAD.WIDE.U32 R46, R7, UR4, R46 ;  /* 0x00000004072e7c25 */ /* 0x000fe2000f8e002e */
[----:B-1----:R-:W-:Y:S01]  /*2390*/  IADD3 R28, R26, -0x80, RZ ;  /* 0xffffff801a1c7810 */ /* 0x002fe20007ffe0ff */
[----:B------:R-:W-:Y:S02]  /*23a0*/  ULDC UR4, c[0x0][0x2f4] ;  /* 0x0000bd0000047ab9 */ /* 0x000fe40000000800 */
[----:B------:R-:W-:-:S04]  /*23b0*/  IMAD.WIDE.U32 R6, R228, R30, R22 ;  /* 0x0000001ee4067225 */ /* 0x000fc800078e0016 */
[----:B------:R-:W-:Y:S02]  /*23c0*/  IMAD R97, R228, R31, R0 ;  /* 0x0000001fe4617224 */ /* 0x000fe400078e0200 */
[----:B------:R-:W-:Y:S02]  /*23d0*/  IMAD.IADD R3, R18, 0x1, R3 ;  /* 0x0000000112037824 */ /* 0x000fe400078e0203 */
[----:B------:R-:W-:Y:S01]  /*23e0*/  IMAD.WIDE.U32 R4, R228, R36, R22 ;  /* 0x00000024e4047225 */ /* 0x000fe200078e0016 */
[----:B------:R-:W-:Y:S02]  /*23f0*/  IADD3 R95, R7, R97, RZ ;  /* 0x00000061075f7210 */ /* 0x000fe40007ffe0ff */
[----:B-----5:R-:W-:Y:S01]  /*2400*/  SHF.R.S32.HI R7, RZ, 0x1f, R122 ;  /* 0x0000001fff077819 */ /* 0x020fe2000001147a */
[----:B------:R-:W-:Y:S01]  /*2410*/  IMAD.IADD R5, R5, 0x1, R91 ;  /* 0x0000000105057824 */ /* 0x000fe200078e025b */
[----:B------:R-:W-:Y:S01]  /*2420*/  SHF.R.S32.HI R8, RZ, 0x1f, R3 ;  /* 0x0000001fff087819 */ /* 0x000fe20000011403 */
[----:B------:R-:W-:Y:S01]  /*2430*/  IMAD.IADD R91, R91, 0x1, R9 ;  /* 0x000000015b5b7824 */ /* 0x000fe200078e0209 */
[----:B------:R-:W-:Y:S01]  /*2440*/  IADD3 R14, P0, R104, R134, RZ ;  /* 0x00000086680e7210 */ /* 0x000fe20007f1e0ff */
[----:B------:R-:W-:Y:S01]  /*2450*/  IMAD.IADD R97, R97, 0x1, R11 ;  /* 0x0000000161617824 */ /* 0x000fe200078e020b */
[----:B------:R-:W-:Y:S01]  /*2460*/  LEA.HI R38, R8, R3, RZ, 0x4 ;  /* 0x0000000308267211 */ /* 0x000fe200078f20ff */
[----:B------:R-:W-:Y:S01]  /*2470*/  IMAD R3, R7, R30, RZ ;  /* 0x0000001e07037224 */ /* 0x000fe200078e02ff */
[----:B------:R-:W-:Y:S01]  /*2480*/  SHF.L.U64.HI R11, R36, 0x7, R37 ;  /* 0x00000007240b7819 */ /* 0x000fe20000010225 */
[----:B------:R-:W-:Y:S01]  /*2490*/  IMAD.MOV.U32 R94, RZ, RZ, R6 ;  /* 0x000000ffff5e7224 */ /* 0x000fe200078e0006 */
[----:B------:R-:W-:Y:S01]  /*24a0*/  SHF.R.S32.HI R53, RZ, 0x1f, R28 ;  /* 0x0000001fff357819 */ /* 0x000fe2000001141c */
[----:B------:R-:W-:Y:S01]  /*24b0*/  IMAD R35, R122, R31, R3 ;  /* 0x0000001f7a237224 */ /* 0x000fe200078e0203 */
[C-C-:B------:R-:W-:Y:S01]  /*24c0*/  SHF.L.U64.HI R8, R30.reuse, 0x6, R31.reuse ;  /* 0x000000061e087819 */ /* 0x140fe2000001021f */
[----:B------:R-:W-:Y:S01]  /*24d0*/  IMAD.SHL.U32 R3, R229, 0x80, RZ ;  /* 0x00000080e5037824 */ /* 0x000fe200078e00ff */
[----:B------:R-:W-:Y:S01]  /*24e0*/  P2R R0, PR, RZ, 0x4 ;  /* 0x00000004ff007803 */ /* 0x000fe20000000000 */
[-C--:B------:R-:W-:Y:S01]  /*24f0*/  IMAD R6, R7, R36.reuse, RZ ;  /* 0x0000002407067224 */ /* 0x080fe200078e02ff */
[----:B------:R-:W-:Y:S01]  /*2500*/  SHF.L.U64.HI R7, R30, 0x7, R31 ;  /* 0x000000071e077819 */ /* 0x000fe2000001021f */
[----:B------:R-:W-:Y:S01]  /*2510*/  IMAD.SHL.U32 R9, R36, 0x80, RZ ;  /* 0x0000008024097824 */ /* 0x000fe200078e00ff */
[----:B------:R-:W-:Y:S01]  /*2520*/  LOP3.LUT R3, R3, 0x380, RZ, 0xc0, !PT ;  /* 0x0000038003037812 */ /* 0x000fe200078ec0ff */
[----:B------:R-:W-:-:S04]  /*2530*/  IMAD.WIDE.U32 R88, R122, R36, R4 ;  /* 0x000000247a587225 */ /* 0x000fc800078e0004 */
[----:B------:R-:W-:Y:S01]  /*2540*/  IMAD.WIDE.U32 R90, R122, R36, R90 ;  /* 0x000000247a5a7225 */ /* 0x000fe200078e005a */
[----:B------:R-:W-:Y:S02]  /*2550*/  IADD3 R36, R228, 0x40, RZ ;  /* 0x00000040e4247810 */ /* 0x000fe40007ffe0ff */
[----:B------:R-:W-:Y:S01]  /*2560*/  SHF.R.U32.HI R20, RZ, 0x3, R3 ;  /* 0x00000003ff147819 */ /* 0x000fe20000011603 */
[----:B------:R-:W-:Y:S02]  /*2570*/  IMAD.IADD R15, R29, 0x1, R135 ;  /* 0x000000011d0f7824 */ /* 0x000fe400078e0287 */
[----:B------:R-:W-:Y:S01]  /*2580*/  IMAD.SHL.U32 R36, R36, 0x80, RZ ;  /* 0x0000008024247824 */ /* 0x000fe200078e00ff */
[----:B------:R-:W-:Y:S01]  /*2590*/  LOP3.LUT R27, R3, 0x30, R18, 0xf8, !PT ;  /* 0x00000030031b7812 */ /* 0x000fe200078ef812 */
[----:B------:R-:W-:Y:S02]  /*25a0*/  IMAD R33, R122, R37, R6 ;  /* 0x000000257a217224 */ /* 0x000fe400078e0206 */
[----:B------:R-:W-:Y:S01]  /*25b0*/  IMAD.SHL.U32 R6, R30, 0x40, RZ ;  /* 0x000000401e067824 */ /* 0x000fe200078e00ff */
[----:B------:R-:W-:Y:S01]  /*25c0*/  LOP3.LUT R36, R36, 0x380, RZ, 0xc0, !PT ;  /* 0x0000038024247812 */ /* 0x000fe200078ec0ff */
[----:B------:R-:W-:-:S02]  /*25d0*/  IMAD.SHL.U32 R5, R30, 0x80, RZ ;  /* 0x000000801e057824 */ /* 0x000fc400078e00ff */
[----:B------:R-:W-:Y:S01]  /*25e0*/  IMAD.WIDE.U32 R94, R122, R30, R94 ;  /* 0x0000001e7a5e7225 */ /* 0x000fe200078e005e */
[----:B------:R-:W-:-:S03]  /*25f0*/  LEA.HI R53, R53, R28, RZ, 0x5 ;  /* 0x0000001c35357211 */ /* 0x000fc600078f28ff */
[----:B------:R-:W-:Y:S01]  /*2600*/  IMAD.WIDE.U32 R96, R122, R30, R96 ;  /* 0x0000001e7a607225 */ /* 0x000fe200078e0060 */
[----:B------:R-:W-:-:S03]  /*2610*/  LOP3.LUT R30, R27, R20, RZ, 0x3c, !PT ;  /* 0x000000141b1e7212 */ /* 0x000fc600078e3cff */
[----:B------:R-:W-:Y:S01]  /*2620*/  IMAD.X R26, R15, 0x1, R105, P0 ;  /* 0x000000010f1a7824 */ /* 0x000fe200000e0669 */
[----:B------:R-:W-:Y:S01]  /*2630*/  IADD3 R27, P0, R14, R104, RZ ;  /* 0x000000680e1b7210 */ /* 0x000fe20007f1e0ff */
[----:B------:R-:W-:Y:S02]  /*2640*/  IMAD R37, R37, 0xe0, RZ ;  /* 0x000000e025257824 */ /* 0x000fe400078e02ff */
[----:B------:R-:W-:Y:S01]  /*2650*/  IMAD R31, R31, 0xe0, RZ ;  /* 0x000000e01f1f7824 */ /* 0x000fe200078e02ff */
[--C-:B------:R-:W-:Y:S01]  /*2660*/  LOP3.LUT R40, R36, 0x70, R38.reuse, 0xf8, !PT ;  /* 0x0000007024287812 */ /* 0x100fe200078ef826 */
[----:B------:R-:W-:Y:S01]  /*2670*/  IMAD.IADD R112, R93, 0x1, R37 ;  /* 0x000000015d707824 */ /* 0x000fe200078e0225 */
[--C-:B------:R-:W-:Y:S01]  /*2680*/  LOP3.LUT R41, R41, 0x70, R38.reuse, 0xf8, !PT ;  /* 0x0000007029297812 */ /* 0x100fe200078ef826 */
[----:B------:R-:W-:Y:S01]  /*2690*/  IMAD.IADD R28, R99, 0x1, R31 ;  /* 0x00000001631c7824 */ /* 0x000fe200078e021f */
[--C-:B------:R-:W-:Y:S01]  /*26a0*/  LOP3.LUT R39, R3, 0x70, R38.reuse, 0xf8, !PT ;  /* 0x0000007003277812 */ /* 0x100fe200078ef826 */
[----:B------:R-:W-:Y:S01]  /*26b0*/  IMAD.SHL.U32 R53, R53, 0x20, RZ ;  /* 0x0000002035357824 */ /* 0x000fe200078e00ff */
[--C-:B------:R-:W-:Y:S01]  /*26c0*/  LOP3.LUT R48, R48, 0x70, R38.reuse, 0xf8, !PT ;  /* 0x0000007030307812 */ /* 0x100fe200078ef826 */
[----:B------:R-:W-:Y:S01]  /*26d0*/  IMAD.X R31, R26, 0x1, R105, P0 ;  /* 0x000000011a1f7824 */ /* 0x000fe200000e0669 */
[----:B------:R-:W-:Y:S01]  /*26e0*/  SHF.R.S32.HI R36, RZ, 0x4, R38 ;  /* 0x00000004ff247819 */ /* 0x000fe20000011426 */
[----:B------:R-:W-:Y:S01]  /*26f0*/  VIADD R4, R18, 0x40 ;  /* 0x0000004012047836 */ /* 0x000fe20000000000 */
[----:B------:R-:W-:-:S02]  /*2700*/  LOP3.LUT R37, R38, 0xfffffff0, RZ, 0xc0, !PT ;  /* 0xfffffff026257812 */ /* 0x000fc400078ec0ff */
[----:B------:R-:W-:Y:S02]  /*2710*/  IADD3 R29, R103, R29, RZ ;  /* 0x0000001d671d7210 */ /* 0x000fe40007ffe0ff */
[----:B------:R-:W-:Y:S01]  /*2720*/  LOP3.LUT R115, R40, R43, RZ, 0x3c, !PT ;  /* 0x0000002b28737212 */ /* 0x000fe200078e3cff */
[----:B------:R-:W-:Y:S01]  /*2730*/  IMAD.IADD R40, R45, 0x1, R49 ;  /* 0x000000012d287824 */ /* 0x000fe200078e0231 */
[C---:B------:R-:W-:Y:S02]  /*2740*/  IADD3 R38, P0, R44.reuse, R102, RZ ;  /* 0x000000662c267210 */ /* 0x040fe40007f1e0ff */
[----:B------:R-:W-:Y:S02]  /*2750*/  LOP3.LUT R113, R41, R142, RZ, 0x3c, !PT ;  /* 0x0000008e29717212 */ /* 0x000fe400078e3cff */
[----:B------:R-:W-:Y:S01]  /*2760*/  IADD3 R41, P1, R44, 0x40, RZ ;  /* 0x000000402c297810 */ /* 0x000fe20007f3e0ff */
[----:B------:R-:W-:Y:S01]  /*2770*/  IMAD.X R106, R29, 0x1, R40, P0 ;  /* 0x000000011d6a7824 */ /* 0x000fe200000e0628 */
[----:B------:R-:W-:-:S02]  /*2780*/  LOP3.LUT R53, R53, 0xfffffc00, RZ, 0xc0, !PT ;  /* 0xfffffc0035357812 */ /* 0x000fc400078ec0ff */
[----:B------:R-:W-:Y:S02]  /*2790*/  LOP3.LUT R116, R39, R20, RZ, 0x3c, !PT ;  /* 0x0000001427747212 */ /* 0x000fe400078e3cff */
[----:B------:R-:W-:Y:S02]  /*27a0*/  LOP3.LUT R48, R48, R143, RZ, 0x3c, !PT ;  /* 0x0000008f30307212 */ /* 0x000fe400078e3cff */
[----:B------:R-:W-:Y:S01]  /*27b0*/  IADD3 R43, P2, R38, 0x40, RZ ;  /* 0x00000040262b7810 */ /* 0x000fe20007f5e0ff */
[----:B------:R-:W-:Y:S01]  /*27c0*/  IMAD.IADD R32, R89, 0x1, R33 ;  /* 0x0000000159207824 */ /* 0x000fe200078e0221 */
[----:B------:R-:W-:Y:S01]  /*27d0*/  SHF.R.S32.HI R39, RZ, 0x1f, R37 ;  /* 0x0000001fff277819 */ /* 0x000fe20000011425 */
[----:B------:R-:W-:Y:S01]  /*27e0*/  IMAD.IADD R34, R95, 0x1, R35 ;  /* 0x000000015f227824 */ /* 0x000fe200078e0223 */
[----:B------:R-:W-:Y:S01]  /*27f0*/  ISETP.GE.AND P0, PT, R18, UR4, PT ;  /* 0x0000000412007c0c */ /* 0x000fe2000bf06270 */
[----:B------:R-:W-:Y:S01]  /*2800*/  IMAD.X R107, RZ, RZ, R40, P1 ;  /* 0x000000ffff6b7224 */ /* 0x000fe200008e0628 */
[----:B------:R-:W-:Y:S01]  /*2810*/  ISETP.GE.AND P1, PT, R4, UR4, PT ;  /* 0x0000000404007c0c */ /* 0x000fe2000bf26270 */
[----:B------:R-:W-:Y:S01]  /*2820*/  IMAD.IADD R30, R53, 0x1, R30 ;  /* 0x00000001351e7824 */ /* 0x000fe200078e021e */
[----:B------:R-:W-:Y:S01]  /*2830*/  IADD3 R115, R52, R115, RZ ;  /* 0x0000007334737210 */ /* 0x000fe20007ffe0ff */
[----:B------:R-:W-:-:S02]  /*2840*/  IMAD.IADD R33, R33, 0x1, R91 ;  /* 0x0000000121217824 */ /* 0x000fc400078e025b */
[----:B------:R-:W-:Y:S02]  /*2850*/  IMAD.IADD R35, R35, 0x1, R97 ;  /* 0x0000000123237824 */ /* 0x000fe400078e0261 */
[----:B------:R-:W-:Y:S02]  /*2860*/  IMAD.IADD R116, R53, 0x1, R116 ;  /* 0x0000000135747824 */ /* 0x000fe400078e0274 */
[----:B---3--:R-:W-:Y:S02]  /*2870*/  IMAD.IADD R114, R51, 0x1, R48 ;  /* 0x0000000133727824 */ /* 0x008fe400078e0230 */
[----:B----4-:R-:W-:Y:S02]  /*2880*/  IMAD.IADD R113, R50, 0x1, R113 ;  /* 0x0000000132717824 */ /* 0x010fe400078e0271 */
[----:B------:R-:W-:Y:S02]  /*2890*/  IMAD.X R108, RZ, RZ, R106, P2 ;  /* 0x000000ffff6c7224 */ /* 0x000fe400010e066a */
[----:B------:R-:W-:Y:S01]  /*28a0*/  IMAD.IADD R109, R47, 0x1, R109 ;  /* 0x000000012f6d7824 */ /* 0x000fe200078e026d */
[----:B------:R-:W-:Y:S06]  /*28b0*/  @!P6 BAR.SYNC.DEFER_BLOCKING 0x9, 0x100 ;  /* 0x024400000000eb1d */ /* 0x000fec0000010000 */
.L_x_426:
[----:B------:R-:W0:Y:S01]  /*28c0*/  LDC R128, c[0x0][0x3f4] ;  /* 0x0000fd00ff807b82 */ /* 0x000e220000000800 */
[----:B------:R-:W-:Y:S01]  /*28d0*/  IADD3 R25, R25, -0x1, RZ ;  /* 0xffffffff19197810 */ /* 0x000fe20007ffe0ff */
[----:B------:R-:W-:Y:S01]  /*28e0*/  IMAD R117, R17, 0x7000, R30 ;  /* 0x0000700011757824 */ /* 0x000fe200078e021e */
[----:B------:R-:W-:Y:S05]  /*28f0*/  YIELD ;  /* 0x0000000000007946 */ /* 0x000fea0003800000 */
[----:B------:R-:W-:Y:S01]  /*2900*/  ISETP.GT.AND P3, PT, R25, R24, PT ;  /* 0x000000181900720c */ /* 0x000fe20003f64270 */
[----:B------:R-:W-:Y:S01]  /*2910*/  BSSY B0, `(.L_x_343) ;  /* 0x0000933000007945 */ /* 0x000fe20003800000 */
[----:B------:R-:W-:-:S02]  /*2920*/  IMAD.IADD R118, R16, 0x1, R117 ;  /* 0x0000000110767824 */ /* 0x000fc400078e0275 */
[----:B------:R-:W-:Y:S02]  /*2930*/  P2R R111, PR, RZ, 0x8 ;  /* 0x00000008ff6f7803 */ /* 0x000fe40000000000 */
[----:B0-----:R-:W-:-:S13]  /*2940*/  ISETP.GE.AND P2, PT, R128, 0x1, PT ;  /* 0x000000018000780c */ /* 0x001fda0003f46270 */
[----:B------:R-:W-:Y:S05]  /*2950*/  @!P2 BRA `(.L_x_344) ;  /* 0x0000008c000ca947 */ /* 0x000fea0003800000 */
[----:B------:R-:W-:Y:S01]  /*2960*/  ULDC.U8 UR4, c[0x0][0x410] ;  /* 0x0001040000047ab9 */ /* 0x000fe20000000000 */
[----:B------:R-:W-:Y:S01]  /*2970*/  SHF.R.S32.HI R49, RZ, 0x1f, R25 ;  /* 0x0000001fff317819 */ /* 0x000fe20000011419 */
[-C--:B------:R-:W-:Y:S01]  /*2980*/  IMAD R48, R13, R25.reuse, RZ ;  /* 0x000000190d307224 */ /* 0x080fe200078e02ff */
[----:B------:R-:W-:Y:S01]  /*2990*/  ISETP.NE.AND P2, PT, RZ, UR4, PT ;  /* 0x00000004ff007c0c */ /* 0x000fe2000bf45270 */
[-C--:B------:R-:W-:Y:S02]  /*29a0*/  IMAD R50, R112, R25.reuse, RZ ;  /* 0x0000001970327224 */ /* 0x080fe400078e02ff */
[----:B------:R-:W-:Y:S02]  /*29b0*/  IMAD R51, R28, R25, RZ ;  /* 0x000000191c337224 */ /* 0x000fe400078e02ff */
[C---:B------:R-:W-:Y:S02]  /*29c0*/  IMAD R129, R49.reuse, R132, R48 ;  /* 0x0000008431817224 */ /* 0x040fe400078e0230 */
[----:B------:R-:W-:-:S02]  /*29d0*/  IMAD R145, R49, R92, R50 ;  /* 0x0000005c31917224 */ /* 0x000fc400078e0232 */
[----:B------:R-:W-:Y:S02]  /*29e0*/  IMAD R139, R49, R98, R51 ;  /* 0x00000062318b7224 */ /* 0x000fe400078e0233 */
[----:B------:R-:W-:Y:S02]  /*29f0*/  IMAD R119, R25, -0xe0, R2 ;  /* 0xffffff2019777824 */ /* 0x000fe400078e0202 */
[----:B------:R-:W-:-:S03]  /*2a00*/  IMAD.WIDE.U32 R126, R132, R25, RZ ;  /* 0x00000019847e7225 */ /* 0x000fc600078e00ff */
[----:B------:R-:W-:Y:S01]  /*2a10*/  VIMNMX R119, R119, 0xe0, PT ;  /* 0x000000e077777848 */ /* 0x000fe20003fe0100 */
[----:B------:R-:W-:-:S04]  /*2a20*/  IMAD.WIDE.U32 R48, R92, R25, RZ ;  /* 0x000000195c307225 */ /* 0x000fc800078e00ff */
[----:B------:R-:W-:-:S04]  /*2a30*/  IMAD.WIDE.U32 R50, R98, R25, RZ ;  /* 0x0000001962327225 */ /* 0x000fc800078e00ff */
[----:B------:R-:W-:Y:S02]  /*2a40*/  IMAD.IADD R129, R127, 0x1, R129 ;  /* 0x000000017f817824 */ /* 0x000fe400078e0281 */
[----:B------:R-:W-:Y:S02]  /*2a50*/  IMAD.IADD R145, R49, 0x1, R145 ;  /* 0x0000000131917824 */ /* 0x000fe400078e0291 */
[----:B------:R-:W-:Y:S01]  /*2a60*/  IMAD.IADD R139, R51, 0x1, R139 ;  /* 0x00000001338b7824 */ /* 0x000fe200078e028b */
[----:B------:R-:W-:Y:S06]  /*2a70*/  @!P2 BRA `(.L_x_345) ;  /* 0x00000044001ca947 */ /* 0x000fec0003800000 */
[----:B------:R-:W-:Y:S01]  /*2a80*/  ISETP.GE.AND P2, PT, R228, R119, PT ;  /* 0x00000077e400720c */ /* 0x000fe20003f46270 */
[----:B------:R-:W-:Y:S01]  /*2a90*/  BSSY B1, `(.L_x_346) ;  /* 0x0000022000017945 */ /* 0x000fe20003800000 */
        /* <DEDUP_REMOVED lines=15> */
[----:B------:R-:W-:Y:S01]  /*2b90*/  CS2R R82, SRZ ;  /* 0x0000000000527805 */ /* 0x000fe2000001ff00 */
[----:B------:R-:W-:Y:S06]  /*2ba0*/  @P2 BRA `(.L_x_347) ;  /* 0x0000000000402947 */ /* 0x000fec0003800000 */
[----:B------:R-:W-:Y:S01]  /*2bb0*/  ULDC.64 UR4, c[0x0][0x3e8] ;  /* 0x0000fa0000047ab9 */ /* 0x000fe20000000a00 */
[----:B------:R-:W-:Y:S02]  /*2bc0*/  CS2R R80, SRZ ;  /* 0x0000000000507805 */ /* 0x000fe4000001ff00 */
[----:B------:R-:W-:Y:S02]  /*2bd0*/  IADD3 R84, P3, P4, R88, UR4, R48 ;  /* 0x0000000458547c10 */ /* 0x000fe4000fc7e030 */
[----:B------:R-:W-:Y:S02]  /*2be0*/  CS2R R82, SRZ ;  /* 0x0000000000527805 */ /* 0x000fe4000001ff00 */
[----:B------:R-:W-:Y:S01]  /*2bf0*/  IADD3.X R85, R32, UR5, R145, P3, P4 ;  /* 0x0000000520557c10 */ /* 0x000fe20009fe8491 */
[----:B------:R-:W-:Y:S02]  /*2c00*/  ULDC.64 UR4, c[0x0][0x400] ;  /* 0x0001000000047ab9 */ /* 0x000fe40000000a00 */
[----:B------:R-:W-:-:S04]  /*2c10*/  IADD3 R86, P3, P4, R94, UR4, R50 ;  /* 0x000000045e567c10 */ /* 0x000fc8000fc7e032 */
[----:B------:R-:W-:Y:S02]  /*2c20*/  IADD3.X R87, R34, UR5, R139, P3, P4 ;  /* 0x0000000522577c10 */ /* 0x000fe40009fe848b */
[----:B------:R-:W-:Y:S02]  /*2c30*/  ISETP.GE.AND P3, PT, R22, R128, PT ;  /* 0x000000801600720c */ /* 0x000fe40003f66270 */
[----:B------:R-:W-:Y:S02]  /*2c40*/  CS2R R76, SRZ ;  /* 0x00000000004c7805 */ /* 0x000fe4000001ff00 */
[----:B------:R-:W-:-:S09]  /*2c50*/  CS2R R78, SRZ ;  /* 0x00000000004e7805 */ /* 0x000fd2000001ff00 */
[----:B------:R0:W5:Y:S04]  /*2c60*/  @!P3 LDG.E.64 R80, desc[UR60][R84.64] ;  /* 0x0000003c5450b981 */ /* 0x000168000c1e1b00 */
[----:B------:R0:W5:Y:S01]  /*2c70*/  @!P3 LDG.E.64 R82, desc[UR60][R86.64] ;  /* 0x0000003c5652b981 */ /* 0x000162000c1e1b00 */
[----:B------:R-:W-:-:S13]  /*2c80*/  ISETP.GE.AND P3, PT, R230, R128, PT ;  /* 0x00000080e600720c */ /* 0x000fda0003f66270 */
[----:B------:R0:W5:Y:S04]  /*2c90*/  @!P3 LDG.E.64 R76, desc[UR60][R84.64+0x20] ;  /* 0x0000203c544cb981 */ /* 0x000168000c1e1b00 */
[----:B------:R0:W5:Y:S02]  /*2ca0*/  @!P3 LDG.E.64 R78, desc[UR60][R86.64+0x20] ;  /* 0x0000203c564eb981 */ /* 0x000164000c1e1b00 */
.L_x_347:
[----:B------:R-:W-:Y:S05]  /*2cb0*/  BSYNC B1 ;  /* 0x0000000000017941 */ /* 0x000fea0003800000 */
.L_x_346:
[----:B0-----:R-:W-:Y:S01]  /*2cc0*/  IADD3 R84, R228, 0x40, RZ ;  /* 0x00000040e4547810 */ /* 0x001fe20007ffe0ff */
[----:B------:R-:W-:Y:S01]  /*2cd0*/  BSSY B1, `(.L_x_348) ;  /* 0x0000019000017945 */ /* 0x000fe20003800000 */
[----:B-----5:R-:W-:Y:S02]  /*2ce0*/  IMAD.MOV.U32 R138, RZ, RZ, R76 ;  /* 0x000000ffff8a7224 */ /* 0x020fe400078e004c */
[----:B------:R-:W-:Y:S01]  /*2cf0*/  ISETP.GE.AND P3, PT, R84, R119, PT ;  /* 0x000000775400720c */ /* 0x000fe20003f66270 */
[----:B------:R-:W-:-:S12]  /*2d00*/  IMAD.MOV.U32 R153, RZ, RZ, R80 ;  /* 0x000000ffff997224 */ /* 0x000fd800078e0050 */
[----:B------:R-:W-:Y:S05]  /*2d10*/  @P3 BRA `(.L_x_349) ;  /* 0x0000000000503947 */ /* 0x000fea0003800000 */
[----:B------:R-:W-:Y:S01]  /*2d20*/  IADD3 R84, P4, P5, R88, R48, R10 ;  /* 0x0000003058547210 */ /* 0x000fe20007d9e00a */
[----:B------:R-:W-:Y:S01]  /*2d30*/  ULDC.64 UR4, c[0x0][0x3e8] ;  /* 0x0000fa0000047ab9 */ /* 0x000fe20000000a00 */
[----:B------:R-:W-:Y:S02]  /*2d40*/  CS2R R72, SRZ ;  /* 0x0000000000487805 */ /* 0x000fe4000001ff00 */
[----:B------:R-:W-:Y:S02]  /*2d50*/  CS2R R74, SRZ ;  /* 0x00000000004a7805 */ /* 0x000fe4000001ff00 */
[----:B------:R-:W-:Y:S02]  /*2d60*/  IADD3.X R69, R32, R145, R12, P4, P5 ;  /* 0x0000009120457210 */ /* 0x000fe400027ea40c */
[----:B------:R-:W-:-:S04]  /*2d70*/  IADD3 R86, P4, P5, R94, R50, R6 ;  /* 0x000000325e567210 */ /* 0x000fc80007d9e006 */
[----:B------:R-:W-:Y:S02]  /*2d80*/  IADD3.X R68, R34, R139, R8, P4, P5 ;  /* 0x0000008b22447210 */ /* 0x000fe400027ea408 */
[----:B------:R-:W-:-:S04]  /*2d90*/  IADD3 R84, P4, R84, UR4, RZ ;  /* 0x0000000454547c10 */ /* 0x000fc8000ff9e0ff */
[----:B------:R-:W-:Y:S01]  /*2da0*/  IADD3.X R85, R69, UR5, RZ, P4, !PT ;  /* 0x0000000545557c10 */ /* 0x000fe2000a7fe4ff */
[----:B------:R-:W-:Y:S02]  /*2db0*/  ULDC.64 UR4, c[0x0][0x400] ;  /* 0x0001000000047ab9 */ /* 0x000fe40000000a00 */
[----:B------:R-:W-:-:S04]  /*2dc0*/  IADD3 R86, P4, R86, UR4, RZ ;  /* 0x0000000456567c10 */ /* 0x000fc8000ff9e0ff */
[----:B------:R-:W-:Y:S02]  /*2dd0*/  IADD3.X R87, R68, UR5, RZ, P4, !PT ;  /* 0x0000000544577c10 */ /* 0x000fe4000a7fe4ff */
        /* <DEDUP_REMOVED lines=8> */
.L_x_349:
[----:B------:R-:W-:Y:S05]  /*2e60*/  BSYNC B1 ;  /* 0x0000000000017941 */ /* 0x000fea0003800000 */
.L_x_348:
[----:B0-----:R-:W-:Y:S01]  /*2e70*/  VIADD R84, R228, 0x80 ;  /* 0x00000080e4547836 */ /* 0x001fe20000000000 */
[----:B------:R-:W-:Y:S04]  /*2e80*/  BSSY B1, `(.L_x_350) ;  /* 0x0000018000017945 */ /* 0x000fe80003800000 */
[----:B------:R-:W-:-:S04]  /*2e90*/  ISETP.GE.AND P4, PT, R84, R119, PT ;  /* 0x000000775400720c */ /* 0x000fc80003f86270 */
[----:B------:R-:W-:-:S09]  /*2ea0*/  P2R R146, PR, RZ, 0x10 ;  /* 0x00000010ff927803 */ /* 0x000fd20000000000 */
        /* <DEDUP_REMOVED lines=21> */
.L_x_351:
[----:B------:R-:W-:Y:S05]  /*3000*/  BSYNC B1 ;  /* 0x0000000000017941 */ /* 0x000fea0003800000 */
.L_x_350:
[----:B0-----:R-:W-:Y:S01]  /*3010*/  VIADD R84, R228, 0xc0 ;  /* 0x000000c0e4547836 */ /* 0x001fe20000000000 */
[----:B------:R-:W-:Y:S04]  /*3020*/  BSSY B1, `(.L_x_352) ;  /* 0x000001d000017945 */ /* 0x000fe80003800000 */
[----:B------:R-:W-:-:S13]  /*3030*/  ISETP.GE.AND P4, PT, R84, R119, PT ;  /* 0x000000775400720c */ /* 0x000fda0003f86270 */
[----:B------:R-:W-:Y:S05]  /*3040*/  @P4 BRA `(.L_x_353) ;  /* 0x0000000000684947 */ /* 0x000fea0003800000 */
[----:B------:R-:W0:Y:S01]  /*3050*/  LDC.64 R52, c[0x0][0x3f8] ;  /* 0x0000fe00ff347b82 */ /* 0x000e220000000a00 */
[----:B------:R-:W-:Y:S01]  /*3060*/  MOV R49, R145 ;  /* 0x0000009100317202 */ /* 0x000fe20000000f00 */
[----:B------:R-:W-:Y:S01]  /*3070*/  ULDC.64 UR4, c[0x0][0x3e8] ;  /* 0x0000fa0000047ab9 */ /* 0x000fe20000000a00 */
[----:B------:R-:W-:Y:S01]  /*3080*/  IMAD.MOV.U32 R51, RZ, RZ, R139 ;  /* 0x000000ffff337224 */ /* 0x000fe200078e008b */
[----:B------:R-:W-:Y:S02]  /*3090*/  CS2R R56, SRZ ;  /* 0x0000000000387805 */ /* 0x000fe4000001ff00 */
[----:B------:R-:W-:Y:S01]  /*30a0*/  CS2R R58, SRZ ;  /* 0x00000000003a7805 */ /* 0x000fe2000001ff00 */
[----:B0-----:R-:W-:Y:S02]  /*30b0*/  IMAD R53, R53, 0xc0, RZ ;  /* 0x000000c035357824 */ /* 0x001fe400078e02ff */
[----:B------:R-:W-:-:S04]  /*30c0*/  IMAD.WIDE.U32 R48, R52, 0xc0, R48 ;  /* 0x000000c034307825 */ /* 0x000fc800078e0030 */
[----:B------:R-:W-:Y:S01]  /*30d0*/  IMAD.IADD R49, R49, 0x1, R53 ;  /* 0x0000000131317824 */ /* 0x000fe200078e0235 */
[----:B------:R-:W-:Y:S01]  /*30e0*/  IADD3 R48, P5, P6, R88, UR4, R48 ;  /* 0x0000000458307c10 */ /* 0x000fe2000febe030 */
[----:B------:R-:W0:Y:S03]  /*30f0*/  LDC.64 R52, c[0x0][0x408] ;  /* 0x00010200ff347b82 */ /* 0x000e260000000a00 */
[----:B------:R-:W-:Y:S01]  /*3100*/  IADD3.X R49, R32, UR5, R49, P5, P6 ;  /* 0x0000000520317c10 */ /* 0x000fe2000afec431 */
[----:B------:R-:W-:Y:S01]  /*3110*/  ULDC.64 UR4, c[0x0][0x400] ;  /* 0x0001000000047ab9 */ /* 0x000fe20000000a00 */
[----:B0-----:R-:W-:-:S04]  /*3120*/  IMAD.WIDE.U32 R50, R52, 0xc0, R50 ;  /* 0x000000c034327825 */ /* 0x001fc800078e0032 */
[----:B------:R-:W-:Y:S01]  /*3130*/  IMAD R53, R53, 0xc0, RZ ;  /* 0x000000c035357824 */ /* 0x000fe200078e02ff */
[----:B------:R-:W-:-:S03]  /*3140*/  IADD3 R50, P5, P6, R94, UR4, R50 ;  /* 0x000000045e327c10 */ /* 0x000fc6000febe032 */
[----:B------:R-:W-:-:S05]  /*3150*/  IMAD.IADD R51, R51, 0x1, R53 ;  /* 0x0000000133337824 */ /* 0x000fca00078e0235 */
        /* <DEDUP_REMOVED lines=9> */
.L_x_353:
[----:B------:R-:W-:Y:S05]  /*31f0*/  BSYNC B1 ;  /* 0x0000000000017941 */ /* 0x000fea0003800000 */
.L_x_352:
[----:B------:R-:W-:Y:S01]  /*3200*/  ISETP.NE.AND P5, PT, R232, 0x3, PT ;  /* 0x00000003e800780c */ /* 0x000fe20003fa5270 */
[----:B------:R-:W-:Y:S01]  /*3210*/  IMAD.MOV.U32 R156, RZ, RZ, R78 ;  /* 0x000000ffff9c7224 */ /* 0x000fe200078e004e */
[----:B------:R-:W-:Y:S01]  /*3220*/  MOV R157, R82 ;  /* 0x00000052009d7202 */ /* 0x000fe20000000f00 */
[----:B-----5:R-:W-:Y:S01]  /*3230*/  IMAD.MOV.U32 R148, RZ, RZ, R68 ;  /* 0x000000ffff947224 */ /* 0x020fe200078e0044 */
[----:B------:R-:W-:Y:S01]  /*3240*/  MOV R139, R60 ;  /* 0x0000003c008b7202 */ /* 0x000fe20000000f00 */
[----:B------:R-:W-:Y:S01]  /*3250*/  IMAD.MOV.U32 R151, RZ, RZ, R72 ;  /* 0x000000ffff977224 */ /* 0x000fe200078e0048 */
[----:B------:R-:W-:Y:S01]  /*3260*/  MOV R87, R56 ;  /* 0x0000003800577202 */ /* 0x000fe20000000f00 */
[----:B------:R-:W-:Y:S02]  /*3270*/  IMAD.MOV.U32 R149, RZ, RZ, R70 ;  /* 0x000000ffff957224 */ /* 0x000fe400078e0046 */
[----:B------:R-:W-:Y:S02]  /*3280*/  IMAD.MOV.U32 R150, RZ, RZ, R74 ;  /* 0x000000ffff967224 */ /* 0x000fe400078e004a */
[----:B------:R-:W-:-:S02]  /*3290*/  IMAD.MOV.U32 R145, RZ, RZ, R64 ;  /* 0x000000ffff917224 */ /* 0x000fc400078e0040 */
[----:B------:R-:W-:Y:S02]  /*32a0*/  IMAD.MOV.U32 R144, RZ, RZ, R62 ;  /* 0x000000ffff907224 */ /* 0x000fe400078e003e */
[----:B------:R-:W-:Y:S02]  /*32b0*/  IMAD.MOV.U32 R147, RZ, RZ, R66 ;  /* 0x000000ffff937224 */ /* 0x000fe400078e0042 */
[----:B------:R-:W-:Y:S02]  /*32c0*/  IMAD.MOV.U32 R84, RZ, RZ, R52 ;  /* 0x000000ffff547224 */ /* 0x000fe400078e0034 */
[----:B------:R-:W-:Y:S02]  /*32d0*/  IMAD.MOV.U32 R85, RZ, RZ, R54 ;  /* 0x000000ffff557224 */ /* 0x000fe400078e0036 */
[----:B------:R-:W-:Y:S01]  /*32e0*/  IMAD.MOV.U32 R86, RZ, RZ, R58 ;  /* 0x000000ffff567224 */ /* 0x000fe200078e003a */
[----:B------:R-:W-:Y:S06]  /*32f0*/  @!P5 BRA `(.L_x_354) ;  /* 0x000000000004d947 */ /* 0x000fec0003800000 */
[----:B------:R-:W-:Y:S01]  /*3300*/  BPT.TRAP 0x1 ;  /* 0x000000040000795c */ /* 0x000fe20000300000 */
.L_x_354:
[----:B------:R-:W-:Y:S01]  /*3310*/  IMAD R110, R17, 0x8, R16 ;  /* 0x00000008116e7824 */ /* 0x000fe200078e0210 */
[----:B------:R-:W-:Y:S01]  /*3320*/  SHF.L.U32 R130, R231, 0x1f, RZ ;  /* 0x0000001fe7827819 */ /* 0x000fe200000006ff */
[----:B------:R-:W-:Y:S03]  /*3330*/  BSSY B1, `(.L_x_355) ;  /* 0x0000003000017945 */ /* 0x000fe60003800000 */
[----:B------:R-:W1:Y:S02]  /*3340*/  SYNCS.PHASECHK.TRANS64.TRYWAIT P6, [R110+URZ+0x2e890], R130 ;  /* 0x02e890826e0075a7 */ /* 0x000e6400080c017f */
[----:B-1----:R-:W-:Y:S05]  /*3350*/  @!P6 BRA `(.L_x_356) ;  /* 0x0000023800e8e947 */ /* 0x002fea0003800000 */
.L_x_643:
[----:B------:R-:W-:Y:S05]  /*3360*/  BSYNC B1 ;  /* 0x0000000000017941 */ /* 0x000fea0003800000 */
.L_x_355:
[----:B------:R-:W-:Y:S01]  /*3370*/  BSSY B1, `(.L_x_357) ;  /* 0x00000ed000017945 */ /* 0x000fe20003800000 */
[----:B------:R-:W-:-:S03]  /*3380*/  IMAD R152, R17, 0x7000, R30 ;  /* 0x0000700011987824 */ /* 0x000fc600078e021e */
[----:B------:R-:W-:Y:S05]  /*3390*/  @P2 BRA `(.L_x_358) ;  /* 0x0000000c00a82947 */ /* 0x000fea0003800000 */
[----:B------:R-:W-:Y:S01]  /*33a0*/  IADD3 R155, P2, R102, R126, RZ ;  /* 0x0000007e669b7210 */ /* 0x000fe20007f5e0ff */
[----:B------:R-:W-:Y:S04]  /*33b0*/  BSSY B2, `(.L_x_359) ;  /* 0x0000073000027945 */ /* 0x000fe80003800000 */
[----:B------:R-:W-:Y:S01]  /*33c0*/  IMAD.X R154, R129, 0x1, R29, P2 ;  /* 0x00000001819a7824 */ /* 0x000fe200010e061d */
[----:B------:R-:W-:Y:S07]  /*33d0*/  @P0 BRA `(.L_x_360) ;  /* 0x0000000400c00947 */ /* 0x000fee0003800000 */
[----:B0-----:R0:W2:Y:S01]  /*33e0*/  LDS.128 R48, [R118+0x20400] ;  /* 0x0204000076307984 */ /* 0x0010a20000000c00 */
[----:B------:R-:W-:Y:S01]  /*33f0*/  ISETP.GE.AND P2, PT, R22, R128, PT ;  /* 0x000000801600720c */ /* 0x000fe20003f46270 */
[----:B------:R-:W-:-:S12]  /*3400*/  BSSY B3, `(.L_x_361) ;  /* 0x0000069000037945 */ /* 0x000fd80003800000 */
[----:B0-----:R-:W-:Y:S05]  /*3410*/  @P2 BRA `(.L_x_362) ;  /* 0x00000004009c2947 */ /* 0x001fea0003800000 */
[----:B------:R-:W-:Y:S02]  /*3420*/  SHF.R.U32.HI R82, RZ, 0x8, R83 ;  /* 0x00000008ff527819 */ /* 0x000fe40000011653 */
[--C-:B------:R-:W-:Y:S02]  /*3430*/  SHF.R.U32.HI R80, RZ, 0x8, R81.reuse ;  /* 0x00000008ff507819 */ /* 0x100fe40000011651 */
[----:B------:R-:W-:Y:S02]  /*3440*/  SHF.R.U32.HI R161, RZ, 0x10, R81 ;  /* 0x00000010ffa17819 */ /* 0x000fe40000011651 */
[----:B------:R-:W-:Y:S02]  /*3450*/  SHF.R.U32.HI R159, RZ, 0x10, R83 ;  /* 0x00000010ff9f7819 */ /* 0x000fe40000011653 */
[----:B------:R-:W-:Y:S01]  /*3460*/  LOP3.LUT R158, R83, 0xff0000ff, RZ, 0xc0, !PT ;  /* 0xff0000ff539e7812 */ /* 0x000fe200078ec0ff */
[----:B------:R-:W-:Y:S01]  /*3470*/  IMAD.SHL.U32 R83, R82, 0x100, RZ ;  /* 0x0000010052537824 */ /* 0x000fe200078e00ff */
[----:B------:R-:W-:Y:S01]  /*3480*/  LOP3.LUT R81, R81, 0xff0000ff, RZ, 0xc0, !PT ;  /* 0xff0000ff51517812 */ /* 0x000fe200078ec0ff */
[----:B--2---:R-:W-:Y:S01]  /*3490*/  IMAD.MOV.U32 R82, RZ, RZ, R48 ;  /* 0x000000ffff527224 */ /* 0x004fe200078e0030 */
[----:B------:R-:W-:-:S02]  /*34a0*/  SHF.L.U32 R80, R80, 0x8, RZ ;  /* 0x0000000850507819 */ /* 0x000fc400000006ff */
[----:B------:R-:W-:Y:S01]  /*34b0*/  LOP3.LUT R160, R158, 0xff00, R83, 0xf8, !PT ;  /* 0x0000ff009ea07812 */ /* 0x000fe200078ef853 */
[----:B------:R-:W-:Y:S01]  /*34c0*/  IMAD.U32 R83, R159, 0x10000, RZ ;  /* 0x000100009f537824 */ /* 0x000fe200078e00ff */
[----:B------:R-:W-:Y:S01]  /*34d0*/  LOP3.LUT R81, R81, 0xff00, R80, 0xf8, !PT ;  /* 0x0000ff0051517812 */ /* 0x000fe200078ef850 */
[----:B------:R-:W-:Y:S01]  /*34e0*/  IMAD.U32 R80, R161, 0x10000, RZ ;  /* 0x00010000a1507824 */ /* 0x000fe200078e00ff */
[----:B------:R-:W-:Y:S02]  /*34f0*/  F2FP.F16.E4M3.UNPACK_B R158, R157.H1 ;  /* 0x0000009dff9e723e */ /* 0x000fe400030006ff */
[----:B------:R-:W-:Y:S02]  /*3500*/  F2FP.F16.E4M3.UNPACK_B R48, R49 ;  /* 0x00000031ff30723e */ /* 0x000fe400020006ff */
[----:B------:R-:W-:Y:S01]  /*3510*/  LOP3.LUT R80, R81, 0xff0000, R80, 0xf8, !PT ;  /* 0x00ff000051507812 */ /* 0x000fe200078ef850 */
[----:B------:R-:W-:Y:S01]  /*3520*/  HADD2.F32 R162, -RZ, R158.H0_H0 ;  /* 0x2000009effa27230 */ /* 0x000fe20000004100 */
[----:B------:R-:W-:Y:S01]  /*3530*/  LOP3.LUT R81, R160, 0xff0000, R83, 0xf8, !PT ;  /* 0x00ff0000a0517812 */ /* 0x000fe200078ef853 */
[--C-:B------:R-:W-:Y:S01]  /*3540*/  HADD2.F32 R83, -RZ, R48.reuse.H1_H1 ;  /* 0x30000030ff537230 */ /* 0x100fe20000004100 */
[----:B------:R-:W-:Y:S01]  /*3550*/  F2FP.F16.E4M3.UNPACK_B R160, R153.H1 ;  /* 0x00000099ffa0723e */ /* 0x000fe200030006ff */
[----:B------:R-:W-:Y:S01]  /*3560*/  HADD2.F32 R48, -RZ, R48.H0_H0 ;  /* 0x20000030ff307230 */ /* 0x000fe20000004100 */
[----:B------:R-:W-:Y:S01]  /*3570*/  F2FP.F16.E4M3.UNPACK_B R49, R49.H1 ;  /* 0x00000031ff31723e */ /* 0x000fe200030006ff */
[----:B------:R-:W-:-:S02]  /*3580*/  HADD2.F32 R163, -RZ, R158.H1_H1 ;  /* 0x3000009effa37230 */ /* 0x000fc40000004100 */
[CC--:B------:R-:W-:Y:S01]  /*3590*/  FMUL.FTZ R165, R83.reuse, R162.reuse ;  /* 0x000000a253a57220 */ /* 0x0c0fe20000410000 */
[--C-:B------:R-:W-:Y:S02]  /*35a0*/  HADD2.F32 R161, -RZ, R160.reuse.H0_H0 ;  /* 0x200000a0ffa17230 */ /* 0x100fe40000004100 */
[C---:B------:R-:W-:Y:S01]  /*35b0*/  FMUL.FTZ R162, R48.reuse, R162 ;  /* 0x000000a230a27220 */ /* 0x040fe20000410000 */
[--C-:B------:R-:W-:Y:S01]  /*35c0*/  HADD2.F32 R159, -RZ, R49.reuse.H1_H1 ;  /* 0x30000031ff9f7230 */ /* 0x100fe20000004100 */
[----:B------:R-:W-:Y:S01]  /*35d0*/  F2FP.F16.E4M3.UNPACK_B R157, R157 ;  /* 0x0000009dff9d723e */ /* 0x000fe200020006ff */
[----:B------:R-:W-:Y:S02]  /*35e0*/  HADD2.F32 R158, -RZ, R49.H0_H0 ;  /* 0x20000031ff9e7230 */ /* 0x000fe40000004100 */
[-C--:B------:R-:W-:Y:S01]  /*35f0*/  FFMA.FTZ R48, R48, R161.reuse, -R165 ;  /* 0x000000a130307223 */ /* 0x080fe200000108a5 */
[----:B------:R-:W-:Y:S02]  /*3600*/  HADD2.F32 R160, -RZ, R160.H1_H1 ;  /* 0x300000a0ffa07230 */ /* 0x000fe40000004100 */
[----:B------:R-:W-:Y:S01]  /*3610*/  FFMA.FTZ R49, R83, R161, R162 ;  /* 0x000000a153317223 */ /* 0x000fe200000100a2 */
[CC--:B------:R-:W-:Y:S01]  /*3620*/  FMUL.FTZ R165, R159.reuse, R163.reuse ;  /* 0x000000a39fa57220 */ /* 0x0c0fe20000410000 */
[C---:B------:R-:W-:Y:S01]  /*3630*/  FMUL.FTZ R164, R158.reuse, R163 ;  /* 0x000000a39ea47220 */ /* 0x040fe20000410000 */
[-C--:B------:R-:W-:Y:S01]  /*3640*/  F2FP.F16.E4M3.UNPACK_B R83, R82.reuse.H1 ;  /* 0x00000052ff53723e */ /* 0x080fe200030006ff */
[--C-:B------:R-:W-:Y:S01]  /*3650*/  HADD2.F32 R161, -RZ, R157.reuse.H1_H1 ;  /* 0x3000009dffa17230 */ /* 0x100fe20000004100 */
[----:B------:R-:W-:Y:S01]  /*3660*/  F2FP.F16.E4M3.UNPACK_B R82, R82 ;  /* 0x00000052ff52723e */ /* 0x000fe200020006ff */
[-C--:B------:R-:W-:Y:S01]  /*3670*/  FFMA.FTZ R165, R158, R160.reuse, -R165 ;  /* 0x000000a09ea57223 */ /* 0x080fe200000108a5 */
[----:B------:R-:W-:Y:S01]  /*3680*/  FFMA.FTZ R168, R159, R160, R164 ;  /* 0x000000a09fa87223 */ /* 0x000fe200000100a4 */
[----:B------:R-:W-:Y:S01]  /*3690*/  HADD2.F32 R162, -RZ, R157.H0_H0 ;  /* 0x2000009dffa27230 */ /* 0x000fe20000004100 */
[----:B------:R-:W-:Y:S01]  /*36a0*/  F2FP.F16.E4M3.UNPACK_B R159, R153 ;  /* 0x00000099ff9f723e */ /* 0x000fe200020006ff */
[----:B------:R-:W-:-:S02]  /*36b0*/  HADD2.F32 R158, -RZ, R83.H1_H1 ;  /* 0x30000053ff9e7230 */ /* 0x000fc40000004100 */
[----:B------:R-:W-:Y:S02]  /*36c0*/  HADD2.F32 R157, -RZ, R83.H0_H0 ;  /* 0x20000053ff9d7230 */ /* 0x000fe40000004100 */
[--C-:B------:R-:W-:Y:S02]  /*36d0*/  HADD2.F32 R153, -RZ, R82.reuse.H1_H1 ;  /* 0x30000052ff997230 */ /* 0x100fe40000004100 */
[-C--:B------:R-:W-:Y:S01]  /*36e0*/  FMUL.FTZ R166, R158, R161.reuse ;  /* 0x000000a19ea67220 */ /* 0x080fe20000410000 */
[----:B------:R-:W-:Y:S02]  /*36f0*/  HADD2.F32 R83, -RZ, R82.H0_H0 ;  /* 0x20000052ff537230 */ /* 0x000fe40000004100 */
[----:B------:R-:W-:Y:S01]  /*3700*/  FMUL.FTZ R161, R157, R161 ;  /* 0x000000a19da17220 */ /* 0x000fe20000410000 */
[--C-:B------:R-:W-:Y:S02]  /*3710*/  HADD2.F32 R82, -RZ, R159.reuse.H1_H1 ;  /* 0x3000009fff527230 */ /* 0x100fe40000004100 */
[----:B------:R-:W-:Y:S01]  /*3720*/  FMUL.FTZ R164, R153, R162 ;  /* 0x000000a299a47220 */ /* 0x000fe20000410000 */
[----:B------:R-:W-:-:S02]  /*3730*/  HADD2.F32 R160, -RZ, R159.H0_H0 ;  /* 0x2000009fffa07230 */ /* 0x000fc40000004100 */
[----:B------:R-:W-:Y:S01]  /*3740*/  FMUL.FTZ R162, R83, R162 ;  /* 0x000000a253a27220 */ /* 0x000fe20000410000 */
[----:B------:R-:W-:Y:S01]  /*3750*/  F2FP.F16.E4M3.UNPACK_B R159, R51.H1 ;  /* 0x00000033ff9f723e */ /* 0x000fe200030006ff */
[-C--:B------:R-:W-:Y:S01]  /*3760*/  FFMA.FTZ R157, R157, R82.reuse, -R166 ;  /* 0x000000529d9d7223 */ /* 0x080fe200000108a6 */
[----:B------:R-:W-:Y:S01]  /*3770*/  FFMA.FTZ R158, R158, R82, R161 ;  /* 0x000000529e9e7223 */ /* 0x000fe200000100a1 */
[-C--:B------:R-:W-:Y:S01]  /*3780*/  FFMA.FTZ R82, R83, R160.reuse, -R164 ;  /* 0x000000a053527223 */ /* 0x080fe200000108a4 */
[----:B------:R-:W-:Y:S01]  /*3790*/  FFMA.FTZ R83, R153, R160, R162 ;  /* 0x000000a099537223 */ /* 0x000fe200000100a2 */
[----:B------:R-:W-:Y:S01]  /*37a0*/  F2FP.SATFINITE.E4M3.F32.PACK_AB_MERGE_C R153, R168, R165, RZ ;  /* 0x000000a5a899723e */ /* 0x000fe200048070ff */
[--C-:B------:R-:W-:Y:S01]  /*37b0*/  HADD2.F32 R160, -RZ, R159.reuse.H0_H0 ;  /* 0x2000009fffa07230 */ /* 0x100fe20000004100 */
[----:B------:R-:W-:Y:S01]  /*37c0*/  F2FP.F16.E4M3.UNPACK_B R165, R81.H1 ;  /* 0x00000051ffa5723e */ /* 0x000fe200030006ff */
[----:B------:R-:W-:Y:S01]  /*37d0*/  HADD2.F32 R159, -RZ, R159.H1_H1 ;  /* 0x3000009fff9f7230 */ /* 0x000fe20000004100 */
[----:B------:R-:W-:-:S02]  /*37e0*/  F2FP.SATFINITE.E4M3.F32.PACK_AB_MERGE_C R157, R158, R157, RZ ;  /* 0x0000009d9e9d723e */ /* 0x000fc400048070ff */
[----:B------:R-:W-:Y:S01]  /*37f0*/  F2FP.F16.E4M3.UNPACK_B R162, R80.H1 ;  /* 0x00000050ffa2723e */ /* 0x000fe200030006ff */
[--C-:B------:R-:W-:Y:S01]  /*3800*/  HADD2.F32 R167, -RZ, R165.reuse.H1_H1 ;  /* 0x300000a5ffa77230 */ /* 0x100fe20000004100 */
[----:B------:R-:W-:Y:S01]  /*3810*/  F2FP.F16.E4M3.UNPACK_B R158, R50.H1 ;  /* 0x00000032ff9e723e */ /* 0x000fe200030006ff */
[----:B------:R-:W-:Y:S01]  /*3820*/  HADD2.F32 R165, -RZ, R165.H0_H0 ;  /* 0x200000a5ffa57230 */ /* 0x000fe20000004100 */
[----:B------:R-:W-:Y:S01]  /*3830*/  F2FP.F16.E4M3.UNPACK_B R164, R81 ;  /* 0x00000051ffa4723e */ /* 0x000fe200020006ff */
[----:B------:R-:W-:Y:S01]  /*3840*/  HADD2.F32 R163, -RZ, R162.H1_H1 ;  /* 0x300000a2ffa37230 */ /* 0x000fe20000004100 */
[----:B------:R-:W-:Y:S01]  /*3850*/  F2FP.F16.E4M3.UNPACK_B R161, R80 ;  /* 0x00000050ffa1723e */ /* 0x000fe200020006ff */
[----:B------:R-:W-:Y:S02]  /*3860*/  HADD2.F32 R81, -RZ, R158.H1_H1 ;  /* 0x3000009eff517230 */ /* 0x000fe40000004100 */
[----:B------:R-:W-:Y:S01]  /*3870*/  FMUL.FTZ R169, R159, R167 ;  /* 0x000000a79fa97220 */ /* 0x000fe20000410000 */
[----:B------:R-:W-:-:S02]  /*3880*/  HADD2.F32 R166, -RZ, R164.H1_H1 ;  /* 0x300000a4ffa67230 */ /* 0x000fc40000004100 */
[C---:B------:R-:W-:Y:S01]  /*3890*/  FMUL.FTZ R168, R160.reuse, R167 ;  /* 0x000000a7a0a87220 */ /* 0x040fe20000410000 */
[----:B------:R-:W-:Y:S02]  /*38a0*/  HADD2.F32 R158, -RZ, R158.H0_H0 ;  /* 0x2000009eff9e7230 */ /* 0x000fe40000004100 */
[----:B------:R-:W-:Y:S01]  /*38b0*/  FFMA.FTZ R80, R160, R163, -R169 ;  /* 0x000000a3a0507223 */ /* 0x000fe200000108a9 */
[----:B------:R-:W-:Y:S02]  /*38c0*/  HADD2.F32 R160, -RZ, R161.H1_H1 ;  /* 0x300000a1ffa07230 */ /* 0x000fe40000004100 */
[-C--:B------:R-:W-:Y:S01]  /*38d0*/  FMUL.FTZ R167, R81, R166.reuse ;  /* 0x000000a651a77220 */ /* 0x080fe20000410000 */
[----:B------:R-:W-:Y:S01]  /*38e0*/  F2FP.F16.E4M3.UNPACK_B R51, R51 ;  /* 0x00000033ff33723e */ /* 0x000fe200020006ff */
[C---:B------:R-:W-:Y:S01]  /*38f0*/  FMUL.FTZ R166, R158.reuse, R166 ;  /* 0x000000a69ea67220 */ /* 0x040fe20000410000 */
[----:B------:R-:W-:Y:S01]  /*3900*/  F2FP.F16.E4M3.UNPACK_B R50, R50 ;  /* 0x00000032ff32723e */ /* 0x000fe200020006ff */
[----:B------:R-:W-:Y:S01]  /*3910*/  FFMA.FTZ R167, R158, R160, -R167 ;  /* 0x000000a09ea77223 */ /* 0x000fe200000108a7 */
[----:B------:R-:W-:-:S02]  /*3920*/  HADD2.F32 R164, -RZ, R164.H0_H0 ;  /* 0x200000a4ffa47230 */ /* 0x000fc40000004100 */
[----:B------:R-:W-:Y:S01]  /*3930*/  FFMA.FTZ R166, R81, R160, R166 ;  /* 0x000000a051a67223 */ /* 0x000fe200000100a6 */
[--C-:B------:R-:W-:Y:S02]  /*3940*/  HADD2.F32 R81, -RZ, R51.reuse.H0_H0 ;  /* 0x20000033ff517230 */ /* 0x100fe40000004100 */
[----:B------:R-:W-:Y:S01]  /*3950*/  FFMA.FTZ R163, R159, R163, R168 ;  /* 0x000000a39fa37223 */ /* 0x000fe200000100a8 */
[----:B------:R-:W-:Y:S01]  /*3960*/  HADD2.F32 R158, -RZ, R51.H1_H1 ;  /* 0x30000033ff9e7230 */ /* 0x000fe20000004100 */
[----:B------:R-:W-:Y:S01]  /*3970*/  F2FP.SATFINITE.E4M3.F32.PACK_AB_MERGE_C R49, R49, R48, R153 ;  /* 0x000000303131723e */ /* 0x000fe20004807099 */
[--C-:B------:R-:W-:Y:S01]  /*3980*/  HADD2.F32 R51, -RZ, R50.reuse.H0_H0 ;  /* 0x20000032ff337230 */ /* 0x100fe20000004100 */
[----:B------:R-:W-:Y:S01]  /*3990*/  F2FP.SATFINITE.E4M3.F32.PACK_AB_MERGE_C R166, R166, R167, RZ ;  /* 0x000000a7a6a6723e */ /* 0x000fe200048070ff */
[----:B------:R-:W-:Y:S02]  /*39a0*/  HADD2.F32 R50, -RZ, R50.H1_H1 ;  /* 0x30000032ff327230 */ /* 0x000fe40000004100 */
[----:B------:R-:W-:Y:S01]  /*39b0*/  FMUL.FTZ R168, R158, R165 ;  /* 0x000000a59ea87220 */ /* 0x000fe20000410000 */
[----:B------:R-:W-:-:S02]  /*39c0*/  HADD2.F32 R162, -RZ, R162.H0_H0 ;  /* 0x200000a2ffa27230 */ /* 0x000fc40000004100 */
[----:B------:R-:W-:Y:S01]  /*39d0*/  FMUL.FTZ R165, R81, R165 ;  /* 0x000000a551a57220 */ /* 0x000fe20000410000 */
[----:B------:R-:W-:Y:S02]  /*39e0*/  HADD2.F32 R161, -RZ, R161.H0_H0 ;  /* 0x200000a1ffa17230 */ /* 0x000fe40000004100 */
[-C--:B------:R-:W-:Y:S01]  /*39f0*/  FMUL.FTZ R160, R50, R164.reuse ;  /* 0x000000a432a07220 */ /* 0x080fe20000410000 */
[----:B------:R-:W-:Y:S01]  /*3a00*/  FMUL.FTZ R159, R51, R164 ;  /* 0x000000a4339f7220 */ /* 0x000fe20000410000 */
[-C--:B------:R-:W-:Y:S01]  /*3a10*/  FFMA.FTZ R168, R81, R162.reuse, -R168 ;  /* 0x000000a251a87223 */ /* 0x080fe200000108a8 */
[----:B------:R-:W-:Y:S01]  /*3a20*/  FFMA.FTZ R165, R158, R162, R165 ;  /* 0x000000a29ea57223 */ /* 0x000fe200000100a5 */
[-C--:B------:R-:W-:Y:S01]  /*3a30*/  FFMA.FTZ R160, R51, R161.reuse, -R160 ;  /* 0x000000a133a07223 */ /* 0x080fe200000108a0 */
[----:B------:R-:W-:Y:S01]  /*3a40*/  FFMA.FTZ R159, R50, R161, R159 ;  /* 0x000000a1329f7223 */ /* 0x000fe2000001009f */
[----:B------:R-:W-:Y:S02]  /*3a50*/  F2FP.SATFINITE.E4M3.F32.PACK_AB_MERGE_C R80, R163, R80, RZ ;  /* 0x00000050a350723e */ /* 0x000fe400048070ff */
[----:B------:R-:W-:-:S02]  /*3a60*/  F2FP.SATFINITE.E4M3.F32.PACK_AB_MERGE_C R48, R83, R82, R157 ;  /* 0x000000525330723e */ /* 0x000fc4000480709d */
[----:B------:R-:W-:Y:S02]  /*3a70*/  F2FP.SATFINITE.E4M3.F32.PACK_AB_MERGE_C R50, R159, R160, R166 ;  /* 0x000000a09f32723e */ /* 0x000fe400048070a6 */
[----:B------:R-:W-:-:S07]  /*3a80*/  F2FP.SATFINITE.E4M3.F32.PACK_AB_MERGE_C R51, R165, R168, R80 ;  /* 0x000000a8a533723e */ /* 0x000fce0004807050 */
.L_x_362:
[----:B------:R-:W-:Y:S05]  /*3a90*/  BSYNC B3 ;  /* 0x0000000000037941 */ /* 0x000fea0003800000 */
.L_x_361:
[----:B------:R-:W-:Y:S02]  /*3aa0*/  ULDC.64 UR4, c[0x0][0x2e8] ;  /* 0x0000ba0000047ab9 */ /* 0x000fe40000000a00 */
[----:B------:R-:W-:-:S04]  /*3ab0*/  IADD3 R80, P2, P6, R155, UR4, R44 ;  /* 0x000000049b507c10 */ /* 0x000fc8000fe5e02c */
[----:B------:R-:W-:-:S05]  /*3ac0*/  IADD3.X R81, R154, UR5, R40, P2, P6 ;  /* 0x000000059a517c10 */ /* 0x000fca00097ec428 */
[----:B--2---:R2:W-:Y:S04]  /*3ad0*/  STG.E.128 desc[UR60][R80.64], R48 ;  /* 0x0000003050007986 */ /* 0x0045e8000c101d3c */
.L_x_360:
[----:B------:R-:W-:Y:S05]  /*3ae0*/  BSYNC B2 ;  /* 0x0000000000027941 */ /* 0x000fea0003800000 */
.L_x_359:
[----:B------:R-:W-:Y:S05]  /*3af0*/  @P1 BRA `(.L_x_358) ;  /* 0x0000000400d01947 */ /* 0x000fea0003800000 */
[----:B------:R-:W-:Y:S01]  /*3b00*/  LOP3.LUT P2, RZ, R229, 0x4, RZ, 0xc0, !PT ;  /* 0x00000004e5ff7812 */ /* 0x000fe2000784c0ff */
[----:B------:R-:W-:Y:S01]  /*3b10*/  BSSY B2, `(.L_x_363) ;  /* 0x000006e000027945 */ /* 0x000fe20003800000 */
[----:B0-2---:R-:W-:-:S11]  /*3b20*/  IADD3 R49, R152, 0x40, RZ ;  /* 0x0000004098317810 */ /* 0x005fd60007ffe0ff */
[----:B------:R-:W-:Y:S01]  /*3b30*/  @P2 VIADD R49, R152, 0xffffffc0 ;  /* 0xffffffc098312836 */ /* 0x000fe20000000000 */
[----:B------:R-:W-:-:S03]  /*3b40*/  ISETP.GE.AND P2, PT, R230, R128, PT ;  /* 0x00000080e600720c */ /* 0x000fc60003f46270 */
[----:B------:R-:W-:-:S06]  /*3b50*/  IMAD.IADD R49, R16, 0x1, R49 ;  /* 0x0000000110317824 */ /* 0x000fcc00078e0231 */
[----:B------:R-:W0:Y:S04]  /*3b60*/  LDS.128 R48, [R49+0x20400] ;  /* 0x0204000031307984 */ /* 0x000e280000000c00 */
[----:B------:R-:W-:Y:S05]  /*3b70*/  @P2 BRA `(.L_x_364) ;  /* 0x00000004009c2947 */ /* 0x000fea0003800000 */
[----:B------:R-:W-:Y:S02]  /*3b80*/  SHF.R.U32.HI R83, RZ, 0x8, R77 ;  /* 0x00000008ff537819 */ /* 0x000fe4000001164d */
[----:B------:R-:W-:Y:S02]  /*3b90*/  SHF.R.U32.HI R78, RZ, 0x8, R79 ;  /* 0x00000008ff4e7819 */ /* 0x000fe4000001164f */
[----:B------:R-:W-:Y:S02]  /*3ba0*/  LOP3.LUT R76, R77, 0xff0000ff, RZ, 0xc0, !PT ;  /* 0xff0000ff4d4c7812 */ /* 0x000fe400078ec0ff */
[----:B------:R-:W-:Y:S01]  /*3bb0*/  SHF.R.U32.HI R81, RZ, 0x10, R77 ;  /* 0x00000010ff517819 */ /* 0x000fe2000001164d */
[----:B------:R-:W-:Y:S01]  /*3bc0*/  IMAD.SHL.U32 R77, R83, 0x100, RZ ;  /* 0x00000100534d7824 */ /* 0x000fe200078e00ff */
[----:B------:R-:W-:Y:S02]  /*3bd0*/  LOP3.LUT R80, R79, 0xff0000ff, RZ, 0xc0, !PT ;  /* 0xff0000ff4f507812 */ /* 0x000fe400078ec0ff */
[----:B------:R-:W-:Y:S01]  /*3be0*/  SHF.R.U32.HI R82, RZ, 0x10, R79 ;  /* 0x00000010ff527819 */ /* 0x000fe2000001164f */
[----:B------:R-:W-:Y:S01]  /*3bf0*/  IMAD.SHL.U32 R79, R78, 0x100, RZ ;  /* 0x000001004e4f7824 */ /* 0x000fe200078e00ff */
[----:B------:R-:W-:Y:S01]  /*3c00*/  LOP3.LUT R76, R76, 0xff00, R77, 0xf8, !PT ;  /* 0x0000ff004c4c7812 */ /* 0x000fe200078ef84d */
[----:B------:R-:W-:Y:S01]  /*3c10*/  IMAD.U32 R77, R81, 0x10000, RZ ;  /* 0x00010000514d7824 */ /* 0x000fe200078e00ff */
[----:B0-----:R-:W-:Y:S01]  /*3c20*/  MOV R78, R48 ;  /* 0x00000030004e7202 */ /* 0x001fe20000000f00 */
[----:B------:R-:W-:Y:S01]  /*3c30*/  IMAD.U32 R82, R82, 0x10000, RZ ;  /* 0x0001000052527824 */ /* 0x000fe200078e00ff */
[----:B------:R-:W-:-:S02]  /*3c40*/  LOP3.LUT R79, R80, 0xff00, R79, 0xf8, !PT ;  /* 0x0000ff00504f7812 */ /* 0x000fc400078ef84f */
[-C--:B------:R-:W-:Y:S02]  /*3c50*/  F2FP.F16.E4M3.UNPACK_B R48, R49.reuse ;  /* 0x00000031ff30723e */ /* 0x080fe400020006ff */
[----:B------:R-:W-:Y:S02]  /*3c60*/  F2FP.F16.E4M3.UNPACK_B R80, R156.H1 ;  /* 0x0000009cff50723e */ /* 0x000fe400030006ff */
[----:B------:R-:W-:Y:S02]  /*3c70*/  LOP3.LUT R76, R76, 0xff0000, R77, 0xf8, !PT ;  /* 0x00ff00004c4c7812 */ /* 0x000fe400078ef84d */
[----:B------:R-:W-:Y:S01]  /*3c80*/  LOP3.LUT R77, R79, 0xff0000, R82, 0xf8, !PT ;  /* 0x00ff00004f4d7812 */ /* 0x000fe200078ef852 */
[----:B------:R-:W-:Y:S01]  /*3c90*/  HADD2.F32 R79, -RZ, R48.H1_H1 ;  /* 0x30000030ff4f7230 */ /* 0x000fe20000004100 */
[----:B------:R-:W-:Y:S01]  /*3ca0*/  F2FP.F16.E4M3.UNPACK_B R82, R138.H1 ;  /* 0x0000008aff52723e */ /* 0x000fe200030006ff */
[----:B------:R-:W-:Y:S01]  /*3cb0*/  HADD2.F32 R153, -RZ, R80.H0_H0 ;  /* 0x20000050ff997230 */ /* 0x000fe20000004100 */
[----:B------:R-:W-:Y:S01]  /*3cc0*/  F2FP.F16.E4M3.UNPACK_B R49, R49.H1 ;  /* 0x00000031ff31723e */ /* 0x000fe200030006ff */
[----:B------:R-:W-:Y:S01]  /*3cd0*/  HADD2.F32 R48, -RZ, R48.H0_H0 ;  /* 0x20000030ff307230 */ /* 0x000fe20000004100 */
[----:B------:R-:W-:Y:S01]  /*3ce0*/  F2FP.F16.E4M3.UNPACK_B R156, R156 ;  /* 0x0000009cff9c723e */ /* 0x000fe200020006ff */
[----:B------:R-:W-:-:S02]  /*3cf0*/  HADD2.F32 R157, -RZ, R80.H1_H1 ;  /* 0x30000050ff9d7230 */ /* 0x000fc40000004100 */
[CC--:B------:R-:W-:Y:S01]  /*3d00*/  FMUL.FTZ R159, R79.reuse, R153.reuse ;  /* 0x000000994f9f7220 */ /* 0x0c0fe20000410000 */
[--C-:B------:R-:W-:Y:S02]  /*3d10*/  HADD2.F32 R83, -RZ, R82.reuse.H0_H0 ;  /* 0x20000052ff537230 */ /* 0x100fe40000004100 */
[----:B------:R-:W-:Y:S01]  /*3d20*/  FMUL.FTZ R158, R48, R153 ;  /* 0x00000099309e7220 */ /* 0x000fe20000410000 */
[--C-:B------:R-:W-:Y:S01]  /*3d30*/  HADD2.F32 R81, -RZ, R49.reuse.H1_H1 ;  /* 0x30000031ff517230 */ /* 0x100fe20000004100 */
[----:B------:R-:W-:Y:S01]  /*3d40*/  F2FP.F16.E4M3.UNPACK_B R138, R138 ;  /* 0x0000008aff8a723e */ /* 0x000fe200020006ff */
[----:B------:R-:W-:Y:S02]  /*3d50*/  HADD2.F32 R80, -RZ, R49.H0_H0 ;  /* 0x20000031ff507230 */ /* 0x000fe40000004100 */
[----:B------:R-:W-:Y:S01]  /*3d60*/  FFMA.FTZ R49, R79, R83, R158 ;  /* 0x000000534f317223 */ /* 0x000fe2000001009e */
[----:B------:R-:W-:Y:S02]  /*3d70*/  HADD2.F32 R82, -RZ, R82.H1_H1 ;  /* 0x30000052ff527230 */ /* 0x000fe40000004100 */
[CC--:B------:R-:W-:Y:S01]  /*3d80*/  FMUL.FTZ R153, R81.reuse, R157.reuse ;  /* 0x0000009d51997220 */ /* 0x0c0fe20000410000 */
[-C--:B------:R-:W-:Y:S01]  /*3d90*/  F2FP.F16.E4M3.UNPACK_B R79, R78.reuse.H1 ;  /* 0x0000004eff4f723e */ /* 0x080fe200030006ff */
[----:B------:R-:W-:Y:S01]  /*3da0*/  FMUL.FTZ R160, R80, R157 ;  /* 0x0000009d50a07220 */ /* 0x000fe20000410000 */
[----:B------:R-:W-:Y:S01]  /*3db0*/  F2FP.F16.E4M3.UNPACK_B R78, R78 ;  /* 0x0000004eff4e723e */ /* 0x000fe200020006ff */
[----:B------:R-:W-:Y:S01]  /*3dc0*/  FFMA.FTZ R48, R48, R83, -R159 ;  /* 0x0000005330307223 */ /* 0x000fe2000001089f */
[-C--:B------:R-:W-:Y:S01]  /*3dd0*/  FFMA.FTZ R157, R80, R82.reuse, -R153 ;  /* 0x00000052509d7223 */ /* 0x080fe20000010899 */
[----:B------:R-:W-:Y:S01]  /*3de0*/  FFMA.FTZ R162, R81, R82, R160 ;  /* 0x0000005251a27223 */ /* 0x000fe200000100a0 */
[----:B------:R-:W-:Y:S01]  /*3df0*/  HADD2.F32 R83, -RZ, R156.H1_H1 ;  /* 0x3000009cff537230 */ /* 0x000fe20000004100 */
[----:B------:R-:W-:Y:S01]  /*3e00*/  F2FP.F16.E4M3.UNPACK_B R159, R77.H1 ;  /* 0x0000004dff9f723e */ /* 0x000fe200030006ff */
[----:B------:R-:W-:-:S02]  /*3e10*/  HADD2.F32 R81, -RZ, R79.H0_H0 ;  /* 0x2000004fff517230 */ /* 0x000fc40000004100 */
[----:B------:R-:W-:Y:S02]  /*3e20*/  HADD2.F32 R82, -RZ, R79.H1_H1 ;  /* 0x3000004fff527230 */ /* 0x000fe40000004100 */
[----:B------:R-:W-:Y:S02]  /*3e30*/  HADD2.F32 R156, -RZ, R156.H0_H0 ;  /* 0x2000009cff9c7230 */ /* 0x000fe40000004100 */
[-C--:B------:R-:W-:Y:S01]  /*3e40*/  FMUL.FTZ R153, R81, R83.reuse ;  /* 0x0000005351997220 */ /* 0x080fe20000410000 */
[--C-:B------:R-:W-:Y:S02]  /*3e50*/  HADD2.F32 R80, -RZ, R78.reuse.H1_H1 ;  /* 0x3000004eff507230 */ /* 0x100fe40000004100 */
[----:B------:R-:W-:Y:S01]  /*3e60*/  FMUL.FTZ R160, R82, R83 ;  /* 0x0000005352a07220 */ /* 0x000fe20000410000 */
[----:B------:R-:W-:Y:S02]  /*3e70*/  HADD2.F32 R79, -RZ, R78.H0_H0 ;  /* 0x2000004eff4f7230 */ /* 0x000fe40000004100 */
[----:B------:R-:W-:-:S02]  /*3e80*/  HADD2.F32 R78, -RZ, R138.H1_H1 ;  /* 0x3000008aff4e7230 */ /* 0x000fc40000004100 */
[-C--:B------:R-:W-:Y:S01]  /*3e90*/  FMUL.FTZ R158, R80, R156.reuse ;  /* 0x0000009c509e7220 */ /* 0x080fe20000410000 */
[----:B------:R-:W-:Y:S02]  /*3ea0*/  HADD2.F32 R138, -RZ, R138.H0_H0 ;  /* 0x2000008aff8a7230 */ /* 0x000fe40000004100 */
[----:B------:R-:W-:Y:S01]  /*3eb0*/  FMUL.FTZ R83, R79, R156 ;  /* 0x0000009c4f537220 */ /* 0x000fe20000410000 */
[--C-:B------:R-:W-:Y:S02]  /*3ec0*/  HADD2.F32 R161, -RZ, R159.reuse.H1_H1 ;  /* 0x3000009fffa17230 */ /* 0x100fe40000004100 */
[-C--:B------:R-:W-:Y:S01]  /*3ed0*/  FFMA.FTZ R81, R81, R78.reuse, -R160 ;  /* 0x0000004e51517223 */ /* 0x080fe200000108a0 */
[----:B------:R-:W-:Y:S01]  /*3ee0*/  FFMA.FTZ R82, R82, R78, R153 ;  /* 0x0000004e52527223 */ /* 0x000fe20000010099 */
[-C--:B------:R-:W-:Y:S01]  /*3ef0*/  FFMA.FTZ R78, R79, R138.reuse, -R158 ;  /* 0x0000008a4f4e7223 */ /* 0x080fe2000001089e */
[----:B------:R-:W-:Y:S01]  /*3f00*/  FFMA.FTZ R79, R80, R138, R83 ;  /* 0x0000008a504f7223 */ /* 0x000fe20000010053 */
[----:B------:R-:W-:Y:S01]  /*3f10*/  F2FP.F16.E4M3.UNPACK_B R83, R51.H1 ;  /* 0x00000033ff53723e */ /* 0x000fe200030006ff */
[----:B------:R-:W-:Y:S01]  /*3f20*/  HADD2.F32 R159, -RZ, R159.H0_H0 ;  /* 0x2000009fff9f7230 */ /* 0x000fe20000004100 */
[----:B------:R-:W-:-:S02]  /*3f30*/  F2FP.SATFINITE.E4M3.F32.PACK_AB_MERGE_C R81, R82, R81, RZ ;  /* 0x000000515251723e */ /* 0x000fc400048070ff */
[----:B------:R-:W-:Y:S01]  /*3f40*/  F2FP.F16.E4M3.UNPACK_B R82, R50.H1 ;  /* 0x00000032ff52723e */ /* 0x000fe200030006ff */
[--C-:B------:R-:W-:Y:S01]  /*3f50*/  HADD2.F32 R138, -RZ, R83.reuse.H0_H0 ;  /* 0x20000053ff8a7230 */ /* 0x100fe20000004100 */
[----:B------:R-:W-:Y:S01]  /*3f60*/  F2FP.F16.E4M3.UNPACK_B R158, R77 ;  /* 0x0000004dff9e723e */ /* 0x000fe200020006ff */
[----:B------:R-:W-:Y:S01]  /*3f70*/  HADD2.F32 R83, -RZ, R83.H1_H1 ;  /* 0x30000053ff537230 */ /* 0x000fe20000004100 */
[-C--:B------:R-:W-:Y:S01]  /*3f80*/  F2FP.F16.E4M3.UNPACK_B R153, R76.reuse ;  /* 0x0000004cff99723e */ /* 0x080fe200020006ff */
[----:B------:R-:W-:Y:S01]  /*3f90*/  HADD2.F32 R77, -RZ, R82.H1_H1 ;  /* 0x30000052ff4d7230 */ /* 0x000fe20000004100 */
[----:B------:R-:W-:Y:S01]  /*3fa0*/  F2FP.SATFINITE.E4M3.F32.PACK_AB_MERGE_C R80, R162, R157, RZ ;  /* 0x0000009da250723e */ /* 0x000fe200048070ff */
[----:B------:R-:W-:Y:S01]  /*3fb0*/  HADD2.F32 R160, -RZ, R158.H1_H1 ;  /* 0x3000009effa07230 */ /* 0x000fe20000004100 */
[----:B------:R-:W-:Y:S01]  /*3fc0*/  F2FP.F16.E4M3.UNPACK_B R156, R76.H1 ;  /* 0x0000004cff9c723e */ /* 0x000fe200030006ff */
[----:B------:R-:W-:Y:S02]  /*3fd0*/  HADD2.F32 R82, -RZ, R82.H0_H0 ;  /* 0x20000052ff527230 */ /* 0x000fe40000004100 */
[-C--:B------:R-:W-:Y:S01]  /*3fe0*/  FMUL.FTZ R163, R83, R161.reuse ;  /* 0x000000a153a37220 */ /* 0x080fe20000410000 */
[----:B------:R-:W-:Y:S01]  /*3ff0*/  FMUL.FTZ R162, R138, R161 ;  /* 0x000000a18aa27220 */ /* 0x000fe20000410000 */
[----:B------:R-:W-:-:S02]  /*4000*/  HADD2.F32 R76, -RZ, R153.H1_H1 ;  /* 0x30000099ff4c7230 */ /* 0x000fc40000004100 */
[CC--:B------:R-:W-:Y:S01]  /*4010*/  FMUL.FTZ R161, R77.reuse, R160.reuse ;  /* 0x000000a04da17220 */ /* 0x0c0fe20000410000 */
[----:B------:R-:W-:Y:S01]  /*4020*/  F2FP.F16.E4M3.UNPACK_B R51, R51 ;  /* 0x00000033ff33723e */ /* 0x000fe200020006ff */
[C---:B------:R-:W-:Y:S01]  /*4030*/  FMUL.FTZ R160, R82.reuse, R160 ;  /* 0x000000a052a07220 */ /* 0x040fe20000410000 */
[----:B------:R-:W-:Y:S01]  /*4040*/  F2FP.F16.E4M3.UNPACK_B R50, R50 ;  /* 0x00000032ff32723e */ /* 0x000fe200020006ff */
[-C--:B------:R-:W-:Y:S01]  /*4050*/  FFMA.FTZ R161, R82, R76.reuse, -R161 ;  /* 0x0000004c52a17223 */ /* 0x080fe200000108a1 */
[----:B------:R-:W-:Y:S02]  /*4060*/  HADD2.F32 R157, -RZ, R156.H1_H1 ;  /* 0x3000009cff9d7230 */ /* 0x000fe40000004100 */
[----:B------:R-:W-:Y:S01]  /*4070*/  FFMA.FTZ R160, R77, R76, R160 ;  /* 0x0000004c4da07223 */ /* 0x000fe200000100a0 */
[--C-:B------:R-:W-:Y:S01]  /*4080*/  HADD2.F32 R76, -RZ, R51.reuse.H0_H0 ;  /* 0x20000033ff4c7230 */ /* 0x100fe20000004100 */
[----:B------:R-:W-:Y:S01]  /*4090*/  F2FP.SATFINITE.E4M3.F32.PACK_AB_MERGE_C R49, R49, R48, R80 ;  /* 0x000000303131723e */ /* 0x000fe20004807050 */
[----:B------:R-:W-:-:S02]  /*40a0*/  HADD2.F32 R77, -RZ, R51.H1_H1 ;  /* 0x30000033ff4d7230 */ /* 0x000fc40000004100 */
[-C--:B------:R-:W-:Y:S01]  /*40b0*/  FFMA.FTZ R163, R138, R157.reuse, -R163 ;  /* 0x0000009d8aa37223 */ /* 0x080fe200000108a3 */
[--C-:B------:R-:W-:Y:S02]  /*40c0*/  HADD2.F32 R51, -RZ, R50.reuse.H0_H0 ;  /* 0x20000032ff337230 */ /* 0x100fe40000004100 */
[----:B------:R-:W-:Y:S01]  /*40d0*/  FFMA.FTZ R162, R83, R157, R162 ;  /* 0x0000009d53a27223 */ /* 0x000fe200000100a2 */
[----:B------:R-:W-:Y:S02]  /*40e0*/  HADD2.F32 R50, -RZ, R50.H1_H1 ;  /* 0x30000032ff327230 */ /* 0x000fe40000004100 */
[-C--:B------:R-:W-:Y:S01]  /*40f0*/  FMUL.FTZ R157, R77, R159.reuse ;  /* 0x0000009f4d9d7220 */ /* 0x080fe20000410000 */
[----:B------:R-:W-:Y:S02]  /*4100*/  HADD2.F32 R158, -RZ, R158.H0_H0 ;  /* 0x2000009eff9e7230 */ /* 0x000fe40000004100 */
[----:B------:R-:W-:Y:S01]  /*4110*/  FMUL.FTZ R138, R76, R159 ;  /* 0x0000009f4c8a7220 */ /* 0x000fe20000410000 */
[----:B------:R-:W-:Y:S01]  /*4120*/  HADD2.F32 R156, -RZ, R156.H0_H0 ;  /* 0x2000009cff9c7230 */ /* 0x000fe20000004100 */
[----:B------:R-:W-:Y:S01]  /*4130*/  F2FP.SATFINITE.E4M3.F32.PACK_AB_MERGE_C R160, R160, R161, RZ ;  /* 0x000000a1a0a0723e */ /* 0x000fe200048070ff */
[----:B------:R-:W-:-:S02]  /*4140*/  HADD2.F32 R153, -RZ, R153.H0_H0 ;  /* 0x20000099ff997230 */ /* 0x000fc40000004100 */
[-C--:B------:R-:W-:Y:S01]  /*4150*/  FMUL.FTZ R82, R50, R158.reuse ;  /* 0x0000009e32527220 */ /* 0x080fe20000410000 */
[----:B------:R-:W-:Y:S01]  /*4160*/  FMUL.FTZ R83, R51, R158 ;  /* 0x0000009e33537220 */ /* 0x000fe20000410000 */
[-C--:B------:R-:W-:Y:S01]  /*4170*/  FFMA.FTZ R157, R76, R156.reuse, -R157 ;  /* 0x0000009c4c9d7223 */ /* 0x080fe2000001089d */
[----:B------:R-:W-:Y:S01]  /*4180*/  FFMA.FTZ R138, R77, R156, R138 ;  /* 0x0000009c4d8a7223 */ /* 0x000fe2000001008a */
[-C--:B------:R-:W-:Y:S01]  /*4190*/  FFMA.FTZ R82, R51, R153.reuse, -R82 ;  /* 0x0000009933527223 */ /* 0x080fe20000010852 */
[----:B------:R-:W-:Y:S01]  /*41a0*/  FFMA.FTZ R83, R50, R153, R83 ;  /* 0x0000009932537223 */ /* 0x000fe20000010053 */
[----:B------:R-:W-:Y:S02]  /*41b0*/  F2FP.SATFINITE.E4M3.F32.PACK_AB_MERGE_C R162, R162, R163, RZ ;  /* 0x000000a3a2a2723e */ /* 0x000fe400048070ff */
[----:B------:R-:W-:Y:S02]  /*41c0*/  F2FP.SATFINITE.E4M3.F32.PACK_AB_MERGE_C R48, R79, R78, R81 ;  /* 0x0000004e4f30723e */ /* 0x000fe40004807051 */
[----:B------:R-:W-:-:S02]  /*41d0*/  F2FP.SATFINITE.E4M3.F32.PACK_AB_MERGE_C R50, R83, R82, R160 ;  /* 0x000000525332723e */ /* 0x000fc400048070a0 */
[----:B------:R-:W-:-:S07]  /*41e0*/  F2FP.SATFINITE.E4M3.F32.PACK_AB_MERGE_C R51, R138, R157, R162 ;  /* 0x0000009d8a33723e */ /* 0x000fce00048070a2 */
.L_x_364:
[----:B------:R-:W-:Y:S05]  /*41f0*/  BSYNC B2 ;  /* 0x0000000000027941 */ /* 0x000fea0003800000 */
.L_x_363:
[----:B------:R-:W-:Y:S02]  /*4200*/  ULDC.64 UR4, c[0x0][0x2e8] ;  /* 0x0000ba0000047ab9 */ /* 0x000fe40000000a00 */
[----:B------:R-:W-:-:S04]  /*4210*/  IADD3 R76, P2, P6, R41, UR4, R155 ;  /* 0x00000004294c7c10 */ /* 0x000fc8000fe5e09b */
[----:B------:R-:W-:-:S05]  /*4220*/  IADD3.X R77, R107, UR5, R154, P2, P6 ;  /* 0x000000056b4d7c10 */ /* 0x000fca00097ec49a */
[----:B0-----:R3:W-:Y:S04]  /*4230*/  STG.E.128 desc[UR60][R76.64], R48 ;  /* 0x000000304c007986 */ /* 0x0017e8000c101d3c */
.L_x_358:
[----:B------:R-:W-:Y:S05]  /*4240*/  BSYNC B1 ;  /* 0x0000000000017941 */ /* 0x000fea0003800000 */
.L_x_357:
[----:B------:R-:W-:Y:S04]  /*4250*/  BSSY B1, `(.L_x_365) ;  /* 0x00000ed000017945 */ /* 0x000fe80003800000 */
[----:B------:R-:W-:Y:S05]  /*4260*/  @P3 BRA `(.L_x_366) ;  /* 0x0000000c00ac3947 */ /* 0x000fea0003800000 */
[----:B---3--:R-:W-:Y:S01]  /*4270*/  IADD3 R77, P2, P3, R134, R126, R18 ;  /* 0x0000007e864d7210 */ /* 0x008fe20007b5e012 */
[----:B------:R-:W-:Y:S03]  /*4280*/  BSSY B2, `(.L_x_367) ;  /* 0x0000074000027945 */ /* 0x000fe60003800000 */
[----:B------:R-:W-:Y:S01]  /*4290*/  IADD3.X R76, R15, R129, R19, P2, P3 ;  /* 0x000000810f4c7210 */ /* 0x000fe200017e6413 */
[----:B------:R-:W-:Y:S08]  /*42a0*/  @P0 BRA `(.L_x_368) ;  /* 0x0000000400c40947 */ /* 0x000ff00003800000 */
[----:B0-2---:R0:W2:Y:S01]  /*42b0*/  LDS.128 R48, [R118+0x22400] ;  /* 0x0224000076307984 */ /* 0x0050a20000000c00 */
[----:B------:R-:W-:Y:S01]  /*42c0*/  ISETP.GE.AND P2, PT, R22, R128, PT ;  /* 0x000000801600720c */ /* 0x000fe20003f46270 */
[----:B------:R-:W-:-:S12]  /*42d0*/  BSSY B3, `(.L_x_369) ;  /* 0x000006a000037945 */ /* 0x000fd80003800000 */
[----:B0-----:R-:W-:Y:S05]  /*42e0*/  @P2 BRA `(.L_x_370) ;  /* 0x0000000400a02947 */ /* 0x001fea0003800000 */
[----:B------:R-:W-:Y:S02]  /*42f0*/  SHF.R.U32.HI R74, RZ, 0x8, R73 ;  /* 0x00000008ff4a7819 */ /* 0x000fe40000011649 */
[--C-:B------:R-:W-:Y:S02]  /*4300*/  SHF.R.U32.HI R79, RZ, 0x8, R75.reuse ;  /* 0x00000008ff4f7819 */ /* 0x100fe4000001164b */
[----:B------:R-:W-:Y:S02]  /*4310*/  LOP3.LUT R78, R75, 0xff0000ff, RZ, 0xc0, !PT ;  /* 0xff0000ff4b4e7812 */ /* 0x000fe400078ec0ff */
[----:B------:R-:W-:Y:S01]  /*4320*/  SHF.R.U32.HI R80, RZ, 0x10, R75 ;  /* 0x00000010ff507819 */ /* 0x000fe2000001164b */
[----:B------:R-:W-:Y:S01]  /*4330*/  IMAD.SHL.U32 R75, R74, 0x100, RZ ;  /* 0x000001004a4b7824 */ /* 0x000fe200078e00ff */
[----:B------:R-:W-:Y:S01]  /*4340*/  LOP3.LUT R72, R73, 0xff0000ff, RZ, 0xc0, !PT ;  /* 0xff0000ff49487812 */ /* 0x000fe200078ec0ff */
[----:B------:R-:W-:Y:S01]  /*4350*/  IMAD.SHL.U32 R79, R79, 0x100, RZ ;  /* 0x000001004f4f7824 */ /* 0x000fe200078e00ff */
[----:B------:R-:W-:Y:S01]  /*4360*/  SHF.R.U32.HI R81, RZ, 0x10, R73 ;  /* 0x00000010ff517819 */ /* 0x000fe20000011649 */
[----:B--2---:R-:W-:Y:S01]  /*4370*/  IMAD.MOV.U32 R74, RZ, RZ, R48 ;  /* 0x000000ffff4a7224 */ /* 0x004fe200078e0030 */
[----:B------:R-:W-:Y:S01]  /*4380*/  MOV R73, R49 ;  /* 0x0000003100497202 */ /* 0x000fe20000000f00 */
[----:B------:R-:W-:Y:S01]  /*4390*/  IMAD.U32 R80, R80, 0x10000, RZ ;  /* 0x0001000050507824 */ /* 0x000fe200078e00ff */
[----:B------:R-:W-:Y:S01]  /*43a0*/  LOP3.LUT R49, R72, 0xff00, R75, 0xf8, !PT ;  /* 0x0000ff0048317812 */ /* 0x000fe200078ef84b */
[----:B------:R-:W-:Y:S01]  /*43b0*/  IMAD.U32 R72, R81, 0x10000, RZ ;  /* 0x0001000051487824 */ /* 0x000fe200078e00ff */
[----:B------:R-:W-:-:S02]  /*43c0*/  LOP3.LUT R79, R78, 0xff00, R79, 0xf8, !PT ;  /* 0x0000ff004e4f7812 */ /* 0x000fc400078ef84f */
        /* <DEDUP_REMOVED lines=22> */
[----:B------:R-:W-:Y:S01]  /*4530*/  HADD2.F32 R81, -RZ, R150.H1_H1 ;  /* 0x30000096ff517230 */ /* 0x000fe20000004100 */
[----:B------:R-:W-:Y:S01]  /*4540*/  F2FP.F16.E4M3.UNPACK_B R74, R74 ;  /* 0x0000004aff4a723e */ /* 0x000fe200020006ff */
[-C--:B------:R-:W-:Y:S01]  /*4550*/  FFMA.FTZ R153, R78, R80.reuse, -R153 ;  /* 0x000000504e997223 */ /* 0x080fe20000010899 */
[----:B------:R-:W-:Y:S01]  /*4560*/  FFMA.FTZ R154, R79, R80, R138 ;  /* 0x000000504f9a7223 */ /* 0x000fe2000001008a */
[----:B------:R-:W-:Y:S01]  /*4570*/  F2FP.F16.E4M3.UNPACK_B R151, R151 ;  /* 0x00000097ff97723e */ /* 0x000fe200020006ff */
[----:B------:R-:W-:-:S02]  /*4580*/  HADD2.F32 R80, -RZ, R75.H1_H1 ;  /* 0x3000004bff507230 */ /* 0x000fc40000004100 */
[----:B------:R-:W-:Y:S01]  /*4590*/  HADD2.F32 R79, -RZ, R75.H0_H0 ;  /* 0x2000004bff4f7230 */ /* 0x000fe20000004100 */
[----:B------:R-:W-:Y:S01]  /*45a0*/  F2FP.SATFINITE.E4M3.F32.PACK_AB_MERGE_C R158, R154, R153, RZ ;  /* 0x000000999a9e723e */ /* 0x000fe200048070ff */
[--C-:B------:R-:W-:Y:S02]  /*45b0*/  HADD2.F32 R75, -RZ, R74.reuse.H0_H0 ;  /* 0x2000004aff4b7230 */ /* 0x100fe40000004100 */
[-C--:B------:R-:W-:Y:S01]  /*45c0*/  FMUL.FTZ R138, R80, R81.reuse ;  /* 0x00000051508a7220 */ /* 0x080fe20000410000 */
[----:B------:R-:W-:Y:S02]  /*45d0*/  HADD2.F32 R78, -RZ, R74.H1_H1 ;  /* 0x3000004aff4e7230 */ /* 0x000fe40000004100 */
[----:B------:R-:W-:Y:S01]  /*45e0*/  FMUL.FTZ R83, R79, R81 ;  /* 0x000000514f537220 */ /* 0x000fe20000410000 */
[----:B------:R-:W-:Y:S02]  /*45f0*/  HADD2.F32 R74, -RZ, R151.H1_H1 ;  /* 0x30000097ff4a7230 */ /* 0x000fe40000004100 */
[----:B------:R-:W-:-:S02]  /*4600*/  HADD2.F32 R150, -RZ, R150.H0_H0 ;  /* 0x20000096ff967230 */ /* 0x000fc40000004100 */
[----:B------:R-:W-:Y:S02]  /*4610*/  HADD2.F32 R151, -RZ, R151.H0_H0 ;  /* 0x20000097ff977230 */ /* 0x000fe40000004100 */
[-C--:B------:R-:W-:Y:S01]  /*4620*/  FFMA.FTZ R138, R79, R74.reuse, -R138 ;  /* 0x0000004a4f8a7223 */ /* 0x080fe2000001088a */
[----:B------:R-:W-:Y:S01]  /*4630*/  FFMA.FTZ R83, R80, R74, R83 ;  /* 0x0000004a50537223 */ /* 0x000fe20000010053 */
[CC--:B------:R-:W-:Y:S01]  /*4640*/  FMUL.FTZ R82, R78.reuse, R150.reuse ;  /* 0x000000964e527220 */ /* 0x0c0fe20000410000 */
[C---:B------:R-:W-:Y:S01]  /*4650*/  FMUL.FTZ R81, R75.reuse, R150 ;  /* 0x000000964b517220 */ /* 0x040fe20000410000 */
[----:B------:R-:W-:Y:S02]  /*4660*/  F2FP.F16.E4M3.UNPACK_B R79, R51.H1 ;  /* 0x00000033ff4f723e */ /* 0x000fe400030006ff */
[----:B------:R-:W-:Y:S01]  /*4670*/  F2FP.F16.E4M3.UNPACK_B R150, R72.H1 ;  /* 0x00000048ff96723e */ /* 0x000fe200030006ff */
[-C--:B------:R-:W-:Y:S01]  /*4680*/  FFMA.FTZ R74, R75, R151.reuse, -R82 ;  /* 0x000000974b4a7223 */ /* 0x080fe20000010852 */
[----:B------:R-:W-:Y:S01]  /*4690*/  FFMA.FTZ R75, R78, R151, R81 ;  /* 0x000000974e4b7223 */ /* 0x000fe20000010051 */
[----:B------:R-:W-:Y:S01]  /*46a0*/  F2FP.SATFINITE.E4M3.F32.PACK_AB_MERGE_C R157, R83, R138, RZ ;  /* 0x0000008a539d723e */ /* 0x000fe200048070ff */
[--C-:B------:R-:W-:Y:S01]  /*46b0*/  HADD2.F32 R80, -RZ, R79.reuse.H0_H0 ;  /* 0x2000004fff507230 */ /* 0x100fe20000004100 */
[-C--:B------:R-:W-:Y:S01]  /*46c0*/  F2FP.F16.E4M3.UNPACK_B R82, R49.reuse.H1 ;  /* 0x00000031ff52723e */ /* 0x080fe200030006ff */
[----:B------:R-:W-:Y:S01]  /*46d0*/  HADD2.F32 R79, -RZ, R79.H1_H1 ;  /* 0x3000004fff4f7230 */ /* 0x000fe20000004100 */
[----:B------:R-:W-:Y:S01]  /*46e0*/  F2FP.F16.E4M3.UNPACK_B R78, R50.H1 ;  /* 0x00000032ff4e723e */ /* 0x000fe200030006ff */
[----:B------:R-:W-:Y:S01]  /*46f0*/  HADD2.F32 R153, -RZ, R150.H1_H1 ;  /* 0x30000096ff997230 */ /* 0x000fe20000004100 */
[----:B------:R-:W-:Y:S01]  /*4700*/  F2FP.F16.E4M3.UNPACK_B R138, R72 ;  /* 0x00000048ff8a723e */ /* 0x000fe200020006ff */
[----:B------:R-:W-:Y:S01]  /*4710*/  HADD2.F32 R83, -RZ, R82.H1_H1 ;  /* 0x30000052ff537230 */ /* 0x000fe20000004100 */
[----:B------:R-:W-:Y:S01]  /*4720*/  F2FP.F16.E4M3.UNPACK_B R81, R49 ;  /* 0x00000031ff51723e */ /* 0x000fe200020006ff */
[----:B------:R-:W-:-:S02]  /*4730*/  HADD2.F32 R72, -RZ, R78.H1_H1 ;  /* 0x3000004eff487230 */ /* 0x000fc40000004100 */
[-C--:B------:R-:W-:Y:S01]  /*4740*/  FMUL.FTZ R49, R79, R153.reuse ;  /* 0x000000994f317220 */ /* 0x080fe20000410000 */
[----:B------:R-:W-:Y:S02]  /*4750*/  HADD2.F32 R151, -RZ, R138.H1_H1 ;  /* 0x3000008aff977230 */ /* 0x000fe40000004100 */
[C---:B------:R-:W-:Y:S01]  /*4760*/  FMUL.FTZ R156, R80.reuse, R153 ;  /* 0x00000099509c7220 */ /* 0x040fe20000410000 */
[----:B------:R-:W-:Y:S02]  /*4770*/  HADD2.F32 R78, -RZ, R78.H0_H0 ;  /* 0x2000004eff4e7230 */ /* 0x000fe40000004100 */
[----:B------:R-:W-:Y:S01]  /*4780*/  FFMA.FTZ R154, R80, R83, -R49 ;  /* 0x00000053509a7223 */ /* 0x000fe20000010831 */
[----:B------:R-:W-:Y:S02]  /*4790*/  HADD2.F32 R49, -RZ, R81.H1_H1 ;  /* 0x30000051ff317230 */ /* 0x000fe40000004100 */
[----:B------:R-:W-:Y:S01]  /*47a0*/  FMUL.FTZ R153, R72, R151 ;  /* 0x0000009748997220 */ /* 0x000fe20000410000 */
        /* <DEDUP_REMOVED lines=8> */
[----:B------:R-:W-:Y:S02]  /*4830*/  HADD2.F32 R51, -RZ, R51.H1_H1 ;  /* 0x30000033ff337230 */ /* 0x000fe40000004100 */
[--C-:B------:R-:W-:Y:S01]  /*4840*/  HADD2.F32 R49, -RZ, R50.reuse.H0_H0 ;  /* 0x20000032ff317230 */ /* 0x100fe20000004100 */
[----:B------:R-:W-:Y:S01]  /*4850*/  F2FP.SATFINITE.E4M3.F32.PACK_AB_MERGE_C R80, R80, R153, RZ ;  /* 0x000000995050723e */ /* 0x000fe200048070ff */
[----:B------:R-:W-:Y:S02]  /*4860*/  HADD2.F32 R50, -RZ, R50.H1_H1 ;  /* 0x30000032ff327230 */ /* 0x000fe40000004100 */
[----:B------:R-:W-:Y:S01]  /*4870*/  FMUL.FTZ R83, R51, R150 ;  /* 0x0000009633537220 */ /* 0x000fe20000410000 */
[----:B------:R-:W-:-:S02]  /*4880*/  HADD2.F32 R138, -RZ, R138.H0_H0 ;  /* 0x2000008aff8a7230 */ /* 0x000fc40000004100 */
[----:B------:R-:W-:Y:S01]  /*4890*/  FMUL.FTZ R150, R72, R150 ;  /* 0x0000009648967220 */ /* 0x000fe20000410000 */
[----:B------:R-:W-:Y:S01]  /*48a0*/  HADD2.F32 R82, -RZ, R82.H0_H0 ;  /* 0x20000052ff527230 */ /* 0x000fe20000004100 */
[----:B------:R-:W-:Y:S01]  /*48b0*/  F2FP.SATFINITE.E4M3.F32.PACK_AB_MERGE_C R154, R155, R154, RZ ;  /* 0x0000009a9b9a723e */ /* 0x000fe200048070ff */
[----:B------:R-:W-:Y:S02]  /*48c0*/  HADD2.F32 R81, -RZ, R81.H0_H0 ;  /* 0x20000051ff517230 */ /* 0x000fe40000004100 */
[-C--:B------:R-:W-:Y:S01]  /*48d0*/  FMUL.FTZ R78, R50, R138.reuse ;  /* 0x0000008a324e7220 */ /* 0x080fe20000410000 */
[----:B------:R-:W-:Y:S01]  /*48e0*/  FMUL.FTZ R79, R49, R138 ;  /* 0x0000008a314f7220 */ /* 0x000fe20000410000 */
[-C--:B------:R-:W-:Y:S01]  /*48f0*/  FFMA.FTZ R83, R72, R82.reuse, -R83 ;  /* 0x0000005248537223 */ /* 0x080fe20000010853 */
[----:B------:R-:W-:Y:S01]  /*4900*/  FFMA.FTZ R150, R51, R82, R150 ;  /* 0x0000005233967223 */ /* 0x000fe20000010096 */
[-C--:B------:R-:W-:Y:S01]  /*4910*/  FFMA.FTZ R78, R49, R81.reuse, -R78 ;  /* 0x00000051314e7223 */ /* 0x080fe2000001084e */
[----:B------:R-:W-:Y:S01]  /*4920*/  FFMA.FTZ R79, R50, R81, R79 ;  /* 0x00000051324f7223 */ /* 0x000fe2000001004f */
[----:B------:R-:W-:-:S02]  /*4930*/  F2FP.SATFINITE.E4M3.F32.PACK_AB_MERGE_C R49, R73, R48, R158 ;  /* 0x000000304931723e */ /* 0x000fc4000480709e */
[----:B------:R-:W-:Y:S02]  /*4940*/  F2FP.SATFINITE.E4M3.F32.PACK_AB_MERGE_C R48, R75, R74, R157 ;  /* 0x0000004a4b30723e */ /* 0x000fe4000480709d */
[----:B------:R-:W-:Y:S02]  /*4950*/  F2FP.SATFINITE.E4M3.F32.PACK_AB_MERGE_C R50, R79, R78, R80 ;  /* 0x0000004e4f32723e */ /* 0x000fe40004807050 */
[----:B------:R-:W-:-:S07]  /*4960*/  F2FP.SATFINITE.E4M3.F32.PACK_AB_MERGE_C R51, R150, R83, R154 ;  /* 0x000000539633723e */ /* 0x000fce000480709a */
.L_x_370:
[----:B------:R-:W-:Y:S05]  /*4970*/  BSYNC B3 ;  /* 0x0000000000037941 */ /* 0x000fea0003800000 */
.L_x_369:
[----:B------:R-:W-:Y:S02]  /*4980*/  ULDC.64 UR4, c[0x0][0x2e8] ;  /* 0x0000ba0000047ab9 */ /* 0x000fe40000000a00 */
[----:B------:R-:W-:-:S04]  /*4990*/  IADD3 R72, P2, P3, R77, UR4, R44 ;  /* 0x000000044d487c10 */ /* 0x000fc8000fb5e02c */
[----:B------:R-:W-:-:S05]  /*49a0*/  IADD3.X R73, R76, UR5, R40, P2, P3 ;  /* 0x000000054c497c10 */ /* 0x000fca00097e6428 */
[----:B--2---:R3:W-:Y:S04]  /*49b0*/  STG.E.128 desc[UR60][R72.64], R48 ;  /* 0x0000003048007986 */ /* 0x0047e8000c101d3c */
.L_x_368:
[----:B------:R-:W-:Y:S05]  /*49c0*/  BSYNC B2 ;  /* 0x0000000000027941 */ /* 0x000fea0003800000 */
.L_x_367:
[----:B------:R-:W-:Y:S05]  /*49d0*/  @P1 BRA `(.L_x_366) ;  /* 0x0000000400d01947 */ /* 0x000fea0003800000 */
[----:B------:R-:W-:Y:S01]  /*49e0*/  LOP3.LUT P2, RZ, R229, 0x4, RZ, 0xc0, !PT ;  /* 0x00000004e5ff7812 */ /* 0x000fe2000784c0ff */
[C---:B0-23--:R-:W-:Y:S01]  /*49f0*/  VIADD R49, R152.reuse, 0x40 ;  /* 0x0000004098317836 */ /* 0x04dfe20000000000 */
[----:B------:R-:W-:Y:S11]  /*4a00*/  BSSY B2, `(.L_x_371) ;  /* 0x000006d000027945 */ /* 0x000ff60003800000 */
[----:B------:R-:W-:-:S02]  /*4a10*/  @P2 IADD3 R49, R152, -0x40, RZ ;  /* 0xffffffc098312810 */ /* 0x000fc40007ffe0ff */
[----:B------:R-:W-:-:S03]  /*4a20*/  ISETP.GE.AND P2, PT, R230, R128, PT ;  /* 0x00000080e600720c */ /* 0x000fc60003f46270 */
[----:B------:R-:W-:-:S06]  /*4a30*/  IMAD.IADD R49, R16, 0x1, R49 ;  /* 0x0000000110317824 */ /* 0x000fcc00078e0231 */
[----:B------:R-:W0:Y:S04]  /*4a40*/  LDS.128 R48, [R49+0x22400] ;  /* 0x0224000031307984 */ /* 0x000e280000000c00 */
[----:B------:R-:W-:Y:S05]  /*4a50*/  @P2 BRA `(.L_x_372) ;  /* 0x00000004009c2947 */ /* 0x000fea0003800000 */
[----:B------:R-:W-:Y:S02]  /*4a60*/  SHF.R.U32.HI R68, RZ, 0x8, R71 ;  /* 0x00000008ff447819 */ /* 0x000fe40000011647 */
[----:B------:R-:W-:Y:S02]  /*4a70*/  SHF.R.U32.HI R73, RZ, 0x8, R69 ;  /* 0x00000008ff497819 */ /* 0x000fe40000011645 */
[----:B------:R-:W-:Y:S02]  /*4a80*/  SHF.R.U32.HI R74, RZ, 0x10, R71 ;  /* 0x00000010ff4a7819 */ /* 0x000fe40000011647 */
[----:B------:R-:W-:Y:S01]  /*4a90*/  LOP3.LUT R72, R71, 0xff0000ff, RZ, 0xc0, !PT ;  /* 0xff0000ff47487812 */ /* 0x000fe200078ec0ff */
[----:B------:R-:W-:Y:S01]  /*4aa0*/  IMAD.SHL.U32 R71, R68, 0x100, RZ ;  /* 0x0000010044477824 */ /* 0x000fe200078e00ff */
[----:B------:R-:W-:Y:S01]  /*4ab0*/  SHF.R.U32.HI R75, RZ, 0x10, R69 ;  /* 0x00000010ff4b7819 */ /* 0x000fe20000011645 */
[----:B0-----:R-:W-:Y:S01]  /*4ac0*/  IMAD.MOV.U32 R68, RZ, RZ, R48 ;  /* 0x000000ffff447224 */ /* 0x001fe200078e0030 */
[----:B------:R-:W-:Y:S01]  /*4ad0*/  LOP3.LUT R70, R69, 0xff0000ff, RZ, 0xc0, !PT ;  /* 0xff0000ff45467812 */ /* 0x000fe200078ec0ff */
[----:B------:R-:W-:Y:S01]  /*4ae0*/  IMAD.SHL.U32 R69, R73, 0x100, RZ ;  /* 0x0000010049457824 */ /* 0x000fe200078e00ff */
[----:B------:R-:W-:Y:S01]  /*4af0*/  LOP3.LUT R73, R72, 0xff00, R71, 0xf8, !PT ;  /* 0x0000ff0048497812 */ /* 0x000fe200078ef847 */
[----:B------:R-:W-:Y:S01]  /*4b00*/  IMAD.U32 R72, R74, 0x10000, RZ ;  /* 0x000100004a487824 */ /* 0x000fe200078e00ff */
[----:B------:R-:W-:-:S02]  /*4b10*/  F2FP.F16.E4M3.UNPACK_B R48, R49 ;  /* 0x00000031ff30723e */ /* 0x000fc400020006ff */
[----:B------:R-:W-:Y:S02]  /*4b20*/  LOP3.LUT R70, R70, 0xff00, R69, 0xf8, !PT ;  /* 0x0000ff0046467812 */ /* 0x000fe400078ef845 */
[----:B------:R-:W-:Y:S02]  /*4b30*/  SHF.L.U32 R69, R75, 0x10, RZ ;  /* 0x000000104b457819 */ /* 0x000fe400000006ff */
[----:B------:R-:W-:Y:S02]  /*4b40*/  F2FP.F16.E4M3.UNPACK_B R71, R149.H1 ;  /* 0x00000095ff47723e */ /* 0x000fe400030006ff */
[----:B------:R-:W-:Y:S01]  /*4b50*/  LOP3.LUT R74, R70, 0xff0000, R69, 0xf8, !PT ;  /* 0x00ff0000464a7812 */ /* 0x000fe200078ef845 */
[--C-:B------:R-:W-:Y:S01]  /*4b60*/  HADD2.F32 R69, -RZ, R48.reuse.H1_H1 ;  /* 0x30000030ff457230 */ /* 0x100fe20000004100 */
[----:B------:R-:W-:Y:S01]  /*4b70*/  LOP3.LUT R79, R73, 0xff0000, R72, 0xf8, !PT ;  /* 0x00ff0000494f7812 */ /* 0x000fe200078ef848 */
[--C-:B------:R-:W-:Y:S01]  /*4b80*/  HADD2.F32 R75, -RZ, R71.reuse.H0_H0 ;  /* 0x20000047ff4b7230 */ /* 0x100fe20000004100 */
[----:B------:R-:W-:Y:S01]  /*4b90*/  F2FP.F16.E4M3.UNPACK_B R72, R148.H1 ;  /* 0x00000094ff48723e */ /* 0x000fe200030006ff */
[----:B------:R-:W-:Y:S01]  /*4ba0*/  HADD2.F32 R48, -RZ, R48.H0_H0 ;  /* 0x20000030ff307230 */ /* 0x000fe20000004100 */
[----:B------:R-:W-:Y:S01]  /*4bb0*/  F2FP.F16.E4M3.UNPACK_B R49, R49.H1 ;  /* 0x00000031ff31723e */ /* 0x000fe200030006ff */
[----:B------:R-:W-:-:S02]  /*4bc0*/  HADD2.F32 R78, -RZ, R71.H1_H1 ;  /* 0x30000047ff4e7230 */ /* 0x000fc40000004100 */
[CC--:B------:R-:W-:Y:S01]  /*4bd0*/  FMUL.FTZ R81, R69.reuse, R75.reuse ;  /* 0x0000004b45517220 */ /* 0x0c0fe20000410000 */
[--C-:B------:R-:W-:Y:S02]  /*4be0*/  HADD2.F32 R73, -RZ, R72.reuse.H0_H0 ;  /* 0x20000048ff497230 */ /* 0x100fe40000004100 */
[----:B------:R-:W-:Y:S01]  /*4bf0*/  FMUL.FTZ R80, R48, R75 ;  /* 0x0000004b30507220 */ /* 0x000fe20000410000 */
[--C-:B------:R-:W-:Y:S01]  /*4c00*/  HADD2.F32 R71, -RZ, R49.reuse.H1_H1 ;  /* 0x30000031ff477230 */ /* 0x100fe20000004100 */
[----:B------:R-:W-:Y:S01]  /*4c10*/  F2FP.F16.E4M3.UNPACK_B R149, R149 ;  /* 0x00000095ff95723e */ /* 0x000fe200020006ff */
[----:B------:R-:W-:Y:S02]  /*4c20*/  HADD2.F32 R70, -RZ, R49.H0_H0 ;  /* 0x20000031ff467230 */ /* 0x000fe40000004100 */
[-C--:B------:R-:W-:Y:S01]  /*4c30*/  FFMA.FTZ R49, R69, R73.reuse, R80 ;  /* 0x0000004945317223 */ /* 0x080fe20000010050 */
[----:B------:R-:W-:Y:S02]  /*4c40*/  HADD2.F32 R72, -RZ, R72.H1_H1 ;  /* 0x30000048ff487230 */ /* 0x000fe40000004100 */
[C---:B------:R-:W-:Y:S01]  /*4c50*/  FMUL.FTZ R75, R71.reuse, R78 ;  /* 0x0000004e474b7220 */ /* 0x040fe20000410000 */
[----:B------:R-:W-:Y:S01]  /*4c60*/  F2FP.F16.E4M3.UNPACK_B R69, R68.H1 ;  /* 0x00000044ff45723e */ /* 0x000fe200030006ff */
[----:B------:R-:W-:Y:S01]  /*4c70*/  FMUL.FTZ R78, R70, R78 ;  /* 0x0000004e464e7220 */ /* 0x000fe20000410000 */
[----:B------:R-:W-:Y:S01]  /*4c80*/  FFMA.FTZ R48, R48, R73, -R81 ;  /* 0x0000004930307223 */ /* 0x000fe20000010851 */
[----:B------:R-:W-:Y:S01]  /*4c90*/  FFMA.FTZ R82, R70, R72, -R75 ;  /* 0x0000004846527223 */ /* 0x000fe2000001084b */
[----:B------:R-:W-:Y:S01]  /*4ca0*/  F2FP.F16.E4M3.UNPACK_B R68, R68 ;  /* 0x00000044ff44723e */ /* 0x000fe200020006ff */
[----:B------:R-:W-:Y:S01]  /*4cb0*/  FFMA.FTZ R83, R71, R72, R78 ;  /* 0x0000004847537223 */ /* 0x000fe2000001004e */
[----:B------:R-:W-:Y:S01]  /*4cc0*/  F2FP.F16.E4M3.UNPACK_B R148, R148 ;  /* 0x00000094ff94723e */ /* 0x000fe200020006ff */
[----:B------:R-:W-:-:S02]  /*4cd0*/  HADD2.F32 R73, -RZ, R149.H1_H1 ;  /* 0x30000095ff497230 */ /* 0x000fc40000004100 */
[--C-:B------:R-:W-:Y:S02]  /*4ce0*/  HADD2.F32 R70, -RZ, R69.reuse.H0_H0 ;  /* 0x20000045ff467230 */ /* 0x100fe40000004100 */
[----:B------:R-:W-:Y:S02]  /*4cf0*/  HADD2.F32 R71, -RZ, R69.H1_H1 ;  /* 0x30000045ff477230 */ /* 0x000fe40000004100 */
[----:B------:R-:W-:Y:S02]  /*4d00*/  HADD2.F32 R69, -RZ, R68.H0_H0 ;  /* 0x20000044ff457230 */ /* 0x000fe40000004100 */
[-C--:B------:R-:W-:Y:S01]  /*4d10*/  FMUL.FTZ R80, R70, R73.reuse ;  /* 0x0000004946507220 */ /* 0x080fe20000410000 */
[----:B------:R-:W-:Y:S02]  /*4d20*/  HADD2.F32 R72, -RZ, R148.H1_H1 ;  /* 0x30000094ff487230 */ /* 0x000fe40000004100 */
[----:B------:R-:W-:Y:S01]  /*4d30*/  FMUL.FTZ R75, R71, R73 ;  /* 0x00000049474b7220 */ /* 0x000fe20000410000 */
[----:B------:R-:W-:-:S02]  /*4d40*/  HADD2.F32 R149, -RZ, R149.H0_H0 ;  /* 0x20000095ff957230 */ /* 0x000fc40000004100 */
[----:B------:R-:W-:Y:S02]  /*4d50*/  HADD2.F32 R68, -RZ, R68.H1_H1 ;  /* 0x30000044ff447230 */ /* 0x000fe40000004100 */
[-C--:B------:R-:W-:Y:S01]  /*4d60*/  FFMA.FTZ R75, R70, R72.reuse, -R75 ;  /* 0x00000048464b7223 */ /* 0x080fe2000001084b */
[----:B------:R-:W-:Y:S02]  /*4d70*/  HADD2.F32 R148, -RZ, R148.H0_H0 ;  /* 0x20000094ff947230 */ /* 0x000fe40000004100 */
[----:B------:R-:W-:Y:S01]  /*4d80*/  FFMA.FTZ R80, R71, R72, R80 ;  /* 0x0000004847507223 */ /* 0x000fe20000010050 */
[-C--:B------:R-:W-:Y:S01]  /*4d90*/  F2FP.F16.E4M3.UNPACK_B R72, R74.reuse.H1 ;  /* 0x0000004aff48723e */ /* 0x080fe200030006ff */
[-C--:B------:R-:W-:Y:S01]  /*4da0*/  FMUL.FTZ R78, R68, R149.reuse ;  /* 0x00000095444e7220 */ /* 0x080fe20000410000 */
[C---:B------:R-:W-:Y:S01]  /*4db0*/  FMUL.FTZ R149, R69.reuse, R149 ;  /* 0x0000009545957220 */ /* 0x040fe20000410000 */
[----:B------:R-:W-:Y:S02]  /*4dc0*/  F2FP.F16.E4M3.UNPACK_B R74, R74 ;  /* 0x0000004aff4a723e */ /* 0x000fe400020006ff */
[-C--:B------:R-:W-:Y:S01]  /*4dd0*/  FFMA.FTZ R81, R69, R148.reuse, -R78 ;  /* 0x0000009445517223 */ /* 0x080fe2000001084e */
[----:B------:R-:W-:Y:S01]  /*4de0*/  F2FP.SATFINITE.E4M3.F32.PACK_AB_MERGE_C R138, R80, R75, RZ ;  /* 0x0000004b508a723e */ /* 0x000fe200048070ff */
[----:B------:R-:W-:Y:S01]  /*4df0*/  FFMA.FTZ R148, R68, R148, R149 ;  /* 0x0000009444947223 */ /* 0x000fe20000010095 */
[----:B------:R-:W-:Y:S01]  /*4e00*/  F2FP.F16.E4M3.UNPACK_B R69, R51.H1 ;  /* 0x00000033ff45723e */ /* 0x000fe200030006ff */
[--C-:B------:R-:W-:Y:S01]  /*4e10*/  HADD2.F32 R73, -RZ, R72.reuse.H1_H1 ;  /* 0x30000048ff497230 */ /* 0x100fe20000004100 */
[-C--:B------:R-:W-:Y:S01]  /*4e20*/  F2FP.F16.E4M3.UNPACK_B R75, R79.reuse.H1 ;  /* 0x0000004fff4b723e */ /* 0x080fe200030006ff */
[----:B------:R-:W-:Y:S01]  /*4e30*/  HADD2.F32 R72, -RZ, R72.H0_H0 ;  /* 0x20000048ff487230 */ /* 0x000fe20000004100 */
[----:B------:R-:W-:Y:S01]  /*4e40*/  F2FP.F16.E4M3.UNPACK_B R68, R50.H1 ;  /* 0x00000032ff44723e */ /* 0x000fe200030006ff */
[----:B------:R-:W-:Y:S01]  /*4e50*/  HADD2.F32 R71, -RZ, R69.H1_H1 ;  /* 0x30000045ff477230 */ /* 0x000fe20000004100 */
[----:B------:R-:W-:Y:S01]  /*4e60*/  F2FP.F16.E4M3.UNPACK_B R79, R79 ;  /* 0x0000004fff4f723e */ /* 0x000fe200020006ff */
[----:B------:R-:W-:Y:S01]  /*4e70*/  HADD2.F32 R80, -RZ, R75.H1_H1 ;  /* 0x3000004bff507230 */ /* 0x000fe20000004100 */
[----:B------:R-:W-:Y:S01]  /*4e80*/  F2FP.SATFINITE.E4M3.F32.PACK_AB_MERGE_C R149, R83, R82, RZ ;  /* 0x000000525395723e */ /* 0x000fe200048070ff */
[----:B------:R-:W-:Y:S01]  /*4e90*/  HADD2.F32 R70, -RZ, R69.H0_H0 ;  /* 0x20000045ff467230 */ /* 0x000fe20000004100 */
[----:B------:R-:W-:Y:S01]  /*4ea0*/  F2FP.F16.E4M3.UNPACK_B R51, R51 ;  /* 0x00000033ff33723e */ /* 0x000fe200020006ff */
[----:B------:R-:W-:-:S02]  /*4eb0*/  HADD2.F32 R69, -RZ, R68.H1_H1 ;  /* 0x30000044ff457230 */ /* 0x000fc40000004100 */
[-C--:B------:R-:W-:Y:S01]  /*4ec0*/  FMUL.FTZ R83, R71, R80.reuse ;  /* 0x0000005047537220 */ /* 0x080fe20000410000 */
[--C-:B------:R-:W-:Y:S02]  /*4ed0*/  HADD2.F32 R78, -RZ, R79.reuse.H1_H1 ;  /* 0x3000004fff4e7230 */ /* 0x100fe40000004100 */
[C---:B------:R-:W-:Y:S01]  /*4ee0*/  FMUL.FTZ R80, R70.reuse, R80 ;  /* 0x0000005046507220 */ /* 0x040fe20000410000 */
[----:B------:R-:W-:Y:S02]  /*4ef0*/  HADD2.F32 R68, -RZ, R68.H0_H0 ;  /* 0x20000044ff447230 */ /* 0x000fe40000004100 */
[----:B------:R-:W-:Y:S01]  /*4f00*/  FFMA.FTZ R82, R70, R73, -R83 ;  /* 0x0000004946527223 */ /* 0x000fe20000010853 */
[----:B------:R-:W-:Y:S02]  /*4f10*/  HADD2.F32 R70, -RZ, R74.H1_H1 ;  /* 0x3000004aff467230 */ /* 0x000fe40000004100 */
[----:B------:R-:W-:Y:S01]  /*4f20*/  FMUL.FTZ R83, R69, R78 ;  /* 0x0000004e45537220 */ /* 0x000fe20000410000 */
[----:B------:R-:W-:Y:S01]  /*4f30*/  F2FP.F16.E4M3.UNPACK_B R50, R50 ;  /* 0x00000032ff32723e */ /* 0x000fe200020006ff */
[----:B------:R-:W-:Y:S01]  /*4f40*/  FMUL.FTZ R78, R68, R78 ;  /* 0x0000004e444e7220 */ /* 0x000fe20000410000 */
[----:B------:R-:W-:-:S02]  /*4f50*/  HADD2.F32 R79, -RZ, R79.H0_H0 ;  /* 0x2000004fff4f7230 */ /* 0x000fc40000004100 */
[-C--:B------:R-:W-:Y:S01]  /*4f60*/  FFMA.FTZ R83, R68, R70.reuse, -R83 ;  /* 0x0000004644537223 */ /* 0x080fe20000010853 */
[--C-:B------:R-:W-:Y:S02]  /*4f70*/  HADD2.F32 R68, -RZ, R51.reuse.H0_H0 ;  /* 0x20000033ff447230 */ /* 0x100fe40000004100 */
[----:B------:R-:W-:Y:S01]  /*4f80*/  FFMA.FTZ R78, R69, R70, R78 ;  /* 0x00000046454e7223 */ /* 0x000fe2000001004e */
[----:B------:R-:W-:Y:S02]  /*4f90*/  HADD2.F32 R69, -RZ, R51.H1_H1 ;  /* 0x30000033ff457230 */ /* 0x000fe40000004100 */
[----:B------:R-:W-:Y:S01]  /*4fa0*/  FFMA.FTZ R73, R71, R73, R80 ;  /* 0x0000004947497223 */ /* 0x000fe20000010050 */
[--C-:B------:R-:W-:Y:S01]  /*4fb0*/  HADD2.F32 R51, -RZ, R50.reuse.H0_H0 ;  /* 0x20000032ff337230 */ /* 0x100fe20000004100 */
[----:B------:R-:W-:Y:S01]  /*4fc0*/  F2FP.SATFINITE.E4M3.F32.PACK_AB_MERGE_C R49, R49, R48, R149 ;  /* 0x000000303131723e */ /* 0x000fe20004807095 */
[----:B------:R-:W-:Y:S01]  /*4fd0*/  HADD2.F32 R50, -RZ, R50.H1_H1 ;  /* 0x30000032ff327230 */ /* 0x000fe20000004100 */
[----:B------:R-:W-:Y:S01]  /*4fe0*/  F2FP.SATFINITE.E4M3.F32.PACK_AB_MERGE_C R78, R78, R83, RZ ;  /* 0x000000534e4e723e */ /* 0x000fe200048070ff */
[----:B------:R-:W-:Y:S01]  /*4ff0*/  HADD2.F32 R75, -RZ, R75.H0_H0 ;  /* 0x2000004bff4b7230 */ /* 0x000fe20000004100 */
[----:B------:R-:W-:Y:S01]  /*5000*/  F2FP.SATFINITE.E4M3.F32.PACK_AB_MERGE_C R73, R73, R82, RZ ;  /* 0x000000524949723e */ /* 0x000fe200048070ff */
[----:B------:R-:W-:-:S02]  /*5010*/  HADD2.F32 R74, -RZ, R74.H0_H0 ;  /* 0x2000004aff4a7230 */ /* 0x000fc40000004100 */
[-C--:B------:R-:W-:Y:S01]  /*5020*/  FMUL.FTZ R70, R50, R79.reuse ;  /* 0x0000004f32467220 */ /* 0x080fe20000410000 */
[----:B------:R-:W-:Y:S01]  /*5030*/  FMUL.FTZ R79, R51, R79 ;  /* 0x0000004f334f7220 */ /* 0x000fe20000410000 */
[-C--:B------:R-:W-:Y:S01]  /*5040*/  FMUL.FTZ R71, R69, R75.reuse ;  /* 0x0000004b45477220 */ /* 0x080fe20000410000 */
[----:B------:R-:W-:Y:S01]  /*5050*/  FMUL.FTZ R80, R68, R75 ;  /* 0x0000004b44507220 */ /* 0x000fe20000410000 */
[-C--:B------:R-:W-:Y:S01]  /*5060*/  FFMA.FTZ R70, R51, R74.reuse, -R70 ;  /* 0x0000004a33467223 */ /* 0x080fe20000010846 */
[----:B------:R-:W-:Y:S01]  /*5070*/  FFMA.FTZ R79, R50, R74, R79 ;  /* 0x0000004a324f7223 */ /* 0x000fe2000001004f */
[-C--:B------:R-:W-:Y:S01]  /*5080*/  FFMA.FTZ R71, R68, R72.reuse, -R71 ;  /* 0x0000004844477223 */ /* 0x080fe20000010847 */
[----:B------:R-:W-:Y:S01]  /*5090*/  FFMA.FTZ R80, R69, R72, R80 ;  /* 0x0000004845507223 */ /* 0x000fe20000010050 */
[----:B------:R-:W-:Y:S02]  /*50a0*/  F2FP.SATFINITE.E4M3.F32.PACK_AB_MERGE_C R48, R148, R81, R138 ;  /* 0x000000519430723e */ /* 0x000fe4000480708a */
[----:B------:R-:W-:-:S02]  /*50b0*/  F2FP.SATFINITE.E4M3.F32.PACK_AB_MERGE_C R50, R79, R70, R78 ;  /* 0x000000464f32723e */ /* 0x000fc4000480704e */
[----:B------:R-:W-:-:S07]  /*50c0*/  F2FP.SATFINITE.E4M3.F32.PACK_AB_MERGE_C R51, R80, R71, R73 ;  /* 0x000000475033723e */ /* 0x000fce0004807049 */
.L_x_372:
[----:B------:R-:W-:Y:S05]  /*50d0*/  BSYNC B2 ;  /* 0x0000000000027941 */ /* 0x000fea0003800000 */
.L_x_371:
[----:B------:R-:W-:Y:S02]  /*50e0*/  ULDC.64 UR4, c[0x0][0x2e8] ;  /* 0x0000ba0000047ab9 */ /* 0x000fe40000000a00 */
[----:B------:R-:W-:-:S04]  /*50f0*/  IADD3 R68, P2, P3, R41, UR4, R77 ;  /* 0x0000000429447c10 */ /* 0x000fc8000fb5e04d */
[----:B------:R-:W-:-:S05]  /*5100*/  IADD3.X R69, R107, UR5, R76, P2, P3 ;  /* 0x000000056b457c10 */ /* 0x000fca00097e644c */
[----:B0-----:R4:W-:Y:S04]  /*5110*/  STG.E.128 desc[UR60][R68.64], R48 ;  /* 0x0000003044007986 */ /* 0x0019e8000c101d3c */
.L_x_366:
[----:B------:R-:W-:Y:S05]  /*5120*/  BSYNC B1 ;  /* 0x0000000000017941 */ /* 0x000fea0003800000 */
.L_x_365:
[----:B------:R-:W-:Y:S01]  /*5130*/  ISETP.NE.AND P2, PT, R146, RZ, PT ;  /* 0x000000ff9200720c */ /* 0x000fe20003f45270 */
[----:B------:R-:W-:-:S12]  /*5140*/  BSSY B1, `(.L_x_373) ;  /* 0x00000ec000017945 */ /* 0x000fd80003800000 */
[----:B------:R-:W-:Y:S05]  /*5150*/  @P2 BRA `(.L_x_374) ;  /* 0x0000000c00a82947 */ /* 0x000fea0003800000 */
[----:B----4-:R-:W-:Y:S01]  /*5160*/  IADD3 R69, P2, P3, R14, R126, R18 ;  /* 0x0000007e0e457210 */ /* 0x010fe20007b5e012 */
[----:B------:R-:W-:Y:S03]  /*5170*/  BSSY B2, `(.L_x_375) ;  /* 0x0000073000027945 */ /* 0x000fe60003800000 */
[----:B------:R-:W-:Y:S01]  /*5180*/  IADD3.X R68, R26, R129, R19, P2, P3 ;  /* 0x000000811a447210 */ /* 0x000fe200017e6413 */
[----:B------:R-:W-:Y:S08]  /*5190*/  @P0 BRA `(.L_x_376) ;  /* 0x0000000400c00947 */ /* 0x000ff00003800000 */
[----:B0-23--:R0:W2:Y:S01]  /*51a0*/  LDS.128 R48, [R118+0x24400] ;  /* 0x0244000076307984 */ /* 0x00d0a20000000c00 */
[----:B------:R-:W-:Y:S01]  /*51b0*/  ISETP.GE.AND P2, PT, R22, R128, PT ;  /* 0x000000801600720c */ /* 0x000fe20003f46270 */
[----:B------:R-:W-:-:S12]  /*51c0*/  BSSY B3, `(.L_x_377) ;  /* 0x0000069000037945 */ /* 0x000fd80003800000 */
[----:B0-----:R-:W-:Y:S05]  /*51d0*/  @P2 BRA `(.L_x_378) ;  /* 0x00000004009c2947 */ /* 0x001fea0003800000 */
[----:B------:R-:W-:Y:S02]  /*51e0*/  SHF.R.U32.HI R64, RZ, 0x8, R67 ;  /* 0x00000008ff407819 */ /* 0x000fe40000011643 */
[----:B------:R-:W-:Y:S02]  /*51f0*/  SHF.R.U32.HI R71, RZ, 0x8, R65 ;  /* 0x00000008ff477819 */ /* 0x000fe40000011641 */
[----:B------:R-:W-:Y:S02]  /*5200*/  SHF.R.U32.HI R72, RZ, 0x10, R67 ;  /* 0x00000010ff487819 */ /* 0x000fe40000011643 */
[----:B------:R-:W-:Y:S01]  /*5210*/  LOP3.LUT R70, R67, 0xff0000ff, RZ, 0xc0, !PT ;  /* 0xff0000ff43467812 */ /* 0x000fe200078ec0ff */
[----:B------:R-:W-:Y:S01]  /*5220*/  IMAD.SHL.U32 R67, R64, 0x100, RZ ;  /* 0x0000010040437824 */ /* 0x000fe200078e00ff */
[----:B------:R-:W-:Y:S01]  /*5230*/  SHF.R.U32.HI R73, RZ, 0x10, R65 ;  /* 0x00000010ff497819 */ /* 0x000fe20000011641 */
[----:B--2---:R-:W-:Y:S01]  /*5240*/  IMAD.MOV.U32 R64, RZ, RZ, R48 ;  /* 0x000000ffff407224 */ /* 0x004fe200078e0030 */
        /* <DEDUP_REMOVED lines=33> */
[--C-:B------:R-:W-:Y:S01]  /*5460*/  HADD2.F32 R66, -RZ, R65.reuse.H0_H0 ;  /* 0x20000041ff427230 */ /* 0x100fe20000004100 */
[----:B------:R-:W-:Y:S01]  /*5470*/  F2FP.SATFINITE.E4M3.F32.PACK_AB_MERGE_C R82, R80, R79, RZ ;  /* 0x0000004f5052723e */ /* 0x000fe200048070ff */
[----:B------:R-:W-:Y:S02]  /*5480*/  HADD2.F32 R67, -RZ, R65.H1_H1 ;  /* 0x30000041ff437230 */ /* 0x000fe40000004100 */
[--C-:B------:R-:W-:Y:S02]  /*5490*/  HADD2.F32 R65, -RZ, R64.reuse.H0_H0 ;  /* 0x20000040ff417230 */ /* 0x100fe40000004100 */
[-C--:B------:R-:W-:Y:S01]  /*54a0*/  FMUL.FTZ R76, R66, R71.reuse ;  /* 0x00000047424c7220 */ /* 0x080fe20000410000 */
[----:B------:R-:W-:Y:S02]  /*54b0*/  HADD2.F32 R70, -RZ, R145.H1_H1 ;  /* 0x30000091ff467230 */ /* 0x000fe40000004100 */
[----:B------:R-:W-:Y:S01]  /*54c0*/  FMUL.FTZ R73, R67, R71 ;  /* 0x0000004743497220 */ /* 0x000fe20000410000 */
[----:B------:R-:W-:Y:S01]  /*54d0*/  HADD2.F32 R147, -RZ, R147.H0_H0 ;  /* 0x20000093ff937230 */ /* 0x000fe20000004100 */
[----:B------:R-:W-:Y:S01]  /*54e0*/  F2FP.SATFINITE.E4M3.F32.PACK_AB_MERGE_C R49, R49, R48, R82 ;  /* 0x000000303131723e */ /* 0x000fe20004807052 */
[----:B------:R-:W-:-:S02]  /*54f0*/  HADD2.F32 R64, -RZ, R64.H1_H1 ;  /* 0x30000040ff407230 */ /* 0x000fc40000004100 */
[-C--:B------:R-:W-:Y:S01]  /*5500*/  FFMA.FTZ R73, R66, R70.reuse, -R73 ;  /* 0x0000004642497223 */ /* 0x080fe20000010849 */
[----:B------:R-:W-:Y:S02]  /*5510*/  HADD2.F32 R145, -RZ, R145.H0_H0 ;  /* 0x20000091ff917230 */ /* 0x000fe40000004100 */
[----:B------:R-:W-:Y:S01]  /*5520*/  FFMA.FTZ R76, R67, R70, R76 ;  /* 0x00000046434c7223 */ /* 0x000fe2000001004c */
[-C--:B------:R-:W-:Y:S01]  /*5530*/  F2FP.F16.E4M3.UNPACK_B R70, R72.reuse.H1 ;  /* 0x00000048ff46723e */ /* 0x080fe200030006ff */
[-C--:B------:R-:W-:Y:S01]  /*5540*/  FMUL.FTZ R74, R64, R147.reuse ;  /* 0x00000093404a7220 */ /* 0x080fe20000410000 */
[C---:B------:R-:W-:Y:S01]  /*5550*/  FMUL.FTZ R147, R65.reuse, R147 ;  /* 0x0000009341937220 */ /* 0x040fe20000410000 */
[----:B------:R-:W-:Y:S02]  /*5560*/  F2FP.F16.E4M3.UNPACK_B R72, R72 ;  /* 0x00000048ff48723e */ /* 0x000fe400020006ff */
[----:B------:R-:W-:Y:S01]  /*5570*/  FFMA.FTZ R77, R65, R145, -R74 ;  /* 0x00000091414d7223 */ /* 0x000fe2000001084a */
[----:B------:R-:W-:Y:S01]  /*5580*/  F2FP.SATFINITE.E4M3.F32.PACK_AB_MERGE_C R81, R76, R73, RZ ;  /* 0x000000494c51723e */ /* 0x000fe200048070ff */
[----:B------:R-:W-:Y:S01]  /*5590*/  FFMA.FTZ R78, R64, R145, R147 ;  /* 0x00000091404e7223 */ /* 0x000fe20000010093 */
[----:B------:R-:W-:Y:S01]  /*55a0*/  F2FP.F16.E4M3.UNPACK_B R65, R51.H1 ;  /* 0x00000033ff41723e */ /* 0x000fe200030006ff */
[--C-:B------:R-:W-:Y:S01]  /*55b0*/  HADD2.F32 R71, -RZ, R70.reuse.H1_H1 ;  /* 0x30000046ff477230 */ /* 0x100fe20000004100 */
[-C--:B------:R-:W-:Y:S01]  /*55c0*/  F2FP.F16.E4M3.UNPACK_B R73, R75.reuse.H1 ;  /* 0x0000004bff49723e */ /* 0x080fe200030006ff */
[----:B------:R-:W-:Y:S01]  /*55d0*/  HADD2.F32 R70, -RZ, R70.H0_H0 ;  /* 0x20000046ff467230 */ /* 0x000fe20000004100 */
[-C--:B------:R-:W-:Y:S01]  /*55e0*/  F2FP.F16.E4M3.UNPACK_B R64, R50.reuse.H1 ;  /* 0x00000032ff40723e */ /* 0x080fe200030006ff */
[----:B------:R-:W-:Y:S01]  /*55f0*/  HADD2.F32 R67, -RZ, R65.H1_H1 ;  /* 0x30000041ff437230 */ /* 0x000fe20000004100 */
[----:B------:R-:W-:Y:S01]  /*5600*/  F2FP.F16.E4M3.UNPACK_B R75, R75 ;  /* 0x0000004bff4b723e */ /* 0x000fe200020006ff */
[----:B------:R-:W-:Y:S01]  /*5610*/  HADD2.F32 R76, -RZ, R73.H1_H1 ;  /* 0x30000049ff4c7230 */ /* 0x000fe20000004100 */
[----:B------:R-:W-:Y:S01]  /*5620*/  F2FP.F16.E4M3.UNPACK_B R51, R51 ;  /* 0x00000033ff33723e */ /* 0x000fe200020006ff */
        /* <DEDUP_REMOVED lines=10> */
[----:B------:R-:W-:-:S02]  /*56d0*/  HADD2.F32 R75, -RZ, R75.H0_H0 ;  /* 0x2000004bff4b7230 */ /* 0x000fc40000004100 */
[C---:B------:R-:W-:Y:S01]  /*56e0*/  FMUL.FTZ R74, R64.reuse, R74 ;  /* 0x0000004a404a7220 */ /* 0x040fe20000410000 */
[----:B------:R-:W-:Y:S02]  /*56f0*/  HADD2.F32 R73, -RZ, R73.H0_H0 ;  /* 0x20000049ff497230 */ /* 0x000fe40000004100 */
[-C--:B------:R-:W-:Y:S01]  /*5700*/  FFMA.FTZ R79, R64, R66.reuse, -R79 ;  /* 0x00000042404f7223 */ /* 0x080fe2000001084f */
[--C-:B------:R-:W-:Y:S02]  /*5710*/  HADD2.F32 R64, -RZ, R51.reuse.H0_H0 ;  /* 0x20000033ff407230 */ /* 0x100fe40000004100 */
[----:B------:R-:W-:Y:S01]  /*5720*/  FFMA.FTZ R74, R65, R66, R74 ;  /* 0x00000042414a7223 */ /* 0x000fe2000001004a */
[----:B------:R-:W-:Y:S02]  /*5730*/  HADD2.F32 R65, -RZ, R51.H1_H1 ;  /* 0x30000033ff417230 */ /* 0x000fe40000004100 */
[----:B------:R-:W-:Y:S01]  /*5740*/  FFMA.FTZ R71, R67, R71, R76 ;  /* 0x0000004743477223 */ /* 0x000fe2000001004c */
[----:B------:R-:W-:-:S02]  /*5750*/  HADD2.F32 R51, -RZ, R50.H0_H0 ;  /* 0x20000032ff337230 */ /* 0x000fc40000004100 */
[-C--:B------:R-:W-:Y:S01]  /*5760*/  FMUL.FTZ R76, R64, R73.reuse ;  /* 0x00000049404c7220 */ /* 0x080fe20000410000 */
[----:B------:R-:W-:Y:S02]  /*5770*/  HADD2.F32 R50, -RZ, R50.H1_H1 ;  /* 0x30000032ff327230 */ /* 0x000fe40000004100 */
[C---:B------:R-:W-:Y:S01]  /*5780*/  FMUL.FTZ R67, R65.reuse, R73 ;  /* 0x0000004941437220 */ /* 0x040fe20000410000 */
[----:B------:R-:W-:Y:S02]  /*5790*/  HADD2.F32 R72, -RZ, R72.H0_H0 ;  /* 0x20000048ff487230 */ /* 0x000fe40000004100 */
[-C--:B------:R-:W-:Y:S01]  /*57a0*/  FFMA.FTZ R76, R65, R70.reuse, R76 ;  /* 0x00000046414c7223 */ /* 0x080fe2000001004c */
[----:B------:R-:W-:Y:S01]  /*57b0*/  F2FP.SATFINITE.E4M3.F32.PACK_AB_MERGE_C R74, R74, R79, RZ ;  /* 0x0000004f4a4a723e */ /* 0x000fe200048070ff */
[-C--:B------:R-:W-:Y:S01]  /*57c0*/  FMUL.FTZ R66, R50, R75.reuse ;  /* 0x0000004b32427220 */ /* 0x080fe20000410000 */
[----:B------:R-:W-:Y:S01]  /*57d0*/  FMUL.FTZ R75, R51, R75 ;  /* 0x0000004b334b7220 */ /* 0x000fe20000410000 */
[----:B------:R-:W-:Y:S01]  /*57e0*/  FFMA.FTZ R67, R64, R70, -R67 ;  /* 0x0000004640437223 */ /* 0x000fe20000010843 */
[----:B------:R-:W-:Y:S01]  /*57f0*/  F2FP.SATFINITE.E4M3.F32.PACK_AB_MERGE_C R71, R71, R80, RZ ;  /* 0x000000504747723e */ /* 0x000fe200048070ff */
[-C--:B------:R-:W-:Y:S01]  /*5800*/  FFMA.FTZ R66, R51, R72.reuse, -R66 ;  /* 0x0000004833427223 */ /* 0x080fe20000010842 */
[----:B------:R-:W-:Y:S01]  /*5810*/  FFMA.FTZ R75, R50, R72, R75 ;  /* 0x00000048324b7223 */ /* 0x000fe2000001004b */
[----:B------:R-:W-:-:S02]  /*5820*/  F2FP.SATFINITE.E4M3.F32.PACK_AB_MERGE_C R48, R78, R77, R81 ;  /* 0x0000004d4e30723e */ /* 0x000fc40004807051 */
[----:B------:R-:W-:Y:S02]  /*5830*/  F2FP.SATFINITE.E4M3.F32.PACK_AB_MERGE_C R51, R76, R67, R71 ;  /* 0x000000434c33723e */ /* 0x000fe40004807047 */
[----:B------:R-:W-:-:S07]  /*5840*/  F2FP.SATFINITE.E4M3.F32.PACK_AB_MERGE_C R50, R75, R66, R74 ;  /* 0x000000424b32723e */ /* 0x000fce000480704a */
.L_x_378:
[----:B------:R-:W-:Y:S05]  /*5850*/  BSYNC B3 ;  /* 0x0000000000037941 */ /* 0x000fea0003800000 */
.L_x_377:
[----:B------:R-:W-:Y:S02]  /*5860*/  ULDC.64 UR4, c[0x0][0x2e8] ;  /* 0x0000ba0000047ab9 */ /* 0x000fe40000000a00 */
[----:B------:R-:W-:-:S04]  /*5870*/  IADD3 R64, P2, P3, R69, UR4, R44 ;  /* 0x0000000445407c10 */ /* 0x000fc8000fb5e02c */
[----:B------:R-:W-:-:S05]  /*5880*/  IADD3.X R65, R68, UR5, R40, P2, P3 ;  /* 0x0000000544417c10 */ /* 0x000fca00097e6428 */
[----:B--2---:R4:W-:Y:S04]  /*5890*/  STG.E.128 desc[UR60][R64.64], R48 ;  /* 0x0000003040007986 */ /* 0x0049e8000c101d3c */
.L_x_376:
[----:B------:R-:W-:Y:S05]  /*58a0*/  BSYNC B2 ;  /* 0x0000000000027941 */ /* 0x000fea0003800000 */
.L_x_375:
[----:B------:R-:W-:Y:S05]  /*58b0*/  @P1 BRA `(.L_x_374) ;  /* 0x0000000400d01947 */ /* 0x000fea0003800000 */
[----:B------:R-:W-:Y:S01]  /*58c0*/  LOP3.LUT P2, RZ, R229, 0x4, RZ, 0xc0, !PT ;  /* 0x00000004e5ff7812 */ /* 0x000fe2000784c0ff */
[C---:B0-234-:R-:W-:Y:S01]  /*58d0*/  VIADD R49, R152.reuse, 0x40 ;  /* 0x0000004098317836 */ /* 0x05dfe20000000000 */
[----:B------:R-:W-:Y:S11]  /*58e0*/  BSSY B2, `(.L_x_379) ;  /* 0x000006d000027945 */ /* 0x000ff60003800000 */
        /* <DEDUP_REMOVED lines=8> */
[----:B------:R-:W-:Y:S02]  /*5970*/  SHF.R.U32.HI R66, RZ, 0x10, R61 ;  /* 0x00000010ff427819 */ /* 0x000fe4000001163d */
[----:B------:R-:W-:Y:S02]  /*5980*/  LOP3.LUT R64, R63, 0xff0000ff, RZ, 0xc0, !PT ;  /* 0xff0000ff3f407812 */ /* 0x000fe400078ec0ff */
[----:B------:R-:W-:Y:S01]  /*5990*/  SHF.R.U32.HI R65, RZ, 0x10, R63 ;  /* 0x00000010ff417819 */ /* 0x000fe2000001163f */
[----:B------:R-:W-:Y:S01]  /*59a0*/  IMAD.SHL.U32 R63, R60, 0x100, RZ ;  /* 0x000001003c3f7824 */ /* 0x000fe200078e00ff */
[----:B------:R-:W-:Y:S01]  /*59b0*/  SHF.L.U32 R61, R67, 0x8, RZ ;  /* 0x00000008433d7819 */ /* 0x000fe200000006ff */
[----:B0-----:R-:W-:Y:S01]  /*59c0*/  IMAD.MOV.U32 R60, RZ, RZ, R48 ;  /* 0x000000ffff3c7224 */ /* 0x001fe200078e0030 */
[----:B------:R-:W-:Y:S01]  /*59d0*/  F2FP.F16.E4M3.UNPACK_B R48, R49 ;  /* 0x00000031ff30723e */ /* 0x000fe200020006ff */
[----:B------:R-:W-:Y:S01]  /*59e0*/  IMAD.U32 R65, R65, 0x10000, RZ ;  /* 0x0001000041417824 */ /* 0x000fe200078e00ff */
[----:B------:R-:W-:Y:S01]  /*59f0*/  LOP3.LUT R61, R62, 0xff00, R61, 0xf8, !PT ;  /* 0x0000ff003e3d7812 */ /* 0x000fe200078ef83d */
[----:B------:R-:W-:Y:S01]  /*5a00*/  IMAD.U32 R62, R66, 0x10000, RZ ;  /* 0x00010000423e7824 */ /* 0x000fe200078e00ff */
[----:B------:R-:W-:-:S02]  /*5a10*/  LOP3.LUT R64, R64, 0xff00, R63, 0xf8, !PT ;  /* 0x0000ff0040407812 */ /* 0x000fc400078ef83f */
        /* <DEDUP_REMOVED lines=8> */
[----:B------:R-:W-:Y:S02]  /*5aa0*/  HADD2.F32 R70, -RZ, R63.H1_H1 ;  /* 0x3000003fff467230 */ /* 0x000fe40000004100 */
[----:B------:R-:W-:Y:S01]  /*5ab0*/  FMUL.FTZ R73, R61, R67 ;  /* 0x000000433d497220 */ /* 0x000fe20000410000 */
[----:B------:R-:W-:-:S02]  /*5ac0*/  HADD2.F32 R65, -RZ, R64.H0_H0 ;  /* 0x20000040ff417230 */ /* 0x000fc40000004100 */
        /* <DEDUP_REMOVED lines=18> */
[----:B------:R-:W-:Y:S02]  /*5bf0*/  HADD2.F32 R61, -RZ, R60.H0_H0 ;  /* 0x2000003cff3d7230 */ /* 0x000fe40000004100 */
        /* <DEDUP_REMOVED lines=9> */
[CC--:B------:R-:W-:Y:S01]  /*5c90*/  FMUL.FTZ R65, R61.reuse, R144.reuse ;  /* 0x000000903d417220 */ /* 0x0c0fe20000410000 */
[----:B------:R-:W-:Y:S01]  /*5ca0*/  FMUL.FTZ R70, R60, R144 ;  /* 0x000000903c467220 */ /* 0x000fe20000410000 */
[----:B------:R-:W-:Y:S02]  /*5cb0*/  F2FP.F16.E4M3.UNPACK_B R64, R66.H1 ;  /* 0x00000042ff40723e */ /* 0x000fe400030006ff */
[----:B------:R-:W-:Y:S01]  /*5cc0*/  F2FP.SATFINITE.E4M3.F32.PACK_AB_MERGE_C R77, R72, R67, RZ ;  /* 0x00000043484d723e */ /* 0x000fe200048070ff */
[----:B------:R-:W-:Y:S01]  /*5cd0*/  FFMA.FTZ R73, R61, R139, -R70 ;  /* 0x0000008b3d497223 */ /* 0x000fe20000010846 */
[----:B------:R-:W-:Y:S01]  /*5ce0*/  F2FP.F16.E4M3.UNPACK_B R61, R51.H1 ;  /* 0x00000033ff3d723e */ /* 0x000fe200030006ff */
[----:B------:R-:W-:Y:S01]  /*5cf0*/  FFMA.FTZ R74, R60, R139, R65 ;  /* 0x0000008b3c4a7223 */ /* 0x000fe20000010041 */
[-C--:B------:R-:W-:Y:S01]  /*5d00*/  F2FP.F16.E4M3.UNPACK_B R67, R71.reuse.H1 ;  /* 0x00000047ff43723e */ /* 0x080fe200030006ff */
[----:B------:R-:W-:Y:S01]  /*5d10*/  HADD2.F32 R65, -RZ, R64.H1_H1 ;  /* 0x30000040ff417230 */ /* 0x000fe20000004100 */
[----:B------:R-:W-:Y:S01]  /*5d20*/  F2FP.F16.E4M3.UNPACK_B R60, R50.H1 ;  /* 0x00000032ff3c723e */ /* 0x000fe200030006ff */
        /* <DEDUP_REMOVED lines=29> */
[----:B------:R-:W-:Y:S01]  /*5f00*/  FMUL.FTZ R62, R50, R71 ;  /* 0x00000047323e7220 */ /* 0x000fe20000410000 */
[----:B------:R-:W-:Y:S02]  /*5f10*/  HADD2.F32 R66, -RZ, R66.H0_H0 ;  /* 0x20000042ff427230 */ /* 0x000fe40000004100 */
[-C--:B------:R-:W-:Y:S01]  /*5f20*/  FMUL.FTZ R63, R61, R67.reuse ;  /* 0x000000433d3f7220 */ /* 0x080fe20000410000 */
[C---:B------:R-:W-:Y:S01]  /*5f30*/  FMUL.FTZ R72, R60.reuse, R67 ;  /* 0x000000433c487220 */ /* 0x040fe20000410000 */
[----:B------:R-:W-:Y:S02]  /*5f40*/  FMUL.FTZ R71, R51, R71 ;  /* 0x0000004733477220 */ /* 0x000fe40000410000 */
[-C--:B------:R-:W-:Y:S01]  /*5f50*/  FFMA.FTZ R63, R60, R64.reuse, -R63 ;  /* 0x000000403c3f7223 */ /* 0x080fe2000001083f */
[----:B------:R-:W-:Y:S01]  /*5f60*/  FFMA.FTZ R72, R61, R64, R72 ;  /* 0x000000403d487223 */ /* 0x000fe20000010048 */
[-C--:B------:R-:W-:Y:S01]  /*5f70*/  FFMA.FTZ R62, R51, R66.reuse, -R62 ;  /* 0x00000042333e7223 */ /* 0x080fe2000001083e */
[----:B------:R-:W-:-:S03]  /*5f80*/  FFMA.FTZ R71, R50, R66, R71 ;  /* 0x0000004232477223 */ /* 0x000fc60000010047 */
[----:B------:R-:W-:Y:S02]  /*5f90*/  F2FP.SATFINITE.E4M3.F32.PACK_AB_MERGE_C R51, R72, R63, R65 ;  /* 0x0000003f4833723e */ /* 0x000fe40004807041 */
[----:B------:R-:W-:-:S07]  /*5fa0*/  F2FP.SATFINITE.E4M3.F32.PACK_AB_MERGE_C R50, R71, R62, R70 ;  /* 0x0000003e4732723e */ /* 0x000fce0004807046 */
.L_x_380:
[----:B------:R-:W-:Y:S05]  /*5fb0*/  BSYNC B2 ;  /* 0x0000000000027941 */ /* 0x000fea0003800000 */
.L_x_379:
[----:B------:R-:W-:Y:S02]  /*5fc0*/  ULDC.64 UR4, c[0x0][0x2e8] ;  /* 0x0000ba0000047ab9 */ /* 0x000fe40000000a00 */
[----:B------:R-:W-:-:S04]  /*5fd0*/  IADD3 R60, P2, P3, R41, UR4, R69 ;  /* 0x00000004293c7c10 */ /* 0x000fc8000fb5e045 */
[----:B------:R-:W-:-:S05]  /*5fe0*/  IADD3.X R61, R107, UR5, R68, P2, P3 ;  /* 0x000000056b3d7c10 */ /* 0x000fca00097e6444 */
[----:B0-----:R0:W-:Y:S04]  /*5ff0*/  STG.E.128 desc[UR60][R60.64], R48 ;  /* 0x000000303c007986 */ /* 0x0011e8000c101d3c */
.L_x_374:
[----:B------:R-:W-:Y:S05]  /*6000*/  BSYNC B1 ;  /* 0x0000000000017941 */ /* 0x000fea0003800000 */
.L_x_373:
[----:B------:R-:W-:Y:S05]  /*6010*/  @P4 BRA `(.L_x_381) ;  /* 0x0000005c00084947 */ /* 0x000fea0003800000 */
[----:B------:R-:W-:Y:S01]  /*6020*/  IADD3 R126, P2, P3, R27, R126, R18 ;  /* 0x0000007e1b7e7210 */ /* 0x000fe20007b5e012 */
[----:B------:R-:W-:Y:S03]  /*6030*/  BSSY B1, `(.L_x_382) ;  /* 0x0000073000017945 */ /* 0x000fe60003800000 */
[----:B------:R-:W-:Y:S01]  /*6040*/  IADD3.X R129, R31, R129, R19, P2, P3 ;  /* 0x000000811f817210 */ /* 0x000fe200017e6413 */
[----:B------:R-:W-:Y:S08]  /*6050*/  @P0 BRA `(.L_x_383) ;  /* 0x0000000400c00947 */ /* 0x000ff00003800000 */
[----:B0-234-:R0:W2:Y:S01]  /*6060*/  LDS.128 R48, [R118+0x26400] ;  /* 0x0264000076307984 */ /* 0x01d0a20000000c00 */
[----:B------:R-:W-:Y:S01]  /*6070*/  ISETP.GE.AND P2, PT, R22, R128, PT ;  /* 0x000000801600720c */ /* 0x000fe20003f46270 */
[----:B------:R-:W-:-:S12]  /*6080*/  BSSY B2, `(.L_x_384) ;  /* 0x0000069000027945 */ /* 0x000fd80003800000 */
[----:B0-----:R-:W-:Y:S05]  /*6090*/  @P2 BRA `(.L_x_385) ;  /* 0x00000004009c2947 */ /* 0x001fea0003800000 */
[----:B------:R-:W-:Y:S02]  /*60a0*/  SHF.R.U32.HI R56, RZ, 0x8, R59 ;  /* 0x00000008ff387819 */ /* 0x000fe4000001163b */
[----:B------:R-:W-:Y:S02]  /*60b0*/  SHF.R.U32.HI R63, RZ, 0x8, R57 ;  /* 0x00000008ff3f7819 */ /* 0x000fe40000011639 */
[----:B------:R-:W-:Y:S02]  /*60c0*/  LOP3.LUT R60, R59, 0xff0000ff, RZ, 0xc0, !PT ;  /* 0xff0000ff3b3c7812 */ /* 0x000fe400078ec0ff */
[----:B------:R-:W-:Y:S01]  /*60d0*/  SHF.R.U32.HI R62, RZ, 0x10, R59 ;  /* 0x00000010ff3e7819 */ /* 0x000fe2000001163b */
[----:B------:R-:W-:Y:S01]  /*60e0*/  IMAD.SHL.U32 R59, R56, 0x100, RZ ;  /* 0x00000100383b7824 */ /* 0x000fe200078e00ff */
[----:B------:R-:W-:Y:S01]  /*60f0*/  LOP3.LUT R58, R57, 0xff0000ff, RZ, 0xc0, !PT ;  /* 0xff0000ff393a7812 */ /* 0x000fe200078ec0ff */
[----:B--2---:R-:W-:Y:S01]  /*6100*/  IMAD.MOV.U32 R56, RZ, RZ, R48 ;  /* 0x000000ffff387224 */ /* 0x004fe200078e0030 */
[----:B------:R-:W-:Y:S01]  /*6110*/  SHF.R.U32.HI R61, RZ, 0x10, R57 ;  /* 0x00000010ff3d7819 */ /* 0x000fe20000011639 */
[----:B------:R-:W-:Y:S01]  /*6120*/  IMAD.U32 R62, R62, 0x10000, RZ ;  /* 0x000100003e3e7824 */ /* 0x000fe200078e00ff */
[----:B------:R-:W-:-:S02]  /*6130*/  SHF.L.U32 R57, R63, 0x8, RZ ;  /* 0x000000083f397819 */ /* 0x000fc400000006ff */
[----:B------:R-:W-:Y:S02]  /*6140*/  LOP3.LUT R59, R60, 0xff00, R59, 0xf8, !PT ;  /* 0x0000ff003c3b7812 */ /* 0x000fe400078ef83b */
[----:B------:R-:W-:Y:S01]  /*6150*/  LOP3.LUT R57, R58, 0xff00, R57, 0xf8, !PT ;  /* 0x0000ff003a397812 */ /* 0x000fe200078ef839 */
[----:B------:R-:W-:Y:S01]  /*6160*/  IMAD.U32 R58, R61, 0x10000, RZ ;  /* 0x000100003d3a7824 */ /* 0x000fe200078e00ff */
[-C--:B------:R-:W-:Y:S02]  /*6170*/  F2FP.F16.E4M3.UNPACK_B R48, R49.reuse ;  /* 0x00000031ff30723e */ /* 0x080fe400020006ff */
[-C--:B------:R-:W-:Y:S02]  /*6180*/  F2FP.F16.E4M3.UNPACK_B R60, R86.reuse.H1 ;  /* 0x00000056ff3c723e */ /* 0x080fe400030006ff */
[----:B------:R-:W-:Y:S02]  /*6190*/  F2FP.F16.E4M3.UNPACK_B R49, R49.H1 ;  /* 0x00000031ff31723e */ /* 0x000fe400030006ff */
[----:B------:R-:W-:Y:S01]  /*61a0*/  LOP3.LUT R64, R59, 0xff0000, R62, 0xf8, !PT ;  /* 0x00ff00003b407812 */ /* 0x000fe200078ef83e */
[--C-:B------:R-:W-:Y:S01]  /*61b0*/  HADD2.F32 R63, -RZ, R60.reuse.H1_H1 ;  /* 0x3000003cff3f7230 */ /* 0x100fe20000004100 */
[-C--:B------:R-:W-:Y:S01]  /*61c0*/  F2FP.F16.E4M3.UNPACK_B R59, R87.reuse.H1 ;  /* 0x00000057ff3b723e */ /* 0x080fe200030006ff */
[----:B------:R-:W-:Y:S01]  /*61d0*/  HADD2.F32 R62, -RZ, R60.H0_H0 ;  /* 0x2000003cff3e7230 */ /* 0x000fe20000004100 */
[----:B------:R-:W-:Y:S01]  /*61e0*/  LOP3.LUT R61, R57, 0xff0000, R58, 0xf8, !PT ;  /* 0x00ff0000393d7812 */ /* 0x000fe200078ef83a */
[----:B------:R-:W-:Y:S01]  /*61f0*/  HADD2.F32 R58, -RZ, R49.H1_H1 ;  /* 0x30000031ff3a7230 */ /* 0x000fe20000004100 */
[----:B------:R-:W-:Y:S01]  /*6200*/  F2FP.F16.E4M3.UNPACK_B R86, R86 ;  /* 0x00000056ff56723e */ /* 0x000fe200020006ff */
[----:B------:R-:W-:Y:S01]  /*6210*/  HADD2.F32 R60, -RZ, R59.H0_H0 ;  /* 0x2000003bff3c7230 */ /* 0x000fe20000004100 */
[----:B------:R-:W-:Y:S01]  /*6220*/  F2FP.F16.E4M3.UNPACK_B R87, R87 ;  /* 0x00000057ff57723e */ /* 0x000fe200020006ff */
[----:B------:R-:W-:-:S02]  /*6230*/  HADD2.F32 R57, -RZ, R48.H1_H1 ;  /* 0x30000030ff397230 */ /* 0x000fc40000004100 */
[-C--:B------:R-:W-:Y:S01]  /*6240*/  FMUL.FTZ R66, R58, R63.reuse ;  /* 0x0000003f3a427220 */ /* 0x080fe20000410000 */
[----:B------:R-:W-:Y:S02]  /*6250*/  HADD2.F32 R49, -RZ, R49.H0_H0 ;  /* 0x20000031ff317230 */ /* 0x000fe40000004100 */
[----:B------:R-:W-:Y:S02]  /*6260*/  HADD2.F32 R59, -RZ, R59.H1_H1 ;  /* 0x3000003bff3b7230 */ /* 0x000fe40000004100 */
[----:B------:R-:W-:Y:S01]  /*6270*/  FMUL.FTZ R65, R57, R62 ;  /* 0x0000003e39417220 */ /* 0x000fe20000410000 */
[----:B------:R-:W-:Y:S02]  /*6280*/  HADD2.F32 R48, -RZ, R48.H0_H0 ;  /* 0x20000030ff307230 */ /* 0x000fe40000004100 */
[C---:B------:R-:W-:Y:S01]  /*6290*/  FMUL.FTZ R63, R49.reuse, R63 ;  /* 0x0000003f313f7220 */ /* 0x040fe20000410000 */
[-C--:B------:R-:W-:Y:S01]  /*62a0*/  FFMA.FTZ R68, R49, R59.reuse, -R66 ;  /* 0x0000003b31447223 */ /* 0x080fe20000010842 */
[----:B------:R-:W-:Y:S01]  /*62b0*/  F2FP.F16.E4M3.UNPACK_B R49, R56.H1 ;  /* 0x00000038ff31723e */ /* 0x000fe200030006ff */
[C---:B------:R-:W-:Y:S01]  /*62c0*/  FMUL.FTZ R62, R48.reuse, R62 ;  /* 0x0000003e303e7220 */ /* 0x040fe20000410000 */
[----:B------:R-:W-:Y:S01]  /*62d0*/  F2FP.F16.E4M3.UNPACK_B R56, R56 ;  /* 0x00000038ff38723e */ /* 0x000fe200020006ff */
[-C--:B------:R-:W-:Y:S01]  /*62e0*/  FFMA.FTZ R48, R48, R60.reuse, -R65 ;  /* 0x0000003c30307223 */ /* 0x080fe20000010841 */
[----:B------:R-:W-:Y:S01]  /*62f0*/  FFMA.FTZ R69, R58, R59, R63 ;  /* 0x0000003b3a457223 */ /* 0x000fe2000001003f */
[----:B------:R-:W-:Y:S01]  /*6300*/  FFMA.FTZ R67, R57, R60, R62 ;  /* 0x0000003c39437223 */ /* 0x000fe2000001003e */
[----:B------:R-:W-:-:S02]  /*6310*/  HADD2.F32 R60, -RZ, R86.H1_H1 ;  /* 0x30000056ff3c7230 */ /* 0x000fc40000004100 */
[--C-:B------:R-:W-:Y:S01]  /*6320*/  HADD2.F32 R57, -RZ, R49.reuse.H0_H0 ;  /* 0x20000031ff397230 */ /* 0x100fe20000004100 */
[----:B------:R-:W-:Y:S01]  /*6330*/  F2FP.SATFINITE.E4M3.F32.PACK_AB_MERGE_C R71, R69, R68, RZ ;  /* 0x000000444547723e */ /* 0x000fe200048070ff */
[----:B------:R-:W-:Y:S02]  /*6340*/  HADD2.F32 R58, -RZ, R49.H1_H1 ;  /* 0x30000031ff3a7230 */ /* 0x000fe40000004100 */
[----:B------:R-:W-:Y:S02]  /*6350*/  HADD2.F32 R49, -RZ, R56.H0_H0 ;  /* 0x20000038ff317230 */ /* 0x000fe40000004100 */
[-C--:B------:R-:W-:Y:S01]  /*6360*/  FMUL.FTZ R65, R57, R60.reuse ;  /* 0x0000003c39417220 */ /* 0x080fe20000410000 */
[----:B------:R-:W-:Y:S02]  /*6370*/  HADD2.F32 R86, -RZ, R86.H0_H0 ;  /* 0x20000056ff567230 */ /* 0x000fe40000004100 */
[----:B------:R-:W-:Y:S01]  /*6380*/  FMUL.FTZ R62, R58, R60 ;  /* 0x0000003c3a3e7220 */ /* 0x000fe20000410000 */
[----:B------:R-:W-:-:S02]  /*6390*/  HADD2.F32 R56, -RZ, R56.H1_H1 ;  /* 0x30000038ff387230 */ /* 0x000fc40000004100 */
[--C-:B------:R-:W-:Y:S02]  /*63a0*/  HADD2.F32 R59, -RZ, R87.reuse.H1_H1 ;  /* 0x30000057ff3b7230 */ /* 0x100fe40000004100 */
[-C--:B------:R-:W-:Y:S01]  /*63b0*/  FMUL.FTZ R63, R49, R86.reuse ;  /* 0x00000056313f7220 */ /* 0x080fe20000410000 */
[----:B------:R-:W-:Y:S02]  /*63c0*/  HADD2.F32 R87, -RZ, R87.H0_H0 ;  /* 0x20000057ff577230 */ /* 0x000fe40000004100 */
[----:B------:R-:W-:Y:S01]  /*63d0*/  FMUL.FTZ R60, R56, R86 ;  /* 0x00000056383c7220 */ /* 0x000fe20000410000 */
[-C--:B------:R-:W-:Y:S01]  /*63e0*/  FFMA.FTZ R62, R57, R59.reuse, -R62 ;  /* 0x0000003b393e7223 */ /* 0x080fe2000001083e */
[----:B------:R-:W-:Y:S02]  /*63f0*/  FFMA.FTZ R65, R58, R59, R65 ;  /* 0x0000003b3a417223 */ /* 0x000fe40000010041 */
[-C--:B------:R-:W-:Y:S01]  /*6400*/  FFMA.FTZ R66, R49, R87.reuse, -R60 ;  /* 0x0000005731427223 */ /* 0x080fe2000001083c */
[----:B------:R-:W-:Y:S01]  /*6410*/  FFMA.FTZ R87, R56, R87, R63 ;  /* 0x0000005738577223 */ /* 0x000fe2000001003f */
[----:B------:R-:W-:-:S02]  /*6420*/  F2FP.F16.E4M3.UNPACK_B R56, R51.H1 ;  /* 0x00000033ff38723e */ /* 0x000fc400030006ff */
[----:B------:R-:W-:Y:S02]  /*6430*/  F2FP.SATFINITE.E4M3.F32.PACK_AB_MERGE_C R70, R65, R62, RZ ;  /* 0x0000003e4146723e */ /* 0x000fe400048070ff */
        /* <DEDUP_REMOVED lines=45> */
.L_x_385:
[----:B------:R-:W-:Y:S05]  /*6710*/  BSYNC B2 ;  /* 0x0000000000027941 */ /* 0x000fea0003800000 */
.L_x_384:
[----:B------:R-:W-:Y:S02]  /*6720*/  ULDC.64 UR4, c[0x0][0x2e8] ;  /* 0x0000ba0000047ab9 */ /* 0x000fe40000000a00 */
[----:B------:R-:W-:-:S04]  /*6730*/  IADD3 R56, P2, P3, R126, UR4, R44 ;  /* 0x000000047e387c10 */ /* 0x000fc8000fb5e02c */
[----:B------:R-:W-:-:S05]  /*6740*/  IADD3.X R57, R129, UR5, R40, P2, P3 ;  /* 0x0000000581397c10 */ /* 0x000fca00097e6428 */
[----:B--2---:R0:W-:Y:S04]  /*6750*/  STG.E.128 desc[UR60][R56.64], R48 ;  /* 0x0000003038007986 */ /* 0x0041e8000c101d3c */
.L_x_383:
[----:B------:R-:W-:Y:S05]  /*6760*/  BSYNC B1 ;  /* 0x0000000000017941 */ /* 0x000fea0003800000 */
.L_x_382:
[----:B------:R-:W-:Y:S05]  /*6770*/  @P1 BRA `(.L_x_381) ;  /* 0x0000005400301947 */ /* 0x000fea0003800000 */
[----:B------:R-:W-:Y:S01]  /*6780*/  LOP3.LUT P2, RZ, R229, 0x4, RZ, 0xc0, !PT ;  /* 0x00000004e5ff7812 */ /* 0x000fe2000784c0ff */
[----:B------:R-:W-:Y:S01]  /*6790*/  BSSY B1, `(.L_x_386) ;  /* 0x0000070000017945 */ /* 0x000fe20003800000 */
[----:B0-234-:R-:W-:-:S11]  /*67a0*/  IADD3 R49, R152, 0x40, RZ ;  /* 0x0000004098317810 */ /* 0x01dfd60007ffe0ff */
[----:B------:R-:W-:Y:S01]  /*67b0*/  @P2 VIADD R49, R152, 0xffffffc0 ;  /* 0xffffffc098312836 */ /* 0x000fe20000000000 */
[----:B------:R-:W-:-:S03]  /*67c0*/  ISETP.GE.AND P2, PT, R230, R128, PT ;  /* 0x00000080e600720c */ /* 0x000fc60003f46270 */
[----:B------:R-:W-:-:S06]  /*67d0*/  IMAD.IADD R49, R16, 0x1, R49 ;  /* 0x0000000110317824 */ /* 0x000fcc00078e0231 */
[----:B------:R-:W0:Y:S04]  /*67e0*/  LDS.128 R48, [R49+0x26400] ;  /* 0x0264000031307984 */ /* 0x000e280000000c00 */
[----:B------:R-:W-:Y:S05]  /*67f0*/  @P2 BRA `(.L_x_387) ;  /* 0x0000000400a42947 */ /* 0x000fea0003800000 */
[----:B------:R-:W-:Y:S01]  /*6800*/  SHF.R.U32.HI R52, RZ, 0x8, R55 ;  /* 0x00000008ff347819 */ /* 0x000fe20000011637 */
[----:B0-----:R-:W-:Y:S01]  /*6810*/  IMAD.MOV.U32 R54, RZ, RZ, R51 ;  /* 0x000000ffff367224 */ /* 0x001fe200078e0033 */
[--C-:B------:R-:W-:Y:S02]  /*6820*/  SHF.R.U32.HI R58, RZ, 0x8, R53.reuse ;  /* 0x00000008ff3a7819 */ /* 0x100fe40000011635 */
[----:B------:R-:W-:Y:S01]  /*6830*/  SHF.R.U32.HI R60, RZ, 0x10, R53 ;  /* 0x00000010ff3c7819 */ /* 0x000fe20000011635 */
[----:B------:R-:W-:Y:S01]  /*6840*/  IMAD.SHL.U32 R51, R52, 0x100, RZ ;  /* 0x0000010034337824 */ /* 0x000fe200078e00ff */
[----:B------:R-:W-:Y:S01]  /*6850*/  LOP3.LUT R57, R53, 0xff0000ff, RZ, 0xc0, !PT ;  /* 0xff0000ff35397812 */ /* 0x000fe200078ec0ff */
[----:B------:R-:W-:Y:S01]  /*6860*/  IMAD.MOV.U32 R53, RZ, RZ, R50 ;  /* 0x000000ffff357224 */ /* 0x000fe200078e0032 */
[----:B------:R-:W-:Y:S02]  /*6870*/  SHF.R.U32.HI R59, RZ, 0x10, R55 ;  /* 0x00000010ff3b7819 */ /* 0x000fe40000011637 */
[----:B------:R-:W-:-:S02]  /*6880*/  LOP3.LUT R56, R55, 0xff0000ff, RZ, 0xc0, !PT ;  /* 0xff0000ff37387812 */ /* 0x000fc400078ec0ff */
[----:B------:R-:W-:Y:S01]  /*6890*/  SHF.L.U32 R50, R58, 0x8, RZ ;  /* 0x000000083a327819 */ /* 0x000fe200000006ff */
[----:B------:R-:W-:Y:S01]  /*68a0*/  IMAD.U32 R55, R59, 0x10000, RZ ;  /* 0x000100003b377824 */ /* 0x000fe200078e00ff */
[----:B------:R-:W-:Y:S01]  /*68b0*/  LOP3.LUT R58, R56, 0xff00, R51, 0xf8, !PT ;  /* 0x0000ff00383a7812 */ /* 0x000fe200078ef833 */
[----:B------:R-:W-:Y:S01]  /*68c0*/  IMAD.U32 R51, R60, 0x10000, RZ ;  /* 0x000100003c337824 */ /* 0x000fe200078e00ff */
[----:B------:R-:W-:Y:S02]  /*68d0*/  LOP3.LUT R52, R57, 0xff00, R50, 0xf8, !PT ;  /* 0x0000ff0039347812 */ /* 0x000fe400078ef832 */
[----:B------:R-:W-:Y:S02]  /*68e0*/  F2FP.F16.E4M3.UNPACK_B R56, R85.H1 ;  /* 0x00000055ff38723e */ /* 0x000fe400030006ff */
[-C--:B------:R-:W-:Y:S02]  /*68f0*/  F2FP.F16.E4M3.UNPACK_B R50, R49.reuse ;  /* 0x00000031ff32723e */ /* 0x080fe400020006ff */
[----:B------:R-:W-:Y:S01]  /*6900*/  LOP3.LUT R60, R58, 0xff0000, R55, 0xf8, !PT ;  /* 0x00ff00003a3c7812 */ /* 0x000fe200078ef837 */
[----:B------:R-:W-:Y:S01]  /*6910*/  HADD2.F32 R58, -RZ, R56.H0_H0 ;  /* 0x20000038ff3a7230 */ /* 0x000fe20000004100 */
[----:B------:R-:W-:Y:S01]  /*6920*/  LOP3.LUT R57, R52, 0xff0000, R51, 0xf8, !PT ;  /* 0x00ff000034397812 */ /* 0x000fe200078ef833 */
[----:B------:R-:W-:Y:S01]  /*6930*/  HADD2.F32 R51, -RZ, R50.H1_H1 ;  /* 0x30000032ff337230 */ /* 0x000fe20000004100 */
[----:B------:R-:W-:Y:S01]  /*6940*/  F2FP.F16.E4M3.UNPACK_B R55, R84.H1 ;  /* 0x00000054ff37723e */ /* 0x000fe200030006ff */
[----:B------:R-:W-:Y:S01]  /*6950*/  HADD2.F32 R59, -RZ, R56.H1_H1 ;  /* 0x30000038ff3b7230 */ /* 0x000fe20000004100 */
[----:B------:R-:W-:Y:S01]  /*6960*/  F2FP.F16.E4M3.UNPACK_B R49, R49.H1 ;  /* 0x00000031ff31723e */ /* 0x000fe200030006ff */
[----:B------:R-:W-:-:S02]  /*6970*/  HADD2.F32 R50, -RZ, R50.H0_H0 ;  /* 0x20000032ff327230 */ /* 0x000fc40000004100 */
[CC--:B------:R-:W-:Y:S01]  /*6980*/  FMUL.FTZ R61, R51.reuse, R58.reuse ;  /* 0x0000003a333d7220 */ /* 0x0c0fe20000410000 */
[----:B------:R-:W-:Y:S01]  /*6990*/  HADD2.F32 R56, -RZ, R55.H0_H0 ;  /* 0x20000037ff387230 */ /* 0x000fe20000004100 */
[----:B------:R-:W-:Y:S01]  /*69a0*/  F2FP.F16.E4M3.UNPACK_B R85, R85 ;  /* 0x00000055ff55723e */ /* 0x000fe200020006ff */
[--C-:B------:R-:W-:Y:S02]  /*69b0*/  HADD2.F32 R52, -RZ, R49.reuse.H1_H1 ;  /* 0x30000031ff347230 */ /* 0x100fe40000004100 */
[C---:B------:R-:W-:Y:S01]  /*69c0*/  FMUL.FTZ R58, R50.reuse, R58 ;  /* 0x0000003a323a7220 */ /* 0x040fe20000410000 */
[----:B------:R-:W-:Y:S02]  /*69d0*/  HADD2.F32 R49, -RZ, R49.H0_H0 ;  /* 0x20000031ff317230 */ /* 0x000fe40000004100 */
[-C--:B------:R-:W-:Y:S01]  /*69e0*/  FFMA.FTZ R62, R50, R56.reuse, -R61 ;  /* 0x00000038323e7223 */ /* 0x080fe2000001083d */
[----:B------:R-:W-:Y:S02]  /*69f0*/  HADD2.F32 R55, -RZ, R55.H1_H1 ;  /* 0x30000037ff377230 */ /* 0x000fe40000004100 */
[CC--:B------:R-:W-:Y:S01]  /*6a00*/  FMUL.FTZ R50, R52.reuse, R59.reuse ;  /* 0x0000003b34327220 */ /* 0x0c0fe20000410000 */
[----:B------:R-:W-:Y:S01]  /*6a10*/  FFMA.FTZ R63, R51, R56, R58 ;  /* 0x00000038333f7223 */ /* 0x000fe2000001003a */
[C---:B------:R-:W-:Y:S01]  /*6a20*/  FMUL.FTZ R59, R49.reuse, R59 ;  /* 0x0000003b313b7220 */ /* 0x040fe20000410000 */
[----:B------:R-:W-:Y:S01]  /*6a30*/  F2FP.F16.E4M3.UNPACK_B R84, R84 ;  /* 0x00000054ff54723e */ /* 0x000fe200020006ff */
[-C--:B------:R-:W-:Y:S01]  /*6a40*/  FFMA.FTZ R64, R49, R55.reuse, -R50 ;  /* 0x0000003731407223 */ /* 0x080fe20000010832 */
[-C--:B------:R-:W-:Y:S01]  /*6a50*/  F2FP.F16.E4M3.UNPACK_B R49, R48.reuse.H1 ;  /* 0x00000030ff31723e */ /* 0x080fe200030006ff */
        /* <DEDUP_REMOVED lines=8> */
[----:B------:R-:W-:Y:S02]  /*6ae0*/  HADD2.F32 R85, -RZ, R85.H0_H0 ;  /* 0x20000055ff557230 */ /* 0x000fe40000004100 */
[----:B------:R-:W-:Y:S01]  /*6af0*/  FMUL.FTZ R59, R51, R55 ;  /* 0x00000037333b7220 */ /* 0x000fe20000410000 */
[----:B------:R-:W-:-:S02]  /*6b00*/  HADD2.F32 R48, -RZ, R48.H1_H1 ;  /* 0x30000030ff307230 */ /* 0x000fc40000004100 */
[--C-:B------:R-:W-:Y:S02]  /*6b10*/  HADD2.F32 R52, -RZ, R84.reuse.H1_H1 ;  /* 0x30000054ff347230 */ /* 0x100fe40000004100 */
[----:B------:R-:W-:Y:S02]  /*6b20*/  HADD2.F32 R84, -RZ, R84.H0_H0 ;  /* 0x20000054ff547230 */ /* 0x000fe40000004100 */
[-C--:B------:R-:W-:Y:S01]  /*6b30*/  FMUL.FTZ R56, R48, R85.reuse ;  /* 0x0000005530387220 */ /* 0x080fe20000410000 */
[----:B------:R-:W-:Y:S01]  /*6b40*/  FMUL.FTZ R85, R49, R85 ;  /* 0x0000005531557220 */ /* 0x000fe20000410000 */
[-C--:B------:R-:W-:Y:S01]  /*6b50*/  FFMA.FTZ R59, R50, R52.reuse, -R59 ;  /* 0x00000034323b7223 */ /* 0x080fe2000001083b */
[----:B------:R-:W-:Y:S01]  /*6b60*/  FFMA.FTZ R58, R51, R52, R58 ;  /* 0x00000034333a7223 */ /* 0x000fe2000001003a */
[----:B------:R-:W-:Y:S01]  /*6b70*/  FFMA.FTZ R61, R49, R84, -R56 ;  /* 0x00000054313d7223 */ /* 0x000fe20000010838 */
[----:B------:R-:W-:Y:S01]  /*6b80*/  F2FP.F16.E4M3.UNPACK_B R49, R54.H1 ;  /* 0x00000036ff31723e */ /* 0x000fe200030006ff */
[----:B------:R-:W-:Y:S01]  /*6b90*/  FFMA.FTZ R84, R48, R84, R85 ;  /* 0x0000005430547223 */ /* 0x000fe20000010055 */
[----:B------:R-:W-:-:S02]  /*6ba0*/  F2FP.F16.E4M3.UNPACK_B R56, R60.H1 ;  /* 0x0000003cff38723e */ /* 0x000fc400030006ff */
[----:B------:R-:W-:Y:S01]  /*6bb0*/  F2FP.SATFINITE.E4M3.F32.PACK_AB_MERGE_C R66, R58, R59, RZ ;  /* 0x0000003b3a42723e */ /* 0x000fe200048070ff */
[--C-:B------:R-:W-:Y:S01]  /*6bc0*/  HADD2.F32 R51, -RZ, R49.reuse.H1_H1 ;  /* 0x30000031ff337230 */ /* 0x100fe20000004100 */
[----:B------:R-:W-:Y:S01]  /*6bd0*/  F2FP.F16.E4M3.UNPACK_B R52, R57.H1 ;  /* 0x00000039ff34723e */ /* 0x000fe200030006ff */
[----:B------:R-:W-:Y:S01]  /*6be0*/  HADD2.F32 R59, -RZ, R56.H1_H1 ;  /* 0x30000038ff3b7230 */ /* 0x000fe20000004100 */
[----:B------:R-:W-:Y:S01]  /*6bf0*/  F2FP.F16.E4M3.UNPACK_B R48, R53.H1 ;  /* 0x00000035ff30723e */ /* 0x000fe200030006ff */
[----:B------:R-:W-:Y:S01]  /*6c00*/  HADD2.F32 R50, -RZ, R49.H0_H0 ;  /* 0x20000031ff327230 */ /* 0x000fe20000004100 */
[----:B------:R-:W-:Y:S01]  /*6c10*/  F2FP.F16.E4M3.UNPACK_B R60, R60 ;  /* 0x0000003cff3c723e */ /* 0x000fe200020006ff */
[----:B------:R-:W-:Y:S01]  /*6c20*/  HADD2.F32 R55, -RZ, R52.H1_H1 ;  /* 0x30000034ff377230 */ /* 0x000fe20000004100 */
[----:B------:R-:W-:Y:S01]  /*6c30*/  F2FP.F16.E4M3.UNPACK_B R57, R57 ;  /* 0x00000039ff39723e */ /* 0x000fe200020006ff */
[----:B------:R-:W-:Y:S01]  /*6c40*/  FMUL.FTZ R65, R51, R59 ;  /* 0x0000003b33417220 */ /* 0x000fe20000410000 */
[----:B------:R-:W-:-:S02]  /*6c50*/  HADD2.F32 R49, -RZ, R48.H1_H1 ;  /* 0x30000030ff317230 */ /* 0x000fc40000004100 */
[C---:B------:R-:W-:Y:S01]  /*6c60*/  FMUL.FTZ R64, R50.reuse, R59 ;  /* 0x0000003b32407220 */ /* 0x040fe20000410000 */
[----:B------:R-:W-:Y:S02]  /*6c70*/  HADD2.F32 R58, -RZ, R60.H1_H1 ;  /* 0x3000003cff3a7230 */ /* 0x000fe40000004100 */
[----:B------:R-:W-:Y:S01]  /*6c80*/  FFMA.FTZ R65, R50, R55, -R65 ;  /* 0x0000003732417223 */ /* 0x000fe20000010841 */
[----:B------:R-:W-:Y:S01]  /*6c90*/  HADD2.F32 R48, -RZ, R48.H0_H0 ;  /* 0x20000030ff307230 */ /* 0x000fe20000004100 */
[----:B------:R-:W-:Y:S01]  /*6ca0*/  F2FP.F16.E4M3.UNPACK_B R53, R53 ;  /* 0x00000035ff35723e */ /* 0x000fe200020006ff */
        /* <DEDUP_REMOVED lines=10> */
[--C-:B------:R-:W-:Y:S02]  /*6d50*/  HADD2.F32 R49, -RZ, R54.reuse.H0_H0 ;  /* 0x20000036ff317230 */ /* 0x100fe40000004100 */
        /* <DEDUP_REMOVED lines=13> */
[----:B------:R-:W-:-:S02]  /*6e30*/  F2FP.SATFINITE.E4M3.F32.PACK_AB_MERGE_C R64, R64, R65, RZ ;  /* 0x000000414040723e */ /* 0x000fc400048070ff */
[----:B------:R-:W-:Y:S02]  /*6e40*/  F2FP.SATFINITE.E4M3.F32.PACK_AB_MERGE_C R58, R60, R51, R58 ;  /* 0x000000333c3a723e */ /* 0x000fe4000480703a */
[----:B------:R-:W-:Y:S02]  /*6e50*/  F2FP.SATFINITE.E4M3.F32.PACK_AB_MERGE_C R51, R55, R50, R64 ;  /* 0x000000323733723e */ /* 0x000fe40004807040 */
[----:B------:R-:W-:Y:S01]  /*6e60*/  F2FP.SATFINITE.E4M3.F32.PACK_AB_MERGE_C R49, R63, R62, R67 ;  /* 0x0000003e3f31723e */ /* 0x000fe20004807043 */
[----:B------:R-:W-:Y:S01]  /*6e70*/  IMAD.MOV.U32 R50, RZ, RZ, R58 ;  /* 0x000000ffff327224 */ /* 0x000fe200078e003a */
[----:B------:R-:W-:-:S07]  /*6e80*/  F2FP.SATFINITE.E4M3.F32.PACK_AB_MERGE_C R48, R84, R61, R66 ;  /* 0x0000003d5430723e */ /* 0x000fce0004807042 */
.L_x_387:
[----:B------:R-:W-:Y:S05]  /*6e90*/  BSYNC B1 ;  /* 0x0000000000017941 */ /* 0x000fea0003800000 */
.L_x_386:
[----:B------:R-:W-:Y:S02]  /*6ea0*/  ULDC.64 UR4, c[0x0][0x2e8] ;  /* 0x0000ba0000047ab9 */ /* 0x000fe40000000a00 */
[----:B------:R-:W-:-:S04]  /*6eb0*/  IADD3 R52, P2, P3, R41, UR4, R126 ;  /* 0x0000000429347c10 */ /* 0x000fc8000fb5e07e */
[----:B------:R-:W-:-:S05]  /*6ec0*/  IADD3.X R53, R107, UR5, R129, P2, P3 ;  /* 0x000000056b357c10 */ /* 0x000fca00097e6481 */
[----:B0-----:R0:W-:Y:S01]  /*6ed0*/  STG.E.128 desc[UR60][R52.64], R48 ;  /* 0x0000003034007986 */ /* 0x0011e2000c101d3c */
[----:B------:R-:W-:Y:S05]  /*6ee0*/  BRA `(.L_x_381) ;  /* 0x0000004c00547947 */ /* 0x000fea0003800000 */
.L_x_345:
[C---:B------:R-:W-:Y:S01]  /*6ef0*/  ISETP.GE.AND P5, PT, R228.reuse, R119, PT ;  /* 0x00000077e400720c */ /* 0x040fe20003fa6270 */
[C---:B------:R-:W-:Y:S01]  /*6f00*/  VIADD R62, R228.reuse, 0x80 ;  /* 0x00000080e43e7836 */ /* 0x040fe20000000000 */
[----:B------:R-:W-:Y:S02]  /*6f10*/  IADD3 R52, R228, 0xc0, RZ ;  /* 0x000000c0e4347810 */ /* 0x000fe40007ffe0ff */
[----:B------:R-:W-:Y:S02]  /*6f20*/  ISETP.GE.OR P5, PT, R18, R128, P5 ;  /* 0x000000801200720c */ /* 0x000fe40002fa6670 */
[----:B------:R-:W-:Y:S02]  /*6f30*/  IADD3 R60, R228, 0x40, RZ ;  /* 0x00000040e43c7810 */ /* 0x000fe40007ffe0ff */
[----:B------:R-:W-:-:S09]  /*6f40*/  P2R R61, PR, RZ, 0x1 ;  /* 0x00000001ff3d7803 */ /* 0x000fd20000000000 */
[----:B------:R-:W0:Y:S08]  /*6f50*/  @!P5 LDC.64 R56, c[0x0][0x3e8] ;  /* 0x0000fa00ff38db82 */ /* 0x000e300000000a00 */
[----:B------:R-:W1:Y:S01]  /*6f60*/  @!P5 LDC.64 R58, c[0x0][0x400] ;  /* 0x00010000ff3adb82 */ /* 0x000e620000000a00 */
[----:B0-----:R-:W-:-:S04]  /*6f70*/  @!P5 IADD3 R56, P2, P3, R90, R56, R48 ;  /* 0x000000385a38d210 */ /* 0x001fc80007b5e030 */
[----:B------:R-:W-:Y:S02]  /*6f80*/  @!P5 IADD3.X R57, R33, R57, R145, P2, P3 ;  /* 0x000000392139d210 */ /* 0x000fe400017e6491 */
[----:B------:R-:W-:-:S04]  /*6f90*/  ISETP.GE.AND P2, PT, R52, R119, PT ;  /* 0x000000773400720c */ /* 0x000fc80003f46270 */
[----:B------:R-:W-:-:S13]  /*6fa0*/  ISETP.GE.OR P2, PT, R18, R128, P2 ;  /* 0x000000801200720c */ /* 0x000fda0001746670 */
[----:B------:R-:W0:Y:S01]  /*6fb0*/  @!P2 LDC.64 R52, c[0x0][0x3f8] ;  /* 0x0000fe00ff34ab82 */ /* 0x000e220000000a00 */
[----:B------:R-:W-:Y:S02]  /*6fc0*/  @!P2 IMAD.MOV.U32 R49, RZ, RZ, R145 ;  /* 0x000000ffff31a224 */ /* 0x000fe400078e0091 */
[----:B------:R-:W-:-:S05]  /*6fd0*/  @!P2 IMAD.MOV.U32 R51, RZ, RZ, R139 ;  /* 0x000000ffff33a224 */ /* 0x000fca00078e008b */
[----:B------:R-:W2:Y:S08]  /*6fe0*/  @!P2 LDC.64 R80, c[0x0][0x3e8] ;  /* 0x0000fa00ff50ab82 */ /* 0x000eb00000000a00 */
[----:B------:R-:W3:Y:S01]  /*6ff0*/  @!P2 LDC.64 R82, c[0x0][0x400] ;  /* 0x00010000ff52ab82 */ /* 0x000ee20000000a00 */
[----:B0-----:R-:W-:-:S04]  /*7000*/  @!P2 IMAD.WIDE.U32 R54, R52, 0xc0, R48 ;  /* 0x000000c03436a825 */ /* 0x001fc800078e0030 */
[----:B------:R-:W-:-:S04]  /*7010*/  @!P2 IMAD R53, R53, 0xc0, RZ ;  /* 0x000000c03535a824 */ /* 0x000fc800078e02ff */
[----:B------:R-:W-:Y:S01]  /*7020*/  @!P2 IMAD.IADD R52, R55, 0x1, R53 ;  /* 0x000000013734a824 */ /* 0x000fe200078e0235 */
[----:B--2---:R-:W-:-:S04]  /*7030*/  @!P2 IADD3 R80, P3, P4, R90, R80, R54 ;  /* 0x000000505a50a210 */ /* 0x004fc80007c7e036 */
[----:B------:R-:W-:Y:S02]  /*7040*/  @!P2 IADD3.X R81, R33, R81, R52, P3, P4 ;  /* 0x000000512151a210 */ /* 0x000fe40001fe8434 */
[----:B------:R-:W0:Y:S02]  /*7050*/  @!P2 LDC.64 R52, c[0x0][0x408] ;  /* 0x00010200ff34ab82 */ /* 0x000e240000000a00 */
[----:B0-----:R-:W-:-:S04]  /*7060*/  @!P2 IMAD.WIDE.U32 R54, R52, 0xc0, R50 ;  /* 0x000000c03436a825 */ /* 0x001fc800078e0032 */
[----:B------:R-:W-:Y:S01]  /*7070*/  @!P2 IMAD R53, R53, 0xc0, RZ ;  /* 0x000000c03535a824 */ /* 0x000fe200078e02ff */
[----:B---3--:R-:W-:-:S03]  /*7080*/  @!P2 IADD3 R82, P3, P4, R96, R82, R54 ;  /* 0x000000526052a210 */ /* 0x008fc60007c7e036 */
[----:B------:R-:W-:-:S05]  /*7090*/  @!P2 IMAD.IADD R52, R55, 0x1, R53 ;  /* 0x000000013734a824 */ /* 0x000fca00078e0235 */
[----:B------:R-:W-:Y:S02]  /*70a0*/  @!P2 IADD3.X R83, R35, R83, R52, P3, P4 ;  /* 0x000000532353a210 */ /* 0x000fe40001fe8434 */
[----:B-1----:R-:W-:-:S04]  /*70b0*/  @!P5 IADD3 R58, P3, P4, R96, R58, R50 ;  /* 0x0000003a603ad210 */ /* 0x002fc80007c7e032 */
[----:B------:R-:W-:Y:S02]  /*70c0*/  @!P5 IADD3.X R59, R35, R59, R139, P3, P4 ;  /* 0x0000003b233bd210 */ /* 0x000fe40001fe848b */
[----:B------:R-:W-:-:S04]  /*70d0*/  ISETP.GE.AND P4, PT, R60, R119, PT ;  /* 0x000000773c00720c */ /* 0x000fc80003f86270 */
[----:B------:R-:W-:-:S13]  /*70e0*/  ISETP.GE.OR P4, PT, R18, R128, P4 ;  /* 0x000000801200720c */ /* 0x000fda0002786670 */
[----:B------:R-:W-:Y:S01]  /*70f0*/  @!P4 IADD3 R55, P3, P6, R90, R48, R10 ;  /* 0x000000305a37c210 */ /* 0x000fe20007e7e00a */
[----:B------:R-:W0:Y:S03]  /*7100*/  @!P4 LDC.64 R64, c[0x0][0x3e8] ;  /* 0x0000fa00ff40cb82 */ /* 0x000e260000000a00 */
[----:B------:R-:W-:Y:S02]  /*7110*/  @!P4 IADD3.X R60, R33, R145, R12, P3, P6 ;  /* 0x00000091213cc210 */ /* 0x000fe40001fec40c */
[----:B------:R-:W-:-:S03]  /*7120*/  ISETP.GE.AND P3, PT, R62, R119, PT ;  /* 0x000000773e00720c */ /* 0x000fc60003f66270 */
[----:B------:R-:W1:Y:S01]  /*7130*/  @!P4 LDC.64 R66, c[0x0][0x400] ;  /* 0x00010000ff42cb82 */ /* 0x000e620000000a00 */
[----:B------:R-:W-:-:S13]  /*7140*/  ISETP.GE.OR P3, PT, R18, R128, P3 ;  /* 0x000000801200720c */ /* 0x000fda0001f66670 */
[----:B------:R-:W-:Y:S01]  /*7150*/  @!P3 IADD3 R49, P0, P6, R90, R9, R48 ;  /* 0x000000095a31b210 */ /* 0x000fe20007e1e030 */
[----:B------:R-:W2:Y:S03]  /*7160*/  @!P3 LDC.64 R72, c[0x0][0x3e8] ;  /* 0x0000fa00ff48bb82 */ /* 0x000ea60000000a00 */
[----:B------:R-:W-:Y:S02]  /*7170*/  @!P3 IADD3.X R52, R33, R11, R145, P0, P6 ;  /* 0x0000000b2134b210 */ /* 0x000fe400007ec491 */
[----:B------:R-:W-:-:S03]  /*7180*/  @!P4 IADD3 R53, P0, P6, R96, R50, R6 ;  /* 0x000000326035c210 */ /* 0x000fc60007e1e006 */
[----:B------:R-:W3:Y:S01]  /*7190*/  @!P3 LDC.64 R74, c[0x0][0x400] ;  /* 0x00010000ff4abb82 */ /* 0x000ee20000000a00 */
[----:B------:R-:W-:Y:S02]  /*71a0*/  @!P4 IADD3.X R54, R35, R139, R8, P0, P6 ;  /* 0x0000008b2336c210 */ /* 0x000fe400007ec408 */
[----:B------:R-:W-:-:S04]  /*71b0*/  @!P3 IADD3 R51, P0, P6, R96, R5, R50 ;  /* 0x000000056033b210 */ /* 0x000fc80007e1e032 */
[----:B------:R-:W-:Y:S02]  /*71c0*/  @!P3 IADD3.X R48, R35, R7, R139, P0, P6 ;  /* 0x000000072330b210 */ /* 0x000fe400007ec48b */
[----:B0-----:R-:W-:Y:S02]  /*71d0*/  @!P4 IADD3 R64, P6, R55, R64, RZ ;  /* 0x000000403740c210 */ /* 0x001fe40007fde0ff */
[----:B------:R-:W-:Y:S02]  /*71e0*/  CS2R R62, SRZ ;  /* 0x00000000003e7805 */ /* 0x000fe4000001ff00 */
[----:B------:R-:W-:Y:S01]  /*71f0*/  ISETP.NE.AND P0, PT, R61, RZ, PT ;  /* 0x000000ff3d00720c */ /* 0x000fe20003f05270 */
[----:B------:R-:W-:Y:S01]  /*7200*/  @!P4 IMAD.X R65, R60, 0x1, R65, P6 ;  /* 0x000000013c41c824 */ /* 0x000fe200030e0641 */
[----:B-1----:R-:W-:-:S05]  /*7210*/  @!P4 IADD3 R66, P6, R53, R66, RZ ;  /* 0x000000423542c210 */ /* 0x002fca0007fde0ff */
[----:B------:R-:W-:Y:S01]  /*7220*/  @!P4 IMAD.X R67, R54, 0x1, R67, P6 ;  /* 0x000000013643c824 */ /* 0x000fe200030e0643 */
[----:B--2---:R-:W-:Y:S02]  /*7230*/  @!P3 IADD3 R72, P6, R49, R72, RZ ;  /* 0x000000483148b210 */ /* 0x004fe40007fde0ff */
[----:B------:R-:W-:-:S03]  /*7240*/  CS2R R54, SRZ ;  /* 0x0000000000367805 */ /* 0x000fc6000001ff00 */
[----:B------:R-:W-:Y:S01]  /*7250*/  @!P3 IMAD.X R73, R52, 0x1, R73, P6 ;  /* 0x000000013449b824 */ /* 0x000fe200030e0649 */
[----:B---3--:R-:W-:Y:S02]  /*7260*/  @!P3 IADD3 R74, P6, R51, R74, RZ ;  /* 0x0000004a334ab210 */ /* 0x008fe40007fde0ff */
[----:B------:R-:W-:Y:S02]  /*7270*/  CS2R R50, SRZ ;  /* 0x0000000000327805 */ /* 0x000fe4000001ff00 */
[----:B------:R-:W-:Y:S02]  /*7280*/  CS2R R52, SRZ ;  /* 0x0000000000347805 */ /* 0x000fe4000001ff00 */
[----:B------:R-:W-:Y:S02]  /*7290*/  @!P3 IADD3.X R75, R48, R75, RZ, P6, !PT ;  /* 0x0000004b304bb210 */ /* 0x000fe400037fe4ff */
[----:B------:R-:W-:Y:S02]  /*72a0*/  CS2R R48, SRZ ;  /* 0x0000000000307805 */ /* 0x000fe4000001ff00 */
[----:B------:R-:W-:Y:S01]  /*72b0*/  CS2R R60, SRZ ;  /* 0x00000000003c7805 */ /* 0x000fe2000001ff00 */
[----:B------:R0:W2:Y:S04]  /*72c0*/  @!P5 LDG.E.128 R52, desc[UR60][R58.64] ;  /* 0x0000003c3a34d981 */ /* 0x0000a8000c1e1d00 */
[----:B------:R1:W3:Y:S01]  /*72d0*/  @!P5 LDG.E.128 R48, desc[UR60][R56.64] ;  /* 0x0000003c3830d981 */ /* 0x0002e2000c1e1d00 */
[----:B------:R-:W-:-:S02]  /*72e0*/  CS2R R68, SRZ ;  /* 0x0000000000447805 */ /* 0x000fc4000001ff00 */
[----:B------:R-:W-:Y:S01]  /*72f0*/  CS2R R70, SRZ ;  /* 0x0000000000467805 */ /* 0x000fe2000001ff00 */
[----:B------:R4:W5:Y:S01]  /*7300*/  @!P4 LDG.E.128 R60, desc[UR60][R66.64] ;  /* 0x0000003c423cc981 */ /* 0x000962000c1e1d00 */
[----:B0-----:R-:W-:Y:S02]  /*7310*/  CS2R R58, SRZ ;  /* 0x00000000003a7805 */ /* 0x001fe4000001ff00 */
[----:B------:R-:W-:Y:S02]  /*7320*/  CS2R R76, SRZ ;  /* 0x00000000004c7805 */ /* 0x000fe4000001ff00 */
[----:B------:R0:W5:Y:S01]  /*7330*/  @!P3 LDG.E.128 R68, desc[UR60][R74.64] ;  /* 0x0000003c4a44b981 */ /* 0x000162000c1e1d00 */
[----:B-1----:R-:W-:Y:S02]  /*7340*/  CS2R R56, SRZ ;  /* 0x0000000000387805 */ /* 0x002fe4000001ff00 */
[----:B----4-:R-:W-:-:S04]  /*7350*/  CS2R R66, SRZ ;  /* 0x0000000000427805 */ /* 0x010fc8000001ff00 */
[----:B------:R1:W4:Y:S01]  /*7360*/  @!P4 LDG.E.128 R56, desc[UR60][R64.64] ;  /* 0x0000003c4038c981 */ /* 0x000322000c1e1d00 */
[----:B------:R-:W-:Y:S02]  /*7370*/  CS2R R78, SRZ ;  /* 0x00000000004e7805 */ /* 0x000fe4000001ff00 */
[----:B0-----:R-:W-:-:S04]  /*7380*/  CS2R R74, SRZ ;  /* 0x00000000004a7805 */ /* 0x001fc8000001ff00 */
[----:B------:R-:W4:Y:S01]  /*7390*/  @!P2 LDG.E.128 R76, desc[UR60][R82.64] ;  /* 0x0000003c524ca981 */ /* 0x000f22000c1e1d00 */
[----:B-1----:R-:W-:-:S06]  /*73a0*/  CS2R R64, SRZ ;  /* 0x0000000000407805 */ /* 0x002fcc000001ff00 */
[----:B------:R0:W4:Y:S02]  /*73b0*/  @!P3 LDG.E.128 R64, desc[UR60][R72.64] ;  /* 0x0000003c4840b981 */ /* 0x000124000c1e1d00 */
[----:B0-----:R-:W-:-:S06]  /*73c0*/  CS2R R72, SRZ ;  /* 0x0000000000487805 */ /* 0x001fcc000001ff00 */
[----:B------:R-:W4:Y:S01]  /*73d0*/  @!P2 LDG.E.128 R72, desc[UR60][R80.64] ;  /* 0x0000003c5048a981 */ /* 0x000f22000c1e1d00 */
[----:B------:R-:W-:Y:S02]  /*73e0*/  ISETP.NE.AND P5, PT, R232, 0x3, PT ;  /* 0x00000003e800780c */ /* 0x000fe40003fa5270 */
[----:B------:R-:W-:Y:S01]  /*73f0*/  ISETP.GE.AND P2, PT, R18, R128, PT ;  /* 0x000000801200720c */ /* 0x000fe20003f46270 */
[----:B--2---:R-:W-:Y:S02]  /*7400*/  IMAD.MOV.U32 R164, RZ, RZ, R52 ;  /* 0x000000ffffa47224 */ /* 0x004fe400078e0034 */
[----:B------:R-:W-:Y:S02]  /*7410*/  IMAD.MOV.U32 R160, RZ, RZ, R54 ;  /* 0x000000ffffa07224 */ /* 0x000fe400078e0036 */
[----:B---3--:R-:W-:Y:S02]  /*7420*/  IMAD.MOV.U32 R163, RZ, RZ, R48 ;  /* 0x000000ffffa37224 */ /* 0x008fe400078e0030 */
[----:B------:R-:W-:-:S02]  /*7430*/  IMAD.MOV.U32 R162, RZ, RZ, R50 ;  /* 0x000000ffffa27224 */ /* 0x000fc400078e0032 */
[----:B-----5:R-:W-:Y:S02]  /*7440*/  IMAD.MOV.U32 R156, RZ, RZ, R60 ;  /* 0x000000ffff9c7224 */ /* 0x020fe400078e003c */
[----:B------:R-:W-:Y:S02]  /*7450*/  IMAD.MOV.U32 R157, RZ, RZ, R62 ;  /* 0x000000ffff9d7224 */ /* 0x000fe400078e003e */
[----:B------:R-:W-:Y:S02]  /*7460*/  IMAD.MOV.U32 R151, RZ, RZ, R68 ;  /* 0x000000ffff977224 */ /* 0x000fe400078e0044 */
[----:B------:R-:W-:Y:S01]  /*7470*/  IMAD.MOV.U32 R150, RZ, RZ, R70 ;  /* 0x000000ffff967224 */ /* 0x000fe200078e0046 */
[----:B----4-:R-:W-:Y:S01]  /*7480*/  MOV R154, R56 ;  /* 0x00000038009a7202 */ /* 0x010fe20000000f00 */
[----:B------:R-:W-:Y:S01]  /*7490*/  IMAD.MOV.U32 R155, RZ, RZ, R58 ;  /* 0x000000ffff9b7224 */ /* 0x000fe200078e003a */
[----:B------:R-:W-:Y:S01]  /*74a0*/  MOV R146, R76 ;  /* 0x0000004c00927202 */ /* 0x000fe20000000f00 */
[----:B------:R-:W-:-:S02]  /*74b0*/  IMAD.MOV.U32 R147, RZ, RZ, R78 ;  /* 0x000000ffff937224 */ /* 0x000fc400078e004e */
[----:B------:R-:W-:Y:S01]  /*74c0*/  IMAD.MOV.U32 R153, RZ, RZ, R64 ;  /* 0x000000ffff997224 */ /* 0x000fe200078e0040 */
[----:B------:R-:W-:Y:S01]  /*74d0*/  MOV R152, R66 ;  /* 0x0000004200987202 */ /* 0x000fe20000000f00 */
[----:B------:R-:W-:Y:S02]  /*74e0*/  IMAD.MOV.U32 R144, RZ, RZ, R72 ;  /* 0x000000ffff907224 */ /* 0x000fe400078e0048 */
[----:B------:R-:W-:Y:S01]  /*74f0*/  IMAD.MOV.U32 R145, RZ, RZ, R74 ;  /* 0x000000ffff917224 */ /* 0x000fe200078e004a */
[----:B------:R-:W-:Y:S06]  /*7500*/  @!P5 BRA `(.L_x_388) ;  /* 0x000000000004d947 */ /* 0x000fec0003800000 */
[----:B------:R-:W-:Y:S01]  /*7510*/  BPT.TRAP 0x1 ;  /* 0x000000040000795c */ /* 0x000fe20000300000 */
.L_x_388:
[----:B------:R-:W-:Y:S01]  /*7520*/  IMAD R110, R17, 0x8, R16 ;  /* 0x00000008116e7824 */ /* 0x000fe200078e0210 */
[----:B------:R-:W-:Y:S01]  /*7530*/  SHF.L.U32 R130, R231, 0x1f, RZ ;  /* 0x0000001fe7827819 */ /* 0x000fe200000006ff */
[----:B------:R-:W0:Y:S01]  /*7540*/  LDC R148, c[0x0][0x2f4] ;  /* 0x0000bd00ff947b82 */ /* 0x000e220000000800 */
[----:B------:R-:W-:Y:S01]  /*7550*/  IMAD.MOV.U32 R127, RZ, RZ, R129 ;  /* 0x000000ffff7f7224 */ /* 0x000fe200078e0081 */
[----:B------:R-:W-:Y:S01]  /*7560*/  BSSY B1, `(.L_x_389) ;  /* 0x0000005000017945 */ /* 0x000fe20003800000 */
[----:B------:R-:W1:Y:S05]  /*7570*/  SYNCS.PHASECHK.TRANS64.TRYWAIT P3, [R110+URZ+0x2e890], R130 ;  /* 0x02e890826e0075a7 */ /* 0x000e6a000806017f */
[----:B------:R-:W2:Y:S01]  /*7580*/  LDC.64 R128, c[0x0][0x300] ;  /* 0x0000c000ff807b82 */ /* 0x000ea20000000a00 */
[----:B0-----:R-:W-:Y:S01]  /*7590*/  IMAD.IADD R149, R148, 0x1, -R120 ;  /* 0x0000000194957824 */ /* 0x001fe200078e0a78 */
[----:B-1----:R-:W-:Y:S06]  /*75a0*/  @!P3 BRA `(.L_x_390) ;  /* 0x000001f80068b947 */ /* 0x002fec0003800000 */
.L_x_644:
[----:B------:R-:W-:Y:S05]  /*75b0*/  BSYNC B1 ;  /* 0x0000000000017941 */ /* 0x000fea0003800000 */
.L_x_389:
[----:B------:R-:W-:Y:S01]  /*75c0*/  ISETP.GE.OR P3, PT, R228, R119, P0 ;  /* 0x00000077e400720c */ /* 0x000fe20000766670 */
[----:B------:R-:W-:-:S12]  /*75d0*/  BSSY B1, `(.L_x_391) ;  /* 0x00000f8000017945 */ /* 0x000fd80003800000 */
[----:B------:R-:W-:Y:S05]  /*75e0*/  @P3 BRA `(.L_x_392) ;  /* 0x0000000c00d83947 */ /* 0x000fea0003800000 */
[----:B------:R-:W1:Y:S01]  /*75f0*/  S2R R81, SR_TID.X ;  /* 0x0000000000517919 */ /* 0x000e620000002100 */
[----:B------:R-:W-:Y:S01]  /*7600*/  SHF.R.S32.HI R80, RZ, 0x1f, R228 ;  /* 0x0000001fff507819 */ /* 0x000fe200000114e4 */
[-C--:B--2---:R-:W-:Y:S01]  /*7610*/  IMAD.WIDE.U32 R138, R228, R128.reuse, R126 ;  /* 0x00000080e48a7225 */ /* 0x084fe200078e007e */
[----:B------:R-:W-:Y:S01]  /*7620*/  ISETP.NE.AND P6, PT, R0, RZ, PT ;  /* 0x000000ff0000720c */ /* 0x000fe20003fc5270 */
[----:B------:R-:W-:Y:S02]  /*7630*/  BSSY B2, `(.L_x_393) ;  /* 0x00000e6000027945 */ /* 0x000fe40003800000 */
[----:B------:R-:W-:Y:S01]  /*7640*/  IMAD R80, R80, R128, RZ ;  /* 0x0000008050507224 */ /* 0x000fe200078e02ff */
[----:B------:R-:W-:-:S03]  /*7650*/  IADD3 R158, P3, P4, R44, R138, R37 ;  /* 0x0000008a2c9e7210 */ /* 0x000fc60007c7e025 */
[----:B------:R-:W-:Y:S01]  /*7660*/  IMAD R159, R228, R129, R80 ;  /* 0x00000081e49f7224 */ /* 0x000fe200078e0250 */
[----:B------:R-:W-:-:S04]  /*7670*/  SEL R80, R120, R149, !P6 ;  /* 0x0000009578507207 */ /* 0x000fc80007000000 */
[----:B------:R-:W-:-:S04]  /*7680*/  IADD3 R159, R159, R139, RZ ;  /* 0x0000008b9f9f7210 */ /* 0x000fc80007ffe0ff */
[----:B------:R-:W-:Y:S01]  /*7690*/  IADD3.X R165, R40, R159, R39, P3, P4 ;  /* 0x0000009f28a57210 */ /* 0x000fe20001fe8427 */
[----:B-1----:R-:W-:Y:S01]  /*76a0*/  VIADD R83, R81, 0xffffff80 ;  /* 0xffffff8051537836 */ /* 0x002fe20000000000 */
[----:B------:R-:W-:-:S04]  /*76b0*/  SHF.R.S32.HI R81, RZ, 0x1f, R80 ;  /* 0x0000001fff517819 */ /* 0x000fc80000011450 */
[----:B------:R-:W-:Y:S02]  /*76c0*/  LEA.HI R81, R81, R80, RZ, 0x5 ;  /* 0x0000005051517211 */ /* 0x000fe400078f28ff */
[----:B------:R-:W-:Y:S02]  /*76d0*/  SHF.R.S32.HI R82, RZ, 0x1f, R83 ;  /* 0x0000001fff527819 */ /* 0x000fe40000011453 */
[----:B------:R-:W-:Y:S02]  /*76e0*/  LEA.HI.SX32 R81, R81, R36, 0x1b ;  /* 0x0000002451517211 */ /* 0x000fe400078fdaff */
[----:B------:R-:W-:-:S03]  /*76f0*/  LEA.HI R82, R82, R83, RZ, 0x5 ;  /* 0x0000005352527211 */ /* 0x000fc600078f28ff */
[----:B------:R-:W-:Y:S02]  /*7700*/  IMAD.SHL.U32 R161, R81, 0x10, RZ ;  /* 0x0000001051a17824 */ /* 0x000fe400078e00ff */
[----:B------:R-:W-:-:S03]  /*7710*/  IMAD.SHL.U32 R82, R82, 0x20, RZ ;  /* 0x0000002052527824 */ /* 0x000fc600078e00ff */
[----:B------:R-:W-:Y:S02]  /*7720*/  LOP3.LUT R81, R3, 0x70, R161, 0xf8, !PT ;  /* 0x0000007003517812 */ /* 0x000fe400078ef8a1 */
[----:B------:R-:W-:Y:S02]  /*7730*/  LOP3.LUT R82, R82, 0xfffffc00, RZ, 0xc0, !PT ;  /* 0xfffffc0052527812 */ /* 0x000fe400078ec0ff */
[----:B------:R-:W-:-:S05]  /*7740*/  LOP3.LUT R81, R81, R20, RZ, 0x3c, !PT ;  /* 0x0000001451517212 */ /* 0x000fca00078e3cff */
[----:B------:R-:W-:Y:S02]  /*7750*/  IMAD.IADD R80, R82, 0x1, R81 ;  /* 0x0000000152507824 */ /* 0x000fe400078e0251 */
[C---:B------:R-:W-:Y:S02]  /*7760*/  IMAD R81, R17.reuse, 0x7000, R116 ;  /* 0x0000700011517824 */ /* 0x040fe400078e0274 */
[----:B------:R-:W-:-:S03]  /*7770*/  IMAD R83, R17, 0x7000, R80 ;  /* 0x0000700011537824 */ /* 0x000fc600078e0250 */
[C---:B------:R-:W-:Y:S01]  /*7780*/  IADD3 R81, R16.reuse, R81, RZ ;  /* 0x0000005110517210 */ /* 0x040fe20007ffe0ff */
[----:B------:R-:W-:-:S05]  /*7790*/  IMAD.IADD R84, R16, 0x1, R83 ;  /* 0x0000000110547824 */ /* 0x000fca00078e0253 */
[----:B------:R-:W1:Y:S04]  /*77a0*/  LDS.128 R80, [R81+0x20400] ;  /* 0x0204000051507984 */ /* 0x000e680000000c00 */
[----:B------:R-:W2:Y:S01]  /*77b0*/  LDS.128 R84, [R84+0x20400] ;  /* 0x0204000054547984 */ /* 0x000ea20000000c00 */
[----:B------:R-:W-:Y:S05]  /*77c0*/  @P2 BRA `(.L_x_394) ;  /* 0x0000000c00302947 */ /* 0x000fea0003800000 */
[--C-:B------:R-:W-:Y:S02]  /*77d0*/  SHF.R.U32.HI R171, RZ, 0x8, R49.reuse ;  /* 0x00000008ffab7819 */ /* 0x100fe40000011631 */
[----:B------:R-:W-:Y:S02]  /*77e0*/  LOP3.LUT R50, R49, 0xff0000ff, RZ, 0xc0, !PT ;  /* 0xff0000ff31327812 */ /* 0x000fe400078ec0ff */
[----:B------:R-:W-:Y:S02]  /*77f0*/  SHF.R.U32.HI R170, RZ, 0x10, R49 ;  /* 0x00000010ffaa7819 */ /* 0x000fe40000011631 */
[--C-:B------:R-:W-:Y:S02]  /*7800*/  SHF.R.U32.HI R167, RZ, 0x8, R53.reuse ;  /* 0x00000008ffa77819 */ /* 0x100fe40000011635 */
[----:B------:R-:W-:Y:S02]  /*7810*/  LOP3.LUT R54, R53, 0xff0000ff, RZ, 0xc0, !PT ;  /* 0xff0000ff35367812 */ /* 0x000fe400078ec0ff */
[----:B------:R-:W-:Y:S01]  /*7820*/  SHF.R.U32.HI R49, RZ, 0x10, R53 ;  /* 0x00000010ff317819 */ /* 0x000fe20000011635 */
[----:B------:R-:W-:Y:S01]  /*7830*/  IMAD.SHL.U32 R53, R171, 0x100, RZ ;  /* 0x00000100ab357824 */ /* 0x000fe200078e00ff */
[--C-:B------:R-:W-:Y:S01]  /*7840*/  SHF.R.U32.HI R168, RZ, 0x8, R51.reuse ;  /* 0x00000008ffa87819 */ /* 0x100fe20000011633 */
[----:B------:R-:W-:Y:S01]  /*7850*/  IMAD.SHL.U32 R167, R167, 0x100, RZ ;  /* 0x00000100a7a77824 */ /* 0x000fe200078e00ff */
[----:B------:R-:W-:Y:S01]  /*7860*/  LOP3.LUT R52, R51, 0xff0000ff, RZ, 0xc0, !PT ;  /* 0xff0000ff33347812 */ /* 0x000fe200078ec0ff */
[----:B------:R-:W-:Y:S01]  /*7870*/  IMAD.U32 R49, R49, 0x10000, RZ ;  /* 0x0001000031317824 */ /* 0x000fe200078e00ff */
[----:B------:R-:W-:-:S02]  /*7880*/  SHF.R.U32.HI R48, RZ, 0x10, R51 ;  /* 0x00000010ff307819 */ /* 0x000fc40000011633 */
[----:B------:R-:W-:Y:S01]  /*7890*/  LOP3.LUT R50, R50, 0xff00, R53, 0xf8, !PT ;  /* 0x0000ff0032327812 */ /* 0x000fe200078ef835 */
[----:B------:R-:W-:Y:S01]  /*78a0*/  IMAD.U32 R53, R170, 0x10000, RZ ;  /* 0x00010000aa357824 */ /* 0x000fe200078e00ff */
[--C-:B------:R-:W-:Y:S02]  /*78b0*/  SHF.R.U32.HI R169, RZ, 0x8, R55.reuse ;  /* 0x00000008ffa97819 */ /* 0x100fe40000011637 */
[----:B------:R-:W-:Y:S02]  /*78c0*/  LOP3.LUT R166, R55, 0xff0000ff, RZ, 0xc0, !PT ;  /* 0xff0000ff37a67812 */ /* 0x000fe400078ec0ff */
[----:B------:R-:W-:Y:S01]  /*78d0*/  SHF.R.U32.HI R51, RZ, 0x10, R55 ;  /* 0x00000010ff337819 */ /* 0x000fe20000011637 */
[----:B------:R-:W-:Y:S01]  /*78e0*/  IMAD.SHL.U32 R55, R168, 0x100, RZ ;  /* 0x00000100a8377824 */ /* 0x000fe200078e00ff */
[----:B------:R-:W-:Y:S01]  /*78f0*/  LOP3.LUT R50, R50, 0xff0000, R53, 0xf8, !PT ;  /* 0x00ff000032327812 */ /* 0x000fe200078ef835 */
[----:B------:R-:W-:Y:S01]  /*7900*/  IMAD.U32 R53, R48, 0x10000, RZ ;  /* 0x0001000030357824 */ /* 0x000fe200078e00ff */
[----:B------:R-:W-:Y:S01]  /*7910*/  SHF.L.U32 R169, R169, 0x8, RZ ;  /* 0x00000008a9a97819 */ /* 0x000fe200000006ff */
[----:B------:R-:W-:Y:S01]  /*7920*/  IMAD.U32 R172, R51, 0x10000, RZ ;  /* 0x0001000033ac7824 */ /* 0x000fe200078e00ff */
[----:B------:R-:W-:-:S02]  /*7930*/  LOP3.LUT R52, R52, 0xff00, R55, 0xf8, !PT ;  /* 0x0000ff0034347812 */ /* 0x000fc400078ef837 */
[----:B------:R-:W-:Y:S02]  /*7940*/  LOP3.LUT R170, R54, 0xff00, R167, 0xf8, !PT ;  /* 0x0000ff0036aa7812 */ /* 0x000fe400078ef8a7 */
[----:B------:R-:W-:Y:S02]  /*7950*/  F2FP.F16.E4M3.UNPACK_B R168, R164.H1 ;  /* 0x000000a4ffa8723e */ /* 0x000fe400030006ff */
[----:B--2---:R-:W-:Y:S02]  /*7960*/  F2FP.F16.E4M3.UNPACK_B R55, R84.H1 ;  /* 0x00000054ff37723e */ /* 0x004fe400030006ff */
[----:B-1----:R-:W-:Y:S02]  /*7970*/  F2FP.F16.E4M3.UNPACK_B R54, R80.H1 ;  /* 0x00000050ff36723e */ /* 0x002fe400030006ff */
[----:B------:R-:W-:Y:S01]  /*7980*/  LOP3.LUT R171, R166, 0xff00, R169, 0xf8, !PT ;  /* 0x0000ff00a6ab7812 */ /* 0x000fe200078ef8a9 */
[----:B------:R-:W-:Y:S01]  /*7990*/  HADD2.F32 R169, -RZ, R168.H0_H0 ;  /* 0x200000a8ffa97230 */ /* 0x000fe20000004100 */
[----:B------:R-:W-:Y:S01]  /*79a0*/  LOP3.LUT R48, R52, 0xff0000, R53, 0xf8, !PT ;  /* 0x00ff000034307812 */ /* 0x000fe200078ef835 */
[----:B------:R-:W-:Y:S01]  /*79b0*/  HADD2.F32 R53, -RZ, R55.H0_H0 ;  /* 0x20000037ff357230 */ /* 0x000fe20000004100 */
[----:B------:R-:W-:Y:S01]  /*79c0*/  F2FP.F16.E4M3.UNPACK_B R166, R163.H1 ;  /* 0x000000a3ffa6723e */ /* 0x000fe200030006ff */
[--C-:B------:R-:W-:Y:S01]  /*79d0*/  HADD2.F32 R52, -RZ, R54.reuse.H0_H0 ;  /* 0x20000036ff347230 */ /* 0x100fe20000004100 */
[----:B------:R-:W-:Y:S01]  /*79e0*/  F2FP.F16.E4M3.UNPACK_B R84, R84 ;  /* 0x00000054ff54723e */ /* 0x000fe200020006ff */
[----:B------:R-:W-:-:S02]  /*79f0*/  HADD2.F32 R54, -RZ, R54.H1_H1 ;  /* 0x30000036ff367230 */ /* 0x000fc40000004100 */
[CC--:B------:R-:W-:Y:S01]  /*7a00*/  FMUL.FTZ R173, R53.reuse, R169.reuse ;  /* 0x000000a935ad7220 */ /* 0x0c0fe20000410000 */
[--C-:B------:R-:W-:Y:S02]  /*7a10*/  HADD2.F32 R167, -RZ, R166.reuse.H0_H0 ;  /* 0x200000a6ffa77230 */ /* 0x100fe40000004100 */
[----:B------:R-:W-:Y:S01]  /*7a20*/  FMUL.FTZ R174, R52, R169 ;  /* 0x000000a934ae7220 */ /* 0x000fe20000410000 */
[----:B------:R-:W-:Y:S01]  /*7a30*/  HADD2.F32 R169, -RZ, R166.H1_H1 ;  /* 0x300000a6ffa97230 */ /* 0x000fe20000004100 */
[----:B------:R-:W-:Y:S01]  /*7a40*/  LOP3.LUT R51, R170, 0xff0000, R49, 0xf8, !PT ;  /* 0x00ff0000aa337812 */ /* 0x000fe200078ef831 */
[----:B------:R-:W-:Y:S02]  /*7a50*/  HADD2.F32 R166, -RZ, R55.H1_H1 ;  /* 0x30000037ffa67230 */ /* 0x000fe40000004100 */
[-C--:B------:R-:W-:Y:S01]  /*7a60*/  FFMA.FTZ R52, R52, R167.reuse, -R173 ;  /* 0x000000a734347223 */ /* 0x080fe200000108ad */
[----:B------:R-:W-:Y:S01]  /*7a70*/  FFMA.FTZ R53, R53, R167, R174 ;  /* 0x000000a735357223 */ /* 0x000fe200000100ae */
[----:B------:R-:W-:Y:S01]  /*7a80*/  HADD2.F32 R173, -RZ, R168.H1_H1 ;  /* 0x300000a8ffad7230 */ /* 0x000fe20000004100 */
[----:B------:R-:W-:Y:S01]  /*7a90*/  F2FP.F16.E4M3.UNPACK_B R168, R164 ;  /* 0x000000a4ffa8723e */ /* 0x000fe200020006ff */
[----:B------:R-:W-:Y:S01]  /*7aa0*/  HADD2.F32 R164, -RZ, R84.H0_H0 ;  /* 0x20000054ffa47230 */ /* 0x000fe20000004100 */
[----:B------:R-:W-:-:S02]  /*7ab0*/  F2FP.F16.E4M3.UNPACK_B R167, R163 ;  /* 0x000000a3ffa7723e */ /* 0x000fc400020006ff */
[----:B------:R-:W-:Y:S01]  /*7ac0*/  F2FP.F16.E4M3.UNPACK_B R163, R80 ;  /* 0x00000050ffa3723e */ /* 0x000fe200020006ff */
[-C--:B------:R-:W-:Y:S01]  /*7ad0*/  FMUL.FTZ R55, R166, R173.reuse ;  /* 0x000000ada6377220 */ /* 0x080fe20000410000 */
[----:B------:R-:W-:Y:S01]  /*7ae0*/  LOP3.LUT R49, R171, 0xff0000, R172, 0xf8, !PT ;  /* 0x00ff0000ab317812 */ /* 0x000fe200078ef8ac */
[--C-:B------:R-:W-:Y:S02]  /*7af0*/  HADD2.F32 R171, -RZ, R168.reuse.H0_H0 ;  /* 0x200000a8ffab7230 */ /* 0x100fe40000004100 */
[C---:B------:R-:W-:Y:S01]  /*7b00*/  FMUL.FTZ R173, R54.reuse, R173 ;  /* 0x000000ad36ad7220 */ /* 0x040fe20000410000 */
[----:B------:R-:W-:Y:S02]  /*7b10*/  HADD2.F32 R80, -RZ, R163.H0_H0 ;  /* 0x200000a3ff507230 */ /* 0x000fe40000004100 */
[-C--:B------:R-:W-:Y:S01]  /*7b20*/  FFMA.FTZ R55, R54, R169.reuse, -R55 ;  /* 0x000000a936377223 */ /* 0x080fe20000010837 */
[----:B------:R-:W-:Y:S02]  /*7b30*/  HADD2.F32 R170, -RZ, R168.H1_H1 ;  /* 0x300000a8ffaa7230 */ /* 0x000fe40000004100 */
[----:B------:R-:W-:Y:S01]  /*7b40*/  FFMA.FTZ R54, R166, R169, R173 ;  /* 0x000000a9a6367223 */ /* 0x000fe200000100ad */
[----:B------:R-:W-:-:S02]  /*7b50*/  HADD2.F32 R169, -RZ, R167.H0_H0 ;  /* 0x200000a7ffa97230 */ /* 0x000fc40000004100 */
[-C--:B------:R-:W-:Y:S01]  /*7b60*/  FMUL.FTZ R173, R164, R171.reuse ;  /* 0x000000aba4ad7220 */ /* 0x080fe20000410000 */
[C---:B------:R-:W-:Y:S01]  /*7b70*/  FMUL.FTZ R171, R80.reuse, R171 ;  /* 0x000000ab50ab7220 */ /* 0x040fe20000410000 */
[----:B------:R-:W-:Y:S01]  /*7b80*/  HADD2.F32 R166, -RZ, R84.H1_H1 ;  /* 0x30000054ffa67230 */ /* 0x000fe20000004100 */
[----:B------:R-:W-:Y:S01]  /*7b90*/  F2FP.F16.E4M3.UNPACK_B R172, R160.H1 ;  /* 0x000000a0ffac723e */ /* 0x000fe200030006ff */
[-C--:B------:R-:W-:Y:S01]  /*7ba0*/  FFMA.FTZ R80, R80, R169.reuse, -R173 ;  /* 0x000000a950507223 */ /* 0x080fe200000108ad */
[----:B------:R-:W-:Y:S01]  /*7bb0*/  FFMA.FTZ R84, R164, R169, R171 ;  /* 0x000000a9a4547223 */ /* 0x000fe200000100ab */
[----:B------:R-:W-:Y:S02]  /*7bc0*/  HADD2.F32 R163, -RZ, R163.H1_H1 ;  /* 0x300000a3ffa37230 */ /* 0x000fe40000004100 */
[----:B------:R-:W-:Y:S01]  /*7bd0*/  FMUL.FTZ R164, R166, R170 ;  /* 0x000000aaa6a47220 */ /* 0x000fe20000410000 */
[----:B------:R-:W-:Y:S01]  /*7be0*/  HADD2.F32 R169, -RZ, R167.H1_H1 ;  /* 0x300000a7ffa97230 */ /* 0x000fe20000004100 */
[----:B------:R-:W-:Y:S01]  /*7bf0*/  F2FP.F16.E4M3.UNPACK_B R168, R86.H1 ;  /* 0x00000056ffa8723e */ /* 0x000fe200030006ff */
[----:B------:R-:W-:-:S02]  /*7c00*/  HADD2.F32 R175, -RZ, R172.H0_H0 ;  /* 0x200000acffaf7230 */ /* 0x000fc40000004100 */
[C---:B------:R-:W-:Y:S01]  /*7c10*/  FMUL.FTZ R173, R163.reuse, R170 ;  /* 0x000000aaa3ad7220 */ /* 0x040fe20000410000 */
[----:B------:R-:W-:Y:S01]  /*7c20*/  F2FP.F16.E4M3.UNPACK_B R171, R162.H1 ;  /* 0x000000a2ffab723e */ /* 0x000fe200030006ff */
[-C--:B------:R-:W-:Y:S01]  /*7c30*/  FFMA.FTZ R167, R163, R169.reuse, -R164 ;  /* 0x000000a9a3a77223 */ /* 0x080fe200000108a4 */
[-C--:B------:R-:W-:Y:S01]  /*7c40*/  F2FP.F16.E4M3.UNPACK_B R164, R82.reuse.H1 ;  /* 0x00000052ffa4723e */ /* 0x080fe200030006ff */
[----:B------:R-:W-:Y:S02]  /*7c50*/  HADD2.F32 R170, -RZ, R168.H0_H0 ;  /* 0x200000a8ffaa7230 */ /* 0x000fe40000004100 */
[----:B------:R-:W-:Y:S01]  /*7c60*/  FFMA.FTZ R163, R166, R169, R173 ;  /* 0x000000a9a6a37223 */ /* 0x000fe200000100ad */
[----:B------:R-:W-:Y:S01]  /*7c70*/  HADD2.F32 R173, -RZ, R171.H0_H0 ;  /* 0x200000abffad7230 */ /* 0x000fe20000004100 */
[----:B------:R-:W-:Y:S01]  /*7c80*/  F2FP.F16.E4M3.UNPACK_B R82, R82 ;  /* 0x00000052ff52723e */ /* 0x000fe200020006ff */
[----:B------:R-:W-:Y:S02]  /*7c90*/  HADD2.F32 R166, -RZ, R164.H0_H0 ;  /* 0x200000a4ffa67230 */ /* 0x000fe40000004100 */
[----:B------:R-:W-:Y:S01]  /*7ca0*/  FMUL.FTZ R177, R170, R175 ;  /* 0x000000afaab17220 */ /* 0x000fe20000410000 */
[----:B------:R-:W-:Y:S01]  /*7cb0*/  HADD2.F32 R172, -RZ, R172.H1_H1 ;  /* 0x300000acffac7230 */ /* 0x000fe20000004100 */
[----:B------:R-:W-:Y:S01]  /*7cc0*/  F2FP.SATFINITE.E4M3.F32.PACK_AB_MERGE_C R53, R54, R53, RZ ;  /* 0x000000353635723e */ /* 0x000fe200048070ff */
[----:B------:R-:W-:-:S02]  /*7cd0*/  HADD2.F32 R168, -RZ, R168.H1_H1 ;  /* 0x300000a8ffa87230 */ /* 0x000fc40000004100 */
[C---:B------:R-:W-:Y:S01]  /*7ce0*/  FMUL.FTZ R175, R166.reuse, R175 ;  /* 0x000000afa6af7220 */ /* 0x040fe20000410000 */
[----:B------:R-:W-:Y:S02]  /*7cf0*/  HADD2.F32 R169, -RZ, R164.H1_H1 ;  /* 0x300000a4ffa97230 */ /* 0x000fe40000004100 */
[-C--:B------:R-:W-:Y:S01]  /*7d00*/  FFMA.FTZ R164, R166, R173.reuse, -R177 ;  /* 0x000000ada6a47223 */ /* 0x080fe200000108b1 */
[----:B------:R-:W-:Y:S02]  /*7d10*/  HADD2.F32 R171, -RZ, R171.H1_H1 ;  /* 0x300000abffab7230 */ /* 0x000fe40000004100 */
[-C--:B------:R-:W-:Y:S01]  /*7d20*/  FMUL.FTZ R174, R168, R172.reuse ;  /* 0x000000aca8ae7220 */ /* 0x080fe20000410000 */
[----:B------:R-:W-:Y:S01]  /*7d30*/  FFMA.FTZ R166, R170, R173, R175 ;  /* 0x000000adaaa67223 */ /* 0x000fe200000100af */
[C---:B------:R-:W-:Y:S01]  /*7d40*/  FMUL.FTZ R177, R169.reuse, R172 ;  /* 0x000000aca9b17220 */ /* 0x040fe20000410000 */
[----:B------:R-:W-:Y:S01]  /*7d50*/  F2FP.F16.E4M3.UNPACK_B R170, R160 ;  /* 0x000000a0ffaa723e */ /* 0x000fe200020006ff */
[-C--:B------:R-:W-:Y:S01]  /*7d60*/  FFMA.FTZ R169, R169, R171.reuse, -R174 ;  /* 0x000000aba9a97223 */ /* 0x080fe200000108ae */
[----:B------:R-:W-:Y:S01]  /*7d70*/  F2FP.F16.E4M3.UNPACK_B R160, R86 ;  /* 0x00000056ffa0723e */ /* 0x000fe200020006ff */
[----:B------:R-:W-:Y:S01]  /*7d80*/  FFMA.FTZ R171, R168, R171, R177 ;  /* 0x000000aba8ab7223 */ /* 0x000fe200000100b1 */
[----:B------:R-:W-:Y:S01]  /*7d90*/  F2FP.F16.E4M3.UNPACK_B R168, R162 ;  /* 0x000000a2ffa8723e */ /* 0x000fe200020006ff */
[----:B------:R-:W-:Y:S01]  /*7da0*/  HADD2.F32 R177, -RZ, R170.H0_H0 ;  /* 0x200000aaffb17230 */ /* 0x000fe20000004100 */
[----:B------:R-:W-:Y:S01]  /*7db0*/  F2FP.SATFINITE.E4M3.F32.PACK_AB_MERGE_C R52, R55, R52, RZ ;  /* 0x000000343734723e */ /* 0x000fe200048070ff */
[----:B------:R-:W-:Y:S01]  /*7dc0*/  HADD2.F32 R162, -RZ, R160.H0_H0 ;  /* 0x200000a0ffa27230 */ /* 0x000fe20000004100 */
[----:B------:R-:W-:Y:S01]  /*7dd0*/  F2FP.F16.E4M3.UNPACK_B R54, R85 ;  /* 0x00000055ff36723e */ /* 0x000fe200020006ff */
[----:B------:R-:W-:Y:S01]  /*7de0*/  HADD2.F32 R179, -RZ, R170.H1_H1 ;  /* 0x300000aaffb37230 */ /* 0x000fe20000004100 */
[----:B------:R-:W-:Y:S01]  /*7df0*/  F2FP.F16.E4M3.UNPACK_B R55, R51 ;  /* 0x00000033ff37723e */ /* 0x000fe200020006ff */
[----:B------:R-:W-:-:S02]  /*7e00*/  HADD2.F32 R86, -RZ, R82.H0_H0 ;  /* 0x20000052ff567230 */ /* 0x000fc40000004100 */
[-C--:B------:R-:W-:Y:S01]  /*7e10*/  FMUL.FTZ R181, R162, R177.reuse ;  /* 0x000000b1a2b57220 */ /* 0x080fe20000410000 */
[----:B------:R-:W-:Y:S01]  /*7e20*/  HADD2.F32 R160, -RZ, R160.H1_H1 ;  /* 0x300000a0ffa07230 */ /* 0x000fe20000004100 */
[----:B------:R-:W-:Y:S01]  /*7e30*/  F2FP.SATFINITE.E4M3.F32.PACK_AB_MERGE_C R84, R163, R84, R53 ;  /* 0x00000054a354723e */ /* 0x000fe20004807035 */
[----:B------:R-:W-:Y:S02]  /*7e40*/  HADD2.F32 R82, -RZ, R82.H1_H1 ;  /* 0x30000052ff527230 */ /* 0x000fe40000004100 */
[----:B------:R-:W-:Y:S01]  /*7e50*/  FMUL.FTZ R177, R86, R177 ;  /* 0x000000b156b17220 */ /* 0x000fe20000410000 */
[--C-:B------:R-:W-:Y:S02]  /*7e60*/  HADD2.F32 R173, -RZ, R168.reuse.H0_H0 ;  /* 0x200000a8ffad7230 */ /* 0x100fe40000004100 */
[-C--:B------:R-:W-:Y:S01]  /*7e70*/  FMUL.FTZ R183, R160, R179.reuse ;  /* 0x000000b3a0b77220 */ /* 0x080fe20000410000 */
[----:B------:R-:W-:Y:S02]  /*7e80*/  HADD2.F32 R175, -RZ, R168.H1_H1 ;  /* 0x300000a8ffaf7230 */ /* 0x000fe40000004100 */
[----:B------:R-:W-:Y:S01]  /*7e90*/  FMUL.FTZ R179, R82, R179 ;  /* 0x000000b352b37220 */ /* 0x000fe20000410000 */
[----:B------:R-:W-:Y:S01]  /*7ea0*/  F2FP.F16.E4M3.UNPACK_B R53, R81 ;  /* 0x00000051ff35723e */ /* 0x000fe200020006ff */
[-C--:B------:R-:W-:Y:S01]  /*7eb0*/  FFMA.FTZ R181, R86, R173.reuse, -R181 ;  /* 0x000000ad56b57223 */ /* 0x080fe200000108b5 */
[----:B------:R-:W-:Y:S01]  /*7ec0*/  FFMA.FTZ R86, R162, R173, R177 ;  /* 0x000000ada2567223 */ /* 0x000fe200000100b1 */
[-C--:B------:R-:W-:Y:S01]  /*7ed0*/  FFMA.FTZ R179, R160, R175.reuse, R179 ;  /* 0x000000afa0b37223 */ /* 0x080fe200000100b3 */
[----:B------:R-:W-:Y:S01]  /*7ee0*/  F2FP.SATFINITE.E4M3.F32.PACK_AB_MERGE_C R80, R167, R80, R52 ;  /* 0x00000050a750723e */ /* 0x000fe20004807034 */
[----:B------:R-:W-:Y:S01]  /*7ef0*/  FFMA.FTZ R82, R82, R175, -R183 ;  /* 0x000000af52527223 */ /* 0x000fe200000108b7 */
[----:B------:R-:W-:Y:S01]  /*7f00*/  HADD2.F32 R160, -RZ, R54.H0_H0 ;  /* 0x20000036ffa07230 */ /* 0x000fe20000004100 */
[----:B------:R-:W-:Y:S01]  /*7f10*/  F2FP.F16.E4M3.UNPACK_B R162, R50 ;  /* 0x00000032ffa2723e */ /* 0x000fe200020006ff */
[----:B------:R-:W-:Y:S01]  /*7f20*/  HADD2.F32 R167, -RZ, R55.H0_H0 ;  /* 0x20000037ffa77230 */ /* 0x000fe20000004100 */
[----:B------:R-:W-:Y:S01]  /*7f30*/  F2FP.SATFINITE.E4M3.F32.PACK_AB_MERGE_C R164, R169, R164, RZ ;  /* 0x000000a4a9a4723e */ /* 0x000fe200048070ff */
[----:B------:R-:W-:Y:S01]  /*7f40*/  HADD2.F32 R52, -RZ, R53.H0_H0 ;  /* 0x20000035ff347230 */ /* 0x000fe20000004100 */
[----:B------:R-:W-:Y:S01]  /*7f50*/  F2FP.F16.E4M3.UNPACK_B R85, R85.H1 ;  /* 0x00000055ff55723e */ /* 0x000fe200030006ff */
[----:B------:R-:W-:Y:S01]  /*7f60*/  HADD2.F32 R163, -RZ, R162.H0_H0 ;  /* 0x200000a2ffa37230 */ /* 0x000fe20000004100 */
[----:B------:R-:W-:Y:S01]  /*7f70*/  F2FP.SATFINITE.E4M3.F32.PACK_AB_MERGE_C R82, R82, R181, R164 ;  /* 0x000000b55252723e */ /* 0x000fe200048070a4 */
[----:B------:R-:W-:Y:S01]  /*7f80*/  FMUL.FTZ R169, R160, R167 ;  /* 0x000000a7a0a97220 */ /* 0x000fe20000410000 */
[----:B------:R-:W-:-:S02]  /*7f90*/  HADD2.F32 R54, -RZ, R54.H1_H1 ;  /* 0x30000036ff367230 */ /* 0x000fc40000004100 */
[C---:B------:R-:W-:Y:S01]  /*7fa0*/  FMUL.FTZ R167, R52.reuse, R167 ;  /* 0x000000a734a77220 */ /* 0x040fe20000410000 */
[----:B------:R-:W-:Y:S02]  /*7fb0*/  HADD2.F32 R164, -RZ, R55.H1_H1 ;  /* 0x30000037ffa47230 */ /* 0x000fe40000004100 */
[-C--:B------:R-:W-:Y:S01]  /*7fc0*/  FFMA.FTZ R52, R52, R163.reuse, -R169 ;  /* 0x000000a334347223 */ /* 0x080fe200000108a9 */
[----:B------:R-:W-:Y:S02]  /*7fd0*/  HADD2.F32 R55, -RZ, R53.H1_H1 ;  /* 0x30000035ff377230 */ /* 0x000fe40000004100 */
[----:B------:R-:W-:Y:S01]  /*7fe0*/  FFMA.FTZ R53, R160, R163, R167 ;  /* 0x000000a3a0357223 */ /* 0x000fe200000100a7 */
[----:B------:R-:W-:Y:S02]  /*7ff0*/  HADD2.F32 R162, -RZ, R162.H1_H1 ;  /* 0x300000a2ffa27230 */ /* 0x000fe40000004100 */
[-C--:B------:R-:W-:Y:S01]  /*8000*/  FMUL.FTZ R160, R54, R164.reuse ;  /* 0x000000a436a07220 */ /* 0x080fe20000410000 */
[----:B------:R-:W-:Y:S01]  /*8010*/  F2FP.F16.E4M3.UNPACK_B R163, R51.H1 ;  /* 0x00000033ffa3723e */ /* 0x000fe200030006ff */
[C---:B------:R-:W-:Y:S01]  /*8020*/  FMUL.FTZ R167, R55.reuse, R164 ;  /* 0x000000a437a77220 */ /* 0x040fe20000410000 */
[----:B------:R-:W-:Y:S01]  /*8030*/  F2FP.F16.E4M3.UNPACK_B R81, R81.H1 ;  /* 0x00000051ff51723e */ /* 0x000fe200030006ff */
[----:B------:R-:W-:Y:S01]  /*8040*/  FFMA.FTZ R55, R55, R162, -R160 ;  /* 0x000000a237377223 */ /* 0x000fe200000108a0 */
[----:B------:R-:W-:Y:S01]  /*8050*/  F2FP.F16.E4M3.UNPACK_B R50, R50.H1 ;  /* 0x00000032ff32723e */ /* 0x000fe200030006ff */
[----:B------:R-:W-:Y:S01]  /*8060*/  HADD2.F32 R160, -RZ, R85.H0_H0 ;  /* 0x20000055ffa07230 */ /* 0x000fe20000004100 */
[----:B------:R-:W-:Y:S01]  /*8070*/  F2FP.SATFINITE.E4M3.F32.PACK_AB_MERGE_C R166, R171, R166, RZ ;  /* 0x000000a6aba6723e */ /* 0x000fe200048070ff */
[----:B------:R-:W-:-:S02]  /*8080*/  HADD2.F32 R164, -RZ, R163.H0_H0 ;  /* 0x200000a3ffa47230 */ /* 0x000fc40000004100 */
[----:B------:R-:W-:Y:S01]  /*8090*/  FFMA.FTZ R54, R54, R162, R167 ;  /* 0x000000a236367223 */ /* 0x000fe200000100a7 */
[----:B------:R-:W-:Y:S01]  /*80a0*/  HADD2.F32 R51, -RZ, R81.H0_H0 ;  /* 0x20000051ff337230 */ /* 0x000fe20000004100 */
[----:B------:R-:W-:Y:S01]  /*80b0*/  F2FP.SATFINITE.E4M3.F32.PACK_AB_MERGE_C R86, R179, R86, R166 ;  /* 0x00000056b356723e */ /* 0x000fe200048070a6 */
[----:B------:R-:W-:Y:S02]  /*80c0*/  HADD2.F32 R162, -RZ, R85.H1_H1 ;  /* 0x30000055ffa27230 */ /* 0x000fe40000004100 */
[-C--:B------:R-:W-:Y:S01]  /*80d0*/  FMUL.FTZ R166, R160, R164.reuse ;  /* 0x000000a4a0a67220 */ /* 0x080fe20000410000 */
[--C-:B------:R-:W-:Y:S02]  /*80e0*/  HADD2.F32 R85, -RZ, R50.reuse.H0_H0 ;  /* 0x20000032ff557230 */ /* 0x100fe40000004100 */
[----:B------:R-:W-:Y:S01]  /*80f0*/  FMUL.FTZ R167, R51, R164 ;  /* 0x000000a433a77220 */ /* 0x000fe20000410000 */
[----:B------:R-:W-:Y:S01]  /*8100*/  HADD2.F32 R81, -RZ, R81.H1_H1 ;  /* 0x30000051ff517230 */ /* 0x000fe20000004100 */
[-C--:B------:R-:W-:Y:S01]  /*8110*/  F2FP.F16.E4M3.UNPACK_B R172, R49.reuse.H1 ;  /* 0x00000031ffac723e */ /* 0x080fe200030006ff */
[----:B------:R-:W-:Y:S01]  /*8120*/  HADD2.F32 R163, -RZ, R163.H1_H1 ;  /* 0x300000a3ffa37230 */ /* 0x000fe20000004100 */
[----:B------:R-:W-:Y:S01]  /*8130*/  F2FP.F16.E4M3.UNPACK_B R171, R49 ;  /* 0x00000031ffab723e */ /* 0x000fe200020006ff */
[----:B------:R-:W-:-:S02]  /*8140*/  HADD2.F32 R164, -RZ, R50.H1_H1 ;  /* 0x30000032ffa47230 */ /* 0x000fc40000004100 */
[-C--:B------:R-:W-:Y:S01]  /*8150*/  FFMA.FTZ R50, R51, R85.reuse, -R166 ;  /* 0x0000005533327223 */ /* 0x080fe200000108a6 */
[----:B------:R-:W-:Y:S01]  /*8160*/  FFMA.FTZ R51, R160, R85, R167 ;  /* 0x00000055a0337223 */ /* 0x000fe200000100a7 */
[CC--:B------:R-:W-:Y:S01]  /*8170*/  FMUL.FTZ R168, R162.reuse, R163.reuse ;  /* 0x000000a3a2a87220 */ /* 0x0c0fe20000410000 */
[C---:B------:R-:W-:Y:S01]  /*8180*/  FMUL.FTZ R167, R81.reuse, R163 ;  /* 0x000000a351a77220 */ /* 0x040fe20000410000 */
[----:B------:R-:W-:Y:S01]  /*8190*/  F2FP.F16.E4M3.UNPACK_B R85, R83 ;  /* 0x00000053ff55723e */ /* 0x000fe200020006ff */
[--C-:B------:R-:W-:Y:S02]  /*81a0*/  HADD2.F32 R173, -RZ, R172.reuse.H0_H0 ;  /* 0x200000acffad7230 */ /* 0x100fe40000004100 */
[-C--:B------:R-:W-:Y:S01]  /*81b0*/  FFMA.FTZ R81, R81, R164.reuse, -R168 ;  /* 0x000000a451517223 */ /* 0x080fe200000108a8 */
[----:B------:R-:W-:Y:S01]  /*81c0*/  FFMA.FTZ R160, R162, R164, R167 ;  /* 0x000000a4a2a07223 */ /* 0x000fe200000100a7 */
[----:B------:R-:W-:Y:S01]  /*81d0*/  F2FP.F16.E4M3.UNPACK_B R164, R87.H1 ;  /* 0x00000057ffa4723e */ /* 0x000fe200030006ff */
[----:B------:R-:W-:Y:S01]  /*81e0*/  HADD2.F32 R172, -RZ, R172.H1_H1 ;  /* 0x300000acffac7230 */ /* 0x000fe20000004100 */
[----:B------:R-:W-:-:S02]  /*81f0*/  F2FP.F16.E4M3.UNPACK_B R83, R83.H1 ;  /* 0x00000053ff53723e */ /* 0x000fc400030006ff */
[----:B------:R-:W-:Y:S01]  /*8200*/  F2FP.F16.E4M3.UNPACK_B R163, R87 ;  /* 0x00000057ffa3723e */ /* 0x000fe200020006ff */
[----:B------:R-:W-:Y:S01]  /*8210*/  HADD2.F32 R167, -RZ, R164.H0_H0 ;  /* 0x200000a4ffa77230 */ /* 0x000fe20000004100 */
[-C--:B------:R-:W-:Y:S01]  /*8220*/  F2FP.F16.E4M3.UNPACK_B R169, R48.reuse.H1 ;  /* 0x00000030ffa9723e */ /* 0x080fe200030006ff */
[----:B------:R-:W-:Y:S01]  /*8230*/  HADD2.F32 R162, -RZ, R83.H0_H0 ;  /* 0x20000053ffa27230 */ /* 0x000fe20000004100 */
[----:B------:R-:W-:Y:S01]  /*8240*/  F2FP.F16.E4M3.UNPACK_B R168, R48 ;  /* 0x00000030ffa8723e */ /* 0x000fe200020006ff */
[----:B------:R-:W-:Y:S02]  /*8250*/  HADD2.F32 R166, -RZ, R163.H0_H0 ;  /* 0x200000a3ffa67230 */ /* 0x000fe40000004100 */
[-C--:B------:R-:W-:Y:S01]  /*8260*/  FMUL.FTZ R177, R167, R173.reuse ;  /* 0x000000ada7b17220 */ /* 0x080fe20000410000 */
[----:B------:R-:W-:Y:S02]  /*8270*/  HADD2.F32 R48, -RZ, R171.H0_H0 ;  /* 0x200000abff307230 */ /* 0x000fe40000004100 */
[----:B------:R-:W-:Y:S01]  /*8280*/  FMUL.FTZ R176, R162, R173 ;  /* 0x000000ada2b07220 */ /* 0x000fe20000410000 */
[----:B------:R-:W-:Y:S01]  /*8290*/  HADD2.F32 R170, -RZ, R169.H0_H0 ;  /* 0x200000a9ffaa7230 */ /* 0x000fe20000004100 */
[----:B------:R-:W-:Y:S01]  /*82a0*/  F2FP.SATFINITE.E4M3.F32.PACK_AB_MERGE_C R50, R81, R50, RZ ;  /* 0x000000325132723e */ /* 0x000fe200048070ff */
[----:B------:R-:W-:-:S02]  /*82b0*/  HADD2.F32 R87, -RZ, R85.H0_H0 ;  /* 0x20000055ff577230 */ /* 0x000fc40000004100 */
[----:B------:R-:W-:Y:S01]  /*82c0*/  FMUL.FTZ R174, R166, R48 ;  /* 0x00000030a6ae7220 */ /* 0x000fe20000410000 */
[----:B------:R-:W-:Y:S02]  /*82d0*/  HADD2.F32 R49, -RZ, R168.H0_H0 ;  /* 0x200000a8ff317230 */ /* 0x000fe40000004100 */
[----:B------:R-:W-:Y:S01]  /*82e0*/  FFMA.FTZ R177, R162, R170, -R177 ;  /* 0x000000aaa2b17223 */ /* 0x000fe200000108b1 */
[----:B------:R-:W-:Y:S02]  /*82f0*/  HADD2.F32 R164, -RZ, R164.H1_H1 ;  /* 0x300000a4ffa47230 */ /* 0x000fe40000004100 */
[----:B------:R-:W-:Y:S01]  /*8300*/  FMUL.FTZ R175, R87, R48 ;  /* 0x0000003057af7220 */ /* 0x000fe20000410000 */
[----:B------:R-:W-:Y:S02]  /*8310*/  HADD2.F32 R83, -RZ, R83.H1_H1 ;  /* 0x30000053ff537230 */ /* 0x000fe40000004100 */
[----:B------:R-:W-:Y:S01]  /*8320*/  FFMA.FTZ R176, R167, R170, R176 ;  /* 0x000000aaa7b07223 */ /* 0x000fe200000100b0 */
[----:B------:R-:W-:-:S02]  /*8330*/  HADD2.F32 R163, -RZ, R163.H1_H1 ;  /* 0x300000a3ffa37230 */ /* 0x000fc40000004100 */
[-C--:B------:R-:W-:Y:S01]  /*8340*/  FFMA.FTZ R48, R87, R49.reuse, -R174 ;  /* 0x0000003157307223 */ /* 0x080fe200000108ae */
[----:B------:R-:W-:Y:S02]  /*8350*/  HADD2.F32 R162, -RZ, R171.H1_H1 ;  /* 0x300000abffa27230 */ /* 0x000fe40000004100 */
[-C--:B------:R-:W-:Y:S01]  /*8360*/  FMUL.FTZ R170, R164, R172.reuse ;  /* 0x000000aca4aa7220 */ /* 0x080fe20000410000 */
[----:B------:R-:W-:Y:S02]  /*8370*/  HADD2.F32 R169, -RZ, R169.H1_H1 ;  /* 0x300000a9ffa97230 */ /* 0x000fe40000004100 */
[----:B------:R-:W-:Y:S01]  /*8380*/  FMUL.FTZ R87, R83, R172 ;  /* 0x000000ac53577220 */ /* 0x000fe20000410000 */
[----:B------:R-:W-:Y:S02]  /*8390*/  HADD2.F32 R85, -RZ, R85.H1_H1 ;  /* 0x30000055ff557230 */ /* 0x000fe40000004100 */
[----:B------:R-:W-:Y:S01]  /*83a0*/  FFMA.FTZ R49, R166, R49, R175 ;  /* 0x00000031a6317223 */ /* 0x000fe200000100af */
[----:B------:R-:W-:-:S02]  /*83b0*/  HADD2.F32 R168, -RZ, R168.H1_H1 ;  /* 0x300000a8ffa87230 */ /* 0x000fc40000004100 */
[-C--:B------:R-:W-:Y:S01]  /*83c0*/  FMUL.FTZ R166, R163, R162.reuse ;  /* 0x000000a2a3a67220 */ /* 0x080fe20000410000 */
[-C--:B------:R-:W-:Y:S01]  /*83d0*/  FFMA.FTZ R170, R83, R169.reuse, -R170 ;  /* 0x000000a953aa7223 */ /* 0x080fe200000108aa */
[C---:B------:R-:W-:Y:S01]  /*83e0*/  FMUL.FTZ R162, R85.reuse, R162 ;  /* 0x000000a255a27220 */ /* 0x040fe20000410000 */
[----:B------:R-:W-:Y:S01]  /*83f0*/  FFMA.FTZ R87, R164, R169, R87 ;  /* 0x000000a9a4577223 */ /* 0x000fe20000010057 */
[-C--:B------:R-:W-:Y:S01]  /*8400*/  FFMA.FTZ R85, R85, R168.reuse, -R166 ;  /* 0x000000a855557223 */ /* 0x080fe200000108a6 */
[----:B------:R-:W-:Y:S01]  /*8410*/  F2FP.SATFINITE.E4M3.F32.PACK_AB_MERGE_C R51, R160, R51, RZ ;  /* 0x00000033a033723e */ /* 0x000fe200048070ff */
[----:B------:R-:W-:Y:S01]  /*8420*/  FFMA.FTZ R162, R163, R168, R162 ;  /* 0x000000a8a3a27223 */ /* 0x000fe200000100a2 */
[----:B------:R-:W-:Y:S02]  /*8430*/  F2FP.SATFINITE.E4M3.F32.PACK_AB_MERGE_C R170, R170, R177, RZ ;  /* 0x000000b1aaaa723e */ /* 0x000fe400048070ff */
[----:B------:R-:W-:Y:S02]  /*8440*/  F2FP.SATFINITE.E4M3.F32.PACK_AB_MERGE_C R87, R87, R176, RZ ;  /* 0x000000b05757723e */ /* 0x000fe400048070ff */
[----:B------:R-:W-:-:S02]  /*8450*/  F2FP.SATFINITE.E4M3.F32.PACK_AB_MERGE_C R83, R85, R48, R170 ;  /* 0x000000305553723e */ /* 0x000fc400048070aa */
[----:B------:R-:W-:Y:S02]  /*8460*/  F2FP.SATFINITE.E4M3.F32.PACK_AB_MERGE_C R81, R55, R52, R50 ;  /* 0x000000343751723e */ /* 0x000fe40004807032 */
[----:B------:R-:W-:Y:S02]  /*8470*/  F2FP.SATFINITE.E4M3.F32.PACK_AB_MERGE_C R85, R54, R53, R51 ;  /* 0x000000353655723e */ /* 0x000fe40004807033 */
[----:B------:R-:W-:-:S07]  /*8480*/  F2FP.SATFINITE.E4M3.F32.PACK_AB_MERGE_C R87, R162, R49, R87 ;  /* 0x00000031a257723e */ /* 0x000fce0004807057 */
.L_x_394:
[----:B------:R-:W-:Y:S05]  /*8490*/  BSYNC B2 ;  /* 0x0000000000027941 */ /* 0x000fea0003800000 */
.L_x_393:
[----:B------:R-:W-:Y:S01]  /*84a0*/  ISETP.GE.AND P3, PT, R161, R148, PT ;  /* 0x00000094a100720c */ /* 0x000fe20003f66270 */
[----:B------:R-:W-:-:S12]  /*84b0*/  ULDC.64 UR4, c[0x0][0x2e8] ;  /* 0x0000ba0000047ab9 */ /* 0x000fd80000000a00 */
[--C-:B------:R-:W-:Y:S02]  /*84c0*/  @!P3 SHF.R.S32.HI R48, RZ, 0x1f, R161.reuse ;  /* 0x0000001fff30b819 */ /* 0x100fe400000114a1 */
[----:B------:R-:W-:-:S04]  /*84d0*/  @!P3 IADD3 R50, P4, P6, R44, R138, R161 ;  /* 0x0000008a2c32b210 */ /* 0x000fc80007e9e0a1 */
[----:B------:R-:W-:Y:S02]  /*84e0*/  @!P3 IADD3.X R159, R40, R159, R48, P4, P6 ;  /* 0x0000009f289fb210 */ /* 0x000fe400027ec430 */
[----:B------:R-:W-:-:S04]  /*84f0*/  IADD3 R48, P4, R158, UR4, RZ ;  /* 0x000000049e307c10 */ /* 0x000fc8000ff9e0ff */
[----:B------:R-:W-:Y:S02]  /*8500*/  IADD3.X R49, R165, UR5, RZ, P4, !PT ;  /* 0x00000005a5317c10 */ /* 0x000fe4000a7fe4ff */
[----:B------:R-:W-:-:S03]  /*8510*/  @!P3 IADD3 R50, P4, R50, UR4, RZ ;  /* 0x000000043232bc10 */ /* 0x000fc6000ff9e0ff */
[----:B-1----:R1:W-:Y:S01]  /*8520*/  STG.E.128 desc[UR60][R48.64], R80 ;  /* 0x0000005030007986 */ /* 0x0023e2000c101d3c */
[----:B------:R-:W-:-:S05]  /*8530*/  @!P3 IADD3.X R51, R159, UR5, RZ, P4, !PT ;  /* 0x000000059f33bc10 */ /* 0x000fca000a7fe4ff */
[----:B--2---:R1:W-:Y:S04]  /*8540*/  @!P3 STG.E.128 desc[UR60][R50.64], R84 ;  /* 0x000000543200b986 */ /* 0x0043e8000c101d3c */
.L_x_392:
[----:B------:R-:W-:Y:S05]  /*8550*/  BSYNC B1 ;  /* 0x0000000000017941 */ /* 0x000fea0003800000 */
.L_x_391:
[----:B-1----:R-:W-:Y:S01]  /*8560*/  IADD3 R49, R228, 0x40, RZ ;  /* 0x00000040e4317810 */ /* 0x002fe20007ffe0ff */
[----:B------:R-:W-:Y:S03]  /*8570*/  BSSY B1, `(.L_x_395) ;  /* 0x0000102000017945 */ /* 0x000fe60003800000 */
[----:B------:R-:W-:-:S13]  /*8580*/  ISETP.GE.OR P3, PT, R49, R119, P0 ;  /* 0x000000773100720c */ /* 0x000fda0000766670 */
[----:B------:R-:W-:Y:S05]  /*8590*/  @P3 BRA `(.L_x_396) ;  /* 0x0000000c00fc3947 */ /* 0x000fea0003800000 */
[----:B------:R-:W3:Y:S01]  /*85a0*/  LDL R50, [R1+0x68] ;  /* 0x0000680001327983 */ /* 0x000ee20000100800 */
[-C--:B--2---:R-:W-:Y:S01]  /*85b0*/  IMAD R48, R125, R128.reuse, RZ ;  /* 0x000000807d307224 */ /* 0x084fe200078e02ff */
[----:B------:R-:W-:Y:S01]  /*85c0*/  ISETP.NE.AND P6, PT, R0, RZ, PT ;  /* 0x000000ff0000720c */ /* 0x000fe20003fc5270 */
[C---:B------:R-:W-:Y:S01]  /*85d0*/  IMAD.WIDE.U32 R80, R49.reuse, R128, R126 ;  /* 0x0000008031507225 */ /* 0x040fe200078e007e */
[----:B------:R-:W-:Y:S03]  /*85e0*/  BSSY B2, `(.L_x_397) ;  /* 0x00000ef000027945 */ /* 0x000fe60003800000 */
[----:B------:R-:W-:Y:S01]  /*85f0*/  IMAD R83, R49, R129, R48 ;  /* 0x0000008131537224 */ /* 0x000fe200078e0230 */
[----:B------:R-:W-:Y:S01]  /*8600*/  SEL R48, R120, R149, !P6 ;  /* 0x0000009578307207 */ /* 0x000fe20007000000 */
[----:B------:R-:W-:Y:S01]  /*8610*/  VIADD R51, R228, 0x40 ;  /* 0x00000040e4337836 */ /* 0x000fe20000000000 */
[----:B------:R-:W-:Y:S01]  /*8620*/  IADD3 R82, P3, P4, R44, R80, R37 ;  /* 0x000000502c527210 */ /* 0x000fe20007c7e025 */
[----:B------:R-:W-:Y:S01]  /*8630*/  VIADD R52, R228, 0x40 ;  /* 0x00000040e4347836 */ /* 0x000fe20000000000 */
[----:B------:R-:W-:Y:S01]  /*8640*/  SHF.R.S32.HI R49, RZ, 0x1f, R48 ;  /* 0x0000001fff317819 */ /* 0x000fe20000011430 */
[----:B------:R-:W-:-:S02]  /*8650*/  IMAD.SHL.U32 R51, R51, 0x80, RZ ;  /* 0x0000008033337824 */ /* 0x000fc400078e00ff */
[----:B------:R-:W-:Y:S01]  /*8660*/  IMAD.IADD R83, R81, 0x1, R83 ;  /* 0x0000000151537824 */ /* 0x000fe200078e0253 */
[----:B------:R-:W-:Y:S02]  /*8670*/  LEA.HI R49, R49, R48, RZ, 0x5 ;  /* 0x0000003031317211 */ /* 0x000fe400078f28ff */
[----:B------:R-:W-:Y:S02]  /*8680*/  SHF.L.U32 R52, R52, 0x7, RZ ;  /* 0x0000000734347819 */ /* 0x000fe400000006ff */
[----:B------:R-:W-:Y:S02]  /*8690*/  LEA.HI.SX32 R49, R49, R36, 0x1b ;  /* 0x0000002431317211 */ /* 0x000fe400078fdaff */
[----:B------:R-:W-:Y:S02]  /*86a0*/  LOP3.LUT R51, R51, 0x380, RZ, 0xc0, !PT ;  /* 0x0000038033337812 */ /* 0x000fe400078ec0ff */
[----:B------:R-:W-:Y:S01]  /*86b0*/  LOP3.LUT R52, R52, 0x380, RZ, 0xc0, !PT ;  /* 0x0000038034347812 */ /* 0x000fe200078ec0ff */
[----:B------:R-:W-:Y:S01]  /*86c0*/  IMAD.SHL.U32 R85, R49, 0x10, RZ ;  /* 0x0000001031557824 */ /* 0x000fe200078e00ff */
[----:B------:R-:W-:Y:S01]  /*86d0*/  SHF.R.U32.HI R51, RZ, 0x3, R51 ;  /* 0x00000003ff337819 */ /* 0x000fe20000011633 */
[----:B------:R-:W-:Y:S01]  /*86e0*/  IMAD R49, R17, 0x7000, R115 ;  /* 0x0000700011317824 */ /* 0x000fe200078e0273 */
[----:B------:R-:W-:-:S02]  /*86f0*/  IADD3.X R86, R40, R83, R39, P3, P4 ;  /* 0x0000005328567210 */ /* 0x000fc40001fe8427 */
[----:B------:R-:W-:Y:S01]  /*8700*/  LOP3.LUT R48, R52, 0x70, R85, 0xf8, !PT ;  /* 0x0000007034307812 */ /* 0x000fe200078ef855 */
[----:B------:R-:W-:-:S03]  /*8710*/  IMAD.IADD R49, R16, 0x1, R49 ;  /* 0x0000000110317824 */ /* 0x000fc600078e0231 */
[----:B------:R-:W-:-:S05]  /*8720*/  LOP3.LUT R48, R48, R51, RZ, 0x3c, !PT ;  /* 0x0000003330307212 */ /* 0x000fca00078e3cff */
[----:B---3--:R-:W-:-:S04]  /*8730*/  IMAD.IADD R48, R50, 0x1, R48 ;  /* 0x0000000132307824 */ /* 0x008fc800078e0230 */
[----:B------:R-:W-:-:S04]  /*8740*/  IMAD R51, R17, 0x7000, R48 ;  /* 0x0000700011337824 */ /* 0x000fc800078e0230 */
[----:B------:R-:W-:Y:S02]  /*8750*/  IMAD.IADD R52, R16, 0x1, R51 ;  /* 0x0000000110347824 */ /* 0x000fe400078e0233 */
[----:B------:R-:W1:Y:S04]  /*8760*/  LDS.128 R48, [R49+0x20400] ;  /* 0x0204000031307984 */ /* 0x000e680000000c00 */
[----:B------:R-:W2:Y:S01]  /*8770*/  LDS.128 R52, [R52+0x20400] ;  /* 0x0204000034347984 */ /* 0x000ea20000000c00 */
[----:B------:R-:W-:Y:S05]  /*8780*/  @P2 BRA `(.L_x_398) ;  /* 0x0000000c00502947 */ /* 0x000fea0003800000 */
[----:B------:R-:W-:Y:S01]  /*8790*/  SHF.R.U32.HI R58, RZ, 0x8, R57 ;  /* 0x00000008ff3a7819 */ /* 0x000fe20000011639 */
[----:B-1----:R-:W-:Y:S01]  /*87a0*/  IMAD.MOV.U32 R60, RZ, RZ, R48 ;  /* 0x000000ffff3c7224 */ /* 0x002fe200078e0030 */
[----:B------:R-:W-:Y:S02]  /*87b0*/  LOP3.LUT R87, R57, 0xff0000ff, RZ, 0xc0, !PT ;  /* 0xff0000ff39577812 */ /* 0x000fe400078ec0ff */
[----:B------:R-:W-:Y:S01]  /*87c0*/  SHF.R.U32.HI R139, RZ, 0x8, R59 ;  /* 0x00000008ff8b7819 */ /* 0x000fe2000001163b */
[----:B------:R-:W-:Y:S01]  /*87d0*/  IMAD.SHL.U32 R48, R58, 0x100, RZ ;  /* 0x000001003a307824 */ /* 0x000fe200078e00ff */
[----:B------:R-:W-:Y:S02]  /*87e0*/  SHF.R.U32.HI R138, RZ, 0x8, R61 ;  /* 0x00000008ff8a7819 */ /* 0x000fe4000001163d */
[----:B------:R-:W-:Y:S02]  /*87f0*/  SHF.R.U32.HI R84, RZ, 0x8, R63 ;  /* 0x00000008ff547819 */ /* 0x000fe4000001163f */
[----:B------:R-:W-:Y:S01]  /*8800*/  MOV R56, R49 ;  /* 0x0000003100387202 */ /* 0x000fe20000000f00 */
[----:B------:R-:W-:Y:S01]  /*8810*/  IMAD.SHL.U32 R49, R138, 0x100, RZ ;  /* 0x000001008a317824 */ /* 0x000fe200078e00ff */
[----:B------:R-:W-:Y:S01]  /*8820*/  LOP3.LUT R87, R87, 0xff00, R48, 0xf8, !PT ;  /* 0x0000ff0057577812 */ /* 0x000fe200078ef830 */
[----:B------:R-:W-:Y:S01]  /*8830*/  IMAD.SHL.U32 R48, R139, 0x100, RZ ;  /* 0x000001008b307824 */ /* 0x000fe200078e00ff */
[----:B------:R-:W-:-:S02]  /*8840*/  SHF.R.U32.HI R161, RZ, 0x10, R59 ;  /* 0x00000010ffa17819 */ /* 0x000fc4000001163b */
[----:B------:R-:W-:Y:S02]  /*8850*/  SHF.R.U32.HI R160, RZ, 0x10, R61 ;  /* 0x00000010ffa07819 */ /* 0x000fe4000001163d */
[----:B------:R-:W-:Y:S01]  /*8860*/  LOP3.LUT R62, R61, 0xff0000ff, RZ, 0xc0, !PT ;  /* 0xff0000ff3d3e7812 */ /* 0x000fe200078ec0ff */
[----:B--2---:R-:W-:Y:S01]  /*8870*/  IMAD.MOV.U32 R61, RZ, RZ, R52 ;  /* 0x000000ffff3d7224 */ /* 0x004fe200078e0034 */
[----:B------:R-:W-:Y:S01]  /*8880*/  LOP3.LUT R59, R59, 0xff0000ff, RZ, 0xc0, !PT ;  /* 0xff0000ff3b3b7812 */ /* 0x000fe200078ec0ff */
[----:B------:R-:W-:Y:S01]  /*8890*/  IMAD.SHL.U32 R52, R84, 0x100, RZ ;  /* 0x0000010054347824 */ /* 0x000fe200078e00ff */
[----:B------:R-:W-:Y:S01]  /*88a0*/  SHF.R.U32.HI R159, RZ, 0x10, R57 ;  /* 0x00000010ff9f7819 */ /* 0x000fe20000011639 */
[----:B------:R-:W-:Y:S01]  /*88b0*/  IMAD.MOV.U32 R57, RZ, RZ, R50 ;  /* 0x000000ffff397224 */ /* 0x000fe200078e0032 */
[----:B------:R-:W-:Y:S02]  /*88c0*/  SHF.R.U32.HI R158, RZ, 0x10, R63 ;  /* 0x00000010ff9e7819 */ /* 0x000fe4000001163f */
[----:B------:R-:W-:Y:S01]  /*88d0*/  LOP3.LUT R63, R63, 0xff0000ff, RZ, 0xc0, !PT ;  /* 0xff0000ff3f3f7812 */ /* 0x000fe200078ec0ff */
[----:B------:R-:W-:Y:S01]  /*88e0*/  IMAD.U32 R50, R159, 0x10000, RZ ;  /* 0x000100009f327824 */ /* 0x000fe200078e00ff */
[----:B------:R-:W-:Y:S01]  /*88f0*/  LOP3.LUT R59, R59, 0xff00, R48, 0xf8, !PT ;  /* 0x0000ff003b3b7812 */ /* 0x000fe200078ef830 */
[----:B------:R-:W-:Y:S01]  /*8900*/  IMAD.U32 R158, R158, 0x10000, RZ ;  /* 0x000100009e9e7824 */ /* 0x000fe200078e00ff */
[----:B------:R-:W-:-:S02]  /*8910*/  LOP3.LUT R139, R62, 0xff00, R49, 0xf8, !PT ;  /* 0x0000ff003e8b7812 */ /* 0x000fc400078ef831 */
[----:B------:R-:W-:Y:S02]  /*8920*/  SHF.L.U32 R48, R161, 0x10, RZ ;  /* 0x00000010a1307819 */ /* 0x000fe400000006ff */
[----:B------:R-:W-:Y:S02]  /*8930*/  F2FP.F16.E4M3.UNPACK_B R138, R156.H1 ;  /* 0x0000009cff8a723e */ /* 0x000fe400030006ff */
[----:B------:R-:W-:Y:S02]  /*8940*/  F2FP.F16.E4M3.UNPACK_B R84, R61.H1 ;  /* 0x0000003dff54723e */ /* 0x000fe400030006ff */
[----:B------:R-:W-:Y:S01]  /*8950*/  F2FP.F16.E4M3.UNPACK_B R62, R60.H1 ;  /* 0x0000003cff3e723e */ /* 0x000fe200030006ff */
[----:B------:R-:W-:Y:S01]  /*8960*/  HADD2.F32 R49, -RZ, R138.H0_H0 ;  /* 0x2000008aff317230 */ /* 0x000fe20000004100 */
[----:B------:R-:W-:Y:S01]  /*8970*/  LOP3.LUT R159, R63, 0xff00, R52, 0xf8, !PT ;  /* 0x0000ff003f9f7812 */ /* 0x000fe200078ef834 */
[----:B------:R-:W-:Y:S01]  /*8980*/  IMAD.U32 R52, R160, 0x10000, RZ ;  /* 0x00010000a0347824 */ /* 0x000fe200078e00ff */
[----:B------:R-:W-:Y:S01]  /*8990*/  MOV R58, R54 ;  /* 0x00000036003a7202 */ /* 0x000fe20000000f00 */
[----:B------:R-:W-:Y:S01]  /*89a0*/  HADD2.F32 R54, -RZ, R62.H0_H0 ;  /* 0x2000003eff367230 */ /* 0x000fe20000004100 */
[----:B------:R-:W-:Y:S01]  /*89b0*/  LOP3.LUT R48, R59, 0xff0000, R48, 0xf8, !PT ;  /* 0x00ff00003b307812 */ /* 0x000fe200078ef830 */
[----:B------:R-:W-:Y:S01]  /*89c0*/  HADD2.F32 R59, -RZ, R84.H0_H0 ;  /* 0x20000054ff3b7230 */ /* 0x000fe20000004100 */
[----:B------:R-:W-:Y:S01]  /*89d0*/  F2FP.F16.E4M3.UNPACK_B R63, R154.H1 ;  /* 0x0000009aff3f723e */ /* 0x000fe200030006ff */
[----:B------:R-:W-:Y:S01]  /*89e0*/  HADD2.F32 R138, -RZ, R138.H1_H1 ;  /* 0x3000008aff8a7230 */ /* 0x000fe20000004100 */
[----:B------:R-:W-:Y:S01]  /*89f0*/  LOP3.LUT R50, R87, 0xff0000, R50, 0xf8, !PT ;  /* 0x00ff000057327812 */ /* 0x000fe200078ef832 */
[-C--:B------:R-:W-:Y:S01]  /*8a00*/  FMUL.FTZ R160, R54, R49.reuse ;  /* 0x0000003136a07220 */ /* 0x080fe20000410000 */
[----:B------:R-:W-:Y:S01]  /*8a10*/  FMUL.FTZ R161, R59, R49 ;  /* 0x000000313ba17220 */ /* 0x000fe20000410000 */
[--C-:B------:R-:W-:Y:S01]  /*8a20*/  HADD2.F32 R87, -RZ, R63.reuse.H0_H0 ;  /* 0x2000003fff577230 */ /* 0x100fe20000004100 */
[----:B------:R-:W-:Y:S01]  /*8a30*/  LOP3.LUT R49, R159, 0xff0000, R158, 0xf8, !PT ;  /* 0x00ff00009f317812 */ /* 0x000fe200078ef89e */
[----:B------:R-:W-:Y:S01]  /*8a40*/  HADD2.F32 R158, -RZ, R63.H1_H1 ;  /* 0x3000003fff9e7230 */ /* 0x000fe20000004100 */
[----:B------:R-:W-:Y:S01]  /*8a50*/  LOP3.LUT R52, R139, 0xff0000, R52, 0xf8, !PT ;  /* 0x00ff00008b347812 */ /* 0x000fe200078ef834 */
[----:B------:R-:W-:-:S02]  /*8a60*/  HADD2.F32 R63, -RZ, R62.H1_H1 ;  /* 0x3000003eff3f7230 */ /* 0x000fc40000004100 */
[-C--:B------:R-:W-:Y:S01]  /*8a70*/  FFMA.FTZ R54, R54, R87.reuse, -R161 ;  /* 0x0000005736367223 */ /* 0x080fe200000108a1 */
[----:B------:R-:W-:Y:S01]  /*8a80*/  FFMA.FTZ R59, R59, R87, R160 ;  /* 0x000000573b3b7223 */ /* 0x000fe200000100a0 */
[----:B------:R-:W-:Y:S01]  /*8a90*/  HADD2.F32 R139, -RZ, R84.H1_H1 ;  /* 0x30000054ff8b7230 */ /* 0x000fe20000004100 */
[----:B------:R-:W-:Y:S01]  /*8aa0*/  F2FP.F16.E4M3.UNPACK_B R156, R156 ;  /* 0x0000009cff9c723e */ /* 0x000fe200020006ff */
[----:B------:R-:W-:Y:S01]  /*8ab0*/  FMUL.FTZ R160, R63, R138 ;  /* 0x0000008a3fa07220 */ /* 0x000fe20000410000 */
[----:B------:R-:W-:Y:S02]  /*8ac0*/  F2FP.F16.E4M3.UNPACK_B R87, R61 ;  /* 0x0000003dff57723e */ /* 0x000fe400020006ff */
[----:B------:R-:W-:Y:S01]  /*8ad0*/  F2FP.F16.E4M3.UNPACK_B R84, R60 ;  /* 0x0000003cff54723e */ /* 0x000fe200020006ff */
[----:B------:R-:W-:Y:S01]  /*8ae0*/  FMUL.FTZ R60, R139, R138 ;  /* 0x0000008a8b3c7220 */ /* 0x000fe20000410000 */
[----:B------:R-:W-:Y:S01]  /*8af0*/  F2FP.F16.E4M3.UNPACK_B R154, R154 ;  /* 0x0000009aff9a723e */ /* 0x000fe200020006ff */
[----:B------:R-:W-:-:S02]  /*8b00*/  HADD2.F32 R159, -RZ, R156.H0_H0 ;  /* 0x2000009cff9f7230 */ /* 0x000fc40000004100 */
[--C-:B------:R-:W-:Y:S02]  /*8b10*/  HADD2.F32 R138, -RZ, R87.reuse.H0_H0 ;  /* 0x20000057ff8a7230 */ /* 0x100fe40000004100 */
[-C--:B------:R-:W-:Y:S01]  /*8b20*/  FFMA.FTZ R61, R63, R158.reuse, -R60 ;  /* 0x0000009e3f3d7223 */ /* 0x080fe2000001083c */
[----:B------:R-:W-:Y:S02]  /*8b30*/  HADD2.F32 R62, -RZ, R84.H0_H0 ;  /* 0x20000054ff3e7230 */ /* 0x000fe40000004100 */
[----:B------:R-:W-:Y:S01]  /*8b40*/  FFMA.FTZ R60, R139, R158, R160 ;  /* 0x0000009e8b3c7223 */ /* 0x000fe200000100a0 */
[----:B------:R-:W-:Y:S02]  /*8b50*/  HADD2.F32 R63, -RZ, R154.H0_H0 ;  /* 0x2000009aff3f7230 */ /* 0x000fe40000004100 */
[-C--:B------:R-:W-:Y:S01]  /*8b60*/  FMUL.FTZ R161, R138, R159.reuse ;  /* 0x0000009f8aa17220 */ /* 0x080fe20000410000 */
[----:B------:R-:W-:Y:S02]  /*8b70*/  HADD2.F32 R156, -RZ, R156.H1_H1 ;  /* 0x3000009cff9c7230 */ /* 0x000fe40000004100 */
[----:B------:R-:W-:Y:S01]  /*8b80*/  FMUL.FTZ R159, R62, R159 ;  /* 0x0000009f3e9f7220 */ /* 0x000fe20000410000 */
[----:B------:R-:W-:Y:S01]  /*8b90*/  HADD2.F32 R139, -RZ, R87.H1_H1 ;  /* 0x30000057ff8b7230 */ /* 0x000fe20000004100 */
[----:B------:R-:W-:Y:S01]  /*8ba0*/  F2FP.F16.E4M3.UNPACK_B R160, R157.H1 ;  /* 0x0000009dffa0723e */ /* 0x000fe200030006ff */
[----:B------:R-:W-:-:S02]  /*8bb0*/  HADD2.F32 R84, -RZ, R84.H1_H1 ;  /* 0x30000054ff547230 */ /* 0x000fc40000004100 */
[-C--:B------:R-:W-:Y:S01]  /*8bc0*/  FFMA.FTZ R62, R62, R63.reuse, -R161 ;  /* 0x0000003f3e3e7223 */ /* 0x080fe200000108a1 */
[----:B------:R-:W-:Y:S01]  /*8bd0*/  HADD2.F32 R158, -RZ, R154.H1_H1 ;  /* 0x3000009aff9e7230 */ /* 0x000fe20000004100 */
[----:B------:R-:W-:Y:S01]  /*8be0*/  F2FP.F16.E4M3.UNPACK_B R154, R58.H1 ;  /* 0x0000003aff9a723e */ /* 0x000fe200030006ff */
[----:B------:R-:W-:Y:S01]  /*8bf0*/  FFMA.FTZ R63, R138, R63, R159 ;  /* 0x0000003f8a3f7223 */ /* 0x000fe2000001009f */
[CC--:B------:R-:W-:Y:S01]  /*8c00*/  FMUL.FTZ R87, R139.reuse, R156.reuse ;  /* 0x0000009c8b577220 */ /* 0x0c0fe20000410000 */
[C---:B------:R-:W-:Y:S01]  /*8c10*/  FMUL.FTZ R162, R84.reuse, R156 ;  /* 0x0000009c54a27220 */ /* 0x040fe20000410000 */
[----:B------:R-:W-:Y:S01]  /*8c20*/  F2FP.F16.E4M3.UNPACK_B R159, R155.H1 ;  /* 0x0000009bff9f723e */ /* 0x000fe200030006ff */
[----:B------:R-:W-:Y:S01]  /*8c30*/  HADD2.F32 R161, -RZ, R160.H0_H0 ;  /* 0x200000a0ffa17230 */ /* 0x000fe20000004100 */
[----:B------:R-:W-:Y:S01]  /*8c40*/  F2FP.F16.E4M3.UNPACK_B R138, R57.H1 ;  /* 0x00000039ff8a723e */ /* 0x000fe200030006ff */
[----:B------:R-:W-:Y:S02]  /*8c50*/  HADD2.F32 R156, -RZ, R154.H0_H0 ;  /* 0x2000009aff9c7230 */ /* 0x000fe40000004100 */
[-C--:B------:R-:W-:Y:S01]  /*8c60*/  FFMA.FTZ R87, R84, R158.reuse, -R87 ;  /* 0x0000009e54577223 */ /* 0x080fe20000010857 */
[----:B------:R-:W-:Y:S01]  /*8c70*/  FFMA.FTZ R84, R139, R158, R162 ;  /* 0x0000009e8b547223 */ /* 0x000fe200000100a2 */
[----:B------:R-:W-:Y:S01]  /*8c80*/  HADD2.F32 R163, -RZ, R160.H1_H1 ;  /* 0x300000a0ffa37230 */ /* 0x000fe20000004100 */
[----:B------:R-:W-:Y:S01]  /*8c90*/  F2FP.F16.E4M3.UNPACK_B R157, R157 ;  /* 0x0000009dff9d723e */ /* 0x000fe200020006ff */
[----:B------:R-:W-:-:S02]  /*8ca0*/  HADD2.F32 R139, -RZ, R138.H0_H0 ;  /* 0x2000008aff8b7230 */ /* 0x000fc40000004100 */
[----:B------:R-:W-:Y:S01]  /*8cb0*/  FMUL.FTZ R160, R156, R161 ;  /* 0x000000a19ca07220 */ /* 0x000fe20000410000 */
[--C-:B------:R-:W-:Y:S01]  /*8cc0*/  HADD2.F32 R158, -RZ, R159.reuse.H0_H0 ;  /* 0x2000009fff9e7230 */ /* 0x100fe20000004100 */
[----:B------:R-:W-:Y:S01]  /*8cd0*/  F2FP.F16.E4M3.UNPACK_B R57, R57 ;  /* 0x00000039ff39723e */ /* 0x000fe200020006ff */
[----:B------:R-:W-:Y:S02]  /*8ce0*/  HADD2.F32 R154, -RZ, R154.H1_H1 ;  /* 0x3000009aff9a7230 */ /* 0x000fe40000004100 */
        /* <DEDUP_REMOVED lines=8> */
[----:B------:R-:W-:Y:S01]  /*8d70*/  FFMA.FTZ R163, R138, R159, -R139 ;  /* 0x0000009f8aa37223 */ /* 0x000fe2000001088b */
[----:B------:R-:W-:Y:S01]  /*8d80*/  F2FP.F16.E4M3.UNPACK_B R138, R58 ;  /* 0x0000003aff8a723e */ /* 0x000fe200020006ff */
[----:B------:R-:W-:-:S02]  /*8d90*/  HADD2.F32 R156, -RZ, R157.H0_H0 ;  /* 0x2000009dff9c7230 */ /* 0x000fc40000004100 */
[----:B------:R-:W-:Y:S01]  /*8da0*/  FFMA.FTZ R162, R154, R159, R165 ;  /* 0x0000009f9aa27223 */ /* 0x000fe200000100a5 */
[----:B------:R-:W-:Y:S01]  /*8db0*/  HADD2.F32 R157, -RZ, R157.H1_H1 ;  /* 0x3000009dff9d7230 */ /* 0x000fe20000004100 */
[----:B------:R-:W-:Y:S01]  /*8dc0*/  F2FP.SATFINITE.E4M3.F32.PACK_AB_MERGE_C R54, R61, R54, RZ ;  /* 0x000000363d36723e */ /* 0x000fe200048070ff */
[--C-:B------:R-:W-:Y:S01]  /*8dd0*/  HADD2.F32 R139, -RZ, R138.reuse.H0_H0 ;  /* 0x2000008aff8b7230 */ /* 0x100fe20000004100 */
[-C--:B------:R-:W-:Y:S01]  /*8de0*/  F2FP.F16.E4M3.UNPACK_B R61, R56.reuse ;  /* 0x00000038ff3d723e */ /* 0x080fe200020006ff */
[--C-:B------:R-:W-:Y:S01]  /*8df0*/  HADD2.F32 R58, -RZ, R57.reuse.H0_H0 ;  /* 0x20000039ff3a7230 */ /* 0x100fe20000004100 */
[----:B------:R-:W-:Y:S01]  /*8e00*/  F2FP.F16.E4M3.UNPACK_B R56, R56.H1 ;  /* 0x00000038ff38723e */ /* 0x000fe200030006ff */
[----:B------:R-:W-:Y:S02]  /*8e10*/  HADD2.F32 R138, -RZ, R138.H1_H1 ;  /* 0x3000008aff8a7230 */ /* 0x000fe40000004100 */
[----:B------:R-:W-:Y:S01]  /*8e20*/  FMUL.FTZ R159, R139, R156 ;  /* 0x0000009c8b9f7220 */ /* 0x000fe20000410000 */
[----:B------:R-:W-:-:S02]  /*8e30*/  HADD2.F32 R57, -RZ, R57.H1_H1 ;  /* 0x30000039ff397230 */ /* 0x000fc40000004100 */
[----:B------:R-:W-:Y:S01]  /*8e40*/  FMUL.FTZ R156, R58, R156 ;  /* 0x0000009c3a9c7220 */ /* 0x000fe20000410000 */
[--C-:B------:R-:W-:Y:S02]  /*8e50*/  HADD2.F32 R154, -RZ, R155.reuse.H0_H0 ;  /* 0x2000009bff9a7230 */ /* 0x100fe40000004100 */
[-C--:B------:R-:W-:Y:S01]  /*8e60*/  FMUL.FTZ R158, R138, R157.reuse ;  /* 0x0000009d8a9e7220 */ /* 0x080fe20000410000 */
[----:B------:R-:W-:Y:S02]  /*8e70*/  HADD2.F32 R155, -RZ, R155.H1_H1 ;  /* 0x3000009bff9b7230 */ /* 0x000fe40000004100 */
[----:B------:R-:W-:Y:S01]  /*8e80*/  FMUL.FTZ R157, R57, R157 ;  /* 0x0000009d399d7220 */ /* 0x000fe20000410000 */
[----:B------:R-:W-:Y:S01]  /*8e90*/  F2FP.SATFINITE.E4M3.F32.PACK_AB_MERGE_C R161, R162, R161, RZ ;  /* 0x000000a1a2a1723e */ /* 0x000fe200048070ff */
[----:B------:R-:W-:Y:S01]  /*8ea0*/  FFMA.FTZ R159, R58, R154, -R159 ;  /* 0x0000009a3a9f7223 */ /* 0x000fe2000001089f */
[----:B------:R-:W-:Y:S01]  /*8eb0*/  F2FP.SATFINITE.E4M3.F32.PACK_AB_MERGE_C R58, R60, R59, RZ ;  /* 0x0000003b3c3a723e */ /* 0x000fe200048070ff */
[----:B------:R-:W-:Y:S01]  /*8ec0*/  FFMA.FTZ R157, R138, R155, R157 ;  /* 0x0000009b8a9d7223 */ /* 0x000fe2000001009d */
[----:B------:R-:W-:Y:S01]  /*8ed0*/  F2FP.SATFINITE.E4M3.F32.PACK_AB_MERGE_C R59, R87, R62, R54 ;  /* 0x0000003e573b723e */ /* 0x000fe20004807036 */
[----:B------:R-:W-:Y:S01]  /*8ee0*/  FFMA.FTZ R156, R139, R154, R156 ;  /* 0x0000009a8b9c7223 */ /* 0x000fe2000001009c */
[----:B------:R-:W-:Y:S01]  /*8ef0*/  F2FP.F16.E4M3.UNPACK_B R138, R53 ;  /* 0x00000035ff8a723e */ /* 0x000fe200020006ff */
[----:B------:R-:W-:Y:S01]  /*8f00*/  HADD2.F32 R60, -RZ, R61.H0_H0 ;  /* 0x2000003dff3c7230 */ /* 0x000fe20000004100 */
[----:B------:R-:W-:Y:S01]  /*8f10*/  F2FP.F16.E4M3.UNPACK_B R62, R52 ;  /* 0x00000034ff3e723e */ /* 0x000fe200020006ff */
[----:B------:R-:W-:Y:S01]  /*8f20*/  FFMA.FTZ R158, R57, R155, -R158 ;  /* 0x0000009b399e7223 */ /* 0x000fe2000001089e */
[----:B------:R-:W-:Y:S01]  /*8f30*/  F2FP.SATFINITE.E4M3.F32.PACK_AB_MERGE_C R58, R84, R63, R58 ;  /* 0x0000003f543a723e */ /* 0x000fe2000480703a */
[----:B------:R-:W-:Y:S01]  /*8f40*/  HADD2.F32 R63, -RZ, R138.H0_H0 ;  /* 0x2000008aff3f7230 */ /* 0x000fe20000004100 */
[-C--:B------:R-:W-:Y:S01]  /*8f50*/  F2FP.F16.E4M3.UNPACK_B R84, R50.reuse ;  /* 0x00000032ff54723e */ /* 0x080fe200020006ff */
[----:B------:R-:W-:Y:S01]  /*8f60*/  HADD2.F32 R139, -RZ, R62.H0_H0 ;  /* 0x2000003eff8b7230 */ /* 0x000fe20000004100 */
[----:B------:R-:W-:Y:S01]  /*8f70*/  F2FP.F16.E4M3.UNPACK_B R50, R50.H1 ;  /* 0x00000032ff32723e */ /* 0x000fe200030006ff */
[----:B------:R-:W-:Y:S01]  /*8f80*/  HADD2.F32 R138, -RZ, R138.H1_H1 ;  /* 0x3000008aff8a7230 */ /* 0x000fe20000004100 */
[----:B------:R-:W-:Y:S01]  /*8f90*/  F2FP.SATFINITE.E4M3.F32.PACK_AB_MERGE_C R54, R157, R156, R161 ;  /* 0x0000009c9d36723e */ /* 0x000fe200048070a1 */
[----:B------:R-:W-:-:S02]  /*8fa0*/  HADD2.F32 R87, -RZ, R84.H0_H0 ;  /* 0x20000054ff577230 */ /* 0x000fc40000004100 */
[-C--:B------:R-:W-:Y:S01]  /*8fb0*/  FMUL.FTZ R155, R63, R139.reuse ;  /* 0x0000008b3f9b7220 */ /* 0x080fe20000410000 */
[C---:B------:R-:W-:Y:S01]  /*8fc0*/  FMUL.FTZ R154, R60.reuse, R139 ;  /* 0x0000008b3c9a7220 */ /* 0x040fe20000410000 */
[----:B------:R-:W-:Y:S01]  /*8fd0*/  HADD2.F32 R139, -RZ, R62.H1_H1 ;  /* 0x3000003eff8b7230 */ /* 0x000fe20000004100 */
[----:B------:R-:W-:Y:S01]  /*8fe0*/  F2FP.SATFINITE.E4M3.F32.PACK_AB_MERGE_C R57, R163, R160, RZ ;  /* 0x000000a0a339723e */ /* 0x000fe200048070ff */
[----:B------:R-:W-:Y:S02]  /*8ff0*/  HADD2.F32 R62, -RZ, R61.H1_H1 ;  /* 0x3000003dff3e7230 */ /* 0x000fe40000004100 */
[-C--:B------:R-:W-:Y:S01]  /*9000*/  FFMA.FTZ R60, R60, R87.reuse, -R155 ;  /* 0x000000573c3c7223 */ /* 0x080fe2000001089b */
[----:B------:R-:W-:Y:S01]  /*9010*/  FFMA.FTZ R61, R63, R87, R154 ;  /* 0x000000573f3d7223 */ /* 0x000fe2000001009a */
[----:B------:R-:W-:Y:S02]  /*9020*/  HADD2.F32 R63, -RZ, R84.H1_H1 ;  /* 0x30000054ff3f7230 */ /* 0x000fe40000004100 */
[-C--:B------:R-:W-:Y:S01]  /*9030*/  FMUL.FTZ R87, R138, R139.reuse ;  /* 0x0000008b8a577220 */ /* 0x080fe20000410000 */
[----:B------:R-:W-:Y:S01]  /*9040*/  FMUL.FTZ R155, R62, R139 ;  /* 0x0000008b3e9b7220 */ /* 0x000fe20000410000 */
[----:B------:R-:W-:-:S02]  /*9050*/  F2FP.F16.E4M3.UNPACK_B R84, R53.H1 ;  /* 0x00000035ff54723e */ /* 0x000fc400030006ff */
[----:B------:R-:W-:Y:S01]  /*9060*/  F2FP.F16.E4M3.UNPACK_B R139, R52.H1 ;  /* 0x00000034ff8b723e */ /* 0x000fe200030006ff */
[-C--:B------:R-:W-:Y:S01]  /*9070*/  FFMA.FTZ R53, R62, R63.reuse, -R87 ;  /* 0x0000003f3e357223 */ /* 0x080fe20000010857 */
[----:B------:R-:W-:Y:S01]  /*9080*/  FFMA.FTZ R52, R138, R63, R155 ;  /* 0x0000003f8a347223 */ /* 0x000fe2000001009b */
[----:B------:R-:W-:Y:S01]  /*9090*/  HADD2.F32 R87, -RZ, R84.H0_H0 ;  /* 0x20000054ff577230 */ /* 0x000fe20000004100 */
[----:B------:R-:W-:Y:S01]  /*90a0*/  F2FP.SATFINITE.E4M3.F32.PACK_AB_MERGE_C R57, R158, R159, R57 ;  /* 0x0000009f9e39723e */ /* 0x000fe20004807039 */
[----:B------:R-:W-:Y:S01]  /*90b0*/  HADD2.F32 R138, -RZ, R139.H0_H0 ;  /* 0x2000008bff8a7230 */ /* 0x000fe20000004100 */
[-C--:B------:R-:W-:Y:S01]  /*90c0*/  F2FP.F16.E4M3.UNPACK_B R159, R49.reuse.H1 ;  /* 0x00000031ff9f723e */ /* 0x080fe200030006ff */
[--C-:B------:R-:W-:Y:S01]  /*90d0*/  HADD2.F32 R62, -RZ, R56.reuse.H0_H0 ;  /* 0x20000038ff3e7230 */ /* 0x100fe20000004100 */
[----:B------:R-:W-:Y:S01]  /*90e0*/  F2FP.F16.E4M3.UNPACK_B R158, R49 ;  /* 0x00000031ff9e723e */ /* 0x000fe200020006ff */
[----:B------:R-:W-:Y:S02]  /*90f0*/  HADD2.F32 R63, -RZ, R56.H1_H1 ;  /* 0x30000038ff3f7230 */ /* 0x000fe40000004100 */
[----:B------:R-:W-:Y:S01]  /*9100*/  FMUL.FTZ R155, R87, R138 ;  /* 0x0000008a579b7220 */ /* 0x000fe20000410000 */
[----:B------:R-:W-:-:S02]  /*9110*/  HADD2.F32 R56, -RZ, R50.H0_H0 ;  /* 0x20000032ff387230 */ /* 0x000fc40000004100 */
[C---:B------:R-:W-:Y:S01]  /*9120*/  FMUL.FTZ R138, R62.reuse, R138 ;  /* 0x0000008a3e8a7220 */ /* 0x040fe20000410000 */
[----:B------:R-:W-:Y:S01]  /*9130*/  HADD2.F32 R84, -RZ, R84.H1_H1 ;  /* 0x30000054ff547230 */ /* 0x000fe20000004100 */
[----:B------:R-:W-:Y:S01]  /*9140*/  F2FP.F16.E4M3.UNPACK_B R49, R48 ;  /* 0x00000030ff31723e */ /* 0x000fe200020006ff */
[----:B------:R-:W-:Y:S02]  /*9150*/  HADD2.F32 R154, -RZ, R139.H1_H1 ;  /* 0x3000008bff9a7230 */ /* 0x000fe40000004100 */
[----:B------:R-:W-:Y:S02]  /*9160*/  HADD2.F32 R139, -RZ, R50.H1_H1 ;  /* 0x30000032ff8b7230 */ /* 0x000fe40000004100 */
[-C--:B------:R-:W-:Y:S01]  /*9170*/  FFMA.FTZ R50, R62, R56.reuse, -R155 ;  /* 0x000000383e327223 */ /* 0x080fe2000001089b */
[----:B------:R-:W-:Y:S01]  /*9180*/  FFMA.FTZ R56, R87, R56, R138 ;  /* 0x0000003857387223 */ /* 0x000fe2000001008a */
[-C--:B------:R-:W-:Y:S01]  /*9190*/  FMUL.FTZ R156, R84, R154.reuse ;  /* 0x0000009a549c7220 */ /* 0x080fe20000410000 */
[----:B------:R-:W-:Y:S01]  /*91a0*/  FMUL.FTZ R87, R63, R154 ;  /* 0x0000009a3f577220 */ /* 0x000fe20000410000 */
[----:B------:R-:W-:Y:S01]  /*91b0*/  F2FP.F16.E4M3.UNPACK_B R62, R51 ;  /* 0x00000033ff3e723e */ /* 0x000fe200020006ff */
[----:B------:R-:W-:-:S02]  /*91c0*/  HADD2.F32 R161, -RZ, R159.H0_H0 ;  /* 0x2000009fffa17230 */ /* 0x000fc40000004100 */
[-C--:B------:R-:W-:Y:S01]  /*91d0*/  FFMA.FTZ R63, R63, R139.reuse, -R156 ;  /* 0x0000008b3f3f7223 */ /* 0x080fe2000001089c */
[----:B------:R-:W-:Y:S01]  /*91e0*/  FFMA.FTZ R87, R84, R139, R87 ;  /* 0x0000008b54577223 */ /* 0x000fe20000010057 */
[-C--:B------:R-:W-:Y:S01]  /*91f0*/  F2FP.F16.E4M3.UNPACK_B R139, R55.reuse.H1 ;  /* 0x00000037ff8b723e */ /* 0x080fe200030006ff */
[----:B------:R-:W-:Y:S01]  /*9200*/  HADD2.F32 R160, -RZ, R158.H0_H0 ;  /* 0x2000009effa07230 */ /* 0x000fe20000004100 */
[----:B------:R-:W-:Y:S01]  /*9210*/  F2FP.F16.E4M3.UNPACK_B R138, R55 ;  /* 0x00000037ff8a723e */ /* 0x000fe200020006ff */
[----:B------:R-:W-:Y:S01]  /*9220*/  HADD2.F32 R55, -RZ, R62.H0_H0 ;  /* 0x2000003eff377230 */ /* 0x000fe20000004100 */
[----:B------:R-:W-:Y:S01]  /*9230*/  F2FP.F16.E4M3.UNPACK_B R51, R51.H1 ;  /* 0x00000033ff33723e */ /* 0x000fe200030006ff */
[----:B------:R-:W-:Y:S01]  /*9240*/  HADD2.F32 R156, -RZ, R49.H0_H0 ;  /* 0x20000031ff9c7230 */ /* 0x000fe20000004100 */
[----:B------:R-:W-:Y:S01]  /*9250*/  F2FP.F16.E4M3.UNPACK_B R155, R48.H1 ;  /* 0x00000030ff9b723e */ /* 0x000fe200030006ff */
[----:B------:R-:W-:Y:S02]  /*9260*/  HADD2.F32 R48, -RZ, R139.H0_H0 ;  /* 0x2000008bff307230 */ /* 0x000fe40000004100 */
[----:B------:R-:W-:Y:S01]  /*9270*/  FMUL.FTZ R163, R55, R160 ;  /* 0x000000a037a37220 */ /* 0x000fe20000410000 */
[----:B------:R-:W-:Y:S01]  /*9280*/  HADD2.F32 R154, -RZ, R138.H0_H0 ;  /* 0x2000008aff9a7230 */ /* 0x000fe20000004100 */
[----:B------:R-:W-:Y:S01]  /*9290*/  F2FP.SATFINITE.E4M3.F32.PACK_AB_MERGE_C R50, R63, R50, RZ ;  /* 0x000000323f32723e */ /* 0x000fe200048070ff */
[----:B------:R-:W-:-:S02]  /*92a0*/  HADD2.F32 R84, -RZ, R51.H0_H0 ;  /* 0x20000033ff547230 */ /* 0x000fc40000004100 */
[-C--:B------:R-:W-:Y:S01]  /*92b0*/  FMUL.FTZ R165, R48, R161.reuse ;  /* 0x000000a130a57220 */ /* 0x080fe20000410000 */
[----:B------:R-:W-:Y:S02]  /*92c0*/  HADD2.F32 R157, -RZ, R155.H0_H0 ;  /* 0x2000009bff9d7230 */ /* 0x000fe40000004100 */
[----:B------:R-:W-:Y:S01]  /*92d0*/  FMUL.FTZ R162, R154, R160 ;  /* 0x000000a09aa27220 */ /* 0x000fe20000410000 */
[----:B------:R-:W-:Y:S02]  /*92e0*/  HADD2.F32 R139, -RZ, R139.H1_H1 ;  /* 0x3000008bff8b7230 */ /* 0x000fe40000004100 */
[C---:B------:R-:W-:Y:S01]  /*92f0*/  FMUL.FTZ R161, R84.reuse, R161 ;  /* 0x000000a154a17220 */ /* 0x040fe20000410000 */
[----:B------:R-:W-:Y:S02]  /*9300*/  HADD2.F32 R51, -RZ, R51.H1_H1 ;  /* 0x30000033ff337230 */ /* 0x000fe40000004100 */
[----:B------:R-:W-:Y:S01]  /*9310*/  FFMA.FTZ R165, R84, R157, -R165 ;  /* 0x0000009d54a57223 */ /* 0x000fe200000108a5 */
[----:B------:R-:W-:-:S02]  /*9320*/  HADD2.F32 R84, -RZ, R159.H1_H1 ;  /* 0x3000009fff547230 */ /* 0x000fc40000004100 */
[-C--:B------:R-:W-:Y:S01]  /*9330*/  FFMA.FTZ R162, R55, R156.reuse, -R162 ;  /* 0x0000009c37a27223 */ /* 0x080fe200000108a2 */
[----:B------:R-:W-:Y:S01]  /*9340*/  FFMA.FTZ R163, R154, R156, R163 ;  /* 0x0000009c9aa37223 */ /* 0x000fe200000100a3 */
[----:B------:R-:W-:Y:S01]  /*9350*/  FFMA.FTZ R161, R48, R157, R161 ;  /* 0x0000009d30a17223 */ /* 0x000fe200000100a1 */
[----:B------:R-:W-:Y:S02]  /*9360*/  HADD2.F32 R138, -RZ, R138.H1_H1 ;  /* 0x3000008aff8a7230 */ /* 0x000fe40000004100 */
[-C--:B------:R-:W-:Y:S01]  /*9370*/  FMUL.FTZ R154, R139, R84.reuse ;  /* 0x000000548b9a7220 */ /* 0x080fe20000410000 */
[----:B------:R-:W-:Y:S02]  /*9380*/  HADD2.F32 R55, -RZ, R158.H1_H1 ;  /* 0x3000009eff377230 */ /* 0x000fe40000004100 */
[----:B------:R-:W-:Y:S01]  /*9390*/  FMUL.FTZ R84, R51, R84 ;  /* 0x0000005433547220 */ /* 0x000fe20000410000 */
[----:B------:R-:W-:Y:S01]  /*93a0*/  HADD2.F32 R62, -RZ, R62.H1_H1 ;  /* 0x3000003eff3e7230 */ /* 0x000fe20000004100 */
[----:B------:R-:W-:Y:S01]  /*93b0*/  F2FP.SATFINITE.E4M3.F32.PACK_AB_MERGE_C R56, R87, R56, RZ ;  /* 0x000000385738723e */ /* 0x000fe200048070ff */
[----:B------:R-:W-:-:S02]  /*93c0*/  HADD2.F32 R48, -RZ, R155.H1_H1 ;  /* 0x3000009bff307230 */ /* 0x000fc40000004100 */
[-C--:B------:R-:W-:Y:S01]  /*93d0*/  FMUL.FTZ R155, R138, R55.reuse ;  /* 0x000000378a9b7220 */ /* 0x080fe20000410000 */
[----:B------:R-:W-:Y:S02]  /*93e0*/  HADD2.F32 R49, -RZ, R49.H1_H1 ;  /* 0x30000031ff317230 */ /* 0x000fe40000004100 */
[C---:B------:R-:W-:Y:S01]  /*93f0*/  FMUL.FTZ R55, R62.reuse, R55 ;  /* 0x000000373e377220 */ /* 0x040fe20000410000 */
[-C--:B------:R-:W-:Y:S01]  /*9400*/  FFMA.FTZ R154, R51, R48.reuse, -R154 ;  /* 0x00000030339a7223 */ /* 0x080fe2000001089a */
[----:B------:R-:W-:Y:S01]  /*9410*/  FFMA.FTZ R84, R139, R48, R84 ;  /* 0x000000308b547223 */ /* 0x000fe20000010054 */
[-C--:B------:R-:W-:Y:S01]  /*9420*/  FFMA.FTZ R155, R62, R49.reuse, -R155 ;  /* 0x000000313e9b7223 */ /* 0x080fe2000001089b */
[----:B------:R-:W-:Y:S01]  /*9430*/  FFMA.FTZ R138, R138, R49, R55 ;  /* 0x000000318a8a7223 */ /* 0x000fe20000010037 */
[----:B------:R-:W-:Y:S01]  /*9440*/  F2FP.SATFINITE.E4M3.F32.PACK_AB_MERGE_C R49, R53, R60, R50 ;  /* 0x0000003c3531723e */ /* 0x000fe20004807032 */
[----:B------:R-:W-:Y:S01]  /*9450*/  IMAD.MOV.U32 R48, RZ, RZ, R59 ;  /* 0x000000ffff307224 */ /* 0x000fe200078e003b */
[----:B------:R-:W-:-:S02]  /*9460*/  F2FP.SATFINITE.E4M3.F32.PACK_AB_MERGE_C R154, R154, R165, RZ ;  /* 0x000000a59a9a723e */ /* 0x000fc400048070ff */
[----:B------:R-:W-:Y:S02]  /*9470*/  F2FP.SATFINITE.E4M3.F32.PACK_AB_MERGE_C R84, R84, R161, RZ ;  /* 0x000000a15454723e */ /* 0x000fe400048070ff */
[----:B------:R-:W-:Y:S01]  /*9480*/  F2FP.SATFINITE.E4M3.F32.PACK_AB_MERGE_C R53, R52, R61, R56 ;  /* 0x0000003d3435723e */ /* 0x000fe20004807038 */
[----:B------:R-:W-:Y:S01]  /*9490*/  IMAD.MOV.U32 R52, RZ, RZ, R58 ;  /* 0x000000ffff347224 */ /* 0x000fe200078e003a */
[----:B------:R-:W-:Y:S02]  /*94a0*/  F2FP.SATFINITE.E4M3.F32.PACK_AB_MERGE_C R51, R155, R162, R154 ;  /* 0x000000a29b33723e */ /* 0x000fe4000480709a */
[----:B------:R-:W-:Y:S02]  /*94b0*/  F2FP.SATFINITE.E4M3.F32.PACK_AB_MERGE_C R55, R138, R163, R84 ;  /* 0x000000a38a37723e */ /* 0x000fe40004807054 */
[----:B------:R-:W-:-:S07]  /*94c0*/  MOV R50, R57 ;  /* 0x0000003900327202 */ /* 0x000fce0000000f00 */
.L_x_398:
[----:B------:R-:W-:Y:S05]  /*94d0*/  BSYNC B2 ;  /* 0x0000000000027941 */ /* 0x000fea0003800000 */
.L_x_397:
        /* <DEDUP_REMOVED lines=11> */
.L_x_396:
[----:B------:R-:W-:Y:S05]  /*9590*/  BSYNC B1 ;  /* 0x0000000000017941 */ /* 0x000fea0003800000 */
.L_x_395:
[----:B-1----:R-:W-:Y:S01]  /*95a0*/  VIADD R49, R228, 0x80 ;  /* 0x00000080e4317836 */ /* 0x002fe20000000000 */
[----:B------:R-:W-:Y:S04]  /*95b0*/  BSSY B1, `(.L_x_399) ;  /* 0x00000fe000017945 */ /* 0x000fe80003800000 */
        /* <DEDUP_REMOVED lines=11> */
[----:B------:R-:W-:Y:S01]  /*9670*/  IMAD.IADD R59, R57, 0x1, R59 ;  /* 0x00000001393b7824 */ /* 0x000fe200078e023b */
[----:B------:R-:W-:Y:S01]  /*9680*/  SHF.R.S32.HI R49, RZ, 0x1f, R48 ;  /* 0x0000001fff317819 */ /* 0x000fe20000011430 */
[----:B------:R-:W-:-:S03]  /*9690*/  IMAD.SHL.U32 R51, R51, 0x80, RZ ;  /* 0x0000008033337824 */ /* 0x000fc600078e00ff */
[----:B------:R-:W-:Y:S02]  /*96a0*/  LEA.HI R49, R49, R48, RZ, 0x5 ;  /* 0x0000003031317211 */ /* 0x000fe400078f28ff */
[----:B------:R-:W-:Y:S02]  /*96b0*/  LOP3.LUT R51, R51, 0x380, RZ, 0xc0, !PT ;  /* 0x0000038033337812 */ /* 0x000fe400078ec0ff */
[----:B------:R-:W-:Y:S02]  /*96c0*/  LEA.HI.SX32 R49, R49, R36, 0x1b ;  /* 0x0000002431317211 */ /* 0x000fe400078fdaff */
[----:B------:R-:W-:Y:S02]  /*96d0*/  IADD3.X R80, R40, R59, R39, P3, P4 ;  /* 0x0000003b28507210 */ /* 0x000fe40001fe8427 */
[----:B------:R-:W-:Y:S01]  /*96e0*/  SHF.L.U32 R61, R49, 0x4, RZ ;  /* 0x00000004313d7819 */ /* 0x000fe200000006ff */
[----:B------:R-:W-:-:S03]  /*96f0*/  IMAD R49, R17, 0x7000, R114 ;  /* 0x0000700011317824 */ /* 0x000fc600078e0272 */
        /* <DEDUP_REMOVED lines=12> */
[----:B------:R-:W-:Y:S02]  /*97c0*/  SHF.R.U32.HI R86, RZ, 0x10, R65 ;  /* 0x00000010ff567819 */ /* 0x000fe40000011641 */
[----:B------:R-:W-:Y:S01]  /*97d0*/  MOV R65, R48 ;  /* 0x0000003000417202 */ /* 0x000fe20000000f00 */
[----:B------:R-:W-:Y:S01]  /*97e0*/  IMAD.SHL.U32 R48, R62, 0x100, RZ ;  /* 0x000001003e307824 */ /* 0x000fe200078e00ff */
[----:B------:R-:W-:Y:S01]  /*97f0*/  SHF.R.U32.HI R70, RZ, 0x8, R71 ;  /* 0x00000008ff467819 */ /* 0x000fe20000011647 */
[----:B------:R-:W-:Y:S01]  /*9800*/  IMAD.U32 R49, R86, 0x10000, RZ ;  /* 0x0001000056317824 */ /* 0x000fe200078e00ff */
[----:B------:R-:W-:Y:S01]  /*9810*/  SHF.R.U32.HI R85, RZ, 0x8, R67 ;  /* 0x00000008ff557819 */ /* 0x000fe20000011643 */
[----:B------:R-:W-:Y:S01]  /*9820*/  IMAD.MOV.U32 R62, RZ, RZ, R50 ;  /* 0x000000ffff3e7224 */ /* 0x000fe200078e0032 */
[----:B------:R-:W-:-:S02]  /*9830*/  SHF.R.U32.HI R82, RZ, 0x8, R69 ;  /* 0x00000008ff527819 */ /* 0x000fc40000011645 */
[----:B------:R-:W-:Y:S02]  /*9840*/  LOP3.LUT R68, R71, 0xff0000ff, RZ, 0xc0, !PT ;  /* 0xff0000ff47447812 */ /* 0x000fe400078ec0ff */
[----:B------:R-:W-:Y:S01]  /*9850*/  SHF.R.U32.HI R83, RZ, 0x10, R71 ;  /* 0x00000010ff537819 */ /* 0x000fe20000011647 */
[----:B------:R-:W-:Y:S01]  /*9860*/  IMAD.SHL.U32 R71, R70, 0x100, RZ ;  /* 0x0000010046477824 */ /* 0x000fe200078e00ff */
[----:B------:R-:W-:Y:S02]  /*9870*/  LOP3.LUT R64, R67, 0xff0000ff, RZ, 0xc0, !PT ;  /* 0xff0000ff43407812 */ /* 0x000fe400078ec0ff */
[----:B------:R-:W-:Y:S01]  /*9880*/  SHF.R.U32.HI R84, RZ, 0x10, R67 ;  /* 0x00000010ff547819 */ /* 0x000fe20000011643 */
[----:B--2---:R-:W-:Y:S01]  /*9890*/  IMAD.MOV.U32 R67, RZ, RZ, R52 ;  /* 0x000000ffff437224 */ /* 0x004fe200078e0034 */
[----:B------:R-:W-:Y:S02]  /*98a0*/  LOP3.LUT R66, R69, 0xff0000ff, RZ, 0xc0, !PT ;  /* 0xff0000ff45427812 */ /* 0x000fe400078ec0ff */
[----:B------:R-:W-:-:S02]  /*98b0*/  SHF.R.U32.HI R81, RZ, 0x10, R69 ;  /* 0x00000010ff517819 */ /* 0x000fc40000011645 */
[----:B------:R-:W-:Y:S01]  /*98c0*/  LOP3.LUT R48, R63, 0xff00, R48, 0xf8, !PT ;  /* 0x0000ff003f307812 */ /* 0x000fe200078ef830 */
[----:B------:R-:W-:Y:S01]  /*98d0*/  IMAD.SHL.U32 R63, R85, 0x100, RZ ;  /* 0x00000100553f7824 */ /* 0x000fe200078e00ff */
[----:B------:R-:W-:Y:S01]  /*98e0*/  SHF.L.U32 R69, R82, 0x8, RZ ;  /* 0x0000000852457819 */ /* 0x000fe200000006ff */
[----:B------:R-:W-:Y:S01]  /*98f0*/  IMAD.U32 R81, R81, 0x10000, RZ ;  /* 0x0001000051517824 */ /* 0x000fe200078e00ff */
[----:B------:R-:W-:Y:S01]  /*9900*/  LOP3.LUT R50, R48, 0xff0000, R49, 0xf8, !PT ;  /* 0x00ff000030327812 */ /* 0x000fe200078ef831 */
[----:B------:R-:W-:Y:S01]  /*9910*/  IMAD.U32 R48, R84, 0x10000, RZ ;  /* 0x0001000054307824 */ /* 0x000fe200078e00ff */
[----:B------:R-:W-:Y:S02]  /*9920*/  LOP3.LUT R52, R66, 0xff00, R69, 0xf8, !PT ;  /* 0x0000ff0042347812 */ /* 0x000fe400078ef845 */
[----:B------:R-:W-:Y:S02]  /*9930*/  LOP3.LUT R82, R68, 0xff00, R71, 0xf8, !PT ;  /* 0x0000ff0044527812 */ /* 0x000fe400078ef847 */
[----:B------:R-:W-:-:S02]  /*9940*/  LOP3.LUT R63, R64, 0xff00, R63, 0xf8, !PT ;  /* 0x0000ff00403f7812 */ /* 0x000fc400078ef83f */
[----:B------:R-:W-:Y:S02]  /*9950*/  F2FP.F16.E4M3.UNPACK_B R71, R151.H1 ;  /* 0x00000097ff47723e */ /* 0x000fe400030006ff */
[----:B------:R-:W-:Y:S02]  /*9960*/  F2FP.F16.E4M3.UNPACK_B R68, R67.H1 ;  /* 0x00000043ff44723e */ /* 0x000fe400030006ff */
[----:B------:R-:W-:Y:S01]  /*9970*/  F2FP.F16.E4M3.UNPACK_B R66, R65.H1 ;  /* 0x00000041ff42723e */ /* 0x000fe200030006ff */
[----:B------:R-:W-:Y:S01]  /*9980*/  HADD2.F32 R49, -RZ, R71.H0_H0 ;  /* 0x20000047ff317230 */ /* 0x000fe20000004100 */
[----:B------:R-:W-:Y:S01]  /*9990*/  LOP3.LUT R48, R63, 0xff0000, R48, 0xf8, !PT ;  /* 0x00ff00003f307812 */ /* 0x000fe200078ef830 */
[----:B------:R-:W-:Y:S01]  /*99a0*/  HADD2.F32 R64, -RZ, R68.H0_H0 ;  /* 0x20000044ff407230 */ /* 0x000fe20000004100 */
[----:B------:R-:W-:Y:S01]  /*99b0*/  F2FP.F16.E4M3.UNPACK_B R69, R153.H1 ;  /* 0x00000099ff45723e */ /* 0x000fe200030006ff */
[--C-:B------:R-:W-:Y:S01]  /*99c0*/  HADD2.F32 R63, -RZ, R66.reuse.H0_H0 ;  /* 0x20000042ff3f7230 */ /* 0x100fe20000004100 */
[----:B------:R-:W-:Y:S01]  /*99d0*/  LOP3.LUT R52, R52, 0xff0000, R81, 0xf8, !PT ;  /* 0x00ff000034347812 */ /* 0x000fe200078ef851 */
[----:B------:R-:W-:-:S02]  /*99e0*/  HADD2.F32 R66, -RZ, R66.H1_H1 ;  /* 0x30000042ff427230 */ /* 0x000fc40000004100 */
[CC--:B------:R-:W-:Y:S01]  /*99f0*/  FMUL.FTZ R84, R64.reuse, R49.reuse ;  /* 0x0000003140547220 */ /* 0x0c0fe20000410000 */
[--C-:B------:R-:W-:Y:S02]  /*9a00*/  HADD2.F32 R70, -RZ, R69.reuse.H0_H0 ;  /* 0x20000045ff467230 */ /* 0x100fe40000004100 */
[----:B------:R-:W-:Y:S01]  /*9a10*/  FMUL.FTZ R85, R63, R49 ;  /* 0x000000313f557220 */ /* 0x000fe20000410000 */
[----:B------:R-:W-:Y:S01]  /*9a20*/  HADD2.F32 R81, -RZ, R69.H1_H1 ;  /* 0x30000045ff517230 */ /* 0x000fe20000004100 */
[----:B------:R-:W-:Y:S01]  /*9a30*/  SHF.L.U32 R83, R83, 0x10, RZ ;  /* 0x0000001053537819 */ /* 0x000fe200000006ff */
[-C--:B------:R-:W-:Y:S01]  /*9a40*/  FFMA.FTZ R63, R63, R70.reuse, -R84 ;  /* 0x000000463f3f7223 */ /* 0x080fe20000010854 */
[----:B------:R-:W-:Y:S01]  /*9a50*/  FFMA.FTZ R64, R64, R70, R85 ;  /* 0x0000004640407223 */ /* 0x000fe20000010055 */
[----:B------:R-:W-:Y:S01]  /*9a60*/  HADD2.F32 R70, -RZ, R71.H1_H1 ;  /* 0x30000047ff467230 */ /* 0x000fe20000004100 */
[----:B------:R-:W-:Y:S01]  /*9a70*/  F2FP.F16.E4M3.UNPACK_B R151, R151 ;  /* 0x00000097ff97723e */ /* 0x000fe200020006ff */
[----:B------:R-:W-:Y:S01]  /*9a80*/  HADD2.F32 R71, -RZ, R68.H1_H1 ;  /* 0x30000044ff477230 */ /* 0x000fe20000004100 */
[----:B------:R-:W-:-:S02]  /*9a90*/  F2FP.F16.E4M3.UNPACK_B R68, R67 ;  /* 0x00000043ff44723e */ /* 0x000fc400020006ff */
[----:B------:R-:W-:Y:S01]  /*9aa0*/  F2FP.F16.E4M3.UNPACK_B R69, R65 ;  /* 0x00000041ff45723e */ /* 0x000fe200020006ff */
[-C--:B------:R-:W-:Y:S01]  /*9ab0*/  FMUL.FTZ R84, R66, R70.reuse ;  /* 0x0000004642547220 */ /* 0x080fe20000410000 */
[C---:B------:R-:W-:Y:S01]  /*9ac0*/  FMUL.FTZ R65, R71.reuse, R70 ;  /* 0x0000004647417220 */ /* 0x040fe20000410000 */
[----:B------:R-:W-:Y:S01]  /*9ad0*/  LOP3.LUT R49, R82, 0xff0000, R83, 0xf8, !PT ;  /* 0x00ff000052317812 */ /* 0x000fe200078ef853 */
[----:B------:R-:W-:Y:S01]  /*9ae0*/  HADD2.F32 R82, -RZ, R151.H0_H0 ;  /* 0x20000097ff527230 */ /* 0x000fe20000004100 */
[----:B------:R-:W-:Y:S01]  /*9af0*/  F2FP.F16.E4M3.UNPACK_B R153, R153 ;  /* 0x00000099ff99723e */ /* 0x000fe200020006ff */
[----:B------:R-:W-:Y:S02]  /*9b00*/  HADD2.F32 R70, -RZ, R68.H0_H0 ;  /* 0x20000044ff467230 */ /* 0x000fe40000004100 */
[-C--:B------:R-:W-:Y:S01]  /*9b10*/  FFMA.FTZ R66, R66, R81.reuse, -R65 ;  /* 0x0000005142427223 */ /* 0x080fe20000010841 */
[----:B------:R-:W-:Y:S02]  /*9b20*/  HADD2.F32 R67, -RZ, R69.H0_H0 ;  /* 0x20000045ff437230 */ /* 0x000fe40000004100 */
[----:B------:R-:W-:Y:S01]  /*9b30*/  FFMA.FTZ R65, R71, R81, R84 ;  /* 0x0000005147417223 */ /* 0x000fe20000010054 */
[----:B------:R-:W-:-:S02]  /*9b40*/  HADD2.F32 R81, -RZ, R153.H0_H0 ;  /* 0x20000099ff517230 */ /* 0x000fc40000004100 */
[CC--:B------:R-:W-:Y:S01]  /*9b50*/  FMUL.FTZ R84, R70.reuse, R82.reuse ;  /* 0x0000005246547220 */ /* 0x0c0fe20000410000 */
[----:B------:R-:W-:Y:S02]  /*9b60*/  HADD2.F32 R71, -RZ, R68.H1_H1 ;  /* 0x30000044ff477230 */ /* 0x000fe40000004100 */
[C---:B------:R-:W-:Y:S01]  /*9b70*/  FMUL.FTZ R83, R67.reuse, R82 ;  /* 0x0000005243537220 */ /* 0x040fe20000410000 */
[----:B------:R-:W-:Y:S02]  /*9b80*/  HADD2.F32 R82, -RZ, R151.H1_H1 ;  /* 0x30000097ff527230 */ /* 0x000fe40000004100 */
[-C--:B------:R-:W-:Y:S01]  /*9b90*/  FFMA.FTZ R67, R67, R81.reuse, -R84 ;  /* 0x0000005143437223 */ /* 0x080fe20000010854 */
[----:B------:R-:W-:Y:S02]  /*9ba0*/  HADD2.F32 R69, -RZ, R69.H1_H1 ;  /* 0x30000045ff457230 */ /* 0x000fe40000004100 */
[----:B------:R-:W-:Y:S01]  /*9bb0*/  FFMA.FTZ R68, R70, R81, R83 ;  /* 0x0000005146447223 */ /* 0x000fe20000010053 */
[----:B------:R-:W-:-:S02]  /*9bc0*/  HADD2.F32 R70, -RZ, R153.H1_H1 ;  /* 0x30000099ff467230 */ /* 0x000fc40000004100 */
[----:B------:R-:W-:Y:S01]  /*9bd0*/  FMUL.FTZ R86, R71, R82 ;  /* 0x0000005247567220 */ /* 0x000fe20000410000 */
[----:B------:R-:W-:Y:S01]  /*9be0*/  F2FP.F16.E4M3.UNPACK_B R84, R150.H1 ;  /* 0x00000096ff54723e */ /* 0x000fe200030006ff */
[C---:B------:R-:W-:Y:S01]  /*9bf0*/  FMUL.FTZ R138, R69.reuse, R82 ;  /* 0x00000052458a7220 */ /* 0x040fe20000410000 */
[----:B------:R-:W-:Y:S01]  /*9c00*/  F2FP.F16.E4M3.UNPACK_B R81, R54.H1 ;  /* 0x00000036ff51723e */ /* 0x000fe200030006ff */
[----:B------:R-:W-:Y:S01]  /*9c10*/  FFMA.FTZ R86, R69, R70, -R86 ;  /* 0x0000004645567223 */ /* 0x000fe20000010856 */
[----:B------:R-:W-:Y:S01]  /*9c20*/  F2FP.F16.E4M3.UNPACK_B R83, R152.H1 ;  /* 0x00000098ff53723e */ /* 0x000fe200030006ff */
[----:B------:R-:W-:Y:S01]  /*9c30*/  HADD2.F32 R85, -RZ, R84.H0_H0 ;  /* 0x20000054ff557230 */ /* 0x000fe20000004100 */
[----:B------:R-:W-:Y:S01]  /*9c40*/  F2FP.F16.E4M3.UNPACK_B R69, R62.H1 ;  /* 0x0000003eff45723e */ /* 0x000fe200030006ff */
[----:B------:R-:W-:Y:S02]  /*9c50*/  HADD2.F32 R82, -RZ, R81.H0_H0 ;  /* 0x20000051ff527230 */ /* 0x000fe40000004100 */
[----:B------:R-:W-:Y:S01]  /*9c60*/  FFMA.FTZ R87, R71, R70, R138 ;  /* 0x0000004647577223 */ /* 0x000fe2000001008a */
[----:B------:R-:W-:Y:S01]  /*9c70*/  HADD2.F32 R71, -RZ, R83.H0_H0 ;  /* 0x20000053ff477230 */ /* 0x000fe20000004100 */
[----:B------:R-:W-:Y:S01]  /*9c80*/  F2FP.F16.E4M3.UNPACK_B R150, R150 ;  /* 0x00000096ff96723e */ /* 0x000fe200020006ff */
[----:B------:R-:W-:-:S02]  /*9c90*/  HADD2.F32 R70, -RZ, R69.H0_H0 ;  /* 0x20000045ff467230 */ /* 0x000fc40000004100 */
[-C--:B------:R-:W-:Y:S01]  /*9ca0*/  FMUL.FTZ R139, R82, R85.reuse ;  /* 0x00000055528b7220 */ /* 0x080fe20000410000 */
[----:B------:R-:W-:Y:S01]  /*9cb0*/  HADD2.F32 R84, -RZ, R84.H1_H1 ;  /* 0x30000054ff547230 */ /* 0x000fe20000004100 */
[----:B------:R-:W-:Y:S01]  /*9cc0*/  F2FP.F16.E4M3.UNPACK_B R62, R62 ;  /* 0x0000003eff3e723e */ /* 0x000fe200020006ff */
[----:B------:R-:W-:Y:S02]  /*9cd0*/  HADD2.F32 R81, -RZ, R81.H1_H1 ;  /* 0x30000051ff517230 */ /* 0x000fe40000004100 */
[C---:B------:R-:W-:Y:S01]  /*9ce0*/  FMUL.FTZ R85, R70.reuse, R85 ;  /* 0x0000005546557220 */ /* 0x040fe20000410000 */
[-C--:B------:R-:W-:Y:S01]  /*9cf0*/  FFMA.FTZ R139, R70, R71.reuse, -R139 ;  /* 0x00000047468b7223 */ /* 0x080fe2000001088b */
[----:B------:R-:W-:Y:S01]  /*9d00*/  HADD2.F32 R69, -RZ, R69.H1_H1 ;  /* 0x30000045ff457230 */ /* 0x000fe20000004100 */
[----:B------:R-:W-:Y:S01]  /*9d10*/  F2FP.F16.E4M3.UNPACK_B R152, R152 ;  /* 0x00000098ff98723e */ /* 0x000fe200020006ff */
[----:B------:R-:W-:Y:S02]  /*9d20*/  HADD2.F32 R70, -RZ, R83.H1_H1 ;  /* 0x30000053ff467230 */ /* 0x000fe40000004100 */
[-C--:B------:R-:W-:Y:S01]  /*9d30*/  FMUL.FTZ R138, R81, R84.reuse ;  /* 0x00000054518a7220 */ /* 0x080fe20000410000 */
[----:B------:R-:W-:Y:S01]  /*9d40*/  FFMA.FTZ R82, R82, R71, R85 ;  /* 0x0000004752527223 */ /* 0x000fe20000010055 */
[----:B------:R-:W-:Y:S01]  /*9d50*/  FMUL.FTZ R84, R69, R84 ;  /* 0x0000005445547220 */ /* 0x000fe20000410000 */
[----:B------:R-:W-:-:S02]  /*9d60*/  HADD2.F32 R71, -RZ, R152.H0_H0 ;  /* 0x20000098ff477230 */ /* 0x000fc40000004100 */
[----:B------:R-:W-:Y:S01]  /*9d70*/  FFMA.FTZ R138, R69, R70, -R138 ;  /* 0x00000046458a7223 */ /* 0x000fe2000001088a */
[----:B------:R-:W-:Y:S01]  /*9d80*/  F2FP.F16.E4M3.UNPACK_B R69, R54 ;  /* 0x00000036ff45723e */ /* 0x000fe200020006ff */
[----:B------:R-:W-:Y:S01]  /*9d90*/  FFMA.FTZ R151, R81, R70, R84 ;  /* 0x0000004651977223 */ /* 0x000fe20000010054 */
[--C-:B------:R-:W-:Y:S01]  /*9da0*/  HADD2.F32 R81, -RZ, R150.reuse.H0_H0 ;  /* 0x20000096ff517230 */ /* 0x100fe20000004100 */
[----:B------:R-:W-:Y:S01]  /*9db0*/  F2FP.SATFINITE.E4M3.F32.PACK_AB_MERGE_C R63, R66, R63, RZ ;  /* 0x0000003f423f723e */ /* 0x000fe200048070ff */
[----:B------:R-:W-:Y:S01]  /*9dc0*/  HADD2.F32 R150, -RZ, R150.H1_H1 ;  /* 0x30000096ff967230 */ /* 0x000fe20000004100 */
[----:B------:R-:W-:Y:S01]  /*9dd0*/  F2FP.SATFINITE.E4M3.F32.PACK_AB_MERGE_C R65, R65, R64, RZ ;  /* 0x000000404141723e */ /* 0x000fe200048070ff */
[--C-:B------:R-:W-:Y:S01]  /*9de0*/  HADD2.F32 R70, -RZ, R69.reuse.H0_H0 ;  /* 0x20000045ff467230 */ /* 0x100fe20000004100 */
[----:B------:R-:W-:Y:S01]  /*9df0*/  F2FP.F16.E4M3.UNPACK_B R66, R60 ;  /* 0x0000003cff42723e */ /* 0x000fe200020006ff */
[----:B------:R-:W-:Y:S01]  /*9e00*/  HADD2.F32 R54, -RZ, R62.H0_H0 ;  /* 0x2000003eff367230 */ /* 0x000fe20000004100 */
[----:B------:R-:W-:Y:S01]  /*9e10*/  F2FP.SATFINITE.E4M3.F32.PACK_AB_MERGE_C R64, R86, R67, R63 ;  /* 0x000000435640723e */ /* 0x000fe2000480703f */
[----:B------:R-:W-:-:S02]  /*9e20*/  HADD2.F32 R69, -RZ, R69.H1_H1 ;  /* 0x30000045ff457230 */ /* 0x000fc40000004100 */
[-C--:B------:R-:W-:Y:S01]  /*9e30*/  FMUL.FTZ R83, R70, R81.reuse ;  /* 0x0000005146537220 */ /* 0x080fe20000410000 */
[----:B------:R-:W-:Y:S02]  /*9e40*/  HADD2.F32 R62, -RZ, R62.H1_H1 ;  /* 0x3000003eff3e7230 */ /* 0x000fe40000004100 */
[C---:B------:R-:W-:Y:S01]  /*9e50*/  FMUL.FTZ R81, R54.reuse, R81 ;  /* 0x0000005136517220 */ /* 0x040fe20000410000 */
[----:B------:R-:W-:Y:S02]  /*9e60*/  HADD2.F32 R152, -RZ, R152.H1_H1 ;  /* 0x30000098ff987230 */ /* 0x000fe40000004100 */
[CC--:B------:R-:W-:Y:S01]  /*9e70*/  FMUL.FTZ R85, R69.reuse, R150.reuse ;  /* 0x0000009645557220 */ /* 0x0c0fe20000410000 */
[-C--:B------:R-:W-:Y:S01]  /*9e80*/  FFMA.FTZ R83, R54, R71.reuse, -R83 ;  /* 0x0000004736537223 */ /* 0x080fe20000010853 */
[----:B------:R-:W-:Y:S01]  /*9e90*/  FMUL.FTZ R150, R62, R150 ;  /* 0x000000963e967220 */ /* 0x000fe20000410000 */
[----:B------:R-:W-:Y:S01]  /*9ea0*/  FFMA.FTZ R54, R70, R71, R81 ;  /* 0x0000004746367223 */ /* 0x000fe20000010051 */
[----:B------:R-:W-:Y:S01]  /*9eb0*/  FFMA.FTZ R62, R62, R152, -R85 ;  /* 0x000000983e3e7223 */ /* 0x000fe20000010855 */
[----:B------:R-:W-:Y:S01]  /*9ec0*/  F2FP.F16.E4M3.UNPACK_B R81, R52 ;  /* 0x00000034ff51723e */ /* 0x000fe200020006ff */
[----:B------:R-:W-:Y:S01]  /*9ed0*/  FFMA.FTZ R85, R69, R152, R150 ;  /* 0x0000009845557223 */ /* 0x000fe20000010096 */
[----:B------:R-:W-:-:S02]  /*9ee0*/  F2FP.F16.E4M3.UNPACK_B R69, R53 ;  /* 0x00000035ff45723e */ /* 0x000fc400020006ff */
[----:B------:R-:W-:Y:S01]  /*9ef0*/  F2FP.SATFINITE.E4M3.F32.PACK_AB_MERGE_C R63, R87, R68, R65 ;  /* 0x00000044573f723e */ /* 0x000fe20004807041 */
[----:B------:R-:W-:Y:S01]  /*9f00*/  HADD2.F32 R68, -RZ, R81.H0_H0 ;  /* 0x20000051ff447230 */ /* 0x000fe20000004100 */
[----:B------:R-:W-:Y:S01]  /*9f10*/  F2FP.SATFINITE.E4M3.F32.PACK_AB_MERGE_C R82, R151, R82, RZ ;  /* 0x000000529752723e */ /* 0x000fe200048070ff */
[--C-:B------:R-:W-:Y:S01]  /*9f20*/  HADD2.F32 R67, -RZ, R69.reuse.H0_H0 ;  /* 0x20000045ff437230 */ /* 0x100fe20000004100 */
[----:B------:R-:W-:Y:S01]  /*9f30*/  F2FP.F16.E4M3.UNPACK_B R71, R50 ;  /* 0x00000032ff47723e */ /* 0x000fe200020006ff */
[--C-:B------:R-:W-:Y:S01]  /*9f40*/  HADD2.F32 R65, -RZ, R66.reuse.H0_H0 ;  /* 0x20000042ff417230 */ /* 0x100fe20000004100 */
[----:B------:R-:W-:Y:S01]  /*9f50*/  F2FP.SATFINITE.E4M3.F32.PACK_AB_MERGE_C R138, R138, R139, RZ ;  /* 0x0000008b8a8a723e */ /* 0x000fe200048070ff */
[----:B------:R-:W-:Y:S02]  /*9f60*/  HADD2.F32 R70, -RZ, R69.H1_H1 ;  /* 0x30000045ff467230 */ /* 0x000fe40000004100 */
[----:B------:R-:W-:Y:S01]  /*9f70*/  FMUL.FTZ R84, R67, R68 ;  /* 0x0000004443547220 */ /* 0x000fe20000410000 */
[----:B------:R-:W-:Y:S01]  /*9f80*/  F2FP.SATFINITE.E4M3.F32.PACK_AB_MERGE_C R54, R85, R54, R82 ;  /* 0x000000365536723e */ /* 0x000fe20004807052 */
[----:B------:R-:W-:Y:S01]  /*9f90*/  FMUL.FTZ R86, R65, R68 ;  /* 0x0000004441567220 */ /* 0x000fe20000410000 */
[----:B------:R-:W-:Y:S01]  /*9fa0*/  HADD2.F32 R81, -RZ, R81.H1_H1 ;  /* 0x30000051ff517230 */ /* 0x000fe20000004100 */
[----:B------:R-:W-:Y:S01]  /*9fb0*/  F2FP.SATFINITE.E4M3.F32.PACK_AB_MERGE_C R62, R62, R83, R138 ;  /* 0x000000533e3e723e */ /* 0x000fe2000480708a */
[----:B------:R-:W-:Y:S01]  /*9fc0*/  HADD2.F32 R68, -RZ, R66.H1_H1 ;  /* 0x30000042ff447230 */ /* 0x000fe20000004100 */
[----:B------:R-:W-:Y:S01]  /*9fd0*/  F2FP.F16.E4M3.UNPACK_B R69, R53.H1 ;  /* 0x00000035ff45723e */ /* 0x000fe200030006ff */
[----:B------:R-:W-:-:S02]  /*9fe0*/  HADD2.F32 R82, -RZ, R71.H0_H0 ;  /* 0x20000047ff527230 */ /* 0x000fc40000004100 */
[-C--:B------:R-:W-:Y:S01]  /*9ff0*/  FMUL.FTZ R83, R70, R81.reuse ;  /* 0x0000005146537220 */ /* 0x080fe20000410000 */
[----:B------:R-:W-:Y:S02]  /*a000*/  HADD2.F32 R71, -RZ, R71.H1_H1 ;  /* 0x30000047ff477230 */ /* 0x000fe40000004100 */
[C---:B------:R-:W-:Y:S01]  /*a010*/  FMUL.FTZ R85, R68.reuse, R81 ;  /* 0x0000005144557220 */ /* 0x040fe20000410000 */
[----:B------:R-:W-:Y:S01]  /*a020*/  F2FP.F16.E4M3.UNPACK_B R81, R52.H1 ;  /* 0x00000034ff51723e */ /* 0x000fe200030006ff */
[----:B------:R-:W-:Y:S01]  /*a030*/  FFMA.FTZ R66, R67, R82, R86 ;  /* 0x0000005243427223 */ /* 0x000fe20000010056 */
[----:B------:R-:W-:Y:S01]  /*a040*/  F2FP.F16.E4M3.UNPACK_B R67, R60.H1 ;  /* 0x0000003cff43723e */ /* 0x000fe200030006ff */
[----:B------:R-:W-:Y:S01]  /*a050*/  FFMA.FTZ R60, R68, R71, -R83 ;  /* 0x00000047443c7223 */ /* 0x000fe20000010853 */
[----:B------:R-:W-:Y:S01]  /*a060*/  FFMA.FTZ R65, R65, R82, -R84 ;  /* 0x0000005241417223 */ /* 0x000fe20000010854 */
[----:B------:R-:W-:Y:S01]  /*a070*/  HADD2.F32 R68, -RZ, R69.H0_H0 ;  /* 0x20000045ff447230 */ /* 0x000fe20000004100 */
[----:B------:R-:W-:Y:S01]  /*a080*/  F2FP.F16.E4M3.UNPACK_B R50, R50.H1 ;  /* 0x00000032ff32723e */ /* 0x000fe200030006ff */
[----:B------:R-:W-:-:S02]  /*a090*/  HADD2.F32 R83, -RZ, R81.H0_H0 ;  /* 0x20000051ff537230 */ /* 0x000fc40000004100 */
[----:B------:R-:W-:Y:S01]  /*a0a0*/  FFMA.FTZ R53, R70, R71, R85 ;  /* 0x0000004746357223 */ /* 0x000fe20000010055 */
[----:B------:R-:W-:Y:S02]  /*a0b0*/  HADD2.F32 R52, -RZ, R67.H0_H0 ;  /* 0x20000043ff347230 */ /* 0x000fe40000004100 */
[----:B------:R-:W-:Y:S02]  /*a0c0*/  HADD2.F32 R69, -RZ, R69.H1_H1 ;  /* 0x30000045ff457230 */ /* 0x000fe40000004100 */
[----:B------:R-:W-:Y:S02]  /*a0d0*/  HADD2.F32 R82, -RZ, R81.H1_H1 ;  /* 0x30000051ff527230 */ /* 0x000fe40000004100 */
[-C--:B------:R-:W-:Y:S01]  /*a0e0*/  FMUL.FTZ R81, R68, R83.reuse ;  /* 0x0000005344517220 */ /* 0x080fe20000410000 */
[----:B------:R-:W-:Y:S02]  /*a0f0*/  HADD2.F32 R67, -RZ, R67.H1_H1 ;  /* 0x30000043ff437230 */ /* 0x000fe40000004100 */
[----:B------:R-:W-:Y:S01]  /*a100*/  FMUL.FTZ R83, R52, R83 ;  /* 0x0000005334537220 */ /* 0x000fe20000410000 */
[----:B------:R-:W-:-:S02]  /*a110*/  HADD2.F32 R71, -RZ, R50.H0_H0 ;  /* 0x20000032ff477230 */ /* 0x000fc40000004100 */
[----:B------:R-:W-:Y:S02]  /*a120*/  HADD2.F32 R70, -RZ, R50.H1_H1 ;  /* 0x30000032ff467230 */ /* 0x000fe40000004100 */
[-C--:B------:R-:W-:Y:S01]  /*a130*/  FMUL.FTZ R50, R69, R82.reuse ;  /* 0x0000005245327220 */ /* 0x080fe20000410000 */
[C---:B------:R-:W-:Y:S01]  /*a140*/  FMUL.FTZ R82, R67.reuse, R82 ;  /* 0x0000005243527220 */ /* 0x040fe20000410000 */
[----:B------:R-:W-:Y:S01]  /*a150*/  FFMA.FTZ R87, R68, R71, R83 ;  /* 0x0000004744577223 */ /* 0x000fe20000010053 */
[----:B------:R-:W-:Y:S01]  /*a160*/  F2FP.F16.E4M3.UNPACK_B R68, R55.H1 ;  /* 0x00000037ff44723e */ /* 0x000fe200030006ff */
[-C--:B------:R-:W-:Y:S01]  /*a170*/  FFMA.FTZ R139, R67, R70.reuse, -R50 ;  /* 0x00000046438b7223 */ /* 0x080fe20000010832 */
[----:B------:R-:W-:Y:S01]  /*a180*/  F2FP.F16.E4M3.UNPACK_B R50, R51 ;  /* 0x00000033ff32723e */ /* 0x000fe200020006ff */
[----:B------:R-:W-:Y:S01]  /*a190*/  FFMA.FTZ R138, R69, R70, R82 ;  /* 0x00000046458a7223 */ /* 0x000fe20000010052 */
[----:B------:R-:W-:Y:S01]  /*a1a0*/  F2FP.F16.E4M3.UNPACK_B R83, R49.H1 ;  /* 0x00000031ff53723e */ /* 0x000fe200030006ff */
[----:B------:R-:W-:Y:S01]  /*a1b0*/  FFMA.FTZ R86, R52, R71, -R81 ;  /* 0x0000004734567223 */ /* 0x000fe20000010851 */
[----:B------:R-:W-:Y:S01]  /*a1c0*/  F2FP.F16.E4M3.UNPACK_B R51, R51.H1 ;  /* 0x00000033ff33723e */ /* 0x000fe200030006ff */
[----:B------:R-:W-:Y:S01]  /*a1d0*/  HADD2.F32 R52, -RZ, R50.H0_H0 ;  /* 0x20000032ff347230 */ /* 0x000fe20000004100 */
[----:B------:R-:W-:Y:S01]  /*a1e0*/  F2FP.F16.E4M3.UNPACK_B R82, R49 ;  /* 0x00000031ff52723e */ /* 0x000fe200020006ff */
[--C-:B------:R-:W-:Y:S01]  /*a1f0*/  HADD2.F32 R85, -RZ, R83.reuse.H0_H0 ;  /* 0x20000053ff557230 */ /* 0x100fe20000004100 */
[-C--:B------:R-:W-:Y:S01]  /*a200*/  F2FP.F16.E4M3.UNPACK_B R49, R48.reuse ;  /* 0x00000030ff31723e */ /* 0x080fe200020006ff */
[----:B------:R-:W-:Y:S01]  /*a210*/  HADD2.F32 R83, -RZ, R83.H1_H1 ;  /* 0x30000053ff537230 */ /* 0x000fe20000004100 */
[----:B------:R-:W-:Y:S01]  /*a220*/  F2FP.F16.E4M3.UNPACK_B R70, R48.H1 ;  /* 0x00000030ff46723e */ /* 0x000fe200030006ff */
[----:B------:R-:W-:Y:S01]  /*a230*/  HADD2.F32 R48, -RZ, R68.H0_H0 ;  /* 0x20000044ff307230 */ /* 0x000fe20000004100 */
[----:B------:R-:W-:Y:S01]  /*a240*/  F2FP.F16.E4M3.UNPACK_B R67, R55 ;  /* 0x00000037ff43723e */ /* 0x000fe200020006ff */
[----:B------:R-:W-:Y:S01]  /*a250*/  HADD2.F32 R55, -RZ, R51.H0_H0 ;  /* 0x20000033ff377230 */ /* 0x000fe20000004100 */
[----:B------:R-:W-:Y:S01]  /*a260*/  F2FP.SATFINITE.E4M3.F32.PACK_AB_MERGE_C R86, R139, R86, RZ ;  /* 0x000000568b56723e */ /* 0x000fe200048070ff */
[----:B------:R-:W-:-:S02]  /*a270*/  HADD2.F32 R81, -RZ, R70.H0_H0 ;  /* 0x20000046ff517230 */ /* 0x000fc40000004100 */
[CC--:B------:R-:W-:Y:S01]  /*a280*/  FMUL.FTZ R150, R48.reuse, R85.reuse ;  /* 0x0000005530967220 */ /* 0x0c0fe20000410000 */
[----:B------:R-:W-:Y:S02]  /*a290*/  HADD2.F32 R68, -RZ, R68.H1_H1 ;  /* 0x30000044ff447230 */ /* 0x000fe40000004100 */
[C---:B------:R-:W-:Y:S01]  /*a2a0*/  FMUL.FTZ R85, R55.reuse, R85 ;  /* 0x0000005537557220 */ /* 0x040fe20000410000 */
[----:B------:R-:W-:Y:S02]  /*a2b0*/  HADD2.F32 R51, -RZ, R51.H1_H1 ;  /* 0x30000033ff337230 */ /* 0x000fe40000004100 */
[-C--:B------:R-:W-:Y:S01]  /*a2c0*/  FFMA.FTZ R150, R55, R81.reuse, -R150 ;  /* 0x0000005137967223 */ /* 0x080fe20000010896 */
[----:B------:R-:W-:Y:S02]  /*a2d0*/  HADD2.F32 R69, -RZ, R67.H0_H0 ;  /* 0x20000043ff457230 */ /* 0x000fe40000004100 */
[----:B------:R-:W-:Y:S01]  /*a2e0*/  FFMA.FTZ R85, R48, R81, R85 ;  /* 0x0000005130557223 */ /* 0x000fe20000010055 */
[----:B------:R-:W-:-:S02]  /*a2f0*/  HADD2.F32 R84, -RZ, R82.H0_H0 ;  /* 0x20000052ff547230 */ /* 0x000fc40000004100 */
[-C--:B------:R-:W-:Y:S01]  /*a300*/  FMUL.FTZ R48, R68, R83.reuse ;  /* 0x0000005344307220 */ /* 0x080fe20000410000 */
[----:B------:R-:W-:Y:S02]  /*a310*/  HADD2.F32 R67, -RZ, R67.H1_H1 ;  /* 0x30000043ff437230 */ /* 0x000fe40000004100 */
[----:B------:R-:W-:Y:S01]  /*a320*/  FMUL.FTZ R83, R51, R83 ;  /* 0x0000005333537220 */ /* 0x000fe20000410000 */
[----:B------:R-:W-:Y:S02]  /*a330*/  HADD2.F32 R82, -RZ, R82.H1_H1 ;  /* 0x30000052ff527230 */ /* 0x000fe40000004100 */
[-C--:B------:R-:W-:Y:S01]  /*a340*/  FMUL.FTZ R151, R69, R84.reuse ;  /* 0x0000005445977220 */ /* 0x080fe20000410000 */
[----:B------:R-:W-:Y:S02]  /*a350*/  HADD2.F32 R50, -RZ, R50.H1_H1 ;  /* 0x30000032ff327230 */ /* 0x000fe40000004100 */
[----:B------:R-:W-:Y:S01]  /*a360*/  FMUL.FTZ R84, R52, R84 ;  /* 0x0000005434547220 */ /* 0x000fe20000410000 */
[----:B------:R-:W-:-:S02]  /*a370*/  HADD2.F32 R70, -RZ, R70.H1_H1 ;  /* 0x30000046ff467230 */ /* 0x000fc40000004100 */
[-C--:B------:R-:W-:Y:S01]  /*a380*/  FMUL.FTZ R55, R67, R82.reuse ;  /* 0x0000005243377220 */ /* 0x080fe20000410000 */
[--C-:B------:R-:W-:Y:S02]  /*a390*/  HADD2.F32 R71, -RZ, R49.reuse.H0_H0 ;  /* 0x20000031ff477230 */ /* 0x100fe40000004100 */
[----:B------:R-:W-:Y:S01]  /*a3a0*/  FMUL.FTZ R82, R50, R82 ;  /* 0x0000005232527220 */ /* 0x000fe20000410000 */
[----:B------:R-:W-:Y:S02]  /*a3b0*/  HADD2.F32 R49, -RZ, R49.H1_H1 ;  /* 0x30000031ff317230 */ /* 0x000fe40000004100 */
[-C--:B------:R-:W-:Y:S01]  /*a3c0*/  FFMA.FTZ R51, R51, R70.reuse, -R48 ;  /* 0x0000004633337223 */ /* 0x080fe20000010830 */
[----:B------:R-:W-:Y:S01]  /*a3d0*/  FFMA.FTZ R68, R68, R70, R83 ;  /* 0x0000004644447223 */ /* 0x000fe20000010053 */
[-C--:B------:R-:W-:Y:S01]  /*a3e0*/  FFMA.FTZ R151, R52, R71.reuse, -R151 ;  /* 0x0000004734977223 */ /* 0x080fe20000010897 */
[----:B------:R-:W-:Y:S01]  /*a3f0*/  FFMA.FTZ R84, R69, R71, R84 ;  /* 0x0000004745547223 */ /* 0x000fe20000010054 */
[-C--:B------:R-:W-:Y:S01]  /*a400*/  FFMA.FTZ R50, R50, R49.reuse, -R55 ;  /* 0x0000003132327223 */ /* 0x080fe20000010837 */
[----:B------:R-:W-:Y:S01]  /*a410*/  FFMA.FTZ R49, R67, R49, R82 ;  /* 0x0000003143317223 */ /* 0x000fe20000010052 */
[----:B------:R-:W-:Y:S01]  /*a420*/  F2FP.SATFINITE.E4M3.F32.PACK_AB_MERGE_C R51, R51, R150, RZ ;  /* 0x000000963333723e */ /* 0x000fe200048070ff */
[----:B------:R-:W-:Y:S01]  /*a430*/  IMAD.MOV.U32 R48, RZ, RZ, R64 ;  /* 0x000000ffff307224 */ /* 0x000fe200078e0040 */
[----:B------:R-:W-:Y:S01]  /*a440*/  F2FP.SATFINITE.E4M3.F32.PACK_AB_MERGE_C R68, R68, R85, RZ ;  /* 0x000000554444723e */ /* 0x000fe200048070ff */
[----:B------:R-:W-:Y:S01]  /*a450*/  IMAD.MOV.U32 R52, RZ, RZ, R63 ;  /* 0x000000ffff347224 */ /* 0x000fe200078e003f */
[----:B------:R-:W-:-:S02]  /*a460*/  F2FP.SATFINITE.E4M3.F32.PACK_AB_MERGE_C R65, R60, R65, R86 ;  /* 0x000000413c41723e */ /* 0x000fc40004807056 */
[----:B------:R-:W-:Y:S02]  /*a470*/  F2FP.SATFINITE.E4M3.F32.PACK_AB_MERGE_C R87, R138, R87, RZ ;  /* 0x000000578a57723e */ /* 0x000fe400048070ff */
[----:B------:R-:W-:Y:S01]  /*a480*/  F2FP.SATFINITE.E4M3.F32.PACK_AB_MERGE_C R51, R50, R151, R51 ;  /* 0x000000973233723e */ /* 0x000fe20004807033 */
[----:B------:R-:W-:Y:S01]  /*a490*/  IMAD.MOV.U32 R50, RZ, RZ, R62 ;  /* 0x000000ffff327224 */ /* 0x000fe200078e003e */
[----:B------:R-:W-:Y:S01]  /*a4a0*/  F2FP.SATFINITE.E4M3.F32.PACK_AB_MERGE_C R55, R49, R84, R68 ;  /* 0x000000543137723e */ /* 0x000fe20004807044 */
[----:B------:R-:W-:Y:S01]  /*a4b0*/  IMAD.MOV.U32 R49, RZ, RZ, R65 ;  /* 0x000000ffff317224 */ /* 0x000fe200078e0041 */
[----:B------:R-:W-:-:S07]  /*a4c0*/  F2FP.SATFINITE.E4M3.F32.PACK_AB_MERGE_C R53, R53, R66, R87 ;  /* 0x000000423535723e */ /* 0x000fce0004807057 */
.L_x_402:
[----:B------:R-:W-:Y:S05]  /*a4d0*/  BSYNC B2 ;  /* 0x0000000000027941 */ /* 0x000fea0003800000 */
.L_x_401:
        /* <DEDUP_REMOVED lines=11> */
.L_x_400:
[----:B------:R-:W-:Y:S05]  /*a590*/  BSYNC B1 ;  /* 0x0000000000017941 */ /* 0x000fea0003800000 */
.L_x_399:
[----:B-1----:R-:W-:Y:S01]  /*a5a0*/  IADD3 R49, R228, 0xc0, RZ ;  /* 0x000000c0e4317810 */ /* 0x002fe20007ffe0ff */
[----:B--2---:R-:W-:-:S03]  /*a5b0*/  IMAD R48, R123, R128, RZ ;  /* 0x000000807b307224 */ /* 0x004fc600078e02ff */
[C---:B------:R-:W-:Y:S01]  /*a5c0*/  ISETP.GE.OR P3, PT, R49.reuse, R119, P0 ;  /* 0x000000773100720c */ /* 0x040fe20000766670 */
[----:B------:R-:W-:-:S04]  /*a5d0*/  IMAD.WIDE.U32 R126, R49, R128, R126 ;  /* 0x00000080317e7225 */ /* 0x000fc800078e007e */
[----:B------:R-:W-:-:S08]  /*a5e0*/  IMAD R61, R49, R129, R48 ;  /* 0x00000081313d7224 */ /* 0x000fd000078e0230 */
[----:B------:R-:W-:Y:S05]  /*a5f0*/  @P3 BRA `(.L_x_381) ;  /* 0x0000001400903947 */ /* 0x000fea0003800000 */
[----:B------:R-:W2:Y:S01]  /*a600*/  LDL R50, [R1+0x6c] ;  /* 0x00006c0001327983 */ /* 0x000ea20000100800 */
[----:B------:R-:W1:Y:S01]  /*a610*/  LDC.64 R56, c[0x0][0x2e8] ;  /* 0x0000ba00ff387b82 */ /* 0x000e620000000a00 */
[----:B------:R-:W-:Y:S01]  /*a620*/  IMAD.IADD R61, R127, 0x1, R61 ;  /* 0x000000017f3d7824 */ /* 0x000fe200078e023d */
[----:B------:R-:W-:Y:S01]  /*a630*/  IADD3 R59, P3, P4, R44, R126, R37 ;  /* 0x0000007e2c3b7210 */ /* 0x000fe20007c7e025 */
[----:B------:R-:W-:Y:S01]  /*a640*/  VIADD R49, R228, 0xc0 ;  /* 0x000000c0e4317836 */ /* 0x000fe20000000000 */
[----:B------:R-:W-:Y:S01]  /*a650*/  ISETP.NE.AND P6, PT, R0, RZ, PT ;  /* 0x000000ff0000720c */ /* 0x000fe20003fc5270 */
[----:B------:R-:W-:Y:S01]  /*a660*/  BSSY B1, `(.L_x_403) ;  /* 0x00000e8000017945 */ /* 0x000fe20003800000 */
[----:B------:R-:W-:Y:S01]  /*a670*/  IADD3.X R48, R40, R61, R39, P3, P4 ;  /* 0x0000003d28307210 */ /* 0x000fe20001fe8427 */
[----:B------:R-:W-:Y:S01]  /*a680*/  IMAD.SHL.U32 R49, R49, 0x80, RZ ;  /* 0x0000008031317824 */ /* 0x000fe200078e00ff */
[----:B------:R-:W-:-:S04]  /*a690*/  SEL R149, R120, R149, !P6 ;  /* 0x0000009578957207 */ /* 0x000fc80007000000 */
[----:B------:R-:W-:Y:S02]  /*a6a0*/  LOP3.LUT R49, R49, 0x380, RZ, 0xc0, !PT ;  /* 0x0000038031317812 */ /* 0x000fe400078ec0ff */
[----:B-1----:R-:W-:-:S05]  /*a6b0*/  IADD3 R58, P3, R59, R56, RZ ;  /* 0x000000383b3a7210 */ /* 0x002fca0007f7e0ff */
[----:B------:R-:W-:Y:S01]  /*a6c0*/  IMAD.X R59, R48, 0x1, R57, P3 ;  /* 0x00000001303b7824 */ /* 0x000fe200018e0639 */
[----:B------:R-:W-:-:S04]  /*a6d0*/  SHF.R.S32.HI R48, RZ, 0x1f, R149 ;  /* 0x0000001fff307819 */ /* 0x000fc80000011495 */
[----:B------:R-:W-:-:S04]  /*a6e0*/  LEA.HI R149, R48, R149, RZ, 0x5 ;  /* 0x0000009530957211 */ /* 0x000fc800078f28ff */
[----:B------:R-:W-:-:S04]  /*a6f0*/  LEA.HI.SX32 R63, R149, R36, 0x1b ;  /* 0x00000024953f7211 */ /* 0x000fc800078fdaff */
[----:B------:R-:W-:-:S04]  /*a700*/  SHF.L.U32 R63, R63, 0x4, RZ ;  /* 0x000000043f3f7819 */ /* 0x000fc800000006ff */
[----:B------:R-:W-:-:S04]  /*a710*/  LOP3.LUT R49, R49, 0x70, R63, 0xf8, !PT ;  /* 0x0000007031317812 */ /* 0x000fc800078ef83f */
[----:B------:R-:W-:-:S05]  /*a720*/  LOP3.LUT R49, R49, R142, RZ, 0x3c, !PT ;  /* 0x0000008e31317212 */ /* 0x000fca00078e3cff */
[----:B--2---:R-:W-:Y:S02]  /*a730*/  IMAD.IADD R48, R50, 0x1, R49 ;  /* 0x0000000132307824 */ /* 0x004fe400078e0231 */
[C---:B------:R-:W-:Y:S02]  /*a740*/  IMAD R49, R17.reuse, 0x7000, R113 ;  /* 0x0000700011317824 */ /* 0x040fe400078e0271 */
[----:B------:R-:W-:Y:S02]  /*a750*/  IMAD R51, R17, 0x7000, R48 ;  /* 0x0000700011337824 */ /* 0x000fe400078e0230 */
[C---:B------:R-:W-:Y:S02]  /*a760*/  IMAD.IADD R49, R16.reuse, 0x1, R49 ;  /* 0x0000000110317824 */ /* 0x040fe400078e0231 */
[----:B------:R-:W-:-:S04]  /*a770*/  IMAD.IADD R52, R16, 0x1, R51 ;  /* 0x0000000110347824 */ /* 0x000fc800078e0233 */
[----:B------:R-:W1:Y:S04]  /*a780*/  LDS.128 R48, [R49+0x20400] ;  /* 0x0204000031307984 */ /* 0x000e680000000c00 */
[----:B------:R-:W2:Y:S01]  /*a790*/  LDS.128 R52, [R52+0x20400] ;  /* 0x0204000034347984 */ /* 0x000ea20000000c00 */
[----:B------:R-:W-:Y:S05]  /*a7a0*/  @P2 BRA `(.L_x_404) ;  /* 0x0000000c004c2947 */ /* 0x000fea0003800000 */
[----:B------:R-:W-:Y:S01]  /*a7b0*/  SHF.R.U32.HI R62, RZ, 0x8, R73 ;  /* 0x00000008ff3e7819 */ /* 0x000fe20000011649 */
[----:B--2---:R-:W-:Y:S01]  /*a7c0*/  IMAD.MOV.U32 R69, RZ, RZ, R52 ;  /* 0x000000ffff457224 */ /* 0x004fe200078e0034 */
[----:B-1----:R-:W-:Y:S01]  /*a7d0*/  MOV R66, R48 ;  /* 0x0000003000427202 */ /* 0x002fe20000000f00 */
[----:B------:R-:W-:Y:S01]  /*a7e0*/  IMAD.MOV.U32 R60, RZ, RZ, R49 ;  /* 0x000000ffff3c7224 */ /* 0x000fe200078e0031 */
[----:B------:R-:W-:Y:S01]  /*a7f0*/  LOP3.LUT R65, R73, 0xff0000ff, RZ, 0xc0, !PT ;  /* 0xff0000ff49417812 */ /* 0x000fe200078ec0ff */
[----:B------:R-:W-:Y:S01]  /*a800*/  IMAD.SHL.U32 R48, R62, 0x100, RZ ;  /* 0x000001003e307824 */ /* 0x000fe200078e00ff */
[----:B------:R-:W-:Y:S01]  /*a810*/  SHF.R.U32.HI R70, RZ, 0x8, R75 ;  /* 0x00000008ff467819 */ /* 0x000fe2000001164b */
[----:B------:R-:W-:Y:S01]  /*a820*/  IMAD.MOV.U32 R62, RZ, RZ, R50 ;  /* 0x000000ffff3e7224 */ /* 0x000fe200078e0032 */
[----:B------:R-:W-:Y:S02]  /*a830*/  SHF.R.U32.HI R64, RZ, 0x8, R79 ;  /* 0x00000008ff407819 */ /* 0x000fe4000001164f */
[----:B------:R-:W-:Y:S01]  /*a840*/  LOP3.LUT R65, R65, 0xff00, R48, 0xf8, !PT ;  /* 0x0000ff0041417812 */ /* 0x000fe200078ef830 */
[----:B------:R-:W-:Y:S01]  /*a850*/  IMAD.SHL.U32 R48, R70, 0x100, RZ ;  /* 0x0000010046307824 */ /* 0x000fe200078e00ff */
[----:B------:R-:W-:Y:S01]  /*a860*/  SHF.R.U32.HI R78, RZ, 0x10, R73 ;  /* 0x00000010ff4e7819 */ /* 0x000fe20000011649 */
[----:B------:R-:W-:Y:S01]  /*a870*/  IMAD.SHL.U32 R64, R64, 0x100, RZ ;  /* 0x0000010040407824 */ /* 0x000fe200078e00ff */
[----:B------:R-:W-:-:S02]  /*a880*/  SHF.R.U32.HI R76, RZ, 0x10, R75 ;  /* 0x00000010ff4c7819 */ /* 0x000fc4000001164b */
[----:B------:R-:W-:Y:S01]  /*a890*/  LOP3.LUT R67, R75, 0xff0000ff, RZ, 0xc0, !PT ;  /* 0xff0000ff4b437812 */ /* 0x000fe200078ec0ff */
[----:B------:R-:W-:Y:S01]  /*a8a0*/  IMAD.U32 R50, R78, 0x10000, RZ ;  /* 0x000100004e327824 */ /* 0x000fe200078e00ff */
[----:B------:R-:W-:Y:S02]  /*a8b0*/  LOP3.LUT R73, R79, 0xff0000ff, RZ, 0xc0, !PT ;  /* 0xff0000ff4f497812 */ /* 0x000fe400078ec0ff */
[--C-:B------:R-:W-:Y:S02]  /*a8c0*/  SHF.R.U32.HI R74, RZ, 0x10, R77.reuse ;  /* 0x00000010ff4a7819 */ /* 0x100fe4000001164d */
[----:B------:R-:W-:Y:S02]  /*a8d0*/  SHF.R.U32.HI R68, RZ, 0x8, R77 ;  /* 0x00000008ff447819 */ /* 0x000fe4000001164d */
[----:B------:R-:W-:Y:S02]  /*a8e0*/  LOP3.LUT R71, R77, 0xff0000ff, RZ, 0xc0, !PT ;  /* 0xff0000ff4d477812 */ /* 0x000fe400078ec0ff */
[----:B------:R-:W-:Y:S01]  /*a8f0*/  LOP3.LUT R49, R67, 0xff00, R48, 0xf8, !PT ;  /* 0x0000ff0043317812 */ /* 0x000fe200078ef830 */
[----:B------:R-:W-:Y:S01]  /*a900*/  IMAD.U32 R48, R76, 0x10000, RZ ;  /* 0x000100004c307824 */ /* 0x000fe200078e00ff */
[----:B------:R-:W-:-:S02]  /*a910*/  LOP3.LUT R77, R73, 0xff00, R64, 0xf8, !PT ;  /* 0x0000ff00494d7812 */ /* 0x000fc400078ef840 */
[----:B------:R-:W-:Y:S02]  /*a920*/  F2FP.F16.E4M3.UNPACK_B R73, R146.H1 ;  /* 0x00000092ff49723e */ /* 0x000fe400030006ff */
[----:B------:R-:W-:Y:S02]  /*a930*/  F2FP.F16.E4M3.UNPACK_B R70, R69.H1 ;  /* 0x00000045ff46723e */ /* 0x000fe400030006ff */
[----:B------:R-:W-:Y:S02]  /*a940*/  F2FP.F16.E4M3.UNPACK_B R67, R66.H1 ;  /* 0x00000042ff43723e */ /* 0x000fe400030006ff */
[----:B------:R-:W-:Y:S02]  /*a950*/  SHF.L.U32 R52, R68, 0x8, RZ ;  /* 0x0000000844347819 */ /* 0x000fe400000006ff */
[----:B------:R-:W-:Y:S01]  /*a960*/  LOP3.LUT R50, R65, 0xff0000, R50, 0xf8, !PT ;  /* 0x00ff000041327812 */ /* 0x000fe200078ef832 */
[----:B------:R-:W-:Y:S01]  /*a970*/  HADD2.F32 R65, -RZ, R70.H0_H0 ;  /* 0x20000046ff417230 */ /* 0x000fe20000004100 */
[----:B------:R-:W-:Y:S01]  /*a980*/  LOP3.LUT R48, R49, 0xff0000, R48, 0xf8, !PT ;  /* 0x00ff000031307812 */ /* 0x000fe200078ef830 */
[----:B------:R-:W-:Y:S01]  /*a990*/  HADD2.F32 R49, -RZ, R73.H0_H0 ;  /* 0x20000049ff317230 */ /* 0x000fe20000004100 */
[----:B------:R-:W-:Y:S01]  /*a9a0*/  F2FP.F16.E4M3.UNPACK_B R68, R144.H1 ;  /* 0x00000090ff44723e */ /* 0x000fe200030006ff */
[----:B------:R-:W-:Y:S01]  /*a9b0*/  HADD2.F32 R64, -RZ, R67.H0_H0 ;  /* 0x20000043ff407230 */ /* 0x000fe20000004100 */
[----:B------:R-:W-:-:S02]  /*a9c0*/  SHF.R.U32.HI R72, RZ, 0x10, R79 ;  /* 0x00000010ff487819 */ /* 0x000fc4000001164f */
[----:B------:R-:W-:Y:S01]  /*a9d0*/  LOP3.LUT R75, R71, 0xff00, R52, 0xf8, !PT ;  /* 0x0000ff00474b7812 */ /* 0x000fe200078ef834 */
[----:B------:R-:W-:Y:S01]  /*a9e0*/  IMAD.U32 R52, R74, 0x10000, RZ ;  /* 0x000100004a347824 */ /* 0x000fe200078e00ff */
[----:B------:R-:W-:Y:S01]  /*a9f0*/  SHF.L.U32 R72, R72, 0x10, RZ ;  /* 0x0000001048487819 */ /* 0x000fe200000006ff */
[--C-:B------:R-:W-:Y:S02]  /*aa00*/  HADD2.F32 R71, -RZ, R68.reuse.H0_H0 ;  /* 0x20000044ff477230 */ /* 0x100fe40000004100 */
[-C--:B------:R-:W-:Y:S01]  /*aa10*/  FMUL.FTZ R79, R65, R49.reuse ;  /* 0x00000031414f7220 */ /* 0x080fe20000410000 */
[C---:B------:R-:W-:Y:S01]  /*aa20*/  FMUL.FTZ R74, R64.reuse, R49 ;  /* 0x00000031404a7220 */ /* 0x040fe20000410000 */
[----:B------:R-:W-:Y:S01]  /*aa30*/  LOP3.LUT R49, R77, 0xff0000, R72, 0xf8, !PT ;  /* 0x00ff00004d317812 */ /* 0x000fe200078ef848 */
[----:B------:R-:W-:Y:S02]  /*aa40*/  HADD2.F32 R72, -RZ, R68.H1_H1 ;  /* 0x30000044ff487230 */ /* 0x000fe40000004100 */
[-C--:B------:R-:W-:Y:S01]  /*aa50*/  FFMA.FTZ R64, R64, R71.reuse, -R79 ;  /* 0x0000004740407223 */ /* 0x080fe2000001084f */
[----:B------:R-:W-:Y:S01]  /*aa60*/  FFMA.FTZ R65, R65, R71, R74 ;  /* 0x0000004741417223 */ /* 0x000fe2000001004a */
[----:B------:R-:W-:Y:S01]  /*aa70*/  HADD2.F32 R74, -RZ, R73.H1_H1 ;  /* 0x30000049ff4a7230 */ /* 0x000fe20000004100 */
[----:B------:R-:W-:Y:S01]  /*aa80*/  F2FP.F16.E4M3.UNPACK_B R146, R146 ;  /* 0x00000092ff92723e */ /* 0x000fe200020006ff */
[----:B------:R-:W-:Y:S01]  /*aa90*/  HADD2.F32 R71, -RZ, R70.H1_H1 ;  /* 0x30000046ff477230 */ /* 0x000fe20000004100 */
[----:B------:R-:W-:Y:S01]  /*aaa0*/  F2FP.F16.E4M3.UNPACK_B R69, R69 ;  /* 0x00000045ff45723e */ /* 0x000fe200020006ff */
[----:B------:R-:W-:Y:S01]  /*aab0*/  HADD2.F32 R68, -RZ, R67.H1_H1 ;  /* 0x30000043ff447230 */ /* 0x000fe20000004100 */
[----:B------:R-:W-:Y:S01]  /*aac0*/  F2FP.F16.E4M3.UNPACK_B R66, R66 ;  /* 0x00000042ff42723e */ /* 0x000fe200020006ff */
[----:B------:R-:W-:Y:S01]  /*aad0*/  HADD2.F32 R73, -RZ, R146.H0_H0 ;  /* 0x20000092ff497230 */ /* 0x000fe20000004100 */
[----:B------:R-:W-:Y:S01]  /*aae0*/  LOP3.LUT R52, R75, 0xff0000, R52, 0xf8, !PT ;  /* 0x00ff00004b347812 */ /* 0x000fe200078ef834 */
[----:B------:R-:W-:Y:S01]  /*aaf0*/  FMUL.FTZ R75, R71, R74 ;  /* 0x0000004a474b7220 */ /* 0x000fe20000410000 */
[----:B------:R-:W-:Y:S01]  /*ab00*/  F2FP.F16.E4M3.UNPACK_B R144, R144 ;  /* 0x00000090ff90723e */ /* 0x000fe200020006ff */
[----:B------:R-:W-:Y:S01]  /*ab10*/  FMUL.FTZ R74, R68, R74 ;  /* 0x0000004a444a7220 */ /* 0x000fe20000410000 */
[----:B------:R-:W-:-:S02]  /*ab20*/  HADD2.F32 R70, -RZ, R69.H0_H0 ;  /* 0x20000045ff467230 */ /* 0x000fc40000004100 */
[-C--:B------:R-:W-:Y:S01]  /*ab30*/  FFMA.FTZ R79, R68, R72.reuse, -R75 ;  /* 0x00000048444f7223 */ /* 0x080fe2000001084b */
[----:B------:R-:W-:Y:S02]  /*ab40*/  HADD2.F32 R67, -RZ, R66.H0_H0 ;  /* 0x20000042ff437230 */ /* 0x000fe40000004100 */
[----:B------:R-:W-:Y:S01]  /*ab50*/  FFMA.FTZ R76, R71, R72, R74 ;  /* 0x00000048474c7223 */ /* 0x000fe2000001004a */
[----:B------:R-:W-:Y:S02]  /*ab60*/  HADD2.F32 R68, -RZ, R144.H0_H0 ;  /* 0x20000090ff447230 */ /* 0x000fe40000004100 */
[-C--:B------:R-:W-:Y:S01]  /*ab70*/  FMUL.FTZ R72, R70, R73.reuse ;  /* 0x0000004946487220 */ /* 0x080fe20000410000 */
[----:B------:R-:W-:Y:S02]  /*ab80*/  HADD2.F32 R146, -RZ, R146.H1_H1 ;  /* 0x30000092ff927230 */ /* 0x000fe40000004100 */
[----:B------:R-:W-:Y:S01]  /*ab90*/  FMUL.FTZ R73, R67, R73 ;  /* 0x0000004943497220 */ /* 0x000fe20000410000 */
[----:B------:R-:W-:-:S02]  /*aba0*/  HADD2.F32 R69, -RZ, R69.H1_H1 ;  /* 0x30000045ff457230 */ /* 0x000fc40000004100 */
        /* <DEDUP_REMOVED lines=11> */
[----:B------:R-:W-:Y:S01]  /*ac60*/  F2FP.F16.E4M3.UNPACK_B R66, R62.H1 ;  /* 0x0000003eff42723e */ /* 0x000fe200030006ff */
[----:B------:R-:W-:-:S02]  /*ac70*/  HADD2.F32 R70, -RZ, R68.H0_H0 ;  /* 0x20000044ff467230 */ /* 0x000fc40000004100 */
[----:B------:R-:W-:Y:S01]  /*ac80*/  FFMA.FTZ R146, R69, R144, R146 ;  /* 0x0000009045927223 */ /* 0x000fe20000010092 */
[----:B------:R-:W-:Y:S01]  /*ac90*/  HADD2.F32 R73, -RZ, R67.H1_H1 ;  /* 0x30000043ff497230 */ /* 0x000fe20000004100 */
[----:B------:R-:W-:Y:S01]  /*aca0*/  F2FP.F16.E4M3.UNPACK_B R147, R147 ;  /* 0x00000093ff93723e */ /* 0x000fe200020006ff */
[----:B------:R-:W-:Y:S02]  /*acb0*/  HADD2.F32 R67, -RZ, R66.H0_H0 ;  /* 0x20000042ff437230 */ /* 0x000fe40000004100 */
[----:B------:R-:W-:Y:S01]  /*acc0*/  FMUL.FTZ R78, R70, R72 ;  /* 0x00000048464e7220 */ /* 0x000fe20000410000 */
[----:B------:R-:W-:Y:S01]  /*acd0*/  HADD2.F32 R69, -RZ, R71.H0_H0 ;  /* 0x20000047ff457230 */ /* 0x000fe20000004100 */
[----:B------:R-:W-:Y:S01]  /*ace0*/  F2FP.F16.E4M3.UNPACK_B R62, R62 ;  /* 0x0000003eff3e723e */ /* 0x000fe200020006ff */
[----:B------:R-:W-:Y:S02]  /*acf0*/  HADD2.F32 R68, -RZ, R68.H1_H1 ;  /* 0x30000044ff447230 */ /* 0x000fe40000004100 */
[----:B------:R-:W-:Y:S01]  /*ad00*/  FMUL.FTZ R81, R67, R72 ;  /* 0x0000004843517220 */ /* 0x000fe20000410000 */
[----:B------:R-:W-:-:S02]  /*ad10*/  HADD2.F32 R66, -RZ, R66.H1_H1 ;  /* 0x30000042ff427230 */ /* 0x000fc40000004100 */
[----:B------:R-:W-:Y:S01]  /*ad20*/  FFMA.FTZ R78, R67, R69, -R78 ;  /* 0x00000045434e7223 */ /* 0x000fe2000001084e */
[----:B------:R-:W-:Y:S02]  /*ad30*/  HADD2.F32 R71, -RZ, R71.H1_H1 ;  /* 0x30000047ff477230 */ /* 0x000fe40000004100 */
[----:B------:R-:W-:Y:S01]  /*ad40*/  FMUL.FTZ R67, R68, R73 ;  /* 0x0000004944437220 */ /* 0x000fe20000410000 */
[----:B------:R-:W-:Y:S01]  /*ad50*/  FFMA.FTZ R72, R70, R69, R81 ;  /* 0x0000004546487223 */ /* 0x000fe20000010051 */
[C---:B------:R-:W-:Y:S01]  /*ad60*/  FMUL.FTZ R83, R66.reuse, R73 ;  /* 0x0000004942537220 */ /* 0x040fe20000410000 */
[----:B------:R-:W-:Y:S01]  /*ad70*/  F2FP.F16.E4M3.UNPACK_B R145, R145 ;  /* 0x00000091ff91723e */ /* 0x000fe200020006ff */
[-C--:B------:R-:W-:Y:S01]  /*ad80*/  FFMA.FTZ R73, R66, R71.reuse, -R67 ;  /* 0x0000004742497223 */ /* 0x080fe20000010843 */
[----:B------:R-:W-:Y:S01]  /*ad90*/  F2FP.F16.E4M3.UNPACK_B R66, R54 ;  /* 0x00000036ff42723e */ /* 0x000fe200020006ff */
[--C-:B------:R-:W-:Y:S02]  /*ada0*/  HADD2.F32 R69, -RZ, R147.reuse.H0_H0 ;  /* 0x20000093ff457230 */ /* 0x100fe40000004100 */
[----:B------:R-:W-:Y:S01]  /*adb0*/  FFMA.FTZ R83, R68, R71, R83 ;  /* 0x0000004744537223 */ /* 0x000fe20000010053 */
[----:B------:R-:W-:Y:S01]  /*adc0*/  HADD2.F32 R54, -RZ, R62.H0_H0 ;  /* 0x2000003eff367230 */ /* 0x000fe20000004100 */
[----:B------:R-:W-:Y:S01]  /*add0*/  F2FP.SATFINITE.E4M3.F32.PACK_AB_MERGE_C R64, R79, R64, RZ ;  /* 0x000000404f40723e */ /* 0x000fe200048070ff */
[----:B------:R-:W-:Y:S01]  /*ade0*/  HADD2.F32 R67, -RZ, R66.H0_H0 ;  /* 0x20000042ff437230 */ /* 0x000fe20000004100 */
[----:B------:R-:W-:Y:S01]  /*adf0*/  F2FP.SATFINITE.E4M3.F32.PACK_AB_MERGE_C R76, R76, R65, RZ ;  /* 0x000000414c4c723e */ /* 0x000fe200048070ff */
[----:B------:R-:W-:-:S02]  /*ae00*/  HADD2.F32 R147, -RZ, R147.H1_H1 ;  /* 0x30000093ff937230 */ /* 0x000fc40000004100 */
[-C--:B------:R-:W-:Y:S01]  /*ae10*/  FMUL.FTZ R70, R54, R69.reuse ;  /* 0x0000004536467220 */ /* 0x080fe20000410000 */
[----:B------:R-:W-:Y:S02]  /*ae20*/  HADD2.F32 R66, -RZ, R66.H1_H1 ;  /* 0x30000042ff427230 */ /* 0x000fe40000004100 */
[----:B------:R-:W-:Y:S01]  /*ae30*/  FMUL.FTZ R71, R67, R69 ;  /* 0x0000004543477220 */ /* 0x000fe20000410000 */
[--C-:B------:R-:W-:Y:S01]  /*ae40*/  HADD2.F32 R68, -RZ, R145.reuse.H0_H0 ;  /* 0x20000091ff447230 */ /* 0x100fe20000004100 */
[----:B------:R-:W-:Y:S01]  /*ae50*/  F2FP.SATFINITE.E4M3.F32.PACK_AB_MERGE_C R65, R77, R74, R64 ;  /* 0x0000004a4d41723e */ /* 0x000fe20004807040 */
[----:B------:R-:W-:Y:S02]  /*ae60*/  HADD2.F32 R62, -RZ, R62.H1_H1 ;  /* 0x3000003eff3e7230 */ /* 0x000fe40000004100 */
[-C--:B------:R-:W-:Y:S01]  /*ae70*/  FMUL.FTZ R69, R66, R147.reuse ;  /* 0x0000009342457220 */ /* 0x080fe20000410000 */
[----:B------:R-:W-:Y:S02]  /*ae80*/  HADD2.F32 R145, -RZ, R145.H1_H1 ;  /* 0x30000091ff917230 */ /* 0x000fe40000004100 */
[-C--:B------:R-:W-:Y:S01]  /*ae90*/  FFMA.FTZ R54, R54, R68.reuse, -R71 ;  /* 0x0000004436367223 */ /* 0x080fe20000010847 */
[----:B------:R-:W-:Y:S01]  /*aea0*/  FFMA.FTZ R70, R67, R68, R70 ;  /* 0x0000004443467223 */ /* 0x000fe20000010046 */
[C---:B------:R-:W-:Y:S01]  /*aeb0*/  FMUL.FTZ R147, R62.reuse, R147 ;  /* 0x000000933e937220 */ /* 0x040fe20000410000 */
[----:B------:R-:W-:Y:S01]  /*aec0*/  F2FP.F16.E4M3.UNPACK_B R68, R53 ;  /* 0x00000035ff44723e */ /* 0x000fe200020006ff */
[-C--:B------:R-:W-:Y:S01]  /*aed0*/  FFMA.FTZ R81, R62, R145.reuse, -R69 ;  /* 0x000000913e517223 */ /* 0x080fe20000010845 */
[----:B------:R-:W-:Y:S01]  /*aee0*/  F2FP.SATFINITE.E4M3.F32.PACK_AB_MERGE_C R62, R73, R78, RZ ;  /* 0x0000004e493e723e */ /* 0x000fe200048070ff */
[----:B------:R-:W-:Y:S01]  /*aef0*/  FFMA.FTZ R147, R66, R145, R147 ;  /* 0x0000009142937223 */ /* 0x000fe20000010093 */
[----:B------:R-:W-:Y:S01]  /*af00*/  F2FP.F16.E4M3.UNPACK_B R73, R52 ;  /* 0x00000034ff49723e */ /* 0x000fe200020006ff */
[----:B------:R-:W-:Y:S01]  /*af10*/  HADD2.F32 R69, -RZ, R68.H0_H0 ;  /* 0x20000044ff457230 */ /* 0x000fe20000004100 */
[----:B------:R-:W-:-:S02]  /*af20*/  F2FP.F16.E4M3.UNPACK_B R67, R60 ;  /* 0x0000003cff43723e */ /* 0x000fc400020006ff */
[----:B------:R-:W-:Y:S01]  /*af30*/  F2FP.SATFINITE.E4M3.F32.PACK_AB_MERGE_C R72, R83, R72, RZ ;  /* 0x000000485348723e */ /* 0x000fe200048070ff */
[----:B------:R-:W-:Y:S01]  /*af40*/  HADD2.F32 R74, -RZ, R73.H0_H0 ;  /* 0x20000049ff4a7230 */ /* 0x000fe20000004100 */
[----:B------:R-:W-:Y:S01]  /*af50*/  F2FP.F16.E4M3.UNPACK_B R71, R50 ;  /* 0x00000032ff47723e */ /* 0x000fe200020006ff */
[----:B------:R-:W-:Y:S01]  /*af60*/  HADD2.F32 R66, -RZ, R67.H0_H0 ;  /* 0x20000043ff427230 */ /* 0x000fe20000004100 */
[----:B------:R-:W-:Y:S01]  /*af70*/  F2FP.SATFINITE.E4M3.F32.PACK_AB_MERGE_C R62, R81, R54, R62 ;  /* 0x00000036513e723e */ /* 0x000fe2000480703e */
[----:B------:R-:W-:Y:S01]  /*af80*/  HADD2.F32 R73, -RZ, R73.H1_H1 ;  /* 0x30000049ff497230 */ /* 0x000fe20000004100 */
[----:B------:R-:W-:Y:S01]  /*af90*/  F2FP.SATFINITE.E4M3.F32.PACK_AB_MERGE_C R64, R146, R75, R76 ;  /* 0x0000004b9240723e */ /* 0x000fe2000480704c */
[----:B------:R-:W-:Y:S01]  /*afa0*/  FMUL.FTZ R75, R69, R74 ;  /* 0x0000004a454b7220 */ /* 0x000fe20000410000 */
[----:B------:R-:W-:Y:S01]  /*afb0*/  F2FP.SATFINITE.E4M3.F32.PACK_AB_MERGE_C R54, R147, R70, R72 ;  /* 0x000000469336723e */ /* 0x000fe20004807048 */
[----:B------:R-:W-:Y:S02]  /*afc0*/  HADD2.F32 R72, -RZ, R71.H0_H0 ;  /* 0x20000047ff487230 */ /* 0x000fe40000004100 */
[----:B------:R-:W-:Y:S01]  /*afd0*/  FMUL.FTZ R74, R66, R74 ;  /* 0x0000004a424a7220 */ /* 0x000fe20000410000 */
[----:B------:R-:W-:Y:S01]  /*afe0*/  HADD2.F32 R70, -RZ, R68.H1_H1 ;  /* 0x30000044ff467230 */ /* 0x000fe20000004100 */
[----:B------:R-:W-:Y:S01]  /*aff0*/  F2FP.F16.E4M3.UNPACK_B R53, R53.H1 ;  /* 0x00000035ff35723e */ /* 0x000fe200030006ff */
[----:B------:R-:W-:-:S02]  /*b000*/  HADD2.F32 R68, -RZ, R67.H1_H1 ;  /* 0x30000043ff447230 */ /* 0x000fc40000004100 */
[----:B------:R-:W-:Y:S01]  /*b010*/  FFMA.FTZ R67, R69, R72, R74 ;  /* 0x0000004845437223 */ /* 0x000fe2000001004a */
[----:B------:R-:W-:Y:S02]  /*b020*/  HADD2.F32 R71, -RZ, R71.H1_H1 ;  /* 0x30000047ff477230 */ /* 0x000fe40000004100 */
[-C--:B------:R-:W-:Y:S01]  /*b030*/  FMUL.FTZ R69, R70, R73.reuse ;  /* 0x0000004946457220 */ /* 0x080fe20000410000 */
[----:B------:R-:W-:Y:S01]  /*b040*/  F2FP.F16.E4M3.UNPACK_B R60, R60.H1 ;  /* 0x0000003cff3c723e */ /* 0x000fe200030006ff */
[----:B------:R-:W-:Y:S01]  /*b050*/  FMUL.FTZ R73, R68, R73 ;  /* 0x0000004944497220 */ /* 0x000fe20000410000 */
[----:B------:R-:W-:Y:S01]  /*b060*/  FFMA.FTZ R66, R66, R72, -R75 ;  /* 0x0000004842427223 */ /* 0x000fe2000001084b */
[----:B------:R-:W-:Y:S01]  /*b070*/  FFMA.FTZ R77, R68, R71, -R69 ;  /* 0x00000047444d7223 */ /* 0x000fe20000010845 */
[----:B------:R-:W-:Y:S01]  /*b080*/  F2FP.F16.E4M3.UNPACK_B R69, R52.H1 ;  /* 0x00000034ff45723e */ /* 0x000fe200030006ff */
[----:B------:R-:W-:Y:S01]  /*b090*/  HADD2.F32 R68, -RZ, R53.H0_H0 ;  /* 0x20000035ff447230 */ /* 0x000fe20000004100 */
[----:B------:R-:W-:Y:S01]  /*b0a0*/  F2FP.F16.E4M3.UNPACK_B R50, R50.H1 ;  /* 0x00000032ff32723e */ /* 0x000fe200030006ff */
[----:B------:R-:W-:-:S02]  /*b0b0*/  HADD2.F32 R52, -RZ, R60.H0_H0 ;  /* 0x2000003cff347230 */ /* 0x000fc40000004100 */
[----:B------:R-:W-:Y:S01]  /*b0c0*/  FFMA.FTZ R76, R70, R71, R73 ;  /* 0x00000047464c7223 */ /* 0x000fe20000010049 */
[----:B------:R-:W-:Y:S02]  /*b0d0*/  HADD2.F32 R53, -RZ, R53.H1_H1 ;  /* 0x30000035ff357230 */ /* 0x000fe40000004100 */
[--C-:B------:R-:W-:Y:S02]  /*b0e0*/  HADD2.F32 R72, -RZ, R69.reuse.H1_H1 ;  /* 0x30000045ff487230 */ /* 0x100fe40000004100 */
[----:B------:R-:W-:Y:S02]  /*b0f0*/  HADD2.F32 R60, -RZ, R60.H1_H1 ;  /* 0x3000003cff3c7230 */ /* 0x000fe40000004100 */
[----:B------:R-:W-:Y:S02]  /*b100*/  HADD2.F32 R71, -RZ, R69.H0_H0 ;  /* 0x20000045ff477230 */ /* 0x000fe40000004100 */
[----:B------:R-:W-:Y:S01]  /*b110*/  FMUL.FTZ R75, R53, R72 ;  /* 0x00000048354b7220 */ /* 0x000fe20000410000 */
[----:B------:R-:W-:-:S02]  /*b120*/  HADD2.F32 R70, -RZ, R50.H1_H1 ;  /* 0x30000032ff467230 */ /* 0x000fc40000004100 */
[----:B------:R-:W-:Y:S01]  /*b130*/  FMUL.FTZ R72, R60, R72 ;  /* 0x000000483c487220 */ /* 0x000fe20000410000 */
[----:B------:R-:W-:Y:S02]  /*b140*/  HADD2.F32 R69, -RZ, R50.H0_H0 ;  /* 0x20000032ff457230 */ /* 0x000fe40000004100 */
[-C--:B------:R-:W-:Y:S01]  /*b150*/  FMUL.FTZ R73, R68, R71.reuse ;  /* 0x0000004744497220 */ /* 0x080fe20000410000 */
[----:B------:R-:W-:Y:S01]  /*b160*/  FMUL.FTZ R71, R52, R71 ;  /* 0x0000004734477220 */ /* 0x000fe20000410000 */
[-C--:B------:R-:W-:Y:S01]  /*b170*/  FFMA.FTZ R81, R60, R70.reuse, -R75 ;  /* 0x000000463c517223 */ /* 0x080fe2000001084b */
[----:B------:R-:W-:Y:S01]  /*b180*/  FFMA.FTZ R80, R53, R70, R72 ;  /* 0x0000004635507223 */ /* 0x000fe20000010048 */
[----:B------:R-:W-:Y:S01]  /*b190*/  F2FP.F16.E4M3.UNPACK_B R60, R55 ;  /* 0x00000037ff3c723e */ /* 0x000fe200020006ff */
[----:B------:R-:W-:Y:S01]  /*b1a0*/  FFMA.FTZ R78, R52, R69, -R73 ;  /* 0x00000045344e7223 */ /* 0x000fe20000010849 */
[----:B------:R-:W-:Y:S01]  /*b1b0*/  F2FP.F16.E4M3.UNPACK_B R72, R49 ;  /* 0x00000031ff48723e */ /* 0x000fe200020006ff */
[----:B------:R-:W-:Y:S01]  /*b1c0*/  FFMA.FTZ R79, R68, R69, R71 ;  /* 0x00000045444f7223 */ /* 0x000fe20000010047 */
[----:B------:R-:W-:Y:S01]  /*b1d0*/  F2FP.F16.E4M3.UNPACK_B R73, R49.H1 ;  /* 0x00000031ff49723e */ /* 0x000fe200030006ff */
[----:B------:R-:W-:Y:S01]  /*b1e0*/  HADD2.F32 R68, -RZ, R60.H0_H0 ;  /* 0x2000003cff447230 */ /* 0x000fe20000004100 */
[----:B------:R-:W-:Y:S01]  /*b1f0*/  F2FP.F16.E4M3.UNPACK_B R50, R51 ;  /* 0x00000033ff32723e */ /* 0x000fe200020006ff */
[----:B------:R-:W-:Y:S01]  /*b200*/  HADD2.F32 R75, -RZ, R72.H0_H0 ;  /* 0x20000048ff4b7230 */ /* 0x000fe20000004100 */
[----:B------:R-:W-:Y:S01]  /*b210*/  F2FP.F16.E4M3.UNPACK_B R55, R55.H1 ;  /* 0x00000037ff37723e */ /* 0x000fe200030006ff */
[----:B------:R-:W-:Y:S01]  /*b220*/  HADD2.F32 R74, -RZ, R73.H0_H0 ;  /* 0x20000049ff4a7230 */ /* 0x000fe20000004100 */
[-C--:B------:R-:W-:Y:S01]  /*b230*/  F2FP.F16.E4M3.UNPACK_B R49, R48.reuse ;  /* 0x00000030ff31723e */ /* 0x080fe200020006ff */
[----:B------:R-:W-:Y:S01]  /*b240*/  HADD2.F32 R52, -RZ, R50.H0_H0 ;  /* 0x20000032ff347230 */ /* 0x000fe20000004100 */
[----:B------:R-:W-:Y:S01]  /*b250*/  F2FP.F16.E4M3.UNPACK_B R51, R51.H1 ;  /* 0x00000033ff33723e */ /* 0x000fe200030006ff */
[----:B------:R-:W-:Y:S01]  /*b260*/  FMUL.FTZ R83, R68, R75 ;  /* 0x0000004b44537220 */ /* 0x000fe20000410000 */
[----:B------:R-:W-:Y:S01]  /*b270*/  F2FP.F16.E4M3.UNPACK_B R69, R48.H1 ;  /* 0x00000030ff45723e */ /* 0x000fe200030006ff */
[----:B------:R-:W-:-:S02]  /*b280*/  HADD2.F32 R48, -RZ, R55.H0_H0 ;  /* 0x20000037ff307230 */ /* 0x000fc40000004100 */
[----:B------:R-:W-:Y:S01]  /*b290*/  FMUL.FTZ R75, R52, R75 ;  /* 0x0000004b344b7220 */ /* 0x000fe20000410000 */
[----:B------:R-:W-:Y:S01]  /*b2a0*/  HADD2.F32 R71, -RZ, R49.H0_H0 ;  /* 0x20000031ff477230 */ /* 0x000fe20000004100 */
[----:B------:R-:W-:Y:S01]  /*b2b0*/  F2FP.SATFINITE.E4M3.F32.PACK_AB_MERGE_C R78, R81, R78, RZ ;  /* 0x0000004e514e723e */ /* 0x000fe200048070ff */
[----:B------:R-:W-:Y:S02]  /*b2c0*/  HADD2.F32 R53, -RZ, R51.H0_H0 ;  /* 0x20000033ff357230 */ /* 0x000fe40000004100 */
[-C--:B------:R-:W-:Y:S01]  /*b2d0*/  FMUL.FTZ R82, R48, R74.reuse ;  /* 0x0000004a30527220 */ /* 0x080fe20000410000 */
[----:B------:R-:W-:Y:S02]  /*b2e0*/  HADD2.F32 R70, -RZ, R69.H0_H0 ;  /* 0x20000045ff467230 */ /* 0x000fe40000004100 */
[----:B------:R-:W-:Y:S01]  /*b2f0*/  FFMA.FTZ R83, R52, R71, -R83 ;  /* 0x0000004734537223 */ /* 0x000fe20000010853 */
[----:B------:R-:W-:Y:S02]  /*b300*/  HADD2.F32 R55, -RZ, R55.H1_H1 ;  /* 0x30000037ff377230 */ /* 0x000fe40000004100 */
[----:B------:R-:W-:Y:S01]  /*b310*/  FMUL.FTZ R85, R53, R74 ;  /* 0x0000004a35557220 */ /* 0x000fe20000410000 */
[----:B------:R-:W-:-:S02]  /*b320*/  HADD2.F32 R52, -RZ, R73.H1_H1 ;  /* 0x30000049ff347230 */ /* 0x000fc40000004100 */
[-C--:B------:R-:W-:Y:S01]  /*b330*/  FFMA.FTZ R82, R53, R70.reuse, -R82 ;  /* 0x0000004635527223 */ /* 0x080fe20000010852 */
[----:B------:R-:W-:Y:S02]  /*b340*/  HADD2.F32 R51, -RZ, R51.H1_H1 ;  /* 0x30000033ff337230 */ /* 0x000fe40000004100 */
        /* <DEDUP_REMOVED lines=22> */
[----:B------:R-:W-:Y:S01]  /*b4b0*/  F2FP.SATFINITE.E4M3.F32.PACK_AB_MERGE_C R55, R60, R75, R52 ;  /* 0x0000004b3c37723e */ /* 0x000fe20004807034 */
[----:B------:R-:W-:Y:S01]  /*b4c0*/  IMAD.MOV.U32 R52, RZ, RZ, R64 ;  /* 0x000000ffff347224 */ /* 0x000fe200078e0040 */
[----:B------:R-:W-:-:S07]  /*b4d0*/  F2FP.SATFINITE.E4M3.F32.PACK_AB_MERGE_C R53, R76, R67, R79 ;  /* 0x000000434c35723e */ /* 0x000fce000480704f */
.L_x_404:
[----:B------:R-:W-:Y:S05]  /*b4e0*/  BSYNC B1 ;  /* 0x0000000000017941 */ /* 0x000fea0003800000 */
.L_x_403:
[----:B-1----:R1:W-:Y:S01]  /*b4f0*/  STG.E.128 desc[UR60][R58.64], R48 ;  /* 0x000000303a007986 */ /* 0x0023e2000c101d3c */
[----:B------:R-:W-:-:S13]  /*b500*/  ISETP.GE.AND P2, PT, R63, R148, PT ;  /* 0x000000943f00720c */ /* 0x000fda0003f46270 */
[----:B------:R-:W-:Y:S05]  /*b510*/  @P2 BRA `(.L_x_381) ;  /* 0x0000000400c82947 */ /* 0x000fea0003800000 */
[--C-:B-1----:R-:W-:Y:S02]  /*b520*/  SHF.R.S32.HI R48, RZ, 0x1f, R63.reuse ;  /* 0x0000001fff307819 */ /* 0x102fe4000001143f */
[----:B------:R-:W-:-:S04]  /*b530*/  IADD3 R63, P2, P3, R44, R126, R63 ;  /* 0x0000007e2c3f7210 */ /* 0x000fc80007b5e03f */
[----:B------:R-:W-:Y:S02]  /*b540*/  IADD3.X R48, R40, R61, R48, P2, P3 ;  /* 0x0000003d28307210 */ /* 0x000fe400017e6430 */
[----:B------:R-:W-:-:S05]  /*b550*/  IADD3 R56, P2, R63, R56, RZ ;  /* 0x000000383f387210 */ /* 0x000fca0007f5e0ff */
[----:B------:R-:W-:-:S05]  /*b560*/  IMAD.X R57, R48, 0x1, R57, P2 ;  /* 0x0000000130397824 */ /* 0x000fca00010e0639 */
[----:B--2---:R1:W-:Y:S01]  /*b570*/  STG.E.128 desc[UR60][R56.64], R52 ;  /* 0x0000003438007986 */ /* 0x0043e2000c101d3c */
[----:B------:R-:W-:Y:S05]  /*b580*/  BRA `(.L_x_381) ;  /* 0x0000000400ac7947 */ /* 0x000fea0003800000 */
.L_x_344:
[----:B------:R-:W-:-:S13]  /*b590*/  ISETP.NE.AND P5, PT, R232, 0x3, PT ;  /* 0x00000003e800780c */ /* 0x000fda0003fa5270 */
[----:B------:R-:W-:Y:S05]  /*b5a0*/  @!P5 BRA `(.L_x_405) ;  /* 0x000000000004d947 */ /* 0x000fea0003800000 */
[----:B------:R-:W-:Y:S01]  /*b5b0*/  BPT.TRAP 0x1 ;  /* 0x000000040000795c */ /* 0x000fe20000300000 */
.L_x_405:
[----:B------:R-:W-:Y:S01]  /*b5c0*/  LEA R110, R17, R16, 0x3 ;  /* 0x00000010116e7211 */ /* 0x000fe200078e18ff */
[-C--:B------:R-:W-:Y:S01]  /*b5d0*/  IMAD R48, R13, R25.reuse, RZ ;  /* 0x000000190d307224 */ /* 0x080fe200078e02ff */
[----:B------:R-:W-:Y:S01]  /*b5e0*/  SHF.L.U32 R130, R231, 0x1f, RZ ;  /* 0x0000001fe7827819 */ /* 0x000fe200000006ff */
[----:B------:R-:W-:Y:S01]  /*b5f0*/  IMAD R119, R25, -0xe0, R2 ;  /* 0xffffff2019777824 */ /* 0x000fe200078e0202 */
[----:B------:R-:W-:Y:S01]  /*b600*/  SHF.R.S32.HI R49, RZ, 0x1f, R25 ;  /* 0x0000001fff317819 */ /* 0x000fe20000011419 */
[----:B------:R-:W-:Y:S01]  /*b610*/  IMAD.WIDE.U32 R52, R132, R25, RZ ;  /* 0x0000001984347225 */ /* 0x000fe200078e00ff */
[----:B------:R-:W0:Y:S01]  /*b620*/  SYNCS.PHASECHK.TRANS64.TRYWAIT P2, [R110+URZ+0x2e890], R130 ;  /* 0x02e890826e0075a7 */ /* 0x000e22000804017f */
[----:B------:R-:W-:Y:S01]  /*b630*/  BSSY B1, `(.L_x_406) ;  /* 0x0000005000017945 */ /* 0x000fe20003800000 */
[----:B------:R-:W-:Y:S01]  /*b640*/  VIMNMX R119, R119, 0xe0, PT ;  /* 0x000000e077777848 */ /* 0x000fe20003fe0100 */
[----:B------:R-:W-:-:S04]  /*b650*/  IMAD R49, R49, R132, R48 ;  /* 0x0000008431317224 */ /* 0x000fc800078e0230 */
[----:B------:R-:W-:Y:S01]  /*b660*/  IMAD.IADD R57, R49, 0x1, R53 ;  /* 0x0000000131397824 */ /* 0x000fe200078e0235 */
[----:B0-----:R-:W-:Y:S06]  /*b670*/  @!P2 BRA `(.L_x_407) ;  /* 0x000001b80048a947 */ /* 0x001fec0003800000 */
.L_x_645:
[----:B------:R-:W-:Y:S05]  /*b680*/  BSYNC B1 ;  /* 0x0000000000017941 */ /* 0x000fea0003800000 */
.L_x_406:
[----:B------:R-:W-:Y:S01]  /*b690*/  ISETP.GE.AND P2, PT, R228, R119, PT ;  /* 0x00000077e400720c */ /* 0x000fe20003f46270 */
[----:B------:R-:W-:-:S12]  /*b6a0*/  BSSY B1, `(.L_x_408) ;  /* 0x0000012000017945 */ /* 0x000fd80003800000 */
[----:B------:R-:W-:Y:S05]  /*b6b0*/  @P2 BRA `(.L_x_409) ;  /* 0x0000000000402947 */ /* 0x000fea0003800000 */
[----:B------:R-:W1:Y:S01]  /*b6c0*/  @!P0 LDS.128 R48, [R118+0x20400] ;  /* 0x0204000076308984 */ /* 0x000e620000000c00 */
[----:B------:R-:W2:Y:S02]  /*b6d0*/  @!P0 LDC.64 R54, c[0x0][0x2e8] ;  /* 0x0000ba00ff368b82 */ /* 0x000ea40000000a00 */
[----:B--2---:R-:W-:-:S04]  /*b6e0*/  @!P0 IADD3 R54, P2, P3, R52, R54, R38 ;  /* 0x0000003634368210 */ /* 0x004fc80007b5e026 */
[----:B------:R-:W-:-:S05]  /*b6f0*/  @!P0 IADD3.X R55, R57, R55, R106, P2, P3 ;  /* 0x0000003739378210 */ /* 0x000fca00017e646a */
[----:B-1----:R1:W-:Y:S01]  /*b700*/  @!P0 STG.E.128 desc[UR60][R54.64], R48 ;  /* 0x0000003036008986 */ /* 0x0023e2000c101d3c */
[----:B------:R-:W-:Y:S05]  /*b710*/  @P1 BRA `(.L_x_409) ;  /* 0x0000000000281947 */ /* 0x000fea0003800000 */
[----:B------:R-:W-:Y:S01]  /*b720*/  ULDC.64 UR4, c[0x0][0x2e8] ;  /* 0x0000ba0000047ab9 */ /* 0x000fe20000000a00 */
[----:B-1----:R-:W-:Y:S01]  /*b730*/  VIADD R48, R30, 0x40 ;  /* 0x000000401e307836 */ /* 0x002fe20000000000 */
[----:B------:R-:W-:-:S04]  /*b740*/  IADD3 R54, P2, P3, R43, UR4, R52 ;  /* 0x000000042b367c10 */ /* 0x000fc8000fb5e034 */
[----:B------:R-:W-:Y:S02]  /*b750*/  IADD3.X R55, R108, UR5, R57, P2, P3 ;  /* 0x000000056c377c10 */ /* 0x000fe400097e6439 */
[----:B------:R-:W-:-:S13]  /*b760*/  LOP3.LUT P2, RZ, R229, 0x4, RZ, 0xc0, !PT ;  /* 0x00000004e5ff7812 */ /* 0x000fda000784c0ff */
[----:B------:R-:W-:-:S04]  /*b770*/  @P2 VIADD R48, R30, 0xffffffc0 ;  /* 0xffffffc01e302836 */ /* 0x000fc80000000000 */
[----:B------:R-:W-:-:S04]  /*b780*/  IMAD R49, R17, 0x7000, R48 ;  /* 0x0000700011317824 */ /* 0x000fc800078e0230 */
[----:B------:R-:W-:-:S06]  /*b790*/  IMAD.IADD R49, R16, 0x1, R49 ;  /* 0x0000000110317824 */ /* 0x000fcc00078e0231 */
[----:B------:R-:W1:Y:S04]  /*b7a0*/  LDS.128 R48, [R49+0x20400] ;  /* 0x0204000031307984 */ /* 0x000e680000000c00 */
[----:B-1----:R2:W-:Y:S02]  /*b7b0*/  STG.E.128 desc[UR60][R54.64], R48 ;  /* 0x0000003036007986 */ /* 0x0025e4000c101d3c */
.L_x_409:
[----:B------:R-:W-:Y:S05]  /*b7c0*/  BSYNC B1 ;  /* 0x0000000000017941 */ /* 0x000fea0003800000 */
.L_x_408:
[----:B-12---:R-:W-:Y:S01]  /*b7d0*/  IADD3 R48, R228, 0x40, RZ ;  /* 0x00000040e4307810 */ /* 0x006fe20007ffe0ff */
[----:B------:R-:W-:Y:S03]  /*b7e0*/  BSSY B1, `(.L_x_410) ;  /* 0x0000015000017945 */ /* 0x000fe60003800000 */
[----:B------:R-:W-:-:S13]  /*b7f0*/  ISETP.GE.AND P2, PT, R48, R119, PT ;  /* 0x000000773000720c */ /* 0x000fda0003f46270 */
[----:B------:R-:W-:Y:S05]  /*b800*/  @P2 BRA `(.L_x_411) ;  /* 0x0000000000482947 */ /* 0x000fea0003800000 */
[----:B------:R-:W1:Y:S01]  /*b810*/  @!P0 LDS.128 R48, [R118+0x22400] ;  /* 0x0224000076308984 */ /* 0x000e620000000c00 */
[----:B------:R-:W2:Y:S01]  /*b820*/  @!P0 LDC.64 R54, c[0x0][0x2e8] ;  /* 0x0000ba00ff368b82 */ /* 0x000ea20000000a00 */
[----:B------:R-:W-:-:S05]  /*b830*/  IADD3 R59, P2, R104, R52, RZ ;  /* 0x00000034683b7210 */ /* 0x000fca0007f5e0ff */
[----:B------:R-:W-:Y:S01]  /*b840*/  IMAD.X R61, R57, 0x1, R105, P2 ;  /* 0x00000001393d7824 */ /* 0x000fe200010e0669 */
        /* <DEDUP_REMOVED lines=14> */
.L_x_411:
[----:B------:R-:W-:Y:S05]  /*b930*/  BSYNC B1 ;  /* 0x0000000000017941 */ /* 0x000fea0003800000 */
.L_x_410:
[----:B-12---:R-:W-:Y:S01]  /*b940*/  IADD3 R48, R228, 0x80, RZ ;  /* 0x00000080e4307810 */ /* 0x006fe20007ffe0ff */
[----:B------:R-:W-:Y:S03]  /*b950*/  BSSY B1, `(.L_x_412) ;  /* 0x0000015000017945 */ /* 0x000fe60003800000 */
[----:B------:R-:W-:-:S13]  /*b960*/  ISETP.GE.AND P2, PT, R48, R119, PT ;  /* 0x000000773000720c */ /* 0x000fda0003f46270 */
[----:B------:R-:W-:Y:S05]  /*b970*/  @P2 BRA `(.L_x_413) ;  /* 0x0000000000482947 */ /* 0x000fea0003800000 */
[----:B------:R-:W1:Y:S01]  /*b980*/  @!P0 LDS.128 R48, [R118+0x24400] ;  /* 0x0244000076308984 */ /* 0x000e620000000c00 */
[----:B------:R-:W2:Y:S01]  /*b990*/  @!P0 LDC.64 R54, c[0x0][0x2e8] ;  /* 0x0000ba00ff368b82 */ /* 0x000ea20000000a00 */
[----:B------:R-:W-:-:S05]  /*b9a0*/  LEA R59, P2, R42, R52, 0x7 ;  /* 0x000000342a3b7211 */ /* 0x000fca00078438ff */
        /* <DEDUP_REMOVED lines=15> */
.L_x_413:
[----:B------:R-:W-:Y:S05]  /*baa0*/  BSYNC B1 ;  /* 0x0000000000017941 */ /* 0x000fea0003800000 */
.L_x_412:
[----:B-12---:R-:W-:-:S04]  /*bab0*/  IADD3 R48, R228, 0xc0, RZ ;  /* 0x000000c0e4307810 */ /* 0x006fc80007ffe0ff */
[----:B------:R-:W-:-:S13]  /*bac0*/  ISETP.GE.AND P2, PT, R48, R119, PT ;  /* 0x000000773000720c */ /* 0x000fda0003f46270 */
[----:B------:R-:W-:Y:S05]  /*bad0*/  @P2 BRA `(.L_x_381) ;  /* 0x0000000000582947 */ /* 0x000fea0003800000 */
[----:B------:R-:W1:Y:S01]  /*bae0*/  LDC.64 R50, c[0x0][0x300] ;  /* 0x0000c000ff327b82 */ /* 0x000e620000000a00 */
[----:B------:R-:W-:Y:S02]  /*baf0*/  IMAD.MOV.U32 R54, RZ, RZ, R52 ;  /* 0x000000ffff367224 */ /* 0x000fe400078e0034 */
[----:B------:R-:W-:-:S05]  /*bb00*/  IMAD.MOV.U32 R55, RZ, RZ, R57 ;  /* 0x000000ffff377224 */ /* 0x000fca00078e0039 */
[----:B------:R-:W2:Y:S01]  /*bb10*/  @!P0 LDC.64 R48, c[0x0][0x2e8] ;  /* 0x0000ba00ff308b82 */ /* 0x000ea20000000a00 */
[----:B-1----:R-:W-:-:S04]  /*bb20*/  IMAD.WIDE.U32 R54, R50, 0xc0, R54 ;  /* 0x000000c032367825 */ /* 0x002fc800078e0036 */
[----:B------:R-:W-:-:S04]  /*bb30*/  IMAD R51, R51, 0xc0, RZ ;  /* 0x000000c033337824 */ /* 0x000fc800078e02ff */
[----:B------:R-:W-:Y:S01]  /*bb40*/  IMAD.IADD R57, R55, 0x1, R51 ;  /* 0x0000000137397824 */ /* 0x000fe200078e0233 */
[----:B--2---:R-:W-:-:S04]  /*bb50*/  @!P0 IADD3 R52, P2, P3, R54, R48, R38 ;  /* 0x0000003036348210 */ /* 0x004fc80007b5e026 */
[----:B------:R-:W-:Y:S02]  /*bb60*/  @!P0 IADD3.X R53, R57, R49, R106, P2, P3 ;  /* 0x0000003139358210 */ /* 0x000fe400017e646a */
[----:B------:R-:W1:Y:S04]  /*bb70*/  @!P0 LDS.128 R48, [R118+0x26400] ;  /* 0x0264000076308984 */ /* 0x000e680000000c00 */
[----:B-1----:R1:W-:Y:S01]  /*bb80*/  @!P0 STG.E.128 desc[UR60][R52.64], R48 ;  /* 0x0000003034008986 */ /* 0x0023e2000c101d3c */
[----:B------:R-:W-:Y:S05]  /*bb90*/  @P1 BRA `(.L_x_381) ;  /* 0x0000000000281947 */ /* 0x000fea0003800000 */
[----:B------:R-:W-:Y:S01]  /*bba0*/  ULDC.64 UR4, c[0x0][0x2e8] ;  /* 0x0000ba0000047ab9 */ /* 0x000fe20000000a00 */
[----:B-1----:R-:W-:Y:S01]  /*bbb0*/  VIADD R48, R30, 0x40 ;  /* 0x000000401e307836 */ /* 0x002fe20000000000 */
[----:B------:R-:W-:-:S04]  /*bbc0*/  IADD3 R54, P2, P3, R43, UR4, R54 ;  /* 0x000000042b367c10 */ /* 0x000fc8000fb5e036 */
[----:B------:R-:W-:Y:S02]  /*bbd0*/  IADD3.X R55, R108, UR5, R57, P2, P3 ;  /* 0x000000056c377c10 */ /* 0x000fe400097e6439 */
[----:B------:R-:W-:-:S13]  /*bbe0*/  LOP3.LUT P2, RZ, R229, 0x4, RZ, 0xc0, !PT ;  /* 0x00000004e5ff7812 */ /* 0x000fda000784c0ff */
[----:B------:R-:W-:-:S05]  /*bbf0*/  @P2 IADD3 R48, R30, -0x40, RZ ;  /* 0xffffffc01e302810 */ /* 0x000fca0007ffe0ff */
[----:B------:R-:W-:-:S04]  /*bc00*/  IMAD R49, R17, 0x7000, R48 ;  /* 0x0000700011317824 */ /* 0x000fc800078e0230 */
[----:B------:R-:W-:-:S06]  /*bc10*/  IMAD.IADD R49, R16, 0x1, R49 ;  /* 0x0000000110317824 */ /* 0x000fcc00078e0231 */
[----:B------:R-:W1:Y:S04]  /*bc20*/  LDS.128 R48, [R49+0x26400] ;  /* 0x0264000031307984 */ /* 0x000e680000000c00 */
[----:B-1----:R2:W-:Y:S02]  /*bc30*/  STG.E.128 desc[UR60][R54.64], R48 ;  /* 0x0000003036007986 */ /* 0x0025e4000c101d3c */
.L_x_381:
[----:B------:R-:W-:Y:S05]  /*bc40*/  BSYNC B0 ;  /* 0x0000000000007941 */ /* 0x000fea0003800000 */
.L_x_343:
[----:B01234-:R-:W0:Y:S01]  /*bc50*/  S2R R48, SR_TID.X ;  /* 0x0000000000307919 */ /* 0x01fe220000002100 */
[----:B------:R-:W-:Y:S01]  /*bc60*/  @!PT LDS RZ, [RZ] ;  /* 0x00000000fffff984 */ /* 0x000fe20000000800 */
[----:B------:R-:W-:Y:S01]  /*bc70*/  @!PT LDS RZ, [RZ] ;  /* 0x00000000fffff984 */ /* 0x000fe20000000800 */
[----:B------:R-:W-:Y:S01]  /*bc80*/  @!PT LDS RZ, [RZ] ;  /* 0x00000000fffff984 */ /* 0x000fe20000000800 */
[----:B------:R-:W-:Y:S01]  /*bc90*/  @!PT LDS RZ, [RZ] ;  /* 0x00000000fffff984 */ /* 0x000fe20000000800 */
[----:B------:R1:W-:Y:S06]  /*bca0*/  MEMBAR.ALL.CTA ;  /* 0x0000000000007992 */ /* 0x0003ec0000008000 */
[----:B-1----:R-:W1:Y:S01]  /*bcb0*/  FENCE.VIEW.ASYNC.S ;  /* 0x00000000000073c6 */ /* 0x002e620000000000 */
[----:B------:R-:W-:Y:S05]  /*bcc0*/  WARPSYNC.ALL ;  /* 0x0000000000007948 */ /* 0x000fea0003800000 */
[----:B------:R-:W-:Y:S01]  /*bcd0*/  BSSY B0, `(.L_x_414) ;  /* 0x0000009000007945 */ /* 0x000fe20003800000 */
[----:B0-----:R-:W-:Y:S01]  /*bce0*/  LOP3.LUT R48, R48, 0x7f, RZ, 0xc0, !PT ;  /* 0x0000007f30307812 */ /* 0x001fe200078ec0ff */
[----:B-1----:R0:W-:Y:S03]  /*bcf0*/  BAR.SYNC.DEFER_BLOCKING R137, 0x80 ;  /* 0x000200890000751d */ /* 0x0021e60000010000 */
[----:B------:R-:W-:-:S13]  /*bd00*/  ISETP.NE.AND P2, PT, R48, RZ, PT ;  /* 0x000000ff3000720c */ /* 0x000fda0003f45270 */
[----:B------:R-:W-:-:S05]  /*bd10*/  @!P2 VIADD R48, R110, 0x2e8a0 ;  /* 0x0002e8a06e30a836 */ /* 0x000fca0000000000 */
[----:B------:R-:W-:-:S04]  /*bd20*/  @!P2 PRMT R48, RZ, 0x654, R48 ;  /* 0x00000654ff30a816 */ /* 0x000fc80000000030 */
[----:B------:R0:W-:Y:S01]  /*bd30*/  @!P2 SYNCS.ARRIVE.TRANS64.RED.A1T0 RZ, [R48+URZ], RZ ;  /* 0x000000ff30ffa9a7 */ /* 0x0001e2000810043f */
[----:B------:R-:W-:Y:S05]  /*bd40*/  @!P5 BRA `(.L_x_415) ;  /* 0x000000000004d947 */ /* 0x000fea0003800000 */
[----:B------:R-:W-:Y:S01]  /*bd50*/  BPT.TRAP 0x1 ;  /* 0x000000040000795c */ /* 0x000fe20000300000 */
.L_x_415:
[----:B------:R-:W-:Y:S05]  /*bd60*/  BSYNC B0 ;  /* 0x0000000000007941 */ /* 0x000fea0003800000 */
.L_x_414:
[----:B------:R-:W1:Y:S01]  /*bd70*/  SYNCS.PHASECHK.TRANS64.TRYWAIT P3, [R110+URZ+0x2e8b0], R130 ;  /* 0x02e8b0826e0075a7 */ /* 0x000e62000806017f */
[----:B------:R-:W-:Y:S01]  /*bd80*/  ULDC.64 UR38, c[0x0][0x328] ;  /* 0x0000ca0000267ab9 */ /* 0x000fe20000000a00 */
[----:B------:R-:W-:Y:S01]  /*bd90*/  ULDC.64 UR36, c[0x0][0x318] ;  /* 0x0000c60000247ab9 */ /* 0x000fe20000000a00 */
[----:B------:R-:W-:Y:S01]  /*bda0*/  BSSY B0, `(.L_x_416) ;  /* 0x0000003000007945 */ /* 0x000fe20003800000 */
[----:B------:R-:W-:-:S03]  /*bdb0*/  IMAD.WIDE R52, R25, 0xe0, R100 ;  /* 0x000000e019347825 */ /* 0x000fc600078e0264 */
[----:B-1----:R-:W-:Y:S05]  /*bdc0*/  @!P3 BRA `(.L_x_417) ;  /* 0x000001b00088b947 */ /* 0x002fea0003800000 */
.L_x_646:
[----:B------:R-:W-:Y:S05]  /*bdd0*/  BSYNC B0 ;  /* 0x0000000000007941 */ /* 0x000fea0003800000 */
.L_x_416:
[----:B------:R-:W-:Y:S01]  /*bde0*/  ISETP.GE.AND P3, PT, R228, R119, PT ;  /* 0x00000077e400720c */ /* 0x000fe20003f66270 */
[----:B------:R-:W-:-:S12]  /*bdf0*/  BSSY B0, `(.L_x_418) ;  /* 0x0000016000007945 */ /* 0x000fd80003800000 */
[----:B------:R-:W-:Y:S05]  /*be00*/  @P3 BRA `(.L_x_419) ;  /* 0x0000000000503947 */ /* 0x000fea0003800000 */
[----:B------:R-:W-:Y:S01]  /*be10*/  ULDC UR4, c[0x0][0x2f4] ;  /* 0x0000bd0000047ab9 */ /* 0x000fe20000000800 */
[----:B------:R-:W-:Y:S01]  /*be20*/  PLOP3.LUT P4, PT, PT, PT, PT, 0x8, 0x0 ;  /* 0x000000000000781c */ /* 0x000fe20003f8e170 */
[----:B0-----:R-:W-:Y:S01]  /*be30*/  IMAD.MOV.U32 R48, RZ, RZ, R46 ;  /* 0x000000ffff307224 */ /* 0x001fe200078e002e */
[----:B------:R-:W-:Y:S01]  /*be40*/  ISETP.GE.AND P3, PT, R4, UR4, PT ;  /* 0x0000000404007c0c */ /* 0x000fe2000bf66270 */
[----:B------:R-:W-:Y:S02]  /*be50*/  IMAD.MOV.U32 R49, RZ, RZ, R109 ;  /* 0x000000ffff317224 */ /* 0x000fe400078e006d */
[----:B------:R-:W-:Y:S02]  /*be60*/  IMAD R51, R53, UR38, RZ ;  /* 0x0000002635337c24 */ /* 0x000fe4000f8e02ff */
[----:B------:R-:W-:-:S04]  /*be70*/  IMAD.WIDE.U32 R48, R52, UR38, R48 ;  /* 0x0000002634307c25 */ /* 0x000fc8000f8e0030 */
[----:B------:R-:W-:-:S04]  /*be80*/  IMAD R51, R52, UR39, R51 ;  /* 0x0000002734337c24 */ /* 0x000fc8000f8e0233 */
[----:B------:R-:W-:Y:S02]  /*be90*/  @!P3 LOP3.LUT P5, RZ, R229, 0x4, RZ, 0xc0, !PT ;  /* 0x00000004e5ffb812 */ /* 0x000fe400078ac0ff */
[----:B------:R-:W-:Y:S02]  /*bea0*/  @!P3 IADD3 R56, R117, 0x40, RZ ;  /* 0x000000407538b810 */ /* 0x000fe40007ffe0ff */
[----:B------:R-:W-:Y:S02]  /*beb0*/  @!P3 PLOP3.LUT P4, PT, P5, PT, PT, 0x80, 0x0 ;  /* 0x000000000000b81c */ /* 0x000fe40002f8f070 */
[----:B------:R-:W-:-:S04]  /*bec0*/  IADD3 R54, P5, R48, UR36, RZ ;  /* 0x0000002430367c10 */ /* 0x000fc8000ffbe0ff */
[----:B------:R-:W-:-:S07]  /*bed0*/  IADD3.X R55, R49, UR37, R51, P5, !PT ;  /* 0x0000002531377c10 */ /* 0x000fce000affe433 */
[----:B------:R-:W-:Y:S01]  /*bee0*/  @P4 VIADD R56, R117, 0xffffffc0 ;  /* 0xffffffc075384836 */ /* 0x000fe20000000000 */
[----:B------:R-:W-:-:S03]  /*bef0*/  ISETP.GE.AND P4, PT, R18, UR4, PT ;  /* 0x0000000412007c0c */ /* 0x000fc6000bf86270 */
[----:B------:R-:W-:-:S10]  /*bf00*/  @!P3 IMAD.IADD R56, R16, 0x1, R56 ;  /* 0x000000011038b824 */ /* 0x000fd400078e0238 */
[----:B------:R-:W0:Y:S04]  /*bf10*/  @!P4 LDS.128 R48, [R118+0xe400] ;  /* 0x00e400007630c984 */ /* 0x000e280000000c00 */
[----:B0-----:R-:W-:Y:S04]  /*bf20*/  @!P4 STG.E.128 desc[UR60][R54.64], R48 ;  /* 0x000000303600c986 */ /* 0x001fe8000c101d3c */
[----:B------:R-:W0:Y:S04]  /*bf30*/  @!P3 LDS.128 R48, [R56+0xe400] ;  /* 0x00e400003830b984 */ /* 0x000e280000000c00 */
[----:B0-----:R2:W-:Y:S02]  /*bf40*/  @!P3 STG.E.128 desc[UR60][R54.64+0x40], R48 ;  /* 0x000040303600b986 */ /* 0x0015e4000c101d3c */
.L_x_419:
[----:B------:R-:W-:Y:S05]  /*bf50*/  BSYNC B0 ;  /* 0x0000000000007941 */ /* 0x000fea0003800000 */
.L_x_418:
[----:B0-2---:R-:W-:Y:S01]  /*bf60*/  VIADD R48, R228, 0x40 ;  /* 0x00000040e4307836 */ /* 0x005fe20000000000 */
[----:B------:R-:W-:Y:S04]  /*bf70*/  BSSY B0, `(.L_x_420) ;  /* 0x0000019000007945 */ /* 0x000fe80003800000 */
[----:B------:R-:W-:-:S13]  /*bf80*/  ISETP.GE.AND P3, PT, R48, R119, PT ;  /* 0x000000773000720c */ /* 0x000fda0003f66270 */
[----:B------:R-:W-:Y:S05]  /*bf90*/  @P3 BRA `(.L_x_421) ;  /* 0x0000000000583947 */ /* 0x000fea0003800000 */
[----:B------:R-:W-:Y:S01]  /*bfa0*/  ULDC UR4, c[0x0][0x2f4] ;  /* 0x0000bd0000047ab9 */ /* 0x000fe20000000800 */
[----:B------:R-:W-:Y:S01]  /*bfb0*/  PLOP3.LUT P4, PT, PT, PT, PT, 0x8, 0x0 ;  /* 0x000000000000781c */ /* 0x000fe20003f8e170 */
[----:B------:R-:W-:Y:S01]  /*bfc0*/  IMAD.MOV.U32 R48, RZ, RZ, R46 ;  /* 0x000000ffff307224 */ /* 0x000fe200078e002e */
[----:B------:R-:W-:Y:S01]  /*bfd0*/  ISETP.GE.AND P3, PT, R4, UR4, PT ;  /* 0x0000000404007c0c */ /* 0x000fe2000bf66270 */
[----:B------:R-:W-:-:S12]  /*bfe0*/  IMAD.MOV.U32 R49, RZ, RZ, R109 ;  /* 0x000000ffff317224 */ /* 0x000fd800078e006d */
[----:B------:R-:W-:Y:S02]  /*bff0*/  @!P3 LOP3.LUT P5, RZ, R229, 0x4, RZ, 0xc0, !PT ;  /* 0x00000004e5ffb812 */ /* 0x000fe400078ac0ff */
[----:B------:R-:W-:Y:S02]  /*c000*/  @!P3 IADD3 R56, R117, 0x40, RZ ;  /* 0x000000407538b810 */ /* 0x000fe40007ffe0ff */
[----:B------:R-:W-:Y:S02]  /*c010*/  @!P3 PLOP3.LUT P4, PT, P5, PT, PT, 0x80, 0x0 ;  /* 0x000000000000b81c */ /* 0x000fe40002f8f070 */
[----:B------:R-:W-:-:S05]  /*c020*/  IADD3 R51, P5, R52, 0x40, RZ ;  /* 0x0000004034337810 */ /* 0x000fca0007fbe0ff */
[----:B------:R-:W-:Y:S02]  /*c030*/  IMAD.X R50, RZ, RZ, R53, P5 ;  /* 0x000000ffff327224 */ /* 0x000fe400028e0635 */
[----:B------:R-:W-:-:S04]  /*c040*/  IMAD.WIDE.U32 R48, R51, UR38, R48 ;  /* 0x0000002633307c25 */ /* 0x000fc8000f8e0030 */
[----:B------:R-:W-:Y:S02]  /*c050*/  IMAD R50, R50, UR38, RZ ;  /* 0x0000002632327c24 */ /* 0x000fe4000f8e02ff */
[----:B------:R-:W-:Y:S01]  /*c060*/  @P4 VIADD R56, R117, 0xffffffc0 ;  /* 0xffffffc075384836 */ /* 0x000fe20000000000 */
[----:B------:R-:W-:Y:S01]  /*c070*/  IADD3 R54, P4, R48, UR36, RZ ;  /* 0x0000002430367c10 */ /* 0x000fe2000ff9e0ff */
[----:B------:R-:W-:Y:S02]  /*c080*/  IMAD R51, R51, UR39, R50 ;  /* 0x0000002733337c24 */ /* 0x000fe4000f8e0232 */
[----:B------:R-:W-:-:S03]  /*c090*/  @!P3 IMAD.IADD R56, R16, 0x1, R56 ;  /* 0x000000011038b824 */ /* 0x000fc600078e0238 */
[----:B------:R-:W-:Y:S02]  /*c0a0*/  IADD3.X R55, R49, UR37, R51, P4, !PT ;  /* 0x0000002531377c10 */ /* 0x000fe4000a7fe433 */
[----:B------:R-:W-:-:S13]  /*c0b0*/  ISETP.GE.AND P4, PT, R18, UR4, PT ;  /* 0x0000000412007c0c */ /* 0x000fda000bf86270 */
[----:B------:R-:W0:Y:S04]  /*c0c0*/  @!P4 LDS.128 R48, [R118+0x10400] ;  /* 0x010400007630c984 */ /* 0x000e280000000c00 */
[----:B0-----:R-:W-:Y:S04]  /*c0d0*/  @!P4 STG.E.128 desc[UR60][R54.64], R48 ;  /* 0x000000303600c986 */ /* 0x001fe8000c101d3c */
[----:B------:R-:W0:Y:S04]  /*c0e0*/  @!P3 LDS.128 R48, [R56+0x10400] ;  /* 0x010400003830b984 */ /* 0x000e280000000c00 */
[----:B0-----:R0:W-:Y:S02]  /*c0f0*/  @!P3 STG.E.128 desc[UR60][R54.64+0x40], R48 ;  /* 0x000040303600b986 */ /* 0x0011e4000c101d3c */
.L_x_421:
[----:B------:R-:W-:Y:S05]  /*c100*/  BSYNC B0 ;  /* 0x0000000000007941 */ /* 0x000fea0003800000 */
.L_x_420:
[----:B0-----:R-:W-:Y:S01]  /*c110*/  IADD3 R48, R228, 0x80, RZ ;  /* 0x00000080e4307810 */ /* 0x001fe20007ffe0ff */
[----:B------:R-:W-:Y:S03]  /*c120*/  BSSY B0, `(.L_x_422) ;  /* 0x0000019000007945 */ /* 0x000fe60003800000 */
[----:B------:R-:W-:-:S13]  /*c130*/  ISETP.GE.AND P3, PT, R48, R119, PT ;  /* 0x000000773000720c */ /* 0x000fda0003f66270 */
[----:B------:R-:W-:Y:S05]  /*c140*/  @P3 BRA `(.L_x_423) ;  /* 0x0000000000583947 */ /* 0x000fea0003800000 */
[----:B------:R-:W-:Y:S01]  /*c150*/  ULDC UR4, c[0x0][0x2f4] ;  /* 0x0000bd0000047ab9 */ /* 0x000fe20000000800 */
[----:B------:R-:W-:Y:S01]  /*c160*/  PLOP3.LUT P4, PT, PT, PT, PT, 0x8, 0x0 ;  /* 0x000000000000781c */ /* 0x000fe20003f8e170 */
[----:B------:R-:W-:Y:S01]  /*c170*/  IMAD.MOV.U32 R48, RZ, RZ, R46 ;  /* 0x000000ffff307224 */ /* 0x000fe200078e002e */
[----:B------:R-:W-:Y:S02]  /*c180*/  ISETP.GE.AND P3, PT, R4, UR4, PT ;  /* 0x0000000404007c0c */ /* 0x000fe4000bf66270 */
[----:B------:R-:W-:-:S11]  /*c190*/  MOV R49, R109 ;  /* 0x0000006d00317202 */ /* 0x000fd60000000f00 */
[----:B------:R-:W-:Y:S01]  /*c1a0*/  @!P3 LOP3.LUT P5, RZ, R229, 0x4, RZ, 0xc0, !PT ;  /* 0x00000004e5ffb812 */ /* 0x000fe200078ac0ff */
[----:B------:R-:W-:-:S03]  /*c1b0*/  @!P3 VIADD R56, R117, 0x40 ;  /* 0x000000407538b836 */ /* 0x000fc60000000000 */
        /* <DEDUP_REMOVED lines=15> */
.L_x_423:
[----:B------:R-:W-:Y:S05]  /*c2b0*/  BSYNC B0 ;  /* 0x0000000000007941 */ /* 0x000fea0003800000 */
.L_x_422:
[----:B0-----:R-:W-:Y:S01]  /*c2c0*/  VIADD R48, R228, 0xc0 ;  /* 0x000000c0e4307836 */ /* 0x001fe20000000000 */
        /* <DEDUP_REMOVED lines=8> */
[----:B------:R-:W-:Y:S01]  /*c350*/  @!P3 LOP3.LUT P5, RZ, R229, 0x4, RZ, 0xc0, !PT ;  /* 0x00000004e5ffb812 */ /* 0x000fe200078ac0ff */
[----:B------:R-:W-:-:S03]  /*c360*/  @!P3 VIADD R54, R117, 0x40 ;  /* 0x000000407536b836 */ /* 0x000fc60000000000 */
[----:B------:R-:W-:Y:S02]  /*c370*/  @!P3 PLOP3.LUT P4, PT, P5, PT, PT, 0x80, 0x0 ;  /* 0x000000000000b81c */ /* 0x000fe40002f8f070 */
[----:B------:R-:W-:-:S05]  /*c380*/  IADD3 R51, P5, R52, 0xc0, RZ ;  /* 0x000000c034337810 */ /* 0x000fca0007fbe0ff */
[----:B------:R-:W-:Y:S02]  /*c390*/  IMAD.X R52, RZ, RZ, R53, P5 ;  /* 0x000000ffff347224 */ /* 0x000fe400028e0635 */
[----:B------:R-:W-:-:S04]  /*c3a0*/  IMAD.WIDE.U32 R48, R51, UR38, R48 ;  /* 0x0000002633307c25 */ /* 0x000fc8000f8e0030 */
[----:B------:R-:W-:Y:S01]  /*c3b0*/  IMAD R52, R52, UR38, RZ ;  /* 0x0000002634347c24 */ /* 0x000fe2000f8e02ff */
[----:B------:R-:W-:-:S03]  /*c3c0*/  @P4 IADD3 R54, R117, -0x40, RZ ;  /* 0xffffffc075364810 */ /* 0x000fc60007ffe0ff */
[----:B------:R-:W-:Y:S01]  /*c3d0*/  IMAD R51, R51, UR39, R52 ;  /* 0x0000002733337c24 */ /* 0x000fe2000f8e0234 */
[----:B------:R-:W-:Y:S01]  /*c3e0*/  IADD3 R52, P4, R48, UR36, RZ ;  /* 0x0000002430347c10 */ /* 0x000fe2000ff9e0ff */
[----:B------:R-:W-:-:S03]  /*c3f0*/  @!P3 IMAD.IADD R54, R16, 0x1, R54 ;  /* 0x000000011036b824 */ /* 0x000fc600078e0236 */
[----:B------:R-:W-:Y:S02]  /*c400*/  IADD3.X R53, R49, UR37, R51, P4, !PT ;  /* 0x0000002531357c10 */ /* 0x000fe4000a7fe433 */
[----:B------:R-:W-:-:S13]  /*c410*/  ISETP.GE.AND P4, PT, R18, UR4, PT ;  /* 0x0000000412007c0c */ /* 0x000fda000bf86270 */
[----:B------:R-:W0:Y:S04]  /*c420*/  @!P4 LDS.128 R48, [R118+0x14400] ;  /* 0x014400007630c984 */ /* 0x000e280000000c00 */
[----:B0-----:R-:W-:Y:S04]  /*c430*/  @!P4 STG.E.128 desc[UR60][R52.64], R48 ;  /* 0x000000303400c986 */ /* 0x001fe8000c101d3c */
[----:B------:R-:W0:Y:S04]  /*c440*/  @!P3 LDS.128 R48, [R54+0x14400] ;  /* 0x014400003630b984 */ /* 0x000e280000000c00 */
[----:B0-----:R0:W-:Y:S02]  /*c450*/  @!P3 STG.E.128 desc[UR60][R52.64+0x40], R48 ;  /* 0x000040303400b986 */ /* 0x0011e4000c101d3c */
.L_x_425:
[----:B------:R-:W-:Y:S05]  /*c460*/  BSYNC B0 ;  /* 0x0000000000007941 */ /* 0x000fea0003800000 */
.L_x_424:
[----:B------:R-:W-:Y:S01]  /*c470*/  @!PT LDS RZ, [RZ] ;  /* 0x00000000fffff984 */ /* 0x000fe20000000800 */
[----:B------:R-:W-:Y:S01]  /*c480*/  @!PT LDS RZ, [RZ] ;  /* 0x00000000fffff984 */ /* 0x000fe20000000800 */
[----:B------:R-:W-:Y:S01]  /*c490*/  @!PT LDS RZ, [RZ] ;  /* 0x00000000fffff984 */ /* 0x000fe20000000800 */
[----:B------:R-:W-:Y:S01]  /*c4a0*/  @!PT LDS RZ, [RZ] ;  /* 0x00000000fffff984 */ /* 0x000fe20000000800 */
[----:B------:R2:W-:Y:S06]  /*c4b0*/  MEMBAR.ALL.CTA ;  /* 0x0000000000007992 */ /* 0x0005ec0000008000 */
[----:B--2---:R-:W2:Y:S01]  /*c4c0*/  FENCE.VIEW.ASYNC.S ;  /* 0x00000000000073c6 */ /* 0x004ea20000000000 */
[----:B-1----:R-:W-:Y:S01]  /*c4d0*/  @!P2 VIADD R110, R110, 0x2e8c0 ;  /* 0x0002e8c06e6ea836 */ /* 0x002fe20000000000 */
[----:B--2---:R1:W-:Y:S01]  /*c4e0*/  BAR.SYNC.DEFER_BLOCKING R137, 0x80 ;  /* 0x000200890000751d */ /* 0x0043e20000010000 */
[----:B------:R-:W-:-:S03]  /*c4f0*/  ISETP.NE.AND P3, PT, R111, RZ, PT ;  /* 0x000000ff6f00720c */ /* 0x000fc60003f65270 */
[----:B------:R-:W-:Y:S02]  /*c500*/  @!P2 PRMT R110, RZ, 0x654, R110 ;  /* 0x00000654ff6ea816 */ /* 0x000fe4000000006e */
[----:B------:R-:W-:Y:S02]  /*c510*/  IADD3 R17, R17, 0x1, RZ ;  /* 0x0000000111117810 */ /* 0x000fe40007ffe0ff */
[----:B------:R1:W-:Y:S02]  /*c520*/  @!P2 SYNCS.ARRIVE.TRANS64.RED.A1T0 RZ, [R110+URZ], RZ ;  /* 0x000000ff6effa9a7 */ /* 0x0003e4000810043f */
[----:B------:R-:W-:-:S04]  /*c530*/  ISETP.NE.AND P2, PT, R17, 0x2, PT ;  /* 0x000000021100780c */ /* 0x000fc80003f45270 */
[----:B0-----:R-:W-:Y:S02]  /*c540*/  SEL R48, RZ, 0x1, P2 ;  /* 0x00000001ff307807 */ /* 0x001fe40001000000 */
[----:B------:R-:W-:Y:S02]  /*c550*/  SEL R17, R17, RZ, P2 ;  /* 0x000000ff11117207 */ /* 0x000fe40001000000 */
[----:B------:R-:W-:Y:S01]  /*c560*/  LOP3.LUT R231, R231, R48, RZ, 0x3c, !PT ;  /* 0x00000030e7e77212 */ /* 0x000fe200078e3cff */
[----:B-1----:R-:W-:Y:S06]  /*c570*/  @P3 BRA `(.L_x_426) ;  /* 0xffffff6000d03947 */ /* 0x002fec000383ffff */
[----:B------:R-:W0:Y:S01]  /*c580*/  S2R R49, SR_TID.X ;  /* 0x0000000000317919 */ /* 0x000e220000002100 */
[----:B------:R-:W-:Y:S02]  /*c590*/  PLOP3.LUT P0, PT, PT, PT, PT, 0x8, 0x0 ;  /* 0x000000000000781c */ /* 0x000fe40003f0e170 */
[----:B0-----:R-:W-:-:S04]  /*c5a0*/  SHF.R.U32.HI R49, RZ, 0x7, R49 ;  /* 0x00000007ff317819 */ /* 0x001fc80000011631 */
[----:B------:R-:W-:-:S13]  /*c5b0*/  ISETP.NE.AND P3, PT, R49, 0x1, PT ;  /* 0x000000013100780c */ /* 0x000fda0003f65270 */
[----:B------:R-:W-:Y:S06]  /*c5c0*/  @!P3 BAR.ARV 0x9, 0x100 ;  /* 0x024400000000bb1d */ /* 0x000fec0000002000 */
.L_x_338:
[----:B------:R-:W-:Y:S01]  /*c5d0*/  IMAD.MOV.U32 R0, RZ, RZ, RZ ;  /* 0x000000ffff007224 */ /* 0x000fe200078e00ff */
[----:B------:R-:W-:Y:S06]  /*c5e0*/  @P0 BRA `(.L_x_427) ;  /* 0x00000000000c0947 */ /* 0x000fec0003800000 */
[----:B------:R-:W0:Y:S01]  /*c5f0*/  FENCE.VIEW.ASYNC.G ;  /* 0x00000000000073c6 */ /* 0x000e220000000100 */
[----:B------:R-:W-:Y:S05]  /*c600*/  WARPSYNC.ALL ;  /* 0x0000000000007948 */ /* 0x000fea0003800000 */
[----:B0-----:R-:W-:Y:S06]  /*c610*/  BAR.ARV 0xc, 0x180 ;  /* 0x0306000000007b1d */ /* 0x001fec0000002000 */
.L_x_427:
[----:B------:R-:W-:Y:S01]  /*c620*/  ISETP.NE.AND P0, PT, R141, RZ, PT ;  /* 0x000000ff8d00720c */ /* 0x000fe20003f05270 */
[----:B------:R-:W-:-:S12]  /*c630*/  BSSY B0, `(.L_x_428) ;  /* 0x0000021000007945 */ /* 0x000fd80003800000 */
[----:B------:R-:W-:Y:S05]  /*c640*/  @!P0 BRA `(.L_x_429) ;  /* 0x00000000007c8947 */ /* 0x000fea0003800000 */
[----:B------:R-:W2:Y:S01]  /*c650*/  LDL R2, [R1+0x7c] ;  /* 0x00007c0001027983 */ /* 0x000ea20000100800 */
[----:B------:R-:W-:Y:S01]  /*c660*/  ULDC UR4, c[0x0][0x9f0] ;  /* 0x00027c0000047ab9 */ /* 0x000fe20000000800 */
[----:B--2---:R-:W-:-:S04]  /*c670*/  ISETP.NE.AND P0, PT, R2, RZ, PT ;  /* 0x000000ff0200720c */ /* 0x004fc80003f05270 */
[----:B------:R-:W-:-:S04]  /*c680*/  SEL R6, R2, UR4, P0 ;  /* 0x0000000402067c07 */ /* 0x000fc80008000000 */
[-C--:B------:R-:W-:Y:S02]  /*c690*/  IABS R5, R6.reuse ;  /* 0x0000000600057213 */ /* 0x080fe40000000000 */
        /* <DEDUP_REMOVED lines=9> */
[----:B------:R-:W-:Y:S02]  /*c730*/  ISETP.GE.AND P2, PT, R0, RZ, PT ;  /* 0x000000ff0000720c */ /* 0x000fe40003f46270 */
[----:B0-----:R-:W-:Y:S01]  /*c740*/  MOV R2, RZ ;  /* 0x000000ff00027202 */ /* 0x001fe20000000f00 */
[----:B-1----:R-:W-:-:S04]  /*c750*/  IMAD.MOV R8, RZ, RZ, -R3 ;  /* 0x000000ffff087224 */ /* 0x002fc800078e0a03 */
[----:B------:R-:W-:-:S04]  /*c760*/  IMAD R7, R8, R5, RZ ;  /* 0x0000000508077224 */ /* 0x000fc800078e02ff */
[----:B------:R-:W-:-:S04]  /*c770*/  IMAD.HI.U32 R3, R3, R7, R2 ;  /* 0x0000000703037227 */ /* 0x000fc800078e0002 */
[----:B------:R-:W-:Y:S02]  /*c780*/  IMAD.MOV.U32 R2, RZ, RZ, R9 ;  /* 0x000000ffff027224 */ /* 0x000fe400078e0009 */
[----:B------:R-:W-:-:S04]  /*c790*/  IMAD.HI.U32 R3, R3, R4, RZ ;  /* 0x0000000403037227 */ /* 0x000fc800078e00ff */
[----:B------:R-:W-:-:S05]  /*c7a0*/  IMAD R2, R3, R2, R4 ;  /* 0x0000000203027224 */ /* 0x000fca00078e0204 */
[----:B------:R-:W-:-:S13]  /*c7b0*/  ISETP.GT.U32.AND P1, PT, R5, R2, PT ;  /* 0x000000020500720c */ /* 0x000fda0003f24070 */
[----:B------:R-:W-:Y:S02]  /*c7c0*/  @!P1 IMAD.IADD R2, R2, 0x1, -R5 ;  /* 0x0000000102029824 */ /* 0x000fe400078e0a05 */
[----:B------:R-:W-:Y:S01]  /*c7d0*/  @!P1 VIADD R3, R3, 0x1 ;  /* 0x0000000103039836 */ /* 0x000fe20000000000 */
[----:B------:R-:W-:Y:S02]  /*c7e0*/  ISETP.NE.AND P1, PT, R6, RZ, PT ;  /* 0x000000ff0600720c */ /* 0x000fe40003f25270 */
[----:B------:R-:W-:-:S13]  /*c7f0*/  ISETP.GE.U32.AND P0, PT, R2, R5, PT ;  /* 0x000000050200720c */ /* 0x000fda0003f06070 */
[----:B------:R-:W-:-:S05]  /*c800*/  @P0 VIADD R3, R3, 0x1 ;  /* 0x0000000103030836 */ /* 0x000fca0000000000 */
[----:B------:R-:W-:-:S05]  /*c810*/  MOV R0, R3 ;  /* 0x0000000300007202 */ /* 0x000fca0000000f00 */
[----:B------:R-:W-:Y:S01]  /*c820*/  @!P2 IMAD.MOV R0, RZ, RZ, -R0 ;  /* 0x000000ffff00a224 */ /* 0x000fe200078e0a00 */
[----:B------:R-:W-:-:S07]  /*c830*/  @!P1 LOP3.LUT R0, RZ, R6, RZ, 0x33, !PT ;  /* 0x00000006ff009212 */ /* 0x000fce00078e33ff */
.L_x_429:
[----:B------:R-:W-:Y:S05]  /*c840*/  BSYNC B0 ;  /* 0x0000000000007941 */ /* 0x000fea0003800000 */
.L_x_428:
[----:B------:R-:W2:Y:S01]  /*c850*/  LDL R2, [R1+0x94] ;  /* 0x0000940001027983 */ /* 0x000ea20000100800 */
[----:B------:R-:W-:Y:S02]  /*c860*/  PLOP3.LUT P0, PT, PT, PT, PT, 0x80, 0x0 ;  /* 0x000000000000781c */ /* 0x000fe40003f0f070 */
[----:B------:R-:W-:Y:S02]  /*c870*/  CS2R R4, SRZ ;  /* 0x0000000000047805 */ /* 0x000fe4000001ff00 */
        /* <DEDUP_REMOVED lines=8> */
[----:B------:R-:W-:-:S02]  /*c900*/  CS2R R64, SRZ ;  /* 0x0000000000407805 */ /* 0x000fc4000001ff00 */
[----:B------:R-:W-:Y:S01]  /*c910*/  CS2R R94, SRZ ;  /* 0x00000000005e7805 */ /* 0x000fe2000001ff00 */
[----:B------:R-:W-:Y:S01]  /*c920*/  IMAD.MOV.U32 R50, RZ, RZ, RZ ;  /* 0x000000ffff327224 */ /* 0x000fe200078e00ff */
[----:B------:R-:W-:Y:S02]  /*c930*/  CS2R R36, SRZ ;  /* 0x0000000000247805 */ /* 0x000fe4000001ff00 */
[----:B------:R-:W-:Y:S01]  /*c940*/  CS2R R20, SRZ ;  /* 0x0000000000147805 */ /* 0x000fe2000001ff00 */
[----:B------:R-:W-:Y:S01]  /*c950*/  IMAD.MOV.U32 R113, RZ, RZ, RZ ;  /* 0x000000ffff717224 */ /* 0x000fe200078e00ff */
[----:B------:R-:W-:Y:S01]  /*c960*/  MOV R79, RZ ;  /* 0x000000ff004f7202 */ /* 0x000fe20000000f00 */
        /* <DEDUP_REMOVED lines=8> */
[----:B------:R-:W-:Y:S01]  /*c9f0*/  CS2R R48, SRZ ;  /* 0x0000000000307805 */ /* 0x000fe2000001ff00 */
[----:B------:R-:W-:Y:S01]  /*ca00*/  IMAD.MOV.U32 R55, RZ, RZ, RZ ;  /* 0x000000ffff377224 */ /* 0x000fe200078e00ff */
[----:B------:R-:W-:-:S02]  /*ca10*/  CS2R R60, SRZ ;  /* 0x00000000003c7805 */ /* 0x000fc4000001ff00 */
[----:B------:R-:W-:Y:S02]  /*ca20*/  MOV R12, RZ ;  /* 0x000000ff000c7202 */ /* 0x000fe40000000f00 */
[----:B------:R-:W-:Y:S02]  /*ca30*/  CS2R R62, SRZ ;  /* 0x00000000003e7805 */ /* 0x000fe4000001ff00 */
        /* <DEDUP_REMOVED lines=9> */
[----:B------:R-:W-:-:S02]  /*cad0*/  CS2R R34, SRZ ;  /* 0x0000000000227805 */ /* 0x000fc4000001ff00 */
[----:B------:R-:W-:Y:S01]  /*cae0*/  CS2R R30, SRZ ;  /* 0x00000000001e7805 */ /* 0x000fe2000001ff00 */
[----:B------:R-:W-:Y:S02]  /*caf0*/  IMAD.MOV.U32 R9, RZ, RZ, RZ ;  /* 0x000000ffff097224 */ /* 0x000fe400078e00ff */
[----:B------:R-:W-:Y:S02]  /*cb00*/  IMAD.MOV.U32 R81, RZ, RZ, RZ ;  /* 0x000000ffff517224 */ /* 0x000fe400078e00ff */
[----:B--2---:R-:W-:Y:S01]  /*cb10*/  IMAD R7, R2, R0, RZ ;  /* 0x0000000002077224 */ /* 0x004fe200078e02ff */
[----:B------:R-:W-:-:S04]  /*cb20*/  CS2R R2, SRZ ;  /* 0x0000000000027805 */ /* 0x000fc8000001ff00 */
[----:B------:R0:W-:Y:S01]  /*cb30*/  STL [R1+0x40], R7 ;  /* 0x0000400701007387 */ /* 0x0001e20000100800 */
[----:B------:R-:W-:Y:S01]  /*cb40*/  VIADDMNMX R137, R7, R0, R131, PT ;  /* 0x0000000007897246 */ /* 0x000fe20003800183 */
[----:B------:R-:W-:-:S03]  /*cb50*/  IMAD.MOV.U32 R0, RZ, RZ, RZ ;  /* 0x000000ffff007224 */ /* 0x000fc600078e00ff */
[----:B------:R-:W-:-:S13]  /*cb60*/  ISETP.GT.AND P1, PT, R137, R7, PT ;  /* 0x000000078900720c */ /* 0x000fda0003f24270 */
[----:B0-----:R-:W-:Y:S05]  /*cb70*/  @!P1 BRA `(.L_x_430) ;  /* 0x000000f000b89947 */ /* 0x001fea0003800000 */
[----:B------:R-:W-:-:S03]  /*cb80*/  UMOV UR4, 0xffffffff ;  /* 0xffffffff00047882 */ /* 0x000fc60000000000 */
[----:B------:R-:W-:Y:S05]  /*cb90*/  BRA.DIV UR4, `(.L_x_431) ;  /* 0x000001a604287947 */ /* 0x000fea000b800000 */
[----:B------:R-:W0:Y:S02]  /*cba0*/  S2R R0, SR_TID.X ;  /* 0x0000000000007919 */ /* 0x000e240000002100 */
[----:B0-----:R-:W-:-:S05]  /*cbb0*/  VIADD R2, R0, 0xffffff80 ;  /* 0xffffff8000027836 */ /* 0x001fca0000000000 */
[----:B------:R-:W-:-:S04]  /*cbc0*/  SHF.R.S32.HI R0, RZ, 0x1f, R2 ;  /* 0x0000001fff007819 */ /* 0x000fc80000011402 */
[----:B------:R-:W-:-:S04]  /*cbd0*/  LEA.HI R0, R0, R2, RZ, 0x7 ;  /* 0x0000000200007211 */ /* 0x000fc800078f38ff */
[----:B------:R-:W-:-:S06]  /*cbe0*/  SHF.R.S32.HI R0, RZ, 0x7, R0 ;  /* 0x00000007ff007819 */ /* 0x000fcc0000011400 */
[----:B------:R-:W0:Y:S04]  /*cbf0*/  SHFL.IDX PT, R0, R0, RZ, 0x1f ;  /* 0x00001fff00007589 */ /* 0x000e2800000e0000 */
[----:B0-----:R1:W-:Y:S02]  /*cc00*/  STL [R1+0x44], R0 ;  /* 0x0000440001007387 */ /* 0x0013e40000100800 */
.L_x_649:
[----:B------:R-:W1:Y:S01]  /*cc10*/  LDL R2, [R1+0x44] ;  /* 0x0000440001027983 */ /* 0x000e620000100800 */
[----:B------:R-:W-:Y:S01]  /*cc20*/  IADD3 R27, R16, 0x1c400, RZ ;  /* 0x0001c400101b7810 */ /* 0x000fe20007ffe0ff */
[----:B------:R-:W-:Y:S03]  /*cc30*/  BSSY B6, `(.L_x_432) ;  /* 0x0000019000067945 */ /* 0x000fe60003800000 */
[----:B------:R-:W-:Y:S02]  /*cc40*/  LOP3.LUT P0, RZ, R27, 0x9f, RZ, 0xc0, !PT ;  /* 0x0000009f1bff7812 */ /* 0x000fe4000780c0ff */
[----:B-1----:R-:W-:-:S04]  /*cc50*/  LEA.HI R0, R2, R2, RZ, 0x1 ;  /* 0x0000000202007211 */ /* 0x002fc800078f08ff */
[----:B------:R-:W-:-:S05]  /*cc60*/  LOP3.LUT R0, R0, 0x1e, RZ, 0xc0, !PT ;  /* 0x0000001e00007812 */ /* 0x000fca00078ec0ff */
[----:B------:R-:W-:-:S04]  /*cc70*/  IMAD.IADD R0, R2, 0x1, -R0 ;  /* 0x0000000102007824 */ /* 0x000fc800078e0a00 */
[----:B------:R-:W-:-:S05]  /*cc80*/  IMAD R0, R0, 0x2000, R27 ;  /* 0x0000200000007824 */ /* 0x000fca00078e021b */
[----:B------:R-:W-:-:S04]  /*cc90*/  SHF.R.U32.HI R0, RZ, 0x4, R0 ;  /* 0x00000004ff007819 */ /* 0x000fc80000011600 */
[----:B------:R-:W-:Y:S01]  /*cca0*/  LOP3.LUT R28, R0, 0x3fff, RZ, 0xc0, !PT ;  /* 0x00003fff001c7812 */ /* 0x000fe200078ec0ff */
[----:B------:R-:W-:Y:S06]  /*ccb0*/  @!P0 BRA `(.L_x_433) ;  /* 0x0000000000408947 */ /* 0x000fec0003800000 */
[----:B------:R-:W-:Y:S01]  /*ccc0*/  MOV R0, 0x0 ;  /* 0x0000000000007802 */ /* 0x000fe20000000f00 */
[----:B------:R-:W-:Y:S01]  /*ccd0*/  ULDC.64 UR4, c[0x4][0xc0] ;  /* 0x0100300000047ab9 */ /* 0x000fe20000000a00 */
[----:B------:R-:W-:Y:S01]  /*cce0*/  ULDC.64 UR6, c[0x4][0xc8] ;  /* 0x0100320000067ab9 */ /* 0x000fe20000000a00 */
[----:B------:R-:W-:Y:S01]  /*ccf0*/  IMAD.U32 R4, RZ, RZ, UR4 ;  /* 0x00000004ff047e24 */ /* 0x000fe2000f8e00ff */
[----:B------:R1:W2:Y:S01]  /*cd00*/  LDC.64 R2, c[0x4][R0] ;  /* 0x0100000000027b82 */ /* 0x0002a20000000a00 */
[----:B------:R-:W-:Y:S01]  /*cd10*/  IMAD.U32 R5, RZ, RZ, UR5 ;  /* 0x00000005ff057e24 */ /* 0x000fe2000f8e00ff */
[----:B------:R-:W-:Y:S01]  /*cd20*/  ULDC.64 UR4, c[0x4][0x30] ;  /* 0x01000c0000047ab9 */ /* 0x000fe20000000a00 */
[----:B------:R-:W-:Y:S01]  /*cd30*/  MOV R6, UR6 ;  /* 0x0000000600067c02 */ /* 0x000fe20008000f00 */
[----:B------:R-:W-:Y:S01]  /*cd40*/  IMAD.U32 R7, RZ, RZ, UR7 ;  /* 0x00000007ff077e24 */ /* 0x000fe2000f8e00ff */
[----:B------:R-:W-:Y:S01]  /*cd50*/  MOV R12, 0x1 ;  /* 0x00000001000c7802 */ /* 0x000fe20000000f00 */
[----:B------:R-:W-:-:S02]  /*cd60*/  IMAD.U32 R10, RZ, RZ, UR4 ;  /* 0x00000004ff0a7e24 */ /* 0x000fc4000f8e00ff */
[----:B------:R-:W-:Y:S02]  /*cd70*/  IMAD.U32 R11, RZ, RZ, UR5 ;  /* 0x00000005ff0b7e24 */ /* 0x000fe4000f8e00ff */
[----:B------:R-:W-:Y:S02]  /*cd80*/  IMAD.MOV.U32 R8, RZ, RZ, 0x70 ;  /* 0x00000070ff087424 */ /* 0x000fe400078e00ff */
[----:B-1----:R-:W-:-:S07]  /*cd90*/  IMAD.MOV.U32 R13, RZ, RZ, RZ ;  /* 0x000000ffff0d7224 */ /* 0x002fce00078e00ff */
[----:B------:R-:W-:-:S07]  /*cda0*/  LEPC R20, `(.L_x_433) ;  /* 0x000000001014794e */ /* 0x000fce0000000000 */
[----:B0-2--5:R-:W-:Y:S05]  /*cdb0*/  CALL.ABS.NOINC R2 ;  /* 0x0000000002007343 */ /* 0x025fea0003c00000 */
.L_x_433:
[----:B------:R-:W-:Y:S05]  /*cdc0*/  BSYNC B6 ;  /* 0x0000000000067941 */ /* 0x000fea0003800000 */
.L_x_432:
[----:B------:R-:W2:Y:S01]  /*cdd0*/  LDL R2, [R1+0x8c] ;  /* 0x00008c0001027983 */ /* 0x000ea20000100800 */
[----:B------:R-:W-:Y:S01]  /*cde0*/  ULDC.64 UR4, c[0x0][0x990] ;  /* 0x0002640000047ab9 */ /* 0x000fe20000000a00 */
[----:B------:R-:W-:Y:S02]  /*cdf0*/  ULDC.64 UR6, c[0x0][0x998] ;  /* 0x0002660000067ab9 */ /* 0x000fe40000000a00 */
[----:B------:R-:W3:Y:S04]  /*ce00*/  LDL R21, [R1+0x74] ;  /* 0x0000740001157983 */ /* 0x000ee80000100800 */
[----:B------:R-:W4:Y:S01]  /*ce10*/  LDL R20, [R1+0x60] ;  /* 0x0000600001147983 */ /* 0x000f220000100800 */
[----:B------:R-:W-:Y:S02]  /*ce20*/  ISETP.NE.U32.AND P0, PT, RZ, UR4, PT ;  /* 0x00000004ff007c0c */ /* 0x000fe4000bf05070 */
[----:B------:R-:W-:-:S02]  /*ce30*/  ISETP.NE.U32.AND P1, PT, RZ, UR6, PT ;  /* 0x00000006ff007c0c */ /* 0x000fc4000bf25070 */
[----:B------:R-:W-:Y:S02]  /*ce40*/  ISETP.NE.AND.EX P0, PT, RZ, UR5, PT, P0 ;  /* 0x00000005ff007c0c */ /* 0x000fe4000bf05300 */
[----:B------:R-:W-:-:S11]  /*ce50*/  ISETP.NE.AND.EX P1, PT, RZ, UR7, PT, P1 ;  /* 0x00000007ff007c0c */ /* 0x000fd6000bf25310 */
[----:B------:R-:W2:Y:S08]  /*ce60*/  @P0 LDC.64 R6, c[0x0][0x9a8] ;  /* 0x00026a00ff060b82 */ /* 0x000eb00000000a00 */
[----:B------:R-:W1:Y:S08]  /*ce70*/  @P1 LDC.64 R8, c[0x0][0x9b8] ;  /* 0x00026e00ff081b82 */ /* 0x000e700000000a00 */
[----:B------:R-:W4:Y:S08]  /*ce80*/  @P0 LDC.64 R10, c[0x0][0x9b0] ;  /* 0x00026c00ff0a0b82 */ /* 0x000f300000000a00 */
[----:B------:R-:W0:Y:S01]  /*ce90*/  @P1 LDC.64 R12, c[0x0][0x9c0] ;  /* 0x00027000ff0c1b82 */ /* 0x000e220000000a00 */
[----:B--2---:R-:W-:-:S02]  /*cea0*/  @P0 IMAD R0, R2, R6, RZ ;  /* 0x0000000602000224 */ /* 0x004fc400078e02ff */
[----:B-1----:R-:W-:Y:S02]  /*ceb0*/  @P1 IMAD R2, R2, R8, RZ ;  /* 0x0000000802021224 */ /* 0x002fe400078e02ff */
[C---:B---3--:R-:W-:Y:S01]  /*cec0*/  @P0 IMAD R7, R21.reuse, R7, R0 ;  /* 0x0000000715070224 */ /* 0x048fe200078e0200 */
[----:B------:R-:W-:Y:S01]  /*ced0*/  MOV R0, 0x3f800000 ;  /* 0x3f80000000007802 */ /* 0x000fe20000000f00 */
[C---:B------:R-:W-:Y:S02]  /*cee0*/  @P1 IMAD R9, R21.reuse, R9, R2 ;  /* 0x0000000915091224 */ /* 0x040fe400078e0202 */
[----:B------:R-:W-:-:S04]  /*cef0*/  @P0 IMAD.WIDE.U32 R2, R21, R6, RZ ;  /* 0x0000000615020225 */ /* 0x000fc800078e00ff */
[----:B------:R-:W-:-:S04]  /*cf00*/  @P1 IMAD.WIDE.U32 R4, R21, R8, RZ ;  /* 0x0000000815041225 */ /* 0x000fc800078e00ff */
[----:B------:R-:W-:Y:S02]  /*cf10*/  @P0 IMAD.IADD R3, R3, 0x1, R7 ;  /* 0x0000000103030824 */ /* 0x000fe400078e0207 */
[----:B------:R-:W-:Y:S02]  /*cf20*/  @P1 IMAD.IADD R5, R5, 0x1, R9 ;  /* 0x0000000105051824 */ /* 0x000fe400078e0209 */
[----:B----4-:R-:W-:-:S04]  /*cf30*/  @P0 IMAD.WIDE.U32 R2, R20, R10, R2 ;  /* 0x0000000a14020225 */ /* 0x010fc800078e0002 */
[----:B0-----:R-:W-:Y:S01]  /*cf40*/  @P1 IMAD.WIDE.U32 R6, R20, R12, R4 ;  /* 0x0000000c14061225 */ /* 0x001fe200078e0004 */
[----:B------:R-:W-:Y:S01]  /*cf50*/  @P0 LEA R4, P2, R2, UR4, 0x2 ;  /* 0x0000000402040c11 */ /* 0x000fe2000f8410ff */
[----:B------:R-:W-:Y:S02]  /*cf60*/  ULDC UR4, c[0x0][0x3f4] ;  /* 0x0000fd0000047ab9 */ /* 0x000fe40000000800 */
[----:B------:R-:W-:Y:S01]  /*cf70*/  @P0 IMAD R5, R20, R11, R3 ;  /* 0x0000000b14050224 */ /* 0x000fe200078e0203 */
[----:B------:R-:W-:Y:S01]  /*cf80*/  @P1 LEA R8, P3, R6, UR6, 0x2 ;  /* 0x0000000606081c11 */ /* 0x000fe2000f8610ff */
[----:B------:R-:W-:-:S03]  /*cf90*/  @P1 IMAD R3, R20, R13, R7 ;  /* 0x0000000d14031224 */ /* 0x000fc600078e0207 */
[----:B------:R-:W-:Y:S02]  /*cfa0*/  @P0 LEA.HI.X R5, R2, UR5, R5, 0x2, P2 ;  /* 0x0000000502050c11 */ /* 0x000fe400090f1405 */
[----:B------:R-:W-:Y:S01]  /*cfb0*/  @P1 LEA.HI.X R9, R6, UR7, R3, 0x2, P3 ;  /* 0x0000000706091c11 */ /* 0x000fe200098f1403 */
[----:B------:R-:W-:-:S04]  /*cfc0*/  IMAD.MOV.U32 R3, RZ, RZ, 0x3f800000 ;  /* 0x3f800000ff037424 */ /* 0x000fc800078e00ff */
[----:B------:R-:W2:Y:S04]  /*cfd0*/  @P1 LDG.E R0, desc[UR60][R8.64] ;  /* 0x0000003c08001981 */ /* 0x000ea8000c1e1900 */
[----:B------:R-:W2:Y:S01]  /*cfe0*/  @P0 LDG.E R3, desc[UR60][R4.64] ;  /* 0x0000003c04030981 */ /* 0x000ea2000c1e1900 */
[----:B------:R-:W-:Y:S01]  /*cff0*/  ISETP.LT.AND P0, PT, RZ, UR4, PT ;  /* 0x00000004ff007c0c */ /* 0x000fe2000bf01270 */
[----:B------:R-:W-:Y:S01]  /*d000*/  ULDC UR4, c[0x0][0x9d8] ;  /* 0x0002760000047ab9 */ /* 0x000fe20000000800 */
[----:B--2---:R-:W-:-:S04]  /*d010*/  FMUL.FTZ R0, R3, R0 ;  /* 0x0000000003007220 */ /* 0x004fc80000410000 */
[----:B------:R-:W-:-:S07]  /*d020*/  FMUL.FTZ R2, R0, UR4 ;  /* 0x0000000400027c20 */ /* 0x000fce0008410000 */
[----:B------:R-:W-:Y:S05]  /*d030*/  @P0 BRA `(.L_x_434) ;  /* 0x0000000000400947 */ /* 0x000fea0003800000 */
[----:B------:R-:W2:Y:S02]  /*d040*/  LDL R20, [R1+0x88] ;  /* 0x0000880001147983 */ /* 0x000ea40000100800 */
[----:B--2---:R-:W-:-:S04]  /*d050*/  LEA.HI R0, R20, R20, RZ, 0x1 ;  /* 0x0000001414007211 */ /* 0x004fc800078f08ff */
[----:B------:R-:W-:-:S05]  /*d060*/  LOP3.LUT R0, R0, 0xfffffffe, RZ, 0xc0, !PT ;  /* 0xfffffffe00007812 */ /* 0x000fca00078ec0ff */
[----:B------:R-:W-:-:S05]  /*d070*/  IMAD.IADD R0, R20, 0x1, -R0 ;  /* 0x0000000114007824 */ /* 0x000fca00078e0a00 */
[----:B------:R-:W-:-:S04]  /*d080*/  SHF.L.U32 R3, R0, 0x1f, RZ ;  /* 0x0000001f00037819 */ /* 0x000fc800000006ff */
[----:B------:R0:W1:Y:S03]  /*d090*/  SYNCS.PHASECHK.TRANS64.TRYWAIT P0, [R16+URZ+0x2e800], R3 ;  /* 0x02e80003100075a7 */ /* 0x000066000800017f */
[----:B-1----:R-:W-:Y:S05]  /*d0a0*/  @!P0 NANOSLEEP.SYNCS 0x989680 ;  /* 0x009896800000895d */ /* 0x002fea0003900000 */
[----:B------:R-:W1:Y:S01]  /*d0b0*/  @!P0 SYNCS.PHASECHK.TRANS64 P0, [R16+URZ+0x2e800], R3 ;  /* 0x02e80003100085a7 */ /* 0x000e62000800007f */
[----:B------:R-:W-:Y:S04]  /*d0c0*/  BSSY B0, `(.L_x_435) ;  /* 0x0000006000007945 */ /* 0x000fe80003800000 */
[----:B-1----:R-:W-:Y:S05]  /*d0d0*/  @P0 BRA `(.L_x_436) ;  /* 0x0000000000100947 */ /* 0x002fea0003800000 */
.L_x_437:
[----:B-1----:R1:W2:Y:S02]  /*d0e0*/  SYNCS.PHASECHK.TRANS64.TRYWAIT P0, [R16+URZ+0x2e800], R3 ;  /* 0x02e80003100075a7 */ /* 0x0022a4000800017f */
[----:B--2---:R-:W-:Y:S05]  /*d0f0*/  @!P0 NANOSLEEP.SYNCS 0x989680 ;  /* 0x009896800000895d */ /* 0x004fea0003900000 */
[----:B------:R-:W2:Y:S02]  /*d100*/  @!P0 SYNCS.PHASECHK.TRANS64 P0, [R16+URZ+0x2e800], R3 ;  /* 0x02e80003100085a7 */ /* 0x000ea4000800007f */
[----:B--2---:R-:W-:Y:S05]  /*d110*/  @!P0 BRA `(.L_x_437) ;  /* 0xfffffffc00f08947 */ /* 0x004fea000383ffff */
.L_x_436:
[----:B------:R-:W-:Y:S05]  /*d120*/  BSYNC B0 ;  /* 0x0000000000007941 */ /* 0x000fea0003800000 */
.L_x_435:
[----:B------:R-:W-:Y:S05]  /*d130*/  BRA `(.L_x_438) ;  /* 0x00000040003c7947 */ /* 0x000fea0003800000 */
.L_x_434:
[----:B------:R-:W0:Y:S01]  /*d140*/  LDC.64 R24, c[0x0][0x3e8] ;  /* 0x0000fa00ff187b82 */ /* 0x000e220000000a00 */
[----:B------:R-:W-:Y:S01]  /*d150*/  LOP3.LUT P0, RZ, R27, 0x3ff, RZ, 0xc0, !PT ;  /* 0x000003ff1bff7812 */ /* 0x000fe2000780c0ff */
[----:B------:R-:W-:Y:S01]  /*d160*/  ULDC.64 UR4, c[0x0][0x3f8] ;  /* 0x0000fe0000047ab9 */ /* 0x000fe20000000a00 */
[----:B-----5:R-:W-:Y:S01]  /*d170*/  SHF.R.S32.HI R0, RZ, 0x1f, R122 ;  /* 0x0000001fff007819 */ /* 0x020fe2000001147a */
[----:B------:R-:W-:Y:S01]  /*d180*/  ULDC.64 UR6, c[0x0][0x408] ;  /* 0x0001020000067ab9 */ /* 0x000fe20000000a00 */
[----:B------:R-:W-:Y:S03]  /*d190*/  BSSY B6, `(.L_x_439) ;  /* 0x000001b000067945 */ /* 0x000fe60003800000 */
[----:B------:R-:W1:Y:S01]  /*d1a0*/  LDC.64 R4, c[0x0][0x400] ;  /* 0x00010000ff047b82 */ /* 0x000e620000000a00 */
[C---:B------:R-:W-:Y:S02]  /*d1b0*/  IMAD R3, R0.reuse, UR4, RZ ;  /* 0x0000000400037c24 */ /* 0x040fe4000f8e02ff */
[----:B------:R-:W-:-:S02]  /*d1c0*/  IMAD R7, R0, UR6, RZ ;  /* 0x0000000600077c24 */ /* 0x000fc4000f8e02ff */
[C---:B------:R-:W-:Y:S02]  /*d1d0*/  IMAD R3, R122.reuse, UR5, R3 ;  /* 0x000000057a037c24 */ /* 0x040fe4000f8e0203 */
[C---:B------:R-:W-:Y:S02]  /*d1e0*/  IMAD R7, R122.reuse, UR7, R7 ;  /* 0x000000077a077c24 */ /* 0x040fe4000f8e0207 */
[----:B0-----:R-:W-:-:S04]  /*d1f0*/  IMAD.WIDE.U32 R24, R122, UR4, R24 ;  /* 0x000000047a187c25 */ /* 0x001fc8000f8e0018 */
[----:B------:R-:W-:Y:S02]  /*d200*/  IMAD.IADD R26, R3, 0x1, R25 ;  /* 0x00000001031a7824 */ /* 0x000fe400078e0219 */
[----:B-1----:R-:W-:-:S04]  /*d210*/  IMAD.WIDE.U32 R122, R122, UR6, R4 ;  /* 0x000000067a7a7c25 */ /* 0x002fc8000f8e0004 */
[----:B------:R-:W-:Y:S01]  /*d220*/  IMAD.IADD R27, R7, 0x1, R123 ;  /* 0x00000001071b7824 */ /* 0x000fe200078e027b */
[----:B------:R-:W-:Y:S06]  /*d230*/  @!P0 BRA `(.L_x_440) ;  /* 0x0000000000408947 */ /* 0x000fec0003800000 */
[----:B------:R-:W-:Y:S01]  /*d240*/  MOV R0, 0x0 ;  /* 0x0000000000007802 */ /* 0x000fe20000000f00 */
[----:B------:R-:W-:Y:S01]  /*d250*/  ULDC.64 UR4, c[0x4][0xc0] ;  /* 0x0100300000047ab9 */ /* 0x000fe20000000a00 */
[----:B------:R-:W-:Y:S01]  /*d260*/  ULDC.64 UR6, c[0x4][0xc8] ;  /* 0x0100320000067ab9 */ /* 0x000fe20000000a00 */
[----:B------:R-:W-:Y:S01]  /*d270*/  IMAD.U32 R4, RZ, RZ, UR4 ;  /* 0x00000004ff047e24 */ /* 0x000fe2000f8e00ff */
[----:B------:R0:W1:Y:S01]  /*d280*/  LDC.64 R14, c[0x4][R0] ;  /* 0x01000000000e7b82 */ /* 0x0000620000000a00 */
[----:B------:R-:W-:Y:S01]  /*d290*/  MOV R5, UR5 ;  /* 0x0000000500057c02 */ /* 0x000fe20008000f00 */
[----:B------:R-:W-:Y:S01]  /*d2a0*/  ULDC.64 UR4, c[0x4][0x28] ;  /* 0x01000a0000047ab9 */ /* 0x000fe20000000a00 */
[----:B------:R-:W-:Y:S01]  /*d2b0*/  IMAD.U32 R6, RZ, RZ, UR6 ;  /* 0x00000006ff067e24 */ /* 0x000fe2000f8e00ff */
[----:B------:R-:W-:Y:S01]  /*d2c0*/  MOV R8, 0x70 ;  /* 0x0000007000087802 */ /* 0x000fe20000000f00 */
[----:B------:R-:W-:Y:S02]  /*d2d0*/  IMAD.U32 R7, RZ, RZ, UR7 ;  /* 0x00000007ff077e24 */ /* 0x000fe4000f8e00ff */
[----:B------:R-:W-:-:S02]  /*d2e0*/  IMAD.U32 R10, RZ, RZ, UR4 ;  /* 0x00000004ff0a7e24 */ /* 0x000fc4000f8e00ff */
[----:B------:R-:W-:Y:S02]  /*d2f0*/  IMAD.U32 R11, RZ, RZ, UR5 ;  /* 0x00000005ff0b7e24 */ /* 0x000fe4000f8e00ff */
[----:B------:R-:W-:Y:S02]  /*d300*/  IMAD.MOV.U32 R12, RZ, RZ, 0x1 ;  /* 0x00000001ff0c7424 */ /* 0x000fe400078e00ff */
[----:B0-----:R-:W-:-:S07]  /*d310*/  IMAD.MOV.U32 R13, RZ, RZ, RZ ;  /* 0x000000ffff0d7224 */ /* 0x001fce00078e00ff */
[----:B------:R-:W-:-:S07]  /*d320*/  LEPC R20, `(.L_x_440) ;  /* 0x000000001014794e */ /* 0x000fce0000000000 */
[----:B-1----:R-:W-:Y:S05]  /*d330*/  CALL.ABS.NOINC R14 ;  /* 0x000000000e007343 */ /* 0x002fea0003c00000 */
.L_x_440:
[----:B------:R-:W-:Y:S05]  /*d340*/  BSYNC B6 ;  /* 0x0000000000067941 */ /* 0x000fea0003800000 */
.L_x_439:
[----:B------:R-:W-:Y:S01]  /*d350*/  ULDC.U8 UR4, c[0x0][0x410] ;  /* 0x0001040000047ab9 */ /* 0x000fe20000000000 */
[----:B------:R-:W-:Y:S01]  /*d360*/  BSSY B0, `(.L_x_441) ;  /* 0x00003e4000007945 */ /* 0x000fe20003800000 */
[----:B------:R-:W-:Y:S01]  /*d370*/  ISETP.NE.AND P0, PT, RZ, UR4, PT ;  /* 0x00000004ff007c0c */ /* 0x000fe2000bf05270 */
[----:B------:R-:W-:-:S12]  /*d380*/  IMAD R0, R121, 0x80, R228 ;  /* 0x0000008079007824 */ /* 0x000fd800078e02e4 */
[----:B------:R-:W-:Y:S05]  /*d390*/  @!P0 BRA `(.L_x_442) ;  /* 0x0000001c00d48947 */ /* 0x000fea0003800000 */
[----:B------:R-:W-:-:S03]  /*d3a0*/  UMOV UR4, 0xffffffff ;  /* 0xffffffff00047882 */ /* 0x000fc60000000000 */
[----:B------:R-:W-:Y:S05]  /*d3b0*/  BRA.DIV UR4, `(.L_x_443) ;  /* 0x0000019e04607947 */ /* 0x000fea000b800000 */
[----:B------:R0:W1:Y:S04]  /*d3c0*/  SHFL.IDX PT, R5, R24, RZ, 0x1c1f ;  /* 0x001c1fff18057589 */ /* 0x00006800000e0000 */
[----:B------:R0:W2:Y:S04]  /*d3d0*/  SHFL.IDX PT, R14, R122, RZ, 0x1c1f ;  /* 0x001c1fff7a0e7589 */ /* 0x0000a800000e0000 */
[----:B------:R0:W3:Y:S04]  /*d3e0*/  SHFL.IDX PT, R3, R26, RZ, 0x1c1f ;  /* 0x001c1fff1a037589 */ /* 0x0000e800000e0000 */
[----:B------:R0:W4:Y:S02]  /*d3f0*/  SHFL.IDX PT, R7, R27, RZ, 0x1c1f ;  /* 0x001c1fff1b077589 */ /* 0x00012400000e0000 */
.L_x_655:
[----:B------:R-:W5:Y:S01]  /*d400*/  LDL R10, [R1+0x88] ;  /* 0x00008800010a7983 */ /* 0x000f620000100800 */
[C---:B------:R-:W-:Y:S01]  /*d410*/  IMAD.SHL.U32 R4, R229.reuse, 0x80, RZ ;  /* 0x00000080e5047824 */ /* 0x040fe200078e00ff */
[----:B------:R-:W-:Y:S01]  /*d420*/  ULDC UR4, c[0x0][0x448] ;  /* 0x0001120000047ab9 */ /* 0x000fe20000000800 */
[----:B------:R-:W-:Y:S01]  /*d430*/  BSSY B1, `(.L_x_444) ;  /* 0x000002f000017945 */ /* 0x000fe20003800000 */
[----:B------:R-:W1:Y:S01]  /*d440*/  S2R R8, SR_TID.X ;  /* 0x0000000000087919 */ /* 0x000e620000002100 */
[----:B------:R-:W-:Y:S01]  /*d450*/  IMAD R32, R136, UR4, RZ ;  /* 0x0000000488207c24 */ /* 0x000fe2000f8e02ff */
[----:B------:R-:W-:Y:S02]  /*d460*/  LOP3.LUT R9, R4, 0x380, RZ, 0xc0, !PT ;  /* 0x0000038004097812 */ /* 0x000fe400078ec0ff */
[----:B------:R-:W-:Y:S02]  /*d470*/  CS2R R20, SRZ ;  /* 0x0000000000147805 */ /* 0x000fe4000001ff00 */
[----:B------:R-:W-:-:S02]  /*d480*/  LOP3.LUT P0, RZ, R229, 0x4, RZ, 0xc0, !PT ;  /* 0x00000004e5ff7812 */ /* 0x000fc4000780c0ff */
[----:B0-----:R-:W-:Y:S02]  /*d490*/  CS2R R26, SRZ ;  /* 0x00000000001a7805 */ /* 0x001fe4000001ff00 */
[----:B------:R-:W-:Y:S01]  /*d4a0*/  ISETP.GE.AND P1, PT, R0, R32, PT ;  /* 0x000000200000720c */ /* 0x000fe20003f26270 */
[----:B------:R-:W-:Y:S01]  /*d4b0*/  IMAD R32, R121, -0x80, R32 ;  /* 0xffffff8079207824 */ /* 0x000fe200078e0220 */
[----:B------:R-:W-:Y:S02]  /*d4c0*/  LOP3.LUT R6, R9, 0x30, R18, 0xf8, !PT ;  /* 0x0000003009067812 */ /* 0x000fe400078ef812 */
[----:B------:R-:W-:Y:S02]  /*d4d0*/  CS2R R24, SRZ ;  /* 0x0000000000187805 */ /* 0x000fe4000001ff00 */
[----:B------:R-:W-:-:S04]  /*d4e0*/  SHF.R.U32.HI R9, RZ, 0x3, R9 ;  /* 0x00000003ff097819 */ /* 0x000fc80000011609 */
[----:B------:R-:W-:Y:S02]  /*d4f0*/  LOP3.LUT R9, R6, R9, RZ, 0x3c, !PT ;  /* 0x0000000906097212 */ /* 0x000fe400078e3cff */
[----:B-1----:R-:W-:-:S04]  /*d500*/  IADD3 R11, R8, -0x80, RZ ;  /* 0xffffff80080b7810 */ /* 0x002fc80007ffe0ff */
[----:B------:R-:W-:-:S04]  /*d510*/  SHF.R.S32.HI R8, RZ, 0x1f, R11 ;  /* 0x0000001fff087819 */ /* 0x000fc8000001140b */
[----:B------:R-:W-:-:S05]  /*d520*/  LEA.HI R8, R8, R11, RZ, 0x5 ;  /* 0x0000000b08087211 */ /* 0x000fca00078f28ff */
[----:B------:R-:W-:-:S05]  /*d530*/  IMAD.SHL.U32 R8, R8, 0x20, RZ ;  /* 0x0000002008087824 */ /* 0x000fca00078e00ff */
[----:B------:R-:W-:Y:S02]  /*d540*/  LOP3.LUT R8, R8, 0xfffffc00, RZ, 0xc0, !PT ;  /* 0xfffffc0008087812 */ /* 0x000fe400078ec0ff */
[----:B-----5:R-:W-:-:S04]  /*d550*/  LEA.HI R4, R10, R10, RZ, 0x1 ;  /* 0x0000000a0a047211 */ /* 0x020fc800078f08ff */
[----:B------:R-:W-:-:S05]  /*d560*/  LOP3.LUT R4, R4, 0xfffffffe, RZ, 0xc0, !PT ;  /* 0xfffffffe04047812 */ /* 0x000fca00078ec0ff */
[----:B------:R-:W-:Y:S01]  /*d570*/  IMAD.IADD R4, R10, 0x1, -R4 ;  /* 0x000000010a047824 */ /* 0x000fe200078e0a04 */
[----:B------:R-:W-:Y:S02]  /*d580*/  IADD3 R10, R16, R9, R8 ;  /* 0x00000009100a7210 */ /* 0x000fe40007ffe008 */
[----:B------:R-:W-:Y:S02]  /*d590*/  CS2R R8, SRZ ;  /* 0x0000000000087805 */ /* 0x000fe4000001ff00 */
[----:B------:R-:W-:Y:S01]  /*d5a0*/  SHF.L.U32 R39, R4, 0x1f, RZ ;  /* 0x0000001f04277819 */ /* 0x000fe200000006ff */
[C---:B------:R-:W-:Y:S02]  /*d5b0*/  VIADD R11, R10.reuse, 0x1c400 ;  /* 0x0001c4000a0b7836 */ /* 0x040fe40000000000 */
[----:B------:R-:W-:Y:S01]  /*d5c0*/  VIADD R0, R10, 0x1c440 ;  /* 0x0001c4400a007836 */ /* 0x000fe20000000000 */
[----:B------:R-:W-:Y:S06]  /*d5d0*/  @P1 BRA `(.L_x_445) ;  /* 0x0000000000501947 */ /* 0x000fec0003800000 */
[----:B------:R-:W-:Y:S01]  /*d5e0*/  ULDC UR4, c[0x0][0x3f4] ;  /* 0x0000fd0000047ab9 */ /* 0x000fe20000000800 */
[----:B------:R-:W-:Y:S02]  /*d5f0*/  SHF.R.S32.HI R6, RZ, 0x1f, R230 ;  /* 0x0000001fff067819 */ /* 0x000fe400000114e6 */
[----:B------:R-:W-:Y:S02]  /*d600*/  CS2R R24, SRZ ;  /* 0x0000000000187805 */ /* 0x000fe4000001ff00 */
[----:B------:R-:W-:Y:S02]  /*d610*/  ISETP.GE.AND P2, PT, R230, UR4, PT ;  /* 0x00000004e6007c0c */ /* 0x000fe4000bf46270 */
[----:B------:R-:W-:Y:S02]  /*d620*/  ISETP.GE.AND P1, PT, R22, UR4, PT ;  /* 0x0000000416007c0c */ /* 0x000fe4000bf26270 */
[----:B------:R-:W-:Y:S02]  /*d630*/  CS2R R8, SRZ ;  /* 0x0000000000087805 */ /* 0x000fe4000001ff00 */
[----:B------:R-:W-:-:S07]  /*d640*/  CS2R R26, SRZ ;  /* 0x00000000001a7805 */ /* 0x000fce000001ff00 */
[CC--:B------:R-:W-:Y:S02]  /*d650*/  @!P2 IADD3 R12, P3, R230.reuse, R5.reuse, RZ ;  /* 0x00000005e60ca210 */ /* 0x0c0fe40007f7e0ff */
[----:B--2---:R-:W-:Y:S02]  /*d660*/  @!P2 IADD3 R30, P5, R230, R14, RZ ;  /* 0x0000000ee61ea210 */ /* 0x004fe40007fbe0ff */
[----:B---3--:R-:W-:Y:S02]  /*d670*/  @!P2 IADD3.X R13, R3, R6, RZ, P3, !PT ;  /* 0x00000006030da210 */ /* 0x008fe40001ffe4ff */
[C---:B------:R-:W-:Y:S02]  /*d680*/  @!P1 IADD3 R4, P3, R22.reuse, R5, RZ ;  /* 0x0000000516049210 */ /* 0x040fe40007f7e0ff */
[----:B------:R-:W-:Y:S02]  /*d690*/  @!P1 IADD3 R14, P4, R22, R14, RZ ;  /* 0x0000000e160e9210 */ /* 0x000fe40007f9e0ff */
[----:B------:R-:W-:Y:S01]  /*d6a0*/  CS2R R20, SRZ ;  /* 0x0000000000147805 */ /* 0x000fe2000001ff00 */
[----:B----4-:R-:W-:Y:S01]  /*d6b0*/  @!P2 IMAD.X R31, R7, 0x1, R6, P5 ;  /* 0x00000001071fa824 */ /* 0x010fe200028e0606 */
[----:B------:R0:W5:Y:S01]  /*d6c0*/  @!P2 LD.E.64 R24, desc[UR60][R12.64] ;  /* 0x0000003c0c18a980 */ /* 0x000162000c101b00 */
[----:B------:R-:W-:-:S02]  /*d6d0*/  @!P1 IMAD.X R5, R3, 0x1, R23, P3 ;  /* 0x0000000103059824 */ /* 0x000fc400018e0617 */
[----:B------:R-:W-:Y:S01]  /*d6e0*/  @!P1 IMAD.X R15, R7, 0x1, R23, P4 ;  /* 0x00000001070f9824 */ /* 0x000fe200020e0617 */
[----:B------:R0:W5:Y:S04]  /*d6f0*/  @!P2 LD.E.64 R8, desc[UR60][R30.64] ;  /* 0x0000003c1e08a980 */ /* 0x000168000c101b00 */
[----:B------:R0:W5:Y:S04]  /*d700*/  @!P1 LD.E.64 R26, desc[UR60][R4.64] ;  /* 0x0000003c041a9980 */ /* 0x000168000c101b00 */
[----:B------:R0:W5:Y:S02]  /*d710*/  @!P1 LD.E.64 R20, desc[UR60][R14.64] ;  /* 0x0000003c0e149980 */ /* 0x000164000c101b00 */
.L_x_445:
[----:B------:R-:W-:Y:S05]  /*d720*/  BSYNC B1 ;  /* 0x0000000000017941 */ /* 0x000fea0003800000 */
.L_x_444:
[----:B------:R-:W-:Y:S01]  /*d730*/  @P0 VIADD R0, R11, 0xffffffc0 ;  /* 0xffffffc00b000836 */ /* 0x000fe20000000000 */
[----:B------:R-:W1:Y:S01]  /*d740*/  SYNCS.PHASECHK.TRANS64.TRYWAIT P0, [R16+URZ+0x2e800], R39 ;  /* 0x02e80027100075a7 */ /* 0x000e62000800017f */
[----:B0----5:R-:W-:Y:S01]  /*d750*/  SHF.R.U32.HI R12, RZ, 0x8, R27 ;  /* 0x00000008ff0c7819 */ /* 0x021fe2000001161b */
[----:B------:R-:W-:Y:S01]  /*d760*/  BSSY B1, `(.L_x_446) ;  /* 0x000002e000017945 */ /* 0x000fe20003800000 */
[----:B---3--:R-:W-:Y:S02]  /*d770*/  SHF.R.U32.HI R3, RZ, 0x8, R26 ;  /* 0x00000008ff037819 */ /* 0x008fe4000001161a */
[----:B----4-:R-:W-:Y:S02]  /*d780*/  LOP3.LUT R7, R27, 0xff, RZ, 0xc0, !PT ;  /* 0x000000ff1b077812 */ /* 0x010fe400078ec0ff */
[----:B------:R-:W-:Y:S02]  /*d790*/  SHF.R.U32.HI R4, RZ, 0x8, R24 ;  /* 0x00000008ff047819 */ /* 0x000fe40000011618 */
[----:B------:R-:W-:-:S02]  /*d7a0*/  LOP3.LUT R12, R12, 0xff, RZ, 0xc0, !PT ;  /* 0x000000ff0c0c7812 */ /* 0x000fc400078ec0ff */
[----:B------:R-:W-:Y:S02]  /*d7b0*/  LOP3.LUT R5, R26, 0xff, RZ, 0xc0, !PT ;  /* 0x000000ff1a057812 */ /* 0x000fe400078ec0ff */
[----:B------:R-:W-:Y:S02]  /*d7c0*/  LOP3.LUT R11, R24, 0xff, RZ, 0xc0, !PT ;  /* 0x000000ff180b7812 */ /* 0x000fe400078ec0ff */
[----:B------:R-:W-:Y:S02]  /*d7d0*/  LOP3.LUT R6, R3, 0xff, RZ, 0xc0, !PT ;  /* 0x000000ff03067812 */ /* 0x000fe400078ec0ff */
[----:B------:R-:W-:Y:S02]  /*d7e0*/  LOP3.LUT R4, R4, 0xff, RZ, 0xc0, !PT ;  /* 0x000000ff04047812 */ /* 0x000fe400078ec0ff */
[----:B------:R-:W-:Y:S02]  /*d7f0*/  PRMT R7, R12, 0x7604, R7 ;  /* 0x000076040c077816 */ /* 0x000fe40000000007 */
[----:B------:R-:W-:-:S02]  /*d800*/  SHF.R.U32.HI R3, RZ, 0x8, R20 ;  /* 0x00000008ff037819 */ /* 0x000fc40000011614 */
[----:B------:R-:W-:Y:S02]  /*d810*/  SHF.R.U32.HI R12, RZ, 0x8, R21 ;  /* 0x00000008ff0c7819 */ /* 0x000fe40000011615 */
[----:B------:R-:W-:Y:S02]  /*d820*/  PRMT R5, R6, 0x7604, R5 ;  /* 0x0000760406057816 */ /* 0x000fe40000000005 */
[----:B------:R-:W-:Y:S02]  /*d830*/  PRMT R15, R4, 0x7604, R11 ;  /* 0x00007604040f7816 */ /* 0x000fe4000000000b */
[----:B------:R-:W-:Y:S02]  /*d840*/  LOP3.LUT R6, R20, 0xff, RZ, 0xc0, !PT ;  /* 0x000000ff14067812 */ /* 0x000fe400078ec0ff */
[----:B------:R-:W-:Y:S02]  /*d850*/  LOP3.LUT R11, R21, 0xff, RZ, 0xc0, !PT ;  /* 0x000000ff150b7812 */ /* 0x000fe400078ec0ff */
[----:B------:R-:W-:-:S02]  /*d860*/  LOP3.LUT R3, R3, 0xff, RZ, 0xc0, !PT ;  /* 0x000000ff03037812 */ /* 0x000fc400078ec0ff */
[----:B------:R-:W-:Y:S02]  /*d870*/  LOP3.LUT R12, R12, 0xff, RZ, 0xc0, !PT ;  /* 0x000000ff0c0c7812 */ /* 0x000fe400078ec0ff */
[----:B--2---:R-:W-:Y:S02]  /*d880*/  SHF.R.U32.HI R14, RZ, 0x8, R25 ;  /* 0x00000008ff0e7819 */ /* 0x004fe40000011619 */
[----:B------:R-:W-:Y:S02]  /*d890*/  SHF.R.U32.HI R4, RZ, 0x8, R8 ;  /* 0x00000008ff047819 */ /* 0x000fe40000011608 */
[----:B------:R-:W-:Y:S02]  /*d8a0*/  SHF.R.U32.HI R33, RZ, 0x8, R9 ;  /* 0x00000008ff217819 */ /* 0x000fe40000011609 */
[----:B------:R-:W-:Y:S02]  /*d8b0*/  PRMT R31, R3, 0x7604, R6 ;  /* 0x00007604031f7816 */ /* 0x000fe40000000006 */
[----:B------:R-:W-:-:S02]  /*d8c0*/  PRMT R11, R12, 0x7604, R11 ;  /* 0x000076040c0b7816 */ /* 0x000fc4000000000b */
[----:B------:R-:W-:Y:S02]  /*d8d0*/  LOP3.LUT R13, R25, 0xff, RZ, 0xc0, !PT ;  /* 0x000000ff190d7812 */ /* 0x000fe400078ec0ff */
[----:B------:R-:W-:Y:S02]  /*d8e0*/  LOP3.LUT R14, R14, 0xff, RZ, 0xc0, !PT ;  /* 0x000000ff0e0e7812 */ /* 0x000fe400078ec0ff */
[----:B------:R-:W-:Y:S02]  /*d8f0*/  SHF.R.U32.HI R6, RZ, 0x10, R25 ;  /* 0x00000010ff067819 */ /* 0x000fe40000011619 */
[----:B------:R-:W-:Y:S02]  /*d900*/  SHF.R.U32.HI R12, RZ, 0x10, R21 ;  /* 0x00000010ff0c7819 */ /* 0x000fe40000011615 */
[----:B------:R-:W-:Y:S01]  /*d910*/  SHF.R.U32.HI R3, RZ, 0x10, R9 ;  /* 0x00000010ff037819 */ /* 0x000fe20000011609 */
[----:B------:R-:W-:Y:S01]  /*d920*/  IMAD.U32 R6, R6, 0x10000, RZ ;  /* 0x0001000006067824 */ /* 0x000fe200078e00ff */
[----:B------:R-:W-:Y:S01]  /*d930*/  LOP3.LUT R29, R4, 0xff, RZ, 0xc0, !PT ;  /* 0x000000ff041d7812 */ /* 0x000fe200078ec0ff */
[----:B------:R-:W-:Y:S01]  /*d940*/  IMAD.U32 R12, R12, 0x10000, RZ ;  /* 0x000100000c0c7824 */ /* 0x000fe200078e00ff */
[----:B------:R-:W-:Y:S01]  /*d950*/  LOP3.LUT R30, R9, 0xff, RZ, 0xc0, !PT ;  /* 0x000000ff091e7812 */ /* 0x000fe200078ec0ff */
[----:B------:R-:W-:Y:S01]  /*d960*/  IMAD.U32 R3, R3, 0x10000, RZ ;  /* 0x0001000003037824 */ /* 0x000fe200078e00ff */
[----:B------:R-:W-:-:S02]  /*d970*/  LOP3.LUT R33, R33, 0xff, RZ, 0xc0, !PT ;  /* 0x000000ff21217812 */ /* 0x000fc400078ec0ff */
[----:B------:R-:W-:Y:S02]  /*d980*/  SHF.R.U32.HI R4, RZ, 0x10, R27 ;  /* 0x00000010ff047819 */ /* 0x000fe4000001161b */
[----:B------:R-:W-:Y:S02]  /*d990*/  PRMT R13, R14, 0x7604, R13 ;  /* 0x000076040e0d7816 */ /* 0x000fe4000000000d */
[----:B------:R-:W-:Y:S02]  /*d9a0*/  LOP3.LUT R14, R8, 0xff, RZ, 0xc0, !PT ;  /* 0x000000ff080e7812 */ /* 0x000fe400078ec0ff */
[----:B------:R-:W-:Y:S02]  /*d9b0*/  PRMT R30, R33, 0x7604, R30 ;  /* 0x00007604211e7816 */ /* 0x000fe4000000001e */
[----:B------:R-:W-:Y:S02]  /*d9c0*/  SHF.L.U32 R4, R4, 0x10, RZ ;  /* 0x0000001004047819 */ /* 0x000fe400000006ff */
[----:B------:R-:W-:-:S02]  /*d9d0*/  PRMT R35, R29, 0x7604, R14 ;  /* 0x000076041d237816 */ /* 0x000fc4000000000e */
[----:B------:R-:W-:Y:S02]  /*d9e0*/  LOP3.LUT R7, R7, 0xff0000, R4, 0xf8, !PT ;  /* 0x00ff000007077812 */ /* 0x000fe400078ef804 */
[----:B------:R-:W-:Y:S02]  /*d9f0*/  LOP3.LUT R29, R13, 0xff0000, R6, 0xf8, !PT ;  /* 0x00ff00000d1d7812 */ /* 0x000fe400078ef806 */
[----:B------:R-:W-:Y:S02]  /*da00*/  LOP3.LUT R33, R11, 0xff0000, R12, 0xf8, !PT ;  /* 0x00ff00000b217812 */ /* 0x000fe400078ef80c */
[----:B------:R-:W-:Y:S02]  /*da10*/  LOP3.LUT R37, R30, 0xff0000, R3, 0xf8, !PT ;  /* 0x00ff00001e257812 */ /* 0x000fe400078ef803 */
[----:B------:R-:W-:Y:S01]  /*da20*/  LOP3.LUT R5, R5, 0xff0000, R26, 0xf8, !PT ;  /* 0x00ff000005057812 */ /* 0x000fe200078ef81a */
[----:B-1----:R-:W-:Y:S06]  /*da30*/  @!P0 BRA `(.L_x_447) ;  /* 0x0000019800308947 */ /* 0x002fec0003800000 */
.L_x_656:
[----:B------:R-:W-:Y:S05]  /*da40*/  BSYNC B1 ;  /* 0x0000000000017941 */ /* 0x000fea0003800000 */
.L_x_446:
[----:B------:R-:W-:Y:S01]  /*da50*/  VIMNMX R13, R32, 0x80, PT ;  /* 0x00000080200d7848 */ /* 0x000fe20003fe0100 */
[----:B------:R-:W-:Y:S01]  /*da60*/  BSSY B1, `(.L_x_448) ;  /* 0x00000c9000017945 */ /* 0x000fe20003800000 */
[----:B------:R-:W-:Y:S02]  /*da70*/  LOP3.LUT R3, R15, 0xff0000, R24, 0xf8, !PT ;  /* 0x00ff00000f037812 */ /* 0x000fe400078ef818 */
[----:B------:R-:W-:Y:S02]  /*da80*/  ISETP.GE.AND P0, PT, R228, R13, PT ;  /* 0x0000000de400720c */ /* 0x000fe40003f06270 */
[----:B------:R-:W-:Y:S02]  /*da90*/  LOP3.LUT R15, R31, 0xff0000, R20, 0xf8, !PT ;  /* 0x00ff00001f0f7812 */ /* 0x000fe400078ef814 */
[----:B------:R-:W-:Y:S02]  /*daa0*/  LOP3.LUT R35, R35, 0xff0000, R8, 0xf8, !PT ;  /* 0x00ff000023237812 */ /* 0x000fe400078ef808 */
[----:B------:R-:W-:-:S02]  /*dab0*/  LOP3.LUT R15, R15, 0xff000000, R20, 0xf8, !PT ;  /* 0xff0000000f0f7812 */ /* 0x000fc400078ef814 */
[----:B------:R-:W-:Y:S02]  /*dac0*/  LOP3.LUT R11, R5, 0xff000000, R26, 0xf8, !PT ;  /* 0xff000000050b7812 */ /* 0x000fe400078ef81a */
[----:B------:R-:W-:Y:S02]  /*dad0*/  LOP3.LUT R14, R7, 0xff000000, R27, 0xf8, !PT ;  /* 0xff000000070e7812 */ /* 0x000fe400078ef81b */
[----:B------:R-:W-:Y:S02]  /*dae0*/  LOP3.LUT R3, R3, 0xff000000, R24, 0xf8, !PT ;  /* 0xff00000003037812 */ /* 0x000fe400078ef818 */
[----:B------:R-:W-:Y:S02]  /*daf0*/  LOP3.LUT R12, R29, 0xff000000, R25, 0xf8, !PT ;  /* 0xff0000001d0c7812 */ /* 0x000fe400078ef819 */
[----:B------:R-:W-:Y:S02]  /*db00*/  LOP3.LUT R20, R33, 0xff000000, R21, 0xf8, !PT ;  /* 0xff00000021147812 */ /* 0x000fe400078ef815 */
[----:B------:R-:W-:-:S02]  /*db10*/  LOP3.LUT R8, R35, 0xff000000, R8, 0xf8, !PT ;  /* 0xff00000023087812 */ /* 0x000fc400078ef808 */
[----:B------:R-:W-:Y:S01]  /*db20*/  LOP3.LUT R9, R37, 0xff000000, R9, 0xf8, !PT ;  /* 0xff00000025097812 */ /* 0x000fe200078ef809 */
[----:B------:R-:W-:Y:S06]  /*db30*/  @P0 BRA `(.L_x_449) ;  /* 0x0000000800ec0947 */ /* 0x000fec0003800000 */
[----:B------:R-:W1:Y:S01]  /*db40*/  LDC R5, c[0x0][0x3f4] ;  /* 0x0000fd00ff057b82 */ /* 0x000e620000000800 */
[----:B------:R-:W-:Y:S01]  /*db50*/  BSSY B2, `(.L_x_450) ;  /* 0x000005e000027945 */ /* 0x000fe20003800000 */
[-C--:B-1----:R-:W-:Y:S02]  /*db60*/  ISETP.GE.AND P0, PT, R22, R5.reuse, PT ;  /* 0x000000051600720c */ /* 0x082fe40003f06270 */
[----:B------:R-:W-:-:S11]  /*db70*/  ISETP.GE.AND P1, PT, R230, R5, PT ;  /* 0x00000005e600720c */ /* 0x000fd60003f26270 */
[----:B------:R-:W-:Y:S05]  /*db80*/  @P0 BRA `(.L_x_451) ;  /* 0x0000000400680947 */ /* 0x000fea0003800000 */
[----:B------:R-:W1:Y:S01]  /*db90*/  LDS.128 R4, [R10+0x1c400] ;  /* 0x01c400000a047984 */ /* 0x000e620000000c00 */
[----:B------:R-:W-:Y:S02]  /*dba0*/  F2FP.F16.E4M3.UNPACK_B R31, R15 ;  /* 0x0000000fff1f723e */ /* 0x000fe400020006ff */
[----:B------:R-:W-:-:S03]  /*dbb0*/  F2FP.F16.E4M3.UNPACK_B R29, R11 ;  /* 0x0000000bff1d723e */ /* 0x000fc600020006ff */
[----:B------:R-:W-:Y:S02]  /*dbc0*/  HADD2.F32 R32, -RZ, R31.H1_H1 ;  /* 0x3000001fff207230 */ /* 0x000fe40000004100 */
[----:B------:R-:W-:Y:S02]  /*dbd0*/  HADD2.F32 R30, -RZ, R29.H1_H1 ;  /* 0x3000001dff1e7230 */ /* 0x000fe40000004100 */
[----:B------:R-:W-:Y:S02]  /*dbe0*/  HADD2.F32 R31, -RZ, R31.H0_H0 ;  /* 0x2000001fff1f7230 */ /* 0x000fe40000004100 */
[----:B------:R-:W-:Y:S01]  /*dbf0*/  HADD2.F32 R29, -RZ, R29.H0_H0 ;  /* 0x2000001dff1d7230 */ /* 0x000fe20000004100 */
[-C--:B-1----:R-:W-:Y:S02]  /*dc00*/  F2FP.F16.E4M3.UNPACK_B R21, R4.reuse.H1 ;  /* 0x00000004ff15723e */ /* 0x082fe400030006ff */
[-C--:B------:R-:W-:Y:S02]  /*dc10*/  F2FP.F16.E4M3.UNPACK_B R25, R5.reuse ;  /* 0x00000005ff19723e */ /* 0x080fe400020006ff */
[----:B------:R-:W-:Y:S01]  /*dc20*/  F2FP.F16.E4M3.UNPACK_B R26, R5.H1 ;  /* 0x00000005ff1a723e */ /* 0x000fe200030006ff */
[--C-:B------:R-:W-:Y:S01]  /*dc30*/  HADD2.F32 R24, -RZ, R21.reuse.H0_H0 ;  /* 0x20000015ff187230 */ /* 0x100fe20000004100 */
[----:B------:R-:W-:Y:S01]  /*dc40*/  F2FP.F16.E4M3.UNPACK_B R4, R4 ;  /* 0x00000004ff04723e */ /* 0x000fe200020006ff */
[----:B------:R-:W-:Y:S01]  /*dc50*/  HADD2.F32 R21, -RZ, R21.H1_H1 ;  /* 0x30000015ff157230 */ /* 0x000fe20000004100 */
[----:B------:R-:W-:-:S02]  /*dc60*/  F2FP.F16.E4M3.UNPACK_B R27, R6 ;  /* 0x00000006ff1b723e */ /* 0x000fc400020006ff */
[----:B------:R-:W-:Y:S02]  /*dc70*/  F2FP.F16.E4M3.UNPACK_B R6, R6.H1 ;  /* 0x00000006ff06723e */ /* 0x000fe400030006ff */
[C---:B------:R-:W-:Y:S01]  /*dc80*/  FMUL.FTZ R5, R21.reuse, R32 ;  /* 0x0000002015057220 */ /* 0x040fe20000410000 */
[-C--:B------:R-:W-:Y:S01]  /*dc90*/  FMUL.FTZ R33, R21, R30.reuse ;  /* 0x0000001e15217220 */ /* 0x080fe20000410000 */
[----:B------:R-:W-:Y:S02]  /*dca0*/  F2FP.F16.E4M3.UNPACK_B R21, R7 ;  /* 0x00000007ff15723e */ /* 0x000fe400020006ff */
[C---:B------:R-:W-:Y:S01]  /*dcb0*/  FFMA.FTZ R35, R24.reuse, R30, -R5 ;  /* 0x0000001e18237223 */ /* 0x040fe20000010805 */
[--C-:B------:R-:W-:Y:S01]  /*dcc0*/  HADD2.F32 R5, -RZ, R4.reuse.H1_H1 ;  /* 0x30000004ff057230 */ /* 0x100fe20000004100 */
[----:B------:R-:W-:Y:S01]  /*dcd0*/  F2FP.F16.E4M3.UNPACK_B R30, R15.H1 ;  /* 0x0000000fff1e723e */ /* 0x000fe200030006ff */
[----:B------:R-:W-:Y:S01]  /*dce0*/  FFMA.FTZ R36, R24, R32, R33 ;  /* 0x0000002018247223 */ /* 0x000fe20000010021 */
[----:B------:R-:W-:Y:S01]  /*dcf0*/  HADD2.F32 R4, -RZ, R4.H0_H0 ;  /* 0x20000004ff047230 */ /* 0x000fe20000004100 */
[----:B------:R-:W-:Y:S01]  /*dd00*/  F2FP.F16.E4M3.UNPACK_B R24, R11.H1 ;  /* 0x0000000bff18723e */ /* 0x000fe200030006ff */
[C---:B------:R-:W-:Y:S01]  /*dd10*/  FMUL.FTZ R33, R5.reuse, R31 ;  /* 0x0000001f05217220 */ /* 0x040fe20000410000 */
[----:B------:R-:W-:Y:S01]  /*dd20*/  FMUL.FTZ R34, R5, R29 ;  /* 0x0000001d05227220 */ /* 0x000fe20000410000 */
[----:B------:R-:W-:Y:S01]  /*dd30*/  HADD2.F32 R32, -RZ, R30.H1_H1 ;  /* 0x3000001eff207230 */ /* 0x000fe20000004100 */
[----:B------:R-:W-:Y:S01]  /*dd40*/  F2FP.F16.E4M3.UNPACK_B R7, R7.H1 ;  /* 0x00000007ff07723e */ /* 0x000fe200030006ff */
[----:B------:R-:W-:-:S02]  /*dd50*/  HADD2.F32 R5, -RZ, R26.H1_H1 ;  /* 0x3000001aff057230 */ /* 0x000fc40000004100 */
[C---:B------:R-:W-:Y:S01]  /*dd60*/  FFMA.FTZ R33, R4.reuse, R29, -R33 ;  /* 0x0000001d04217223 */ /* 0x040fe20000010821 */
[----:B------:R-:W-:Y:S01]  /*dd70*/  FFMA.FTZ R34, R4, R31, R34 ;  /* 0x0000001f04227223 */ /* 0x000fe20000010022 */
[----:B------:R-:W-:Y:S02]  /*dd80*/  HADD2.F32 R29, -RZ, R24.H1_H1 ;  /* 0x30000018ff1d7230 */ /* 0x000fe40000004100 */
[----:B------:R-:W-:Y:S02]  /*dd90*/  HADD2.F32 R26, -RZ, R26.H0_H0 ;  /* 0x2000001aff1a7230 */ /* 0x000fe40000004100 */
[C---:B------:R-:W-:Y:S01]  /*dda0*/  FMUL.FTZ R31, R5.reuse, R32 ;  /* 0x00000020051f7220 */ /* 0x040fe20000410000 */
[----:B------:R-:W-:Y:S02]  /*ddb0*/  HADD2.F32 R30, -RZ, R30.H0_H0 ;  /* 0x2000001eff1e7230 */ /* 0x000fe40000004100 */
[----:B------:R-:W-:Y:S01]  /*ddc0*/  FMUL.FTZ R5, R5, R29 ;  /* 0x0000001d05057220 */ /* 0x000fe20000410000 */
[----:B------:R-:W-:-:S02]  /*ddd0*/  HADD2.F32 R4, -RZ, R25.H1_H1 ;  /* 0x30000019ff047230 */ /* 0x000fc40000004100 */
[C---:B0-----:R-:W-:Y:S01]  /*dde0*/  FFMA.FTZ R39, R26.reuse, R29, -R31 ;  /* 0x0000001d1a277223 */ /* 0x041fe2000001081f */
[----:B------:R-:W-:Y:S01]  /*ddf0*/  HADD2.F32 R24, -RZ, R24.H0_H0 ;  /* 0x20000018ff187230 */ /* 0x000fe20000004100 */
[----:B------:R-:W-:Y:S01]  /*de00*/  F2FP.F16.E4M3.UNPACK_B R29, R20 ;  /* 0x00000014ff1d723e */ /* 0x000fe200020006ff */
[----:B------:R-:W-:Y:S02]  /*de10*/  HADD2.F32 R25, -RZ, R25.H0_H0 ;  /* 0x20000019ff197230 */ /* 0x000fe40000004100 */
[----:B------:R-:W-:Y:S01]  /*de20*/  FFMA.FTZ R32, R26, R32, R5 ;  /* 0x000000201a207223 */ /* 0x000fe20000010005 */
[C---:B------:R-:W-:Y:S01]  /*de30*/  FMUL.FTZ R38, R4.reuse, R30 ;  /* 0x0000001e04267220 */ /* 0x040fe20000410000 */
[----:B------:R-:W-:Y:S01]  /*de40*/  F2FP.F16.E4M3.UNPACK_B R26, R14 ;  /* 0x0000000eff1a723e */ /* 0x000fe200020006ff */
[-C--:B------:R-:W-:Y:S01]  /*de50*/  FMUL.FTZ R37, R4, R24.reuse ;  /* 0x0000001804257220 */ /* 0x080fe20000410000 */
[----:B------:R-:W-:Y:S02]  /*de60*/  HADD2.F32 R31, -RZ, R29.H1_H1 ;  /* 0x3000001dff1f7230 */ /* 0x000fe40000004100 */
[----:B------:R-:W-:Y:S01]  /*de70*/  FFMA.FTZ R38, R25, R24, -R38 ;  /* 0x0000001819267223 */ /* 0x000fe20000010826 */
[----:B------:R-:W-:-:S02]  /*de80*/  HADD2.F32 R5, -RZ, R6.H1_H1 ;  /* 0x30000006ff057230 */ /* 0x000fc40000004100 */
[----:B------:R-:W-:Y:S01]  /*de90*/  FFMA.FTZ R37, R25, R30, R37 ;  /* 0x0000001e19257223 */ /* 0x000fe20000010025 */
[----:B------:R-:W-:Y:S01]  /*dea0*/  HADD2.F32 R24, -RZ, R26.H1_H1 ;  /* 0x3000001aff187230 */ /* 0x000fe20000004100 */
[----:B------:R-:W-:Y:S01]  /*deb0*/  F2FP.SATFINITE.E4M3.F32.PACK_AB_MERGE_C R32, R32, R39, RZ ;  /* 0x000000272020723e */ /* 0x000fe200048070ff */
[----:B------:R-:W-:Y:S02]  /*dec0*/  HADD2.F32 R6, -RZ, R6.H0_H0 ;  /* 0x20000006ff067230 */ /* 0x000fe40000004100 */
[C---:B------:R-:W-:Y:S01]  /*ded0*/  FMUL.FTZ R25, R5.reuse, R31 ;  /* 0x0000001f05197220 */ /* 0x040fe20000410000 */
[----:B------:R-:W-:Y:S02]  /*dee0*/  HADD2.F32 R26, -RZ, R26.H0_H0 ;  /* 0x2000001aff1a7230 */ /* 0x000fe40000004100 */
[-C--:B------:R-:W-:Y:S01]  /*def0*/  FMUL.FTZ R43, R5, R24.reuse ;  /* 0x00000018052b7220 */ /* 0x080fe20000410000 */
[----:B------:R-:W-:Y:S02]  /*df00*/  HADD2.F32 R29, -RZ, R29.H0_H0 ;  /* 0x2000001dff1d7230 */ /* 0x000fe40000004100 */
[----:B------:R-:W-:Y:S01]  /*df10*/  FFMA.FTZ R41, R6, R24, -R25 ;  /* 0x0000001806297223 */ /* 0x000fe20000010819 */
[--C-:B------:R-:W-:Y:S01]  /*df20*/  HADD2.F32 R4, -RZ, R27.reuse.H1_H1 ;  /* 0x3000001bff047230 */ /* 0x100fe20000004100 */
[----:B------:R-:W-:Y:S01]  /*df30*/  F2FP.F16.E4M3.UNPACK_B R5, R14.H1 ;  /* 0x0000000eff05723e */ /* 0x000fe200030006ff */
[----:B------:R-:W-:-:S02]  /*df40*/  HADD2.F32 R27, -RZ, R27.H0_H0 ;  /* 0x2000001bff1b7230 */ /* 0x000fc40000004100 */
[----:B------:R-:W-:Y:S01]  /*df50*/  FFMA.FTZ R42, R6, R31, R43 ;  /* 0x0000001f062a7223 */ /* 0x000fe2000001002b */
[CC--:B------:R-:W-:Y:S01]  /*df60*/  FMUL.FTZ R24, R4.reuse, R29.reuse ;  /* 0x0000001d04187220 */ /* 0x0c0fe20000410000 */
[----:B------:R-:W-:Y:S01]  /*df70*/  FMUL.FTZ R40, R4, R26 ;  /* 0x0000001a04287220 */ /* 0x000fe20000410000 */
[----:B------:R-:W-:Y:S01]  /*df80*/  F2FP.F16.E4M3.UNPACK_B R4, R20.H1 ;  /* 0x00000014ff04723e */ /* 0x000fe200030006ff */
[--C-:B------:R-:W-:Y:S02]  /*df90*/  HADD2.F32 R6, -RZ, R5.reuse.H0_H0 ;  /* 0x20000005ff067230 */ /* 0x100fe40000004100 */
[C---:B------:R-:W-:Y:S01]  /*dfa0*/  FFMA.FTZ R30, R27.reuse, R26, -R24 ;  /* 0x0000001a1b1e7223 */ /* 0x040fe20000010818 */
[----:B------:R-:W-:Y:S02]  /*dfb0*/  HADD2.F32 R24, -RZ, R5.H1_H1 ;  /* 0x30000005ff187230 */ /* 0x000fe40000004100 */
[----:B------:R-:W-:Y:S01]  /*dfc0*/  FFMA.FTZ R27, R27, R29, R40 ;  /* 0x0000001d1b1b7223 */ /* 0x000fe20000010028 */
[----:B------:R-:W-:-:S02]  /*dfd0*/  HADD2.F32 R26, -RZ, R4.H1_H1 ;  /* 0x30000004ff1a7230 */ /* 0x000fc40000004100 */
[----:B------:R-:W-:Y:S02]  /*dfe0*/  HADD2.F32 R5, -RZ, R7.H1_H1 ;  /* 0x30000007ff057230 */ /* 0x000fe40000004100 */
[----:B------:R-:W-:Y:S02]  /*dff0*/  HADD2.F32 R25, -RZ, R4.H0_H0 ;  /* 0x20000004ff197230 */ /* 0x000fe40000004100 */
[----:B------:R-:W-:Y:S02]  /*e000*/  HADD2.F32 R4, -RZ, R21.H1_H1 ;  /* 0x30000015ff047230 */ /* 0x000fe40000004100 */
[C---:B------:R-:W-:Y:S01]  /*e010*/  FMUL.FTZ R44, R5.reuse, R26 ;  /* 0x0000001a052c7220 */ /* 0x040fe20000410000 */
[----:B------:R-:W-:Y:S02]  /*e020*/  HADD2.F32 R7, -RZ, R7.H0_H0 ;  /* 0x20000007ff077230 */ /* 0x000fe40000004100 */
[----:B------:R-:W-:Y:S01]  /*e030*/  FMUL.FTZ R5, R5, R24 ;  /* 0x0000001805057220 */ /* 0x000fe20000410000 */
[----:B------:R-:W-:-:S02]  /*e040*/  HADD2.F32 R21, -RZ, R21.H0_H0 ;  /* 0x20000015ff157230 */ /* 0x000fc40000004100 */
[CC--:B------:R-:W-:Y:S01]  /*e050*/  FMUL.FTZ R40, R4.reuse, R25.reuse ;  /* 0x0000001904287220 */ /* 0x0c0fe20000410000 */
[----:B------:R-:W-:Y:S01]  /*e060*/  FMUL.FTZ R4, R4, R6 ;  /* 0x0000000604047220 */ /* 0x000fe20000410000 */
[C---:B------:R-:W-:Y:S01]  /*e070*/  FFMA.FTZ R44, R7.reuse, R24, -R44 ;  /* 0x00000018072c7223 */ /* 0x040fe2000001082c */
[----:B------:R-:W-:Y:S01]  /*e080*/  FFMA.FTZ R5, R7, R26, R5 ;  /* 0x0000001a07057223 */ /* 0x000fe20000010005 */
[C---:B------:R-:W-:Y:S01]  /*e090*/  FFMA.FTZ R7, R21.reuse, R6, -R40 ;  /* 0x0000000615077223 */ /* 0x040fe20000010828 */
[----:B------:R-:W-:Y:S01]  /*e0a0*/  FFMA.FTZ R24, R21, R25, R4 ;  /* 0x0000001915187223 */ /* 0x000fe20000010004 */
[----:B------:R-:W-:Y:S02]  /*e0b0*/  F2FP.SATFINITE.E4M3.F32.PACK_AB_MERGE_C R4, R36, R35, RZ ;  /* 0x000000232404723e */ /* 0x000fe400048070ff */
[----:B------:R-:W-:Y:S02]  /*e0c0*/  F2FP.SATFINITE.E4M3.F32.PACK_AB_MERGE_C R6, R42, R41, RZ ;  /* 0x000000292a06723e */ /* 0x000fe400048070ff */
[----:B------:R-:W-:-:S02]  /*e0d0*/  F2FP.SATFINITE.E4M3.F32.PACK_AB_MERGE_C R44, R5, R44, RZ ;  /* 0x0000002c052c723e */ /* 0x000fc400048070ff */
[----:B------:R-:W-:Y:S02]  /*e0e0*/  F2FP.SATFINITE.E4M3.F32.PACK_AB_MERGE_C R4, R34, R33, R4 ;  /* 0x000000212204723e */ /* 0x000fe40004807004 */
[----:B------:R-:W-:Y:S02]  /*e0f0*/  F2FP.SATFINITE.E4M3.F32.PACK_AB_MERGE_C R5, R37, R38, R32 ;  /* 0x000000262505723e */ /* 0x000fe40004807020 */
[----:B------:R-:W-:Y:S02]  /*e100*/  F2FP.SATFINITE.E4M3.F32.PACK_AB_MERGE_C R6, R27, R30, R6 ;  /* 0x0000001e1b06723e */ /* 0x000fe40004807006 */
[----:B------:R-:W-:-:S05]  /*e110*/  F2FP.SATFINITE.E4M3.F32.PACK_AB_MERGE_C R7, R24, R7, R44 ;  /* 0x000000071807723e */ /* 0x000fca000480702c */
[----:B------:R1:W-:Y:S02]  /*e120*/  STS.128 [R10+0x1c400], R4 ;  /* 0x01c400040a007388 */ /* 0x0003e40000000c00 */
.L_x_451:
[----:B------:R-:W-:Y:S05]  /*e130*/  BSYNC B2 ;  /* 0x0000000000027941 */ /* 0x000fea0003800000 */
.L_x_450:
[----:B------:R-:W-:Y:S05]  /*e140*/  @P1 BRA `(.L_x_449) ;  /* 0x0000000400681947 */ /* 0x000fea0003800000 */
[----:B-1----:R-:W1:Y:S01]  /*e150*/  LDS.128 R4, [R0] ;  /* 0x0000000000047984 */ /* 0x002e620000000c00 */
        /* <DEDUP_REMOVED lines=60> */
[C---:B------:R-:W-:Y:S01]  /*e520*/  FMUL.FTZ R24, R4.reuse, R29 ;  /* 0x0000001d04187220 */ /* 0x040fe20000410000 */
[-C--:B------:R-:W-:Y:S01]  /*e530*/  FMUL.FTZ R40, R4, R26.reuse ;  /* 0x0000001a04287220 */ /* 0x080fe20000410000 */
        /* <DEDUP_REMOVED lines=26> */
[----:B------:R2:W-:Y:S02]  /*e6e0*/  STS.128 [R0], R4 ;  /* 0x0000000400007388 */ /* 0x0005e40000000c00 */
.L_x_449:
[----:B------:R-:W-:Y:S05]  /*e6f0*/  BSYNC B1 ;  /* 0x0000000000017941 */ /* 0x000fea0003800000 */
.L_x_448:
[----:B-12---:R-:W-:-:S05]  /*e700*/  VIADD R4, R228, 0x40 ;  /* 0x00000040e4047836 */ /* 0x006fca0000000000 */
[----:B------:R-:W-:-:S13]  /*e710*/  ISETP.GE.AND P0, PT, R4, R13, PT ;  /* 0x0000000d0400720c */ /* 0x000fda0003f06270 */
[----:B------:R-:W-:Y:S05]  /*e720*/  @P0 BRA `(.L_x_452) ;  /* 0x00000028009c0947 */ /* 0x000fea0003800000 */
        /* <DEDUP_REMOVED lines=10> */
[----:B------:R-:W-:Y:S01]  /*e7d0*/  HADD2.F32 R34, -RZ, R31.H0_H0 ;  /* 0x2000001fff227230 */ /* 0x000fe20000004100 */
[-C--:B-1----:R-:W-:Y:S02]  /*e7e0*/  F2FP.F16.E4M3.UNPACK_B R13, R4.reuse.H1 ;  /* 0x00000004ff0d723e */ /* 0x082fe400030006ff */
[----:B------:R-:W-:Y:S02]  /*e7f0*/  F2FP.F16.E4M3.UNPACK_B R4, R4 ;  /* 0x00000004ff04723e */ /* 0x000fe400020006ff */
[-C--:B------:R-:W-:Y:S01]  /*e800*/  F2FP.F16.E4M3.UNPACK_B R24, R5.reuse ;  /* 0x00000005ff18723e */ /* 0x080fe200020006ff */
[--C-:B------:R-:W-:Y:S01]  /*e810*/  HADD2.F32 R21, -RZ, R13.reuse.H0_H0 ;  /* 0x2000000dff157230 */ /* 0x100fe20000004100 */
[----:B------:R-:W-:Y:S01]  /*e820*/  F2FP.F16.E4M3.UNPACK_B R25, R5.H1 ;  /* 0x00000005ff19723e */ /* 0x000fe200030006ff */
[----:B------:R-:W-:Y:S01]  /*e830*/  HADD2.F32 R13, -RZ, R13.H1_H1 ;  /* 0x3000000dff0d7230 */ /* 0x000fe20000004100 */
[-C--:B------:R-:W-:Y:S01]  /*e840*/  F2FP.F16.E4M3.UNPACK_B R26, R6.reuse ;  /* 0x00000006ff1a723e */ /* 0x080fe200020006ff */
[--C-:B------:R-:W-:Y:S01]  /*e850*/  HADD2.F32 R5, -RZ, R4.reuse.H1_H1 ;  /* 0x30000004ff057230 */ /* 0x100fe20000004100 */
[----:B------:R-:W-:Y:S01]  /*e860*/  F2FP.F16.E4M3.UNPACK_B R6, R6.H1 ;  /* 0x00000006ff06723e */ /* 0x000fe200030006ff */
[----:B------:R-:W-:-:S02]  /*e870*/  HADD2.F32 R4, -RZ, R4.H0_H0 ;  /* 0x20000004ff047230 */ /* 0x000fc40000004100 */
[-C--:B------:R-:W-:Y:S01]  /*e880*/  FMUL.FTZ R30, R33, R13.reuse ;  /* 0x0000000d211e7220 */ /* 0x080fe20000410000 */
[C---:B------:R-:W-:Y:S01]  /*e890*/  FMUL.FTZ R32, R27.reuse, R13 ;  /* 0x0000000d1b207220 */ /* 0x040fe20000410000 */
[----:B------:R-:W-:Y:S02]  /*e8a0*/  F2FP.F16.E4M3.UNPACK_B R13, R7 ;  /* 0x00000007ff0d723e */ /* 0x000fe400020006ff */
[-C--:B------:R-:W-:Y:S01]  /*e8b0*/  FFMA.FTZ R27, R27, R21.reuse, -R30 ;  /* 0x000000151b1b7223 */ /* 0x080fe2000001081e */
[----:B------:R-:W-:Y:S02]  /*e8c0*/  HADD2.F32 R30, -RZ, R29.H0_H0 ;  /* 0x2000001dff1e7230 */ /* 0x000fe40000004100 */
[----:B------:R-:W-:Y:S01]  /*e8d0*/  FFMA.FTZ R32, R33, R21, R32 ;  /* 0x0000001521207223 */ /* 0x000fe20000010020 */
[----:B------:R-:W-:Y:S01]  /*e8e0*/  F2FP.F16.E4M3.UNPACK_B R21, R11.H1 ;  /* 0x0000000bff15723e */ /* 0x000fe200030006ff */
[----:B------:R-:W-:Y:S01]  /*e8f0*/  FMUL.FTZ R11, R34, R5 ;  /* 0x00000005220b7220 */ /* 0x000fe20000410000 */
[----:B------:R-:W-:Y:S01]  /*e900*/  F2FP.F16.E4M3.UNPACK_B R29, R15.H1 ;  /* 0x0000000fff1d723e */ /* 0x000fe200030006ff */
[----:B------:R-:W-:Y:S01]  /*e910*/  FMUL.FTZ R15, R30, R5 ;  /* 0x000000051e0f7220 */ /* 0x000fe20000410000 */
[----:B------:R-:W-:-:S02]  /*e920*/  HADD2.F32 R5, -RZ, R25.H1_H1 ;  /* 0x30000019ff057230 */ /* 0x000fc40000004100 */
[-C--:B------:R-:W-:Y:S01]  /*e930*/  FFMA.FTZ R11, R30, R4.reuse, -R11 ;  /* 0x000000041e0b7223 */ /* 0x080fe2000001080b */
[----:B------:R-:W-:Y:S02]  /*e940*/  HADD2.F32 R38, -RZ, R21.H0_H0 ;  /* 0x20000015ff267230 */ /* 0x000fe40000004100 */
[----:B------:R-:W-:Y:S01]  /*e950*/  FFMA.FTZ R30, R34, R4, R15 ;  /* 0x00000004221e7223 */ /* 0x000fe2000001000f */
[----:B------:R-:W-:Y:S01]  /*e960*/  HADD2.F32 R31, -RZ, R29.H1_H1 ;  /* 0x3000001dff1f7230 */ /* 0x000fe20000004100 */
[----:B------:R-:W-:Y:S01]  /*e970*/  F2FP.F16.E4M3.UNPACK_B R33, R20 ;  /* 0x00000014ff21723e */ /* 0x000fe200020006ff */
[----:B------:R-:W-:Y:S01]  /*e980*/  HADD2.F32 R15, -RZ, R21.H1_H1 ;  /* 0x30000015ff0f7230 */ /* 0x000fe20000004100 */
[----:B------:R-:W-:Y:S01]  /*e990*/  F2FP.F16.E4M3.UNPACK_B R7, R7.H1 ;  /* 0x00000007ff07723e */ /* 0x000fe200030006ff */
[----:B------:R-:W-:Y:S02]  /*e9a0*/  HADD2.F32 R40, -RZ, R29.H0_H0 ;  /* 0x2000001dff287230 */ /* 0x000fe40000004100 */
[----:B------:R-:W-:Y:S01]  /*e9b0*/  FMUL.FTZ R34, R31, R5 ;  /* 0x000000051f227220 */ /* 0x000fe20000410000 */
[----:B------:R-:W-:-:S02]  /*e9c0*/  HADD2.F32 R4, -RZ, R24.H1_H1 ;  /* 0x30000018ff047230 */ /* 0x000fc40000004100 */
[C---:B------:R-:W-:Y:S01]  /*e9d0*/  FMUL.FTZ R36, R15.reuse, R5 ;  /* 0x000000050f247220 */ /* 0x040fe20000410000 */
[----:B------:R-:W-:Y:S01]  /*e9e0*/  HADD2.F32 R25, -RZ, R25.H0_H0 ;  /* 0x20000019ff197230 */ /* 0x000fe20000004100 */
[----:B------:R-:W-:Y:S01]  /*e9f0*/  F2FP.F16.E4M3.UNPACK_B R29, R14 ;  /* 0x0000000eff1d723e */ /* 0x000fe200020006ff */
[----:B------:R-:W-:Y:S02]  /*ea00*/  HADD2.F32 R24, -RZ, R24.H0_H0 ;  /* 0x20000018ff187230 */ /* 0x000fe40000004100 */
[-C--:B------:R-:W-:Y:S01]  /*ea10*/  FMUL.FTZ R5, R40, R4.reuse ;  /* 0x0000000428057220 */ /* 0x080fe20000410000 */
[C---:B------:R-:W-:Y:S01]  /*ea20*/  FMUL.FTZ R21, R38.reuse, R4 ;  /* 0x0000000426157220 */ /* 0x040fe20000410000 */
[----:B------:R-:W-:Y:S01]  /*ea30*/  FFMA.FTZ R34, R15, R25, -R34 ;  /* 0x000000190f227223 */ /* 0x000fe20000010822 */
[----:B------:R-:W-:Y:S02]  /*ea40*/  HADD2.F32 R42, -RZ, R33.H1_H1 ;  /* 0x30000021ff2a7230 */ /* 0x000fe40000004100 */
[----:B------:R-:W-:Y:S01]  /*ea50*/  FFMA.FTZ R15, R38, R24, -R5 ;  /* 0x00000018260f7223 */ /* 0x000fe20000010805 */
[----:B------:R-:W-:-:S02]  /*ea60*/  HADD2.F32 R5, -RZ, R6.H1_H1 ;  /* 0x30000006ff057230 */ /* 0x000fc40000004100 */
[----:B------:R-:W-:Y:S01]  /*ea70*/  FFMA.FTZ R24, R40, R24, R21 ;  /* 0x0000001828187223 */ /* 0x000fe20000010015 */
[----:B------:R-:W-:Y:S02]  /*ea80*/  HADD2.F32 R38, -RZ, R29.H1_H1 ;  /* 0x3000001dff267230 */ /* 0x000fe40000004100 */
[----:B------:R-:W-:Y:S01]  /*ea90*/  FFMA.FTZ R25, R31, R25, R36 ;  /* 0x000000191f197223 */ /* 0x000fe20000010024 */
[----:B------:R-:W-:Y:S02]  /*eaa0*/  HADD2.F32 R40, -RZ, R33.H0_H0 ;  /* 0x20000021ff287230 */ /* 0x000fe40000004100 */
[-C--:B------:R-:W-:Y:S01]  /*eab0*/  FMUL.FTZ R21, R42, R5.reuse ;  /* 0x000000052a157220 */ /* 0x080fe20000410000 */
[----:B------:R-:W-:Y:S02]  /*eac0*/  HADD2.F32 R4, -RZ, R26.H1_H1 ;  /* 0x3000001aff047230 */ /* 0x000fe40000004100 */
[----:B------:R-:W-:Y:S01]  /*ead0*/  FMUL.FTZ R31, R38, R5 ;  /* 0x00000005261f7220 */ /* 0x000fe20000410000 */
[----:B------:R-:W-:Y:S01]  /*eae0*/  HADD2.F32 R6, -RZ, R6.H0_H0 ;  /* 0x20000006ff067230 */ /* 0x000fe20000004100 */
[----:B------:R-:W-:Y:S01]  /*eaf0*/  F2FP.F16.E4M3.UNPACK_B R33, R14.H1 ;  /* 0x0000000eff21723e */ /* 0x000fe200030006ff */
[----:B------:R-:W-:-:S02]  /*eb00*/  HADD2.F32 R36, -RZ, R29.H0_H0 ;  /* 0x2000001dff247230 */ /* 0x000fc40000004100 */
[----:B------:R-:W-:Y:S01]  /*eb10*/  FMUL.FTZ R5, R40, R4 ;  /* 0x0000000428057220 */ /* 0x000fe20000410000 */
[----:B------:R-:W-:Y:S01]  /*eb20*/  HADD2.F32 R26, -RZ, R26.H0_H0 ;  /* 0x2000001aff1a7230 */ /* 0x000fe20000004100 */
[----:B------:R-:W-:Y:S01]  /*eb30*/  F2FP.F16.E4M3.UNPACK_B R20, R20.H1 ;  /* 0x00000014ff14723e */ /* 0x000fe200030006ff */
[-C--:B------:R-:W-:Y:S01]  /*eb40*/  FFMA.FTZ R29, R38, R6.reuse, -R21 ;  /* 0x00000006261d7223 */ /* 0x080fe20000010815 */
[----:B------:R-:W-:Y:S01]  /*eb50*/  FFMA.FTZ R14, R42, R6, R31 ;  /* 0x000000062a0e7223 */ /* 0x000fe2000001001f */
[C---:B------:R-:W-:Y:S01]  /*eb60*/  FMUL.FTZ R21, R36.reuse, R4 ;  /* 0x0000000424157220 */ /* 0x040fe20000410000 */
[----:B------:R-:W-:Y:S01]  /*eb70*/  FFMA.FTZ R6, R36, R26, -R5 ;  /* 0x0000001a24067223 */ /* 0x000fe20000010805 */
[----:B------:R-:W-:Y:S01]  /*eb80*/  HADD2.F32 R31, -RZ, R33.H1_H1 ;  /* 0x30000021ff1f7230 */ /* 0x000fe20000004100 */
[----:B------:R-:W-:Y:S01]  /*eb90*/  F2FP.SATFINITE.E4M3.F32.PACK_AB_MERGE_C R25, R25, R34, RZ ;  /* 0x000000221919723e */ /* 0x000fe200048070ff */
[--C-:B------:R-:W-:Y:S02]  /*eba0*/  HADD2.F32 R37, -RZ, R20.reuse.H1_H1 ;  /* 0x30000014ff257230 */ /* 0x100fe40000004100 */
[----:B------:R-:W-:Y:S01]  /*ebb0*/  FFMA.FTZ R21, R40, R26, R21 ;  /* 0x0000001a28157223 */ /* 0x000fe20000010015 */
[----:B------:R-:W-:Y:S01]  /*ebc0*/  HADD2.F32 R5, -RZ, R7.H1_H1 ;  /* 0x30000007ff057230 */ /* 0x000fe20000004100 */
[----:B------:R-:W-:Y:S01]  /*ebd0*/  F2FP.SATFINITE.E4M3.F32.PACK_AB_MERGE_C R14, R14, R29, RZ ;  /* 0x0000001d0e0e723e */ /* 0x000fe200048070ff */
[----:B------:R-:W-:-:S02]  /*ebe0*/  HADD2.F32 R35, -RZ, R20.H0_H0 ;  /* 0x20000014ff237230 */ /* 0x000fc40000004100 */
[----:B------:R-:W-:Y:S02]  /*ebf0*/  HADD2.F32 R4, -RZ, R13.H1_H1 ;  /* 0x3000000dff047230 */ /* 0x000fe40000004100 */
[-C--:B------:R-:W-:Y:S01]  /*ec00*/  FMUL.FTZ R26, R37, R5.reuse ;  /* 0x00000005251a7220 */ /* 0x080fe20000410000 */
[----:B------:R-:W-:Y:S02]  /*ec10*/  HADD2.F32 R33, -RZ, R33.H0_H0 ;  /* 0x20000021ff217230 */ /* 0x000fe40000004100 */
[----:B------:R-:W-:Y:S01]  /*ec20*/  FMUL.FTZ R36, R31, R5 ;  /* 0x000000051f247220 */ /* 0x000fe20000410000 */
[----:B------:R-:W-:Y:S02]  /*ec30*/  HADD2.F32 R7, -RZ, R7.H0_H0 ;  /* 0x20000007ff077230 */ /* 0x000fe40000004100 */
[-C--:B------:R-:W-:Y:S01]  /*ec40*/  FMUL.FTZ R20, R35, R4.reuse ;  /* 0x0000000423147220 */ /* 0x080fe20000410000 */
[----:B------:R-:W-:Y:S02]  /*ec50*/  HADD2.F32 R13, -RZ, R13.H0_H0 ;  /* 0x2000000dff0d7230 */ /* 0x000fe40000004100 */
[----:B------:R-:W-:Y:S01]  /*ec60*/  FMUL.FTZ R4, R33, R4 ;  /* 0x0000000421047220 */ /* 0x000fe20000410000 */
[----:B------:R-:W-:Y:S01]  /*ec70*/  F2FP.SATFINITE.E4M3.F32.PACK_AB_MERGE_C R6, R21, R6, R14 ;  /* 0x000000061506723e */ /* 0x000fe2000480700e */
[-C--:B------:R-:W-:Y:S01]  /*ec80*/  FFMA.FTZ R26, R31, R7.reuse, -R26 ;  /* 0x000000071f1a7223 */ /* 0x080fe2000001081a */
[----:B------:R-:W-:Y:S01]  /*ec90*/  FFMA.FTZ R5, R37, R7, R36 ;  /* 0x0000000725057223 */ /* 0x000fe20000010024 */
[-C--:B------:R-:W-:Y:S01]  /*eca0*/  FFMA.FTZ R7, R33, R13.reuse, -R20 ;  /* 0x0000000d21077223 */ /* 0x080fe20000010814 */
[----:B------:R-:W-:Y:S01]  /*ecb0*/  FFMA.FTZ R20, R35, R13, R4 ;  /* 0x0000000d23147223 */ /* 0x000fe20000010004 */
[----:B------:R-:W-:-:S02]  /*ecc0*/  F2FP.SATFINITE.E4M3.F32.PACK_AB_MERGE_C R4, R32, R27, RZ ;  /* 0x0000001b2004723e */ /* 0x000fc400048070ff */
[----:B------:R-:W-:Y:S02]  /*ecd0*/  F2FP.SATFINITE.E4M3.F32.PACK_AB_MERGE_C R26, R5, R26, RZ ;  /* 0x0000001a051a723e */ /* 0x000fe400048070ff */
[----:B------:R-:W-:Y:S02]  /*ece0*/  F2FP.SATFINITE.E4M3.F32.PACK_AB_MERGE_C R4, R30, R11, R4 ;  /* 0x0000000b1e04723e */ /* 0x000fe40004807004 */
[----:B------:R-:W-:Y:S02]  /*ecf0*/  F2FP.SATFINITE.E4M3.F32.PACK_AB_MERGE_C R5, R24, R15, R25 ;  /* 0x0000000f1805723e */ /* 0x000fe40004807019 */
[----:B------:R-:W-:-:S05]  /*ed00*/  F2FP.SATFINITE.E4M3.F32.PACK_AB_MERGE_C R7, R20, R7, R26 ;  /* 0x000000071407723e */ /* 0x000fca000480701a */
[----:B------:R1:W-:Y:S02]  /*ed10*/  STS.128 [R10+0x1e400], R4 ;  /* 0x01e400040a007388 */ /* 0x0003e40000000c00 */
.L_x_454:
[----:B------:R-:W-:Y:S05]  /*ed20*/  BSYNC B1 ;  /* 0x0000000000017941 */ /* 0x000fea0003800000 */
.L_x_453:
[----:B------:R-:W-:Y:S05]  /*ed30*/  @P1 BRA `(.L_x_452) ;  /* 0x0000002400181947 */ /* 0x000fea0003800000 */
[----:B-1----:R-:W1:Y:S01]  /*ed40*/  LDS.128 R4, [R0+0x2000] ;  /* 0x0020000000047984 */ /* 0x002e620000000c00 */
[----:B------:R-:W-:Y:S02]  /*ed50*/  F2FP.F16.E4M3.UNPACK_B R26, R8 ;  /* 0x00000008ff1a723e */ /* 0x000fe400020006ff */
[----:B------:R-:W-:Y:S02]  /*ed60*/  F2FP.F16.E4M3.UNPACK_B R25, R3 ;  /* 0x00000003ff19723e */ /* 0x000fe400020006ff */
[-C--:B------:R-:W-:Y:S01]  /*ed70*/  F2FP.F16.E4M3.UNPACK_B R33, R9.reuse ;  /* 0x00000009ff21723e */ /* 0x080fe200020006ff */
[--C-:B------:R-:W-:Y:S01]  /*ed80*/  HADD2.F32 R27, -RZ, R26.reuse.H1_H1 ;  /* 0x3000001aff1b7230 */ /* 0x100fe20000004100 */
[----:B------:R-:W-:Y:S01]  /*ed90*/  F2FP.F16.E4M3.UNPACK_B R9, R9.H1 ;  /* 0x00000009ff09723e */ /* 0x000fe200030006ff */
[----:B------:R-:W-:Y:S02]  /*eda0*/  HADD2.F32 R21, -RZ, R25.H1_H1 ;  /* 0x30000019ff157230 */ /* 0x000fe40000004100 */
[----:B------:R-:W-:-:S02]  /*edb0*/  HADD2.F32 R30, -RZ, R26.H0_H0 ;  /* 0x2000001aff1e7230 */ /* 0x000fc40000004100 */
        /* <DEDUP_REMOVED lines=15> */
[----:B------:R-:W-:Y:S01]  /*eeb0*/  FFMA.FTZ R21, R27, R11, R24 ;  /* 0x0000000b1b157223 */ /* 0x000fe20000010018 */
[----:B------:R-:W-:Y:S01]  /*eec0*/  F2FP.F16.E4M3.UNPACK_B R27, R8.H1 ;  /* 0x00000008ff1b723e */ /* 0x000fe200030006ff */
[----:B------:R-:W-:Y:S01]  /*eed0*/  FMUL.FTZ R11, R26, R5 ;  /* 0x000000051a0b7220 */ /* 0x000fe20000410000 */
[----:B------:R-:W-:Y:S01]  /*eee0*/  F2FP.F16.E4M3.UNPACK_B R24, R3.H1 ;  /* 0x00000003ff18723e */ /* 0x000fe200030006ff */
[----:B------:R-:W-:Y:S01]  /*eef0*/  FMUL.FTZ R3, R30, R5 ;  /* 0x000000051e037220 */ /* 0x000fe20000410000 */
[----:B------:R-:W-:-:S02]  /*ef00*/  HADD2.F32 R5, -RZ, R14.H1_H1 ;  /* 0x3000000eff057230 */ /* 0x000fc40000004100 */
[-C--:B------:R-:W-:Y:S01]  /*ef10*/  FFMA.FTZ R11, R30, R4.reuse, R11 ;  /* 0x000000041e0b7223 */ /* 0x080fe2000001000b */
[--C-:B------:R-:W-:Y:S02]  /*ef20*/  HADD2.F32 R32, -RZ, R27.reuse.H1_H1 ;  /* 0x3000001bff207230 */ /* 0x100fe40000004100 */
[----:B------:R-:W-:Y:S01]  /*ef30*/  FFMA.FTZ R8, R26, R4, -R3 ;  /* 0x000000041a087223 */ /* 0x000fe20000010803 */
[----:B------:R-:W-:Y:S01]  /*ef40*/  HADD2.F32 R4, -RZ, R24.H1_H1 ;  /* 0x30000018ff047230 */ /* 0x000fe20000004100 */
[----:B------:R-:W-:Y:S01]  /*ef50*/  F2FP.F16.E4M3.UNPACK_B R26, R12 ;  /* 0x0000000cff1a723e */ /* 0x000fe200020006ff */
[----:B------:R-:W-:Y:S02]  /*ef60*/  HADD2.F32 R14, -RZ, R14.H0_H0 ;  /* 0x2000000eff0e7230 */ /* 0x000fe40000004100 */
[-C--:B------:R-:W-:Y:S01]  /*ef70*/  FMUL.FTZ R25, R32, R5.reuse ;  /* 0x0000000520197220 */ /* 0x080fe20000410000 */
[----:B------:R-:W-:Y:S02]  /*ef80*/  HADD2.F32 R29, -RZ, R27.H0_H0 ;  /* 0x2000001bff1d7230 */ /* 0x000fe40000004100 */
[----:B------:R-:W-:Y:S01]  /*ef90*/  FMUL.FTZ R5, R4, R5 ;  /* 0x0000000504057220 */ /* 0x000fe20000410000 */
[----:B------:R-:W-:-:S02]  /*efa0*/  HADD2.F32 R3, -RZ, R13.H1_H1 ;  /* 0x3000000dff037230 */ /* 0x000fc40000004100 */
        /* <DEDUP_REMOVED lines=9> */
[--C-:B------:R-:W-:Y:S02]  /*f040*/  HADD2.F32 R4, -RZ, R6.reuse.H1_H1 ;  /* 0x30000006ff047230 */ /* 0x100fe40000004100 */
[----:B------:R-:W-:Y:S01]  /*f050*/  FFMA.FTZ R14, R29, R13, R14 ;  /* 0x0000000d1d0e7223 */ /* 0x000fe2000001000e */
[----:B------:R-:W-:Y:S01]  /*f060*/  HADD2.F32 R33, -RZ, R33.H0_H0 ;  /* 0x20000021ff217230 */ /* 0x000fe20000004100 */
[----:B------:R-:W-:Y:S01]  /*f070*/  F2FP.F16.E4M3.UNPACK_B R29, R12.H1 ;  /* 0x0000000cff1d723e */ /* 0x000fe200030006ff */
[--C-:B------:R-:W-:Y:S02]  /*f080*/  HADD2.F32 R3, -RZ, R15.reuse.H1_H1 ;  /* 0x3000000fff037230 */ /* 0x100fe40000004100 */
[-C--:B------:R-:W-:Y:S01]  /*f090*/  FMUL.FTZ R13, R32, R4.reuse ;  /* 0x00000004200d7220 */ /* 0x080fe20000410000 */
[----:B------:R-:W-:Y:S02]  /*f0a0*/  HADD2.F32 R6, -RZ, R6.H0_H0 ;  /* 0x20000006ff067230 */ /* 0x000fe40000004100 */
[----:B------:R-:W-:Y:S01]  /*f0b0*/  FMUL.FTZ R27, R30, R4 ;  /* 0x000000041e1b7220 */ /* 0x000fe20000410000 */
[----:B------:R-:W-:Y:S01]  /*f0c0*/  HADD2.F32 R31, -RZ, R26.H0_H0 ;  /* 0x2000001aff1f7230 */ /* 0x000fe20000004100 */
[----:B------:R-:W-:Y:S01]  /*f0d0*/  F2FP.F16.E4M3.UNPACK_B R7, R7.H1 ;  /* 0x00000007ff07723e */ /* 0x000fe200030006ff */
[----:B------:R-:W-:-:S02]  /*f0e0*/  HADD2.F32 R15, -RZ, R15.H0_H0 ;  /* 0x2000000fff0f7230 */ /* 0x000fc40000004100 */
[----:B------:R-:W-:Y:S01]  /*f0f0*/  FMUL.FTZ R4, R33, R3 ;  /* 0x0000000321047220 */ /* 0x000fe20000410000 */
[-C--:B------:R-:W-:Y:S01]  /*f100*/  FFMA.FTZ R13, R30, R6.reuse, -R13 ;  /* 0x000000061e0d7223 */ /* 0x080fe2000001080d */
[----:B------:R-:W-:Y:S01]  /*f110*/  FFMA.FTZ R26, R32, R6, R27 ;  /* 0x00000006201a7223 */ /* 0x000fe2000001001b */
[--C-:B------:R-:W-:Y:S02]  /*f120*/  HADD2.F32 R27, -RZ, R29.reuse.H1_H1 ;  /* 0x3000001dff1b7230 */ /* 0x100fe40000004100 */
[C---:B------:R-:W-:Y:S01]  /*f130*/  FFMA.FTZ R6, R31.reuse, R15, -R4 ;  /* 0x0000000f1f067223 */ /* 0x040fe20000010804 */
[----:B------:R-:W-:Y:S02]  /*f140*/  HADD2.F32 R30, -RZ, R29.H0_H0 ;  /* 0x2000001dff1e7230 */ /* 0x000fe40000004100 */
[----:B------:R-:W-:Y:S01]  /*f150*/  FMUL.FTZ R12, R31, R3 ;  /* 0x000000031f0c7220 */ /* 0x000fe20000410000 */
[----:B------:R-:W-:Y:S01]  /*f160*/  HADD2.F32 R29, -RZ, R9.H1_H1 ;  /* 0x30000009ff1d7230 */ /* 0x000fe20000004100 */
[----:B------:R-:W-:Y:S01]  /*f170*/  F2FP.SATFINITE.E4M3.F32.PACK_AB_MERGE_C R24, R24, R25, RZ ;  /* 0x000000191818723e */ /* 0x000fe200048070ff */
[----:B------:R-:W-:-:S02]  /*f180*/  HADD2.F32 R4, -RZ, R7.H1_H1 ;  /* 0x30000007ff047230 */ /* 0x000fc40000004100 */
[----:B------:R-:W-:Y:S01]  /*f190*/  FFMA.FTZ R15, R33, R15, R12 ;  /* 0x0000000f210f7223 */ /* 0x000fe2000001000c */
[----:B------:R-:W-:Y:S01]  /*f1a0*/  HADD2.F32 R32, -RZ, R9.H0_H0 ;  /* 0x20000009ff207230 */ /* 0x000fe20000004100 */
[----:B------:R-:W-:Y:S01]  /*f1b0*/  F2FP.SATFINITE.E4M3.F32.PACK_AB_MERGE_C R13, R26, R13, RZ ;  /* 0x0000000d1a0d723e */ /* 0x000fe200048070ff */
[--C-:B------:R-:W-:Y:S02]  /*f1c0*/  HADD2.F32 R3, -RZ, R10.reuse.H1_H1 ;  /* 0x3000000aff037230 */ /* 0x100fe40000004100 */
[-C--:B------:R-:W-:Y:S01]  /*f1d0*/  FMUL.FTZ R12, R29, R4.reuse ;  /* 0x000000041d0c7220 */ /* 0x080fe20000410000 */
[----:B------:R-:W-:Y:S02]  /*f1e0*/  HADD2.F32 R7, -RZ, R7.H0_H0 ;  /* 0x20000007ff077230 */ /* 0x000fe40000004100 */
[C---:B------:R-:W-:Y:S01]  /*f1f0*/  FMUL.FTZ R4, R27.reuse, R4 ;  /* 0x000000041b047220 */ /* 0x040fe20000410000 */
[----:B------:R-:W-:Y:S02]  /*f200*/  HADD2.F32 R10, -RZ, R10.H0_H0 ;  /* 0x2000000aff0a7230 */ /* 0x000fe40000004100 */
[-C--:B------:R-:W-:Y:S01]  /*f210*/  FMUL.FTZ R9, R32, R3.reuse ;  /* 0x0000000320097220 */ /* 0x080fe20000410000 */
[C---:B------:R-:W-:Y:S01]  /*f220*/  FMUL.FTZ R3, R30.reuse, R3 ;  /* 0x000000031e037220 */ /* 0x040fe20000410000 */
        /* <DEDUP_REMOVED lines=8> */
[----:B------:R-:W-:Y:S02]  /*f2b0*/  F2FP.SATFINITE.E4M3.F32.PACK_AB_MERGE_C R6, R15, R6, R13 ;  /* 0x000000060f06723e */ /* 0x000fe4000480700d */
[----:B------:R-:W-:-:S05]  /*f2c0*/  F2FP.SATFINITE.E4M3.F32.PACK_AB_MERGE_C R7, R10, R7, R12 ;  /* 0x000000070a07723e */ /* 0x000fca000480700c */
[----:B------:R2:W-:Y:S01]  /*f2d0*/  STS.128 [R0+0x2000], R4 ;  /* 0x0020000400007388 */ /* 0x0005e20000000c00 */
[----:B------:R-:W-:Y:S05]  /*f2e0*/  BRA `(.L_x_452) ;  /* 0x0000001c00ac7947 */ /* 0x000fea0003800000 */
.L_x_442:
[----:B------:R-:W-:-:S03]  /*f2f0*/  UMOV UR4, 0xffffffff ;  /* 0xffffffff00047882 */ /* 0x000fc60000000000 */
[----:B------:R-:W-:Y:S05]  /*f300*/  BRA.DIV UR4, `(.L_x_455) ;  /* 0x0000018204107947 */ /* 0x000fea000b800000 */
[----:B------:R0:W1:Y:S04]  /*f310*/  SHFL.IDX PT, R21, R24, RZ, 0x1c1f ;  /* 0x001c1fff18157589 */ /* 0x00006800000e0000 */
[----:B------:R0:W2:Y:S04]  /*f320*/  SHFL.IDX PT, R14, R122, RZ, 0x1c1f ;  /* 0x001c1fff7a0e7589 */ /* 0x0000a800000e0000 */
[----:B------:R0:W3:Y:S04]  /*f330*/  SHFL.IDX PT, R3, R26, RZ, 0x1c1f ;  /* 0x001c1fff1a037589 */ /* 0x0000e800000e0000 */
[----:B------:R0:W4:Y:S02]  /*f340*/  SHFL.IDX PT, R25, R27, RZ, 0x1c1f ;  /* 0x001c1fff1b197589 */ /* 0x00012400000e0000 */
.L_x_662:
[----:B0-----:R-:W5:Y:S01]  /*f350*/  LDL R24, [R1+0x88] ;  /* 0x0000880001187983 */ /* 0x001f620000100800 */
[----:B------:R-:W-:Y:S01]  /*f360*/  ULDC UR4, c[0x0][0x448] ;  /* 0x0001120000047ab9 */ /* 0x000fe20000000800 */
[----:B------:R-:W-:Y:S01]  /*f370*/  BSSY B1, `(.L_x_456) ;  /* 0x0000013000017945 */ /* 0x000fe20003800000 */
[----:B------:R-:W-:Y:S01]  /*f380*/  IMAD R32, R136, UR4, RZ ;  /* 0x0000000488207c24 */ /* 0x000fe2000f8e02ff */
[----:B------:R-:W-:Y:S02]  /*f390*/  CS2R R8, SRZ ;  /* 0x0000000000087805 */ /* 0x000fe4000001ff00 */
[----:B------:R-:W-:Y:S02]  /*f3a0*/  CS2R R6, SRZ ;  /* 0x0000000000067805 */ /* 0x000fe4000001ff00 */
[----:B------:R-:W-:Y:S02]  /*f3b0*/  CS2R R4, SRZ ;  /* 0x0000000000047805 */ /* 0x000fe4000001ff00 */
[----:B------:R-:W-:-:S02]  /*f3c0*/  CS2R R10, SRZ ;  /* 0x00000000000a7805 */ /* 0x000fc4000001ff00 */
[----:B------:R-:W-:Y:S02]  /*f3d0*/  ISETP.GE.AND P0, PT, R0, R32, PT ;  /* 0x000000200000720c */ /* 0x000fe40003f06270 */
[----:B-----5:R-:W-:-:S11]  /*f3e0*/  LEA.HI R20, R24, R24, RZ, 0x1 ;  /* 0x0000001818147211 */ /* 0x020fd600078f08ff */
[----:B------:R-:W-:Y:S05]  /*f3f0*/  @P0 BRA `(.L_x_457) ;  /* 0x0000000000280947 */ /* 0x000fea0003800000 */
[----:B------:R-:W-:Y:S01]  /*f400*/  ULDC UR4, c[0x0][0x3f4] ;  /* 0x0000fd0000047ab9 */ /* 0x000fe20000000800 */
[C---:B--2---:R-:W-:Y:S02]  /*f410*/  IADD3 R14, P1, R18.reuse, R14, RZ ;  /* 0x0000000e120e7210 */ /* 0x044fe40007f3e0ff */
[----:B------:R-:W-:Y:S02]  /*f420*/  CS2R R8, SRZ ;  /* 0x0000000000087805 */ /* 0x000fe4000001ff00 */
[C---:B------:R-:W-:Y:S02]  /*f430*/  ISETP.GE.AND P2, PT, R18.reuse, UR4, PT ;  /* 0x0000000412007c0c */ /* 0x040fe4000bf46270 */
[----:B-1----:R-:W-:Y:S01]  /*f440*/  IADD3 R12, P0, R18, R21, RZ ;  /* 0x00000015120c7210 */ /* 0x002fe20007f1e0ff */
[----:B----4-:R-:W-:-:S03]  /*f450*/  IMAD.X R15, R25, 0x1, R19, P1 ;  /* 0x00000001190f7824 */ /* 0x010fc600008e0613 */
[----:B---3--:R-:W-:-:S07]  /*f460*/  IADD3.X R13, R3, R19, RZ, P0, !PT ;  /* 0x00000013030d7210 */ /* 0x008fce00007fe4ff */
[----:B------:R-:W-:Y:S05]  /*f470*/  @P2 BRA `(.L_x_457) ;  /* 0x0000000000082947 */ /* 0x000fea0003800000 */
[----:B------:R0:W5:Y:S04]  /*f480*/  LD.E.128 R4, desc[UR60][R12.64] ;  /* 0x0000003c0c047980 */ /* 0x000168000c101d00 */
[----:B------:R0:W5:Y:S02]  /*f490*/  LD.E.128 R8, desc[UR60][R14.64] ;  /* 0x0000003c0e087980 */ /* 0x000164000c101d00 */
.L_x_457:
[----:B------:R-:W-:Y:S05]  /*f4a0*/  BSYNC B1 ;  /* 0x0000000000017941 */ /* 0x000fea0003800000 */
.L_x_456:
[----:B------:R-:W-:Y:S01]  /*f4b0*/  LOP3.LUT R20, R20, 0xfffffffe, RZ, 0xc0, !PT ;  /* 0xfffffffe14147812 */ /* 0x000fe200078ec0ff */
[----:B------:R-:W-:Y:S01]  /*f4c0*/  IMAD R32, R121, -0x80, R32 ;  /* 0xffffff8079207824 */ /* 0x000fe200078e0220 */
[----:B-----5:R-:W-:Y:S01]  /*f4d0*/  SHF.R.U32.HI R0, RZ, 0x8, R4 ;  /* 0x00000008ff007819 */ /* 0x020fe20000011604 */
[----:B------:R-:W-:Y:S01]  /*f4e0*/  BSSY B1, `(.L_x_458) ;  /* 0x0000034000017945 */ /* 0x000fe20003800000 */
[----:B---3--:R-:W-:Y:S01]  /*f4f0*/  LOP3.LUT R3, R4, 0xff, RZ, 0xc0, !PT ;  /* 0x000000ff04037812 */ /* 0x008fe200078ec0ff */
[----:B------:R-:W-:Y:S01]  /*f500*/  IMAD.IADD R20, R24, 0x1, -R20 ;  /* 0x0000000118147824 */ /* 0x000fe200078e0a14 */
[----:B------:R-:W-:Y:S02]  /*f510*/  LOP3.LUT R0, R0, 0xff, RZ, 0xc0, !PT ;  /* 0x000000ff00007812 */ /* 0x000fe400078ec0ff */
[----:B----4-:R-:W-:Y:S02]  /*f520*/  SHF.R.U32.HI R25, RZ, 0x8, R7 ;  /* 0x00000008ff197819 */ /* 0x010fe40000011607 */
[----:B------:R-:W-:-:S02]  /*f530*/  SHF.L.U32 R35, R20, 0x1f, RZ ;  /* 0x0000001f14237819 */ /* 0x000fc400000006ff */
[----:B0-----:R-:W-:Y:S02]  /*f540*/  PRMT R13, R0, 0x7604, R3 ;  /* 0x00007604000d7816 */ /* 0x001fe40000000003 */
[----:B------:R-:W0:Y:S01]  /*f550*/  SYNCS.PHASECHK.TRANS64.TRYWAIT P1, [R16+URZ+0x2e800], R35 ;  /* 0x02e80023100075a7 */ /* 0x000e22000802017f */
[----:B------:R-:W-:Y:S02]  /*f560*/  SHF.R.U32.HI R0, RZ, 0x8, R6 ;  /* 0x00000008ff007819 */ /* 0x000fe40000011606 */
[----:B--2---:R-:W-:Y:S02]  /*f570*/  LOP3.LUT R14, R6, 0xff, RZ, 0xc0, !PT ;  /* 0x000000ff060e7812 */ /* 0x004fe400078ec0ff */
[----:B------:R-:W-:Y:S02]  /*f580*/  LOP3.LUT R20, R7, 0xff, RZ, 0xc0, !PT ;  /* 0x000000ff07147812 */ /* 0x000fe400078ec0ff */
[----:B-1----:R-:W-:Y:S02]  /*f590*/  LOP3.LUT R21, R0, 0xff, RZ, 0xc0, !PT ;  /* 0x000000ff00157812 */ /* 0x002fe400078ec0ff */
[----:B------:R-:W-:-:S02]  /*f5a0*/  LOP3.LUT R25, R25, 0xff, RZ, 0xc0, !PT ;  /* 0x000000ff19197812 */ /* 0x000fc400078ec0ff */
[----:B------:R-:W-:Y:S02]  /*f5b0*/  SHF.R.U32.HI R0, RZ, 0x8, R8 ;  /* 0x00000008ff007819 */ /* 0x000fe40000011608 */
[----:B------:R-:W-:Y:S02]  /*f5c0*/  SHF.R.U32.HI R33, RZ, 0x8, R11 ;  /* 0x00000008ff217819 */ /* 0x000fe4000001160b */
[----:B------:R-:W-:Y:S01]  /*f5d0*/  SHF.R.U32.HI R15, RZ, 0x8, R5 ;  /* 0x00000008ff0f7819 */ /* 0x000fe20000011605 */
[----:B------:R-:W1:Y:S01]  /*f5e0*/  LDC R3, c[0x0][0x3f4] ;  /* 0x0000fd00ff037b82 */ /* 0x000e620000000800 */
[----:B------:R-:W-:Y:S02]  /*f5f0*/  SHF.R.U32.HI R29, RZ, 0x8, R9 ;  /* 0x00000008ff1d7819 */ /* 0x000fe40000011609 */
[----:B------:R-:W-:Y:S02]  /*f600*/  PRMT R21, R21, 0x7604, R14 ;  /* 0x0000760415157816 */ /* 0x000fe4000000000e */
[----:B------:R-:W-:-:S02]  /*f610*/  PRMT R20, R25, 0x7604, R20 ;  /* 0x0000760419147816 */ /* 0x000fc40000000014 */
[----:B------:R-:W-:Y:S02]  /*f620*/  LOP3.LUT R14, R8, 0xff, RZ, 0xc0, !PT ;  /* 0x000000ff080e7812 */ /* 0x000fe400078ec0ff */
[----:B------:R-:W-:Y:S02]  /*f630*/  LOP3.LUT R30, R11, 0xff, RZ, 0xc0, !PT ;  /* 0x000000ff0b1e7812 */ /* 0x000fe400078ec0ff */
[----:B------:R-:W-:Y:S02]  /*f640*/  LOP3.LUT R25, R0, 0xff, RZ, 0xc0, !PT ;  /* 0x000000ff00197812 */ /* 0x000fe400078ec0ff */
[----:B------:R-:W-:Y:S02]  /*f650*/  LOP3.LUT R33, R33, 0xff, RZ, 0xc0, !PT ;  /* 0x000000ff21217812 */ /* 0x000fe400078ec0ff */
[----:B------:R-:W-:Y:S02]  /*f660*/  LOP3.LUT R12, R5, 0xff, RZ, 0xc0, !PT ;  /* 0x000000ff050c7812 */ /* 0x000fe400078ec0ff */
[----:B------:R-:W-:-:S02]  /*f670*/  LOP3.LUT R15, R15, 0xff, RZ, 0xc0, !PT ;  /* 0x000000ff0f0f7812 */ /* 0x000fc400078ec0ff */
[----:B------:R-:W-:Y:S02]  /*f680*/  LOP3.LUT R24, R9, 0xff, RZ, 0xc0, !PT ;  /* 0x000000ff09187812 */ /* 0x000fe400078ec0ff */
[----:B------:R-:W-:Y:S02]  /*f690*/  LOP3.LUT R29, R29, 0xff, RZ, 0xc0, !PT ;  /* 0x000000ff1d1d7812 */ /* 0x000fe400078ec0ff */
[----:B------:R-:W-:Y:S02]  /*f6a0*/  PRMT R27, R25, 0x7604, R14 ;  /* 0x00007604191b7816 */ /* 0x000fe4000000000e */
[----:B------:R-:W-:Y:S02]  /*f6b0*/  PRMT R30, R33, 0x7604, R30 ;  /* 0x00007604211e7816 */ /* 0x000fe4000000001e */
[----:B------:R-:W-:Y:S02]  /*f6c0*/  SHF.R.U32.HI R0, RZ, 0x10, R5 ;  /* 0x00000010ff007819 */ /* 0x000fe40000011605 */
[----:B------:R-:W-:-:S02]  /*f6d0*/  SHF.R.U32.HI R25, RZ, 0x10, R7 ;  /* 0x00000010ff197819 */ /* 0x000fc40000011607 */
[----:B------:R-:W-:Y:S01]  /*f6e0*/  SHF.R.U32.HI R33, RZ, 0x10, R11 ;  /* 0x00000010ff217819 */ /* 0x000fe2000001160b */
[----:B------:R-:W-:Y:S01]  /*f6f0*/  IMAD.U32 R0, R0, 0x10000, RZ ;  /* 0x0001000000007824 */ /* 0x000fe200078e00ff */
[----:B------:R-:W-:Y:S01]  /*f700*/  PRMT R15, R15, 0x7604, R12 ;  /* 0x000076040f0f7816 */ /* 0x000fe2000000000c */
[----:B------:R-:W-:Y:S01]  /*f710*/  IMAD.U32 R25, R25, 0x10000, RZ ;  /* 0x0001000019197824 */ /* 0x000fe200078e00ff */
[----:B------:R-:W-:Y:S01]  /*f720*/  PRMT R24, R29, 0x7604, R24 ;  /* 0x000076041d187816 */ /* 0x000fe20000000018 */
[----:B------:R-:W-:Y:S01]  /*f730*/  IMAD.U32 R33, R33, 0x10000, RZ ;  /* 0x0001000021217824 */ /* 0x000fe200078e00ff */
[----:B------:R-:W-:Y:S02]  /*f740*/  SHF.R.U32.HI R12, RZ, 0x8, R10 ;  /* 0x00000008ff0c7819 */ /* 0x000fe4000001160a */
[----:B------:R-:W-:Y:S02]  /*f750*/  SHF.R.U32.HI R29, RZ, 0x10, R9 ;  /* 0x00000010ff1d7819 */ /* 0x000fe40000011609 */
[----:B------:R-:W-:-:S02]  /*f760*/  LOP3.LUT R26, R10, 0xff, RZ, 0xc0, !PT ;  /* 0x000000ff0a1a7812 */ /* 0x000fc400078ec0ff */
[----:B------:R-:W-:Y:S02]  /*f770*/  LOP3.LUT R31, R12, 0xff, RZ, 0xc0, !PT ;  /* 0x000000ff0c1f7812 */ /* 0x000fe400078ec0ff */
[----:B------:R-:W-:Y:S02]  /*f780*/  SHF.L.U32 R29, R29, 0x10, RZ ;  /* 0x000000101d1d7819 */ /* 0x000fe400000006ff */
[----:B------:R-:W-:Y:S02]  /*f790*/  PRMT R31, R31, 0x7604, R26 ;  /* 0x000076041f1f7816 */ /* 0x000fe4000000001a */
[----:B-1----:R-:W-:Y:S02]  /*f7a0*/  ISETP.GE.AND P0, PT, R18, R3, PT ;  /* 0x000000031200720c */ /* 0x002fe40003f06270 */
[----:B------:R-:W-:Y:S02]  /*f7b0*/  LOP3.LUT R15, R15, 0xff0000, R0, 0xf8, !PT ;  /* 0x00ff00000f0f7812 */ /* 0x000fe400078ef800 */
[----:B------:R-:W-:-:S02]  /*f7c0*/  LOP3.LUT R25, R20, 0xff0000, R25, 0xf8, !PT ;  /* 0x00ff000014197812 */ /* 0x000fc400078ef819 */
[----:B------:R-:W-:Y:S02]  /*f7d0*/  LOP3.LUT R29, R24, 0xff0000, R29, 0xf8, !PT ;  /* 0x00ff0000181d7812 */ /* 0x000fe400078ef81d */
[----:B------:R-:W-:Y:S02]  /*f7e0*/  LOP3.LUT R33, R30, 0xff0000, R33, 0xf8, !PT ;  /* 0x00ff00001e217812 */ /* 0x000fe400078ef821 */
[----:B------:R-:W-:Y:S02]  /*f7f0*/  VIMNMX R37, R32, 0x80, PT ;  /* 0x0000008020257848 */ /* 0x000fe40003fe0100 */
[----:B------:R-:W-:Y:S01]  /*f800*/  LOP3.LUT R13, R13, 0xff0000, R4, 0xf8, !PT ;  /* 0x00ff00000d0d7812 */ /* 0x000fe200078ef804 */
[----:B0-----:R-:W-:Y:S06]  /*f810*/  @!P1 BRA `(.L_x_459) ;  /* 0x0000017c003c9947 */ /* 0x001fec0003800000 */
.L_x_663:
[----:B------:R-:W-:Y:S05]  /*f820*/  BSYNC B1 ;  /* 0x0000000000017941 */ /* 0x000fea0003800000 */
.L_x_458:
[C---:B------:R-:W-:Y:S01]  /*f830*/  ISETP.GE.OR P1, PT, R228.reuse, R37, P0 ;  /* 0x00000025e400720c */ /* 0x040fe20000726670 */
[----:B------:R-:W-:Y:S01]  /*f840*/  VIADD R14, R228, 0x40 ;  /* 0x00000040e40e7836 */ /* 0x000fe20000000000 */
[----:B------:R-:W-:Y:S01]  /*f850*/  LOP3.LUT R0, R13, 0xff000000, R4, 0xf8, !PT ;  /* 0xff0000000d007812 */ /* 0x000fe200078ef804 */
[----:B------:R-:W-:Y:S01]  /*f860*/  BSSY B1, `(.L_x_460) ;  /* 0x00000d1000017945 */ /* 0x000fe20003800000 */
[----:B------:R-:W-:Y:S02]  /*f870*/  LOP3.LUT R12, R15, 0xff000000, R5, 0xf8, !PT ;  /* 0xff0000000f0c7812 */ /* 0x000fe400078ef805 */
[----:B------:R-:W-:Y:S02]  /*f880*/  LOP3.LUT R13, R21, 0xff0000, R6, 0xf8, !PT ;  /* 0x00ff0000150d7812 */ /* 0x000fe400078ef806 */
[----:B------:R-:W-:Y:S02]  /*f890*/  LOP3.LUT R15, R27, 0xff0000, R8, 0xf8, !PT ;  /* 0x00ff00001b0f7812 */ /* 0x000fe400078ef808 */
[----:B------:R-:W-:-:S02]  /*f8a0*/  LOP3.LUT R21, R31, 0xff0000, R10, 0xf8, !PT ;  /* 0x00ff00001f157812 */ /* 0x000fc400078ef80a */
[----:B------:R-:W-:Y:S02]  /*f8b0*/  ISETP.GE.OR P0, PT, R14, R37, P0 ;  /* 0x000000250e00720c */ /* 0x000fe40000706670 */
[----:B------:R-:W-:Y:S02]  /*f8c0*/  LOP3.LUT R13, R13, 0xff000000, R6, 0xf8, !PT ;  /* 0xff0000000d0d7812 */ /* 0x000fe400078ef806 */
[----:B------:R-:W-:Y:S02]  /*f8d0*/  LOP3.LUT R14, R25, 0xff000000, R7, 0xf8, !PT ;  /* 0xff000000190e7812 */ /* 0x000fe400078ef807 */
[----:B------:R-:W-:Y:S02]  /*f8e0*/  LOP3.LUT R15, R15, 0xff000000, R8, 0xf8, !PT ;  /* 0xff0000000f0f7812 */ /* 0x000fe400078ef808 */
[----:B------:R-:W-:Y:S02]  /*f8f0*/  LOP3.LUT R20, R29, 0xff000000, R9, 0xf8, !PT ;  /* 0xff0000001d147812 */ /* 0x000fe400078ef809 */
[----:B------:R-:W-:-:S02]  /*f900*/  LOP3.LUT R21, R21, 0xff000000, R10, 0xf8, !PT ;  /* 0xff00000015157812 */ /* 0x000fc400078ef80a */
[----:B------:R-:W-:Y:S01]  /*f910*/  LOP3.LUT R24, R33, 0xff000000, R11, 0xf8, !PT ;  /* 0xff00000021187812 */ /* 0x000fe200078ef80b */
[----:B------:R-:W-:Y:S06]  /*f920*/  @P1 BRA `(.L_x_461) ;  /* 0x0000000c00101947 */ /* 0x000fec0003800000 */
[----:B------:R-:W1:Y:S01]  /*f930*/  S2R R26, SR_TID.X ;  /* 0x00000000001a7919 */ /* 0x000e620000002100 */
[----:B------:R-:W-:Y:S01]  /*f940*/  IMAD.SHL.U32 R4, R229, 0x80, RZ ;  /* 0x00000080e5047824 */ /* 0x000fe200078e00ff */
[----:B------:R-:W-:Y:S01]  /*f950*/  F2FP.F16.E4M3.UNPACK_B R38, R0.H1 ;  /* 0x00000000ff26723e */ /* 0x000fe200030006ff */
[----:B------:R-:W-:Y:S01]  /*f960*/  IMAD.IADD R5, R18, 0x1, R3 ;  /* 0x0000000112057824 */ /* 0x000fe200078e0203 */
[-C--:B------:R-:W-:Y:S02]  /*f970*/  F2FP.F16.E4M3.UNPACK_B R42, R15.reuse.H1 ;  /* 0x0000000fff2a723e */ /* 0x080fe400030006ff */
[----:B------:R-:W-:Y:S01]  /*f980*/  LOP3.LUT R6, R4, 0x380, RZ, 0xc0, !PT ;  /* 0x0000038004067812 */ /* 0x000fe200078ec0ff */
[----:B------:R-:W-:Y:S01]  /*f990*/  HADD2.F32 R39, -RZ, R38.H0_H0 ;  /* 0x20000026ff277230 */ /* 0x000fe20000004100 */
[----:B------:R-:W-:Y:S01]  /*f9a0*/  F2FP.F16.E4M3.UNPACK_B R41, R15 ;  /* 0x0000000fff29723e */ /* 0x000fe200020006ff */
[----:B------:R-:W-:Y:S01]  /*f9b0*/  HADD2.F32 R40, -RZ, R42.H0_H0 ;  /* 0x2000002aff287230 */ /* 0x000fe20000004100 */
[----:B------:R-:W-:-:S02]  /*f9c0*/  LOP3.LUT R4, R6, 0x70, R18, 0xf8, !PT ;  /* 0x0000007006047812 */ /* 0x000fc400078ef812 */
[----:B------:R-:W-:Y:S02]  /*f9d0*/  SHF.R.U32.HI R9, RZ, 0x3, R6 ;  /* 0x00000003ff097819 */ /* 0x000fe40000011606 */
[----:B------:R-:W-:Y:S02]  /*f9e0*/  LOP3.LUT R5, R6, 0x70, R5, 0xf8, !PT ;  /* 0x0000007006057812 */ /* 0x000fe400078ef805 */
[-C--:B------:R-:W-:Y:S02]  /*f9f0*/  LOP3.LUT R25, R4, R9.reuse, RZ, 0x3c, !PT ;  /* 0x0000000904197212 */ /* 0x080fe400078e3cff */
[----:B------:R-:W-:Y:S01]  /*fa00*/  LOP3.LUT R9, R5, R9, RZ, 0x3c, !PT ;  /* 0x0000000905097212 */ /* 0x000fe200078e3cff */
[----:B-1----:R-:W-:-:S05]  /*fa10*/  VIADD R34, R26, 0xffffff80 ;  /* 0xffffff801a227836 */ /* 0x002fca0000000000 */
[----:B------:R-:W-:-:S04]  /*fa20*/  SHF.R.S32.HI R26, RZ, 0x1f, R34 ;  /* 0x0000001fff1a7819 */ /* 0x000fc80000011422 */
[----:B------:R-:W-:-:S04]  /*fa30*/  LEA.HI R26, R26, R34, RZ, 0x5 ;  /* 0x000000221a1a7211 */ /* 0x000fc800078f28ff */
[----:B------:R-:W-:-:S04]  /*fa40*/  SHF.L.U32 R26, R26, 0x5, RZ ;  /* 0x000000051a1a7819 */ /* 0x000fc800000006ff */
[----:B------:R-:W-:-:S04]  /*fa50*/  LOP3.LUT R26, R26, 0xfffffc00, RZ, 0xc0, !PT ;  /* 0xfffffc001a1a7812 */ /* 0x000fc800078ec0ff */
[C-C-:B------:R-:W-:Y:S02]  /*fa60*/  IADD3 R25, R16.reuse, R25, R26.reuse ;  /* 0x0000001910197210 */ /* 0x140fe40007ffe01a */
[----:B------:R-:W-:-:S03]  /*fa70*/  IADD3 R26, R16, R9, R26 ;  /* 0x00000009101a7210 */ /* 0x000fc60007ffe01a */
[----:B------:R-:W1:Y:S04]  /*fa80*/  LDS.128 R4, [R25+0x1c400] ;  /* 0x01c4000019047984 */ /* 0x000e680000000c00 */
[----:B------:R-:W2:Y:S01]  /*fa90*/  LDS.128 R8, [R26+0x1c400] ;  /* 0x01c400001a087984 */ /* 0x000ea20000000c00 */
[-C--:B-1----:R-:W-:Y:S02]  /*faa0*/  F2FP.F16.E4M3.UNPACK_B R27, R4.reuse ;  /* 0x00000004ff1b723e */ /* 0x082fe400020006ff */
[----:B------:R-:W-:Y:S02]  /*fab0*/  F2FP.F16.E4M3.UNPACK_B R4, R4.H1 ;  /* 0x00000004ff04723e */ /* 0x000fe400030006ff */
[----:B--2---:R-:W-:Y:S02]  /*fac0*/  F2FP.F16.E4M3.UNPACK_B R33, R8.H1 ;  /* 0x00000008ff21723e */ /* 0x004fe400030006ff */
[----:B------:R-:W-:-:S02]  /*fad0*/  F2FP.F16.E4M3.UNPACK_B R29, R5 ;  /* 0x00000005ff1d723e */ /* 0x000fc400020006ff */
[----:B------:R-:W-:Y:S01]  /*fae0*/  F2FP.F16.E4M3.UNPACK_B R30, R5.H1 ;  /* 0x00000005ff1e723e */ /* 0x000fe200030006ff */
[--C-:B------:R-:W-:Y:S01]  /*faf0*/  HADD2.F32 R34, -RZ, R33.reuse.H0_H0 ;  /* 0x20000021ff227230 */ /* 0x100fe20000004100 */
[-C--:B0-----:R-:W-:Y:S01]  /*fb00*/  F2FP.F16.E4M3.UNPACK_B R35, R9.reuse ;  /* 0x00000009ff23723e */ /* 0x081fe200020006ff */
[----:B------:R-:W-:Y:S01]  /*fb10*/  HADD2.F32 R5, -RZ, R4.H0_H0 ;  /* 0x20000004ff057230 */ /* 0x000fe20000004100 */
[----:B------:R-:W-:Y:S01]  /*fb20*/  F2FP.F16.E4M3.UNPACK_B R36, R9.H1 ;  /* 0x00000009ff24723e */ /* 0x000fe200030006ff */
[----:B------:R-:W-:Y:S02]  /*fb30*/  HADD2.F32 R33, -RZ, R33.H1_H1 ;  /* 0x30000021ff217230 */ /* 0x000fe40000004100 */
[CC--:B------:R-:W-:Y:S01]  /*fb40*/  FMUL.FTZ R9, R34.reuse, R39.reuse ;  /* 0x0000002722097220 */ /* 0x0c0fe20000410000 */
[----:B------:R-:W-:Y:S01]  /*fb50*/  FMUL.FTZ R44, R34, R40 ;  /* 0x00000028222c7220 */ /* 0x000fe20000410000 */
[----:B------:R-:W-:Y:S02]  /*fb60*/  F2FP.F16.E4M3.UNPACK_B R8, R8 ;  /* 0x00000008ff08723e */ /* 0x000fe400020006ff */
[C---:B------:R-:W-:Y:S01]  /*fb70*/  FFMA.FTZ R46, R5.reuse, R40, R9 ;  /* 0x00000028052e7223 */ /* 0x040fe20000010009 */
[----:B------:R-:W-:Y:S01]  /*fb80*/  FFMA.FTZ R45, R5, R39, -R44 ;  /* 0x00000027052d7223 */ /* 0x000fe2000001082c */
[----:B------:R-:W-:Y:S01]  /*fb90*/  HADD2.F32 R40, -RZ, R38.H1_H1 ;  /* 0x30000026ff287230 */ /* 0x000fe20000004100 */
[----:B------:R-:W-:Y:S01]  /*fba0*/  F2FP.F16.E4M3.UNPACK_B R38, R0 ;  /* 0x00000000ff26723e */ /* 0x000fe200020006ff */
[----:B------:R-:W-:Y:S01]  /*fbb0*/  HADD2.F32 R44, -RZ, R42.H1_H1 ;  /* 0x3000002aff2c7230 */ /* 0x000fe20000004100 */
[----:B------:R-:W-:Y:S01]  /*fbc0*/  F2FP.F16.E4M3.UNPACK_B R37, R10 ;  /* 0x0000000aff25723e */ /* 0x000fe200020006ff */
[----:B------:R-:W-:-:S02]  /*fbd0*/  HADD2.F32 R42, -RZ, R41.H0_H0 ;  /* 0x20000029ff2a7230 */ /* 0x000fc40000004100 */
[C---:B------:R-:W-:Y:S01]  /*fbe0*/  FMUL.FTZ R43, R33.reuse, R40 ;  /* 0x00000028212b7220 */ /* 0x040fe20000410000 */
[----:B------:R-:W-:Y:S02]  /*fbf0*/  HADD2.F32 R9, -RZ, R8.H0_H0 ;  /* 0x20000008ff097230 */ /* 0x000fe40000004100 */
[----:B------:R-:W-:Y:S01]  /*fc00*/  FMUL.FTZ R48, R33, R44 ;  /* 0x0000002c21307220 */ /* 0x000fe20000410000 */
[----:B------:R-:W-:Y:S01]  /*fc10*/  HADD2.F32 R5, -RZ, R4.H1_H1 ;  /* 0x30000004ff057230 */ /* 0x000fe20000004100 */
[----:B------:R-:W-:Y:S01]  /*fc20*/  F2FP.F16.E4M3.UNPACK_B R10, R10.H1 ;  /* 0x0000000aff0a723e */ /* 0x000fe200030006ff */
[----:B------:R-:W-:Y:S02]  /*fc30*/  HADD2.F32 R39, -RZ, R38.H0_H0 ;  /* 0x20000026ff277230 */ /* 0x000fe40000004100 */
[----:B------:R-:W-:Y:S01]  /*fc40*/  FMUL.FTZ R33, R9, R42 ;  /* 0x0000002a09217220 */ /* 0x000fe20000410000 */
[----:B------:R-:W-:Y:S02]  /*fc50*/  HADD2.F32 R4, -RZ, R27.H0_H0 ;  /* 0x2000001bff047230 */ /* 0x000fe40000004100 */
[C---:B------:R-:W-:Y:S01]  /*fc60*/  FFMA.FTZ R47, R5.reuse, R44, R43 ;  /* 0x0000002c052f7223 */ /* 0x040fe2000001002b */
[----:B------:R-:W-:Y:S01]  /*fc70*/  FFMA.FTZ R48, R5, R40, -R48 ;  /* 0x0000002805307223 */ /* 0x000fe20000010830 */
[----:B------:R-:W-:Y:S01]  /*fc80*/  FMUL.FTZ R9, R9, R39 ;  /* 0x0000002709097220 */ /* 0x000fe20000410000 */
[----:B------:R-:W-:-:S02]  /*fc90*/  HADD2.F32 R5, -RZ, R36.H0_H0 ;  /* 0x20000024ff057230 */ /* 0x000fc40000004100 */
[C---:B------:R-:W-:Y:S01]  /*fca0*/  FFMA.FTZ R43, R4.reuse, R39, -R33 ;  /* 0x00000027042b7223 */ /* 0x040fe20000010821 */
[----:B------:R-:W-:Y:S01]  /*fcb0*/  F2FP.F16.E4M3.UNPACK_B R39, R20.H1 ;  /* 0x00000014ff27723e */ /* 0x000fe200030006ff */
[----:B------:R-:W-:Y:S01]  /*fcc0*/  FFMA.FTZ R42, R4, R42, R9 ;  /* 0x0000002a042a7223 */ /* 0x000fe20000010009 */
[----:B------:R-:W-:Y:S01]  /*fcd0*/  F2FP.F16.E4M3.UNPACK_B R9, R12.H1 ;  /* 0x0000000cff09723e */ /* 0x000fe200030006ff */
[----:B------:R-:W-:Y:S01]  /*fce0*/  HADD2.F32 R41, -RZ, R41.H1_H1 ;  /* 0x30000029ff297230 */ /* 0x000fe20000004100 */
[-C--:B------:R-:W-:Y:S01]  /*fcf0*/  F2FP.F16.E4M3.UNPACK_B R31, R6.reuse ;  /* 0x00000006ff1f723e */ /* 0x080fe200020006ff */
[----:B------:R-:W-:Y:S01]  /*fd00*/  HADD2.F32 R40, -RZ, R39.H0_H0 ;  /* 0x20000027ff287230 */ /* 0x000fe20000004100 */
[----:B------:R-:W-:Y:S01]  /*fd10*/  F2FP.F16.E4M3.UNPACK_B R6, R6.H1 ;  /* 0x00000006ff06723e */ /* 0x000fe200030006ff */
[----:B------:R-:W-:Y:S01]  /*fd20*/  HADD2.F32 R8, -RZ, R8.H1_H1 ;  /* 0x30000008ff087230 */ /* 0x000fe20000004100 */
[----:B------:R-:W-:Y:S01]  /*fd30*/  F2FP.F16.E4M3.UNPACK_B R34, R11 ;  /* 0x0000000bff22723e */ /* 0x000fe200020006ff */
[----:B------:R-:W-:-:S02]  /*fd40*/  HADD2.F32 R38, -RZ, R38.H1_H1 ;  /* 0x30000026ff267230 */ /* 0x000fc40000004100 */
[C---:B------:R-:W-:Y:S01]  /*fd50*/  FMUL.FTZ R49, R5.reuse, R40 ;  /* 0x0000002805317220 */ /* 0x040fe20000410000 */
[----:B------:R-:W-:Y:S02]  /*fd60*/  HADD2.F32 R33, -RZ, R9.H0_H0 ;  /* 0x20000009ff217230 */ /* 0x000fe40000004100 */
[C---:B------:R-:W-:Y:S01]  /*fd70*/  FMUL.FTZ R44, R8.reuse, R41 ;  /* 0x00000029082c7220 */ /* 0x040fe20000410000 */
[----:B------:R-:W-:Y:S02]  /*fd80*/  HADD2.F32 R4, -RZ, R30.H0_H0 ;  /* 0x2000001eff047230 */ /* 0x000fe40000004100 */
[----:B------:R-:W-:Y:S01]  /*fd90*/  FMUL.FTZ R8, R8, R38 ;  /* 0x0000002608087220 */ /* 0x000fe20000410000 */
[----:B------:R-:W-:Y:S02]  /*fda0*/  HADD2.F32 R27, -RZ, R27.H1_H1 ;  /* 0x3000001bff1b7230 */ /* 0x000fe40000004100 */
[----:B------:R-:W-:Y:S01]  /*fdb0*/  FMUL.FTZ R5, R5, R33 ;  /* 0x0000002105057220 */ /* 0x000fe20000410000 */
[----:B------:R-:W-:-:S02]  /*fdc0*/  HADD2.F32 R39, -RZ, R39.H1_H1 ;  /* 0x30000027ff277230 */ /* 0x000fc40000004100 */
[C---:B------:R-:W-:Y:S01]  /*fdd0*/  FFMA.FTZ R50, R4.reuse, R33, -R49 ;  /* 0x0000002104327223 */ /* 0x040fe20000010831 */
[----:B------:R-:W-:Y:S01]  /*fde0*/  F2FP.F16.E4M3.UNPACK_B R33, R20 ;  /* 0x00000014ff21723e */ /* 0x000fe200020006ff */
[C---:B------:R-:W-:Y:S01]  /*fdf0*/  FFMA.FTZ R44, R27.reuse, R38, -R44 ;  /* 0x000000261b2c7223 */ /* 0x040fe2000001082c */
[----:B------:R-:W-:Y:S01]  /*fe00*/  FFMA.FTZ R41, R27, R41, R8 ;  /* 0x000000291b297223 */ /* 0x000fe20000010008 */
[----:B------:R-:W-:Y:S01]  /*fe10*/  HADD2.F32 R36, -RZ, R36.H1_H1 ;  /* 0x30000024ff247230 */ /* 0x000fe20000004100 */
[----:B------:R-:W-:Y:S01]  /*fe20*/  F2FP.F16.E4M3.UNPACK_B R8, R12 ;  /* 0x0000000cff08723e */ /* 0x000fe200020006ff */
[----:B------:R-:W-:Y:S02]  /*fe30*/  HADD2.F32 R27, -RZ, R9.H1_H1 ;  /* 0x30000009ff1b7230 */ /* 0x000fe40000004100 */
[----:B------:R-:W-:Y:S01]  /*fe40*/  FFMA.FTZ R51, R4, R40, R5 ;  /* 0x0000002804337223 */ /* 0x000fe20000010005 */
[----:B------:R-:W-:Y:S02]  /*fe50*/  HADD2.F32 R38, -RZ, R33.H0_H0 ;  /* 0x20000021ff267230 */ /* 0x000fe40000004100 */
[----:B------:R-:W-:Y:S01]  /*fe60*/  FMUL.FTZ R53, R36, R39 ;  /* 0x0000002724357220 */ /* 0x000fe20000410000 */
[----:B------:R-:W-:-:S02]  /*fe70*/  HADD2.F32 R5, -RZ, R35.H0_H0 ;  /* 0x20000023ff057230 */ /* 0x000fc40000004100 */
[----:B------:R-:W-:Y:S01]  /*fe80*/  FMUL.FTZ R36, R36, R27 ;  /* 0x0000001b24247220 */ /* 0x000fe20000410000 */
[----:B------:R-:W-:Y:S01]  /*fe90*/  HADD2.F32 R30, -RZ, R30.H1_H1 ;  /* 0x3000001eff1e7230 */ /* 0x000fe20000004100 */
[----:B------:R-:W-:Y:S01]  /*fea0*/  F2FP.F16.E4M3.UNPACK_B R11, R11.H1 ;  /* 0x0000000bff0b723e */ /* 0x000fe200030006ff */
[----:B------:R-:W-:Y:S02]  /*feb0*/  HADD2.F32 R9, -RZ, R8.H0_H0 ;  /* 0x20000008ff097230 */ /* 0x000fe40000004100 */
[C---:B------:R-:W-:Y:S01]  /*fec0*/  FMUL.FTZ R49, R5.reuse, R38 ;  /* 0x0000002605317220 */ /* 0x040fe20000410000 */
[----:B------:R-:W-:Y:S02]  /*fed0*/  HADD2.F32 R4, -RZ, R29.H0_H0 ;  /* 0x2000001dff047230 */ /* 0x000fe40000004100 */
[C---:B------:R-:W-:Y:S01]  /*fee0*/  FFMA.FTZ R52, R30.reuse, R39, R36 ;  /* 0x000000271e347223 */ /* 0x040fe20000010024 */
[----:B------:R-:W-:Y:S01]  /*fef0*/  FFMA.FTZ R53, R30, R27, -R53 ;  /* 0x0000001b1e357223 */ /* 0x000fe20000010835 */
[----:B------:R-:W-:Y:S01]  /*ff00*/  FMUL.FTZ R5, R5, R9 ;  /* 0x0000000905057220 */ /* 0x000fe20000410000 */
[----:B------:R-:W-:Y:S01]  /*ff10*/  F2FP.F16.E4M3.UNPACK_B R36, R21.H1 ;  /* 0x00000015ff24723e */ /* 0x000fe200030006ff */
[----:B------:R-:W-:Y:S01]  /*ff20*/  FFMA.FTZ R49, R4, R9, -R49 ;  /* 0x0000000904317223 */ /* 0x000fe20000010831 */
[----:B------:R-:W-:Y:S01]  /*ff30*/  HADD2.F32 R30, -RZ, R33.H1_H1 ;  /* 0x30000021ff1e7230 */ /* 0x000fe20000004100 */
[----:B------:R-:W-:Y:S01]  /*ff40*/  F2FP.F16.E4M3.UNPACK_B R9, R13.H1 ;  /* 0x0000000dff09723e */ /* 0x000fe200030006ff */
[----:B------:R-:W-:-:S02]  /*ff50*/  HADD2.F32 R35, -RZ, R35.H1_H1 ;  /* 0x30000023ff237230 */ /* 0x000fc40000004100 */
[----:B------:R-:W-:Y:S01]  /*ff60*/  FFMA.FTZ R38, R4, R38, R5 ;  /* 0x0000002604267223 */ /* 0x000fe20000010005 */
[----:B------:R-:W-:Y:S01]  /*ff70*/  HADD2.F32 R8, -RZ, R8.H1_H1 ;  /* 0x30000008ff087230 */ /* 0x000fe20000004100 */
[-C--:B------:R-:W-:Y:S01]  /*ff80*/  F2FP.F16.E4M3.UNPACK_B R32, R7.reuse ;  /* 0x00000007ff20723e */ /* 0x080fe200020006ff */
[----:B------:R-:W-:Y:S02]  /*ff90*/  HADD2.F32 R33, -RZ, R36.H0_H0 ;  /* 0x20000024ff217230 */ /* 0x000fe40000004100 */
[C---:B------:R-:W-:Y:S01]  /*ffa0*/  FMUL.FTZ R40, R35.reuse, R30 ;  /* 0x0000001e23287220 */ /* 0x040fe20000410000 */
[----:B------:R-:W-:Y:S02]  /*ffb0*/  HADD2.F32 R5, -RZ, R10.H0_H0 ;  /* 0x2000000aff057230 */ /* 0x000fe40000004100 */
[----:B------:R-:W-:Y:S01]  /*ffc0*/  FMUL.FTZ R35, R35, R8 ;  /* 0x0000000823237220 */ /* 0x000fe20000410000 */
[----:B------:R-:W-:Y:S01]  /*ffd0*/  HADD2.F32 R29, -RZ, R29.H1_H1 ;  /* 0x3000001dff1d7230 */ /* 0x000fe20000004100 */
[----:B------:R-:W-:Y:S01]  /*ffe0*/  F2FP.F16.E4M3.UNPACK_B R7, R7.H1 ;  /* 0x00000007ff07723e */ /* 0x000fe200030006ff */
[----:B------:R-:W-:-:S02]  /*fff0*/  HADD2.F32 R27, -RZ, R9.H0_H0 ;  /* 0x20000009ff1b7230 */ /* 0x000fc40000004100 */
[----:B------:R-:W-:Y:S01]  /*10000*/  FMUL.FTZ R39, R5, R33 ;  /* 0x0000002105277220 */ /* 0x000fe20000410000 */
[----:B------:R-:W-:Y:S02]  /*10010*/  HADD2.F32 R4, -RZ, R6.H0_H0 ;  /* 0x20000006ff047230 */ /* 0x000fe40000004100 */
[C---:B------:R-:W-:Y:S01]  /*10020*/  FFMA.FTZ R40, R29.reuse, R8, -R40 ;  /* 0x000000081d287223 */ /* 0x040fe20000010828 */
[----:B------:R-:W-:Y:S01]  /*10030*/  FFMA.FTZ R35, R29, R30, R35 ;  /* 0x0000001e1d237223 */ /* 0x000fe20000010023 */
[-C--:B------:R-:W-:Y:S01]  /*10040*/  FMUL.FTZ R54, R5, R27.reuse ;  /* 0x0000001b05367220 */ /* 0x080fe20000410000 */
[----:B------:R-:W-:Y:S02]  /*10050*/  HADD2.F32 R29, -RZ, R36.H1_H1 ;  /* 0x30000024ff1d7230 */ /* 0x000fe40000004100 */
[----:B------:R-:W-:Y:S01]  /*10060*/  FFMA.FTZ R39, R4, R27, -R39 ;  /* 0x0000001b04277223 */ /* 0x000fe20000010827 */
[----:B------:R-:W-:Y:S01]  /*10070*/  HADD2.F32 R10, -RZ, R10.H1_H1 ;  /* 0x3000000aff0a7230 */ /* 0x000fe20000004100 */
[----:B------:R-:W-:Y:S01]  /*10080*/  F2FP.F16.E4M3.UNPACK_B R27, R21 ;  /* 0x00000015ff1b723e */ /* 0x000fe200020006ff */
[----:B------:R-:W-:-:S02]  /*10090*/  HADD2.F32 R9, -RZ, R9.H1_H1 ;  /* 0x30000009ff097230 */ /* 0x000fc40000004100 */
[----:B------:R-:W-:Y:S01]  /*100a0*/  FFMA.FTZ R33, R4, R33, R54 ;  /* 0x0000002104217223 */ /* 0x000fe20000010036 */
[----:B------:R-:W-:Y:S01]  /*100b0*/  HADD2.F32 R6, -RZ, R6.H1_H1 ;  /* 0x30000006ff067230 */ /* 0x000fe20000004100 */
[----:B------:R-:W-:Y:S01]  /*100c0*/  F2FP.F16.E4M3.UNPACK_B R8, R13 ;  /* 0x0000000dff08723e */ /* 0x000fe200020006ff */
[C---:B------:R-:W-:Y:S01]  /*100d0*/  FMUL.FTZ R55, R10.reuse, R29 ;  /* 0x0000001d0a377220 */ /* 0x040fe20000410000 */
[-C--:B------:R-:W-:Y:S01]  /*100e0*/  FMUL.FTZ R4, R10, R9.reuse ;  /* 0x000000090a047220 */ /* 0x080fe20000410000 */
[----:B------:R-:W-:Y:S02]  /*100f0*/  HADD2.F32 R10, -RZ, R27.H0_H0 ;  /* 0x2000001bff0a7230 */ /* 0x000fe40000004100 */
[----:B------:R-:W-:Y:S02]  /*10100*/  HADD2.F32 R5, -RZ, R37.H0_H0 ;  /* 0x20000025ff057230 */ /* 0x000fe40000004100 */
[C---:B------:R-:W-:Y:S01]  /*10110*/  FFMA.FTZ R56, R6.reuse, R9, -R55 ;  /* 0x0000000906387223 */ /* 0x040fe20000010837 */
[----:B------:R-:W-:Y:S01]  /*10120*/  FFMA.FTZ R58, R6, R29, R4 ;  /* 0x0000001d063a7223 */ /* 0x000fe20000010004 */
[----:B------:R-:W-:-:S02]  /*10130*/  HADD2.F32 R6, -RZ, R8.H0_H0 ;  /* 0x20000008ff067230 */ /* 0x000fc40000004100 */
[----:B------:R-:W-:Y:S02]  /*10140*/  HADD2.F32 R4, -RZ, R31.H0_H0 ;  /* 0x2000001fff047230 */ /* 0x000fe40000004100 */
[C---:B------:R-:W-:Y:S01]  /*10150*/  FMUL.FTZ R9, R5.reuse, R10 ;  /* 0x0000000a05097220 */ /* 0x040fe20000410000 */
[----:B------:R-:W-:Y:S02]  /*10160*/  HADD2.F32 R30, -RZ, R27.H1_H1 ;  /* 0x3000001bff1e7230 */ /* 0x000fe40000004100 */
[-C--:B------:R-:W-:Y:S01]  /*10170*/  FMUL.FTZ R5, R5, R6.reuse ;  /* 0x0000000605057220 */ /* 0x080fe20000410000 */
[----:B------:R-:W-:Y:S02]  /*10180*/  HADD2.F32 R37, -RZ, R37.H1_H1 ;  /* 0x30000025ff257230 */ /* 0x000fe40000004100 */
[----:B------:R-:W-:Y:S01]  /*10190*/  FFMA.FTZ R27, R4, R6, -R9 ;  /* 0x00000006041b7223 */ /* 0x000fe20000010809 */
[----:B------:R-:W-:Y:S01]  /*101a0*/  HADD2.F32 R8, -RZ, R8.H1_H1 ;  /* 0x30000008ff087230 */ /* 0x000fe20000004100 */
[----:B------:R-:W-:Y:S01]  /*101b0*/  F2FP.F16.E4M3.UNPACK_B R9, R24.H1 ;  /* 0x00000018ff09723e */ /* 0x000fe200030006ff */
[----:B------:R-:W-:-:S02]  /*101c0*/  HADD2.F32 R31, -RZ, R31.H1_H1 ;  /* 0x3000001fff1f7230 */ /* 0x000fc40000004100 */
[----:B------:R-:W-:Y:S01]  /*101d0*/  FFMA.FTZ R29, R4, R10, R5 ;  /* 0x0000000a041d7223 */ /* 0x000fe20000010005 */
[C---:B------:R-:W-:Y:S01]  /*101e0*/  FMUL.FTZ R6, R37.reuse, R30 ;  /* 0x0000001e25067220 */ /* 0x040fe20000410000 */
[----:B------:R-:W-:Y:S01]  /*101f0*/  F2FP.F16.E4M3.UNPACK_B R4, R14.H1 ;  /* 0x0000000eff04723e */ /* 0x000fe200030006ff */
[-C--:B------:R-:W-:Y:S01]  /*10200*/  FMUL.FTZ R37, R37, R8.reuse ;  /* 0x0000000825257220 */ /* 0x080fe20000410000 */
[----:B------:R-:W-:Y:S02]  /*10210*/  HADD2.F32 R10, -RZ, R9.H0_H0 ;  /* 0x20000009ff0a7230 */ /* 0x000fe40000004100 */
[C---:B------:R-:W-:Y:S01]  /*10220*/  FFMA.FTZ R36, R31.reuse, R8, -R6 ;  /* 0x000000081f247223 */ /* 0x040fe20000010806 */
[----:B------:R-:W-:Y:S02]  /*10230*/  HADD2.F32 R5, -RZ, R11.H0_H0 ;  /* 0x2000000bff057230 */ /* 0x000fe40000004100 */
[----:B------:R-:W-:Y:S01]  /*10240*/  FFMA.FTZ R54, R31, R30, R37 ;  /* 0x0000001e1f367223 */ /* 0x000fe20000010025 */
[----:B------:R-:W-:-:S02]  /*10250*/  HADD2.F32 R6, -RZ, R4.H0_H0 ;  /* 0x20000004ff067230 */ /* 0x000fc40000004100 */
[----:B------:R-:W-:Y:S02]  /*10260*/  HADD2.F32 R8, -RZ, R4.H1_H1 ;  /* 0x30000004ff087230 */ /* 0x000fe40000004100 */
[C---:B------:R-:W-:Y:S01]  /*10270*/  FMUL.FTZ R31, R5.reuse, R10 ;  /* 0x0000000a051f7220 */ /* 0x040fe20000410000 */
[----:B------:R-:W-:Y:S02]  /*10280*/  HADD2.F32 R4, -RZ, R7.H0_H0 ;  /* 0x20000007ff047230 */ /* 0x000fe40000004100 */
[----:B------:R-:W-:Y:S02]  /*10290*/  HADD2.F32 R30, -RZ, R9.H1_H1 ;  /* 0x30000009ff1e7230 */ /* 0x000fe40000004100 */
[-C--:B------:R-:W-:Y:S01]  /*102a0*/  FMUL.FTZ R9, R5, R6.reuse ;  /* 0x0000000605097220 */ /* 0x080fe20000410000 */
[----:B------:R-:W-:Y:S02]  /*102b0*/  HADD2.F32 R11, -RZ, R11.H1_H1 ;  /* 0x3000000bff0b7230 */ /* 0x000fe40000004100 */
[C---:B------:R-:W-:Y:S01]  /*102c0*/  FFMA.FTZ R37, R4.reuse, R6, -R31 ;  /* 0x0000000604257223 */ /* 0x040fe2000001081f */
[----:B------:R-:W-:Y:S01]  /*102d0*/  HADD2.F32 R7, -RZ, R7.H1_H1 ;  /* 0x30000007ff077230 */ /* 0x000fe20000004100 */
[----:B------:R-:W-:Y:S01]  /*102e0*/  F2FP.F16.E4M3.UNPACK_B R5, R14 ;  /* 0x0000000eff05723e */ /* 0x000fe200020006ff */
[----:B------:R-:W-:Y:S01]  /*102f0*/  FFMA.FTZ R55, R4, R10, R9 ;  /* 0x0000000a04377223 */ /* 0x000fe20000010009 */
[C---:B------:R-:W-:Y:S01]  /*10300*/  FMUL.FTZ R6, R11.reuse, R30 ;  /* 0x0000001e0b067220 */ /* 0x040fe20000410000 */
[----:B------:R-:W-:Y:S01]  /*10310*/  FMUL.FTZ R11, R11, R8 ;  /* 0x000000080b0b7220 */ /* 0x000fe20000410000 */
[----:B------:R-:W-:-:S02]  /*10320*/  F2FP.F16.E4M3.UNPACK_B R4, R24 ;  /* 0x00000018ff04723e */ /* 0x000fc400020006ff */
[C---:B------:R-:W-:Y:S01]  /*10330*/  FFMA.FTZ R60, R7.reuse, R8, -R6 ;  /* 0x00000008073c7223 */ /* 0x040fe20000010806 */
[----:B------:R-:W-:Y:S01]  /*10340*/  FFMA.FTZ R62, R7, R30, R11 ;  /* 0x0000001e073e7223 */ /* 0x000fe2000001000b */
[--C-:B------:R-:W-:Y:S02]  /*10350*/  HADD2.F32 R6, -RZ, R5.reuse.H0_H0 ;  /* 0x20000005ff067230 */ /* 0x100fe40000004100 */
[----:B------:R-:W-:Y:S02]  /*10360*/  HADD2.F32 R7, -RZ, R5.H1_H1 ;  /* 0x30000005ff077230 */ /* 0x000fe40000004100 */
[----:B------:R-:W-:Y:S01]  /*10370*/  HADD2.F32 R8, -RZ, R4.H0_H0 ;  /* 0x20000004ff087230 */ /* 0x000fe20000004100 */
[----:B------:R-:W-:Y:S01]  /*10380*/  F2FP.SATFINITE.E4M3.F32.PACK_AB_MERGE_C R55, R62, R55, RZ ;  /* 0x000000373e37723e */ /* 0x000fe200048070ff */
[----:B------:R-:W-:Y:S02]  /*10390*/  HADD2.F32 R5, -RZ, R34.H0_H0 ;  /* 0x20000022ff057230 */ /* 0x000fe40000004100 */
[----:B------:R-:W-:-:S02]  /*103a0*/  HADD2.F32 R9, -RZ, R4.H1_H1 ;  /* 0x30000004ff097230 */ /* 0x000fc40000004100 */
[----:B------:R-:W-:Y:S02]  /*103b0*/  HADD2.F32 R34, -RZ, R34.H1_H1 ;  /* 0x30000022ff227230 */ /* 0x000fe40000004100 */
[C---:B------:R-:W-:Y:S01]  /*103c0*/  FMUL.FTZ R11, R5.reuse, R8 ;  /* 0x00000008050b7220 */ /* 0x040fe20000410000 */
[--C-:B------:R-:W-:Y:S02]  /*103d0*/  HADD2.F32 R4, -RZ, R32.reuse.H0_H0 ;  /* 0x20000020ff047230 */ /* 0x100fe40000004100 */
[-C--:B------:R-:W-:Y:S01]  /*103e0*/  FMUL.FTZ R5, R5, R6.reuse ;  /* 0x0000000605057220 */ /* 0x080fe20000410000 */
[----:B------:R-:W-:Y:S02]  /*103f0*/  HADD2.F32 R32, -RZ, R32.H1_H1 ;  /* 0x30000020ff207230 */ /* 0x000fe40000004100 */
[C---:B------:R-:W-:Y:S01]  /*10400*/  FMUL.FTZ R31, R34.reuse, R9 ;  /* 0x00000009221f7220 */ /* 0x040fe20000410000 */
[-C--:B------:R-:W-:Y:S01]  /*10410*/  FMUL.FTZ R10, R34, R7.reuse ;  /* 0x00000007220a7220 */ /* 0x080fe20000410000 */
[C---:B------:R-:W-:Y:S01]  /*10420*/  FFMA.FTZ R11, R4.reuse, R6, -R11 ;  /* 0x00000006040b7223 */ /* 0x040fe2000001080b */
[----:B------:R-:W-:Y:S01]  /*10430*/  FFMA.FTZ R30, R4, R8, R5 ;  /* 0x00000008041e7223 */ /* 0x000fe20000010005 */
[C---:B------:R-:W-:Y:S01]  /*10440*/  FFMA.FTZ R34, R32.reuse, R7, -R31 ;  /* 0x0000000720227223 */ /* 0x040fe2000001081f */
[----:B------:R-:W-:Y:S01]  /*10450*/  FFMA.FTZ R31, R32, R9, R10 ;  /* 0x00000009201f7223 */ /* 0x000fe2000001000a */
[----:B------:R-:W-:-:S02]  /*10460*/  F2FP.SATFINITE.E4M3.F32.PACK_AB_MERGE_C R4, R48, R45, RZ ;  /* 0x0000002d3004723e */ /* 0x000fc400048070ff */
[----:B------:R-:W-:Y:S02]  /*10470*/  F2FP.SATFINITE.E4M3.F32.PACK_AB_MERGE_C R5, R53, R50, RZ ;  /* 0x000000323505723e */ /* 0x000fe400048070ff */
[----:B------:R-:W-:Y:S02]  /*10480*/  F2FP.SATFINITE.E4M3.F32.PACK_AB_MERGE_C R6, R56, R39, RZ ;  /* 0x000000273806723e */ /* 0x000fe400048070ff */
[----:B------:R-:W-:Y:S02]  /*10490*/  F2FP.SATFINITE.E4M3.F32.PACK_AB_MERGE_C R7, R60, R37, RZ ;  /* 0x000000253c07723e */ /* 0x000fe400048070ff */
[----:B------:R-:W-:Y:S02]  /*104a0*/  F2FP.SATFINITE.E4M3.F32.PACK_AB_MERGE_C R8, R47, R46, RZ ;  /* 0x0000002e2f08723e */ /* 0x000fe400048070ff */
[----:B------:R-:W-:Y:S02]  /*104b0*/  F2FP.SATFINITE.E4M3.F32.PACK_AB_MERGE_C R9, R52, R51, RZ ;  /* 0x000000333409723e */ /* 0x000fe400048070ff */
[----:B------:R-:W-:-:S02]  /*104c0*/  F2FP.SATFINITE.E4M3.F32.PACK_AB_MERGE_C R10, R58, R33, RZ ;  /* 0x000000213a0a723e */ /* 0x000fc400048070ff */
[----:B------:R-:W-:Y:S02]  /*104d0*/  F2FP.SATFINITE.E4M3.F32.PACK_AB_MERGE_C R4, R44, R43, R4 ;  /* 0x0000002b2c04723e */ /* 0x000fe40004807004 */
[----:B------:R-:W-:Y:S02]  /*104e0*/  F2FP.SATFINITE.E4M3.F32.PACK_AB_MERGE_C R5, R40, R49, R5 ;  /* 0x000000312805723e */ /* 0x000fe40004807005 */
[----:B------:R-:W-:Y:S02]  /*104f0*/  F2FP.SATFINITE.E4M3.F32.PACK_AB_MERGE_C R6, R36, R27, R6 ;  /* 0x0000001b2406723e */ /* 0x000fe40004807006 */
[----:B------:R-:W-:Y:S02]  /*10500*/  F2FP.SATFINITE.E4M3.F32.PACK_AB_MERGE_C R7, R34, R11, R7 ;  /* 0x0000000b2207723e */ /* 0x000fe40004807007 */
[----:B------:R-:W-:Y:S02]  /*10510*/  F2FP.SATFINITE.E4M3.F32.PACK_AB_MERGE_C R8, R41, R42, R8 ;  /* 0x0000002a2908723e */ /* 0x000fe40004807008 */
[----:B------:R-:W-:Y:S01]  /*10520*/  F2FP.SATFINITE.E4M3.F32.PACK_AB_MERGE_C R9, R35, R38, R9 ;  /* 0x000000262309723e */ /* 0x000fe20004807009 */
[----:B------:R1:W-:Y:S01]  /*10530*/  STS.128 [R25+0x1c400], R4 ;  /* 0x01c4000419007388 */ /* 0x0003e20000000c00 */
[----:B------:R-:W-:-:S02]  /*10540*/  F2FP.SATFINITE.E4M3.F32.PACK_AB_MERGE_C R10, R54, R29, R10 ;  /* 0x0000001d360a723e */ /* 0x000fc4000480700a */
[----:B------:R-:W-:-:S05]  /*10550*/  F2FP.SATFINITE.E4M3.F32.PACK_AB_MERGE_C R11, R31, R30, R55 ;  /* 0x0000001e1f0b723e */ /* 0x000fca0004807037 */
[----:B------:R1:W-:Y:S02]  /*10560*/  STS.128 [R26+0x1c400], R8 ;  /* 0x01c400081a007388 */ /* 0x0003e40000000c00 */
.L_x_461:
[----:B------:R-:W-:Y:S05]  /*10570*/  BSYNC B1 ;  /* 0x0000000000017941 */ /* 0x000fea0003800000 */
.L_x_460:
[----:B------:R-:W-:Y:S05]  /*10580*/  @P0 BRA `(.L_x_452) ;  /* 0x0000000c00040947 */ /* 0x000fea0003800000 */
[----:B-1----:R-:W2:Y:S01]  /*10590*/  LDL R8, [R1+0x68] ;  /* 0x0000680001087983 */ /* 0x002ea20000100800 */
[C---:B------:R-:W-:Y:S02]  /*105a0*/  VIADD R4, R228.reuse, 0x40 ;  /* 0x00000040e4047836 */ /* 0x040fe40000000000 */
[----:B------:R-:W-:Y:S01]  /*105b0*/  VIADD R5, R228, 0x40 ;  /* 0x00000040e4057836 */ /* 0x000fe20000000000 */
[----:B------:R-:W3:Y:S01]  /*105c0*/  LDL R49, [R1+0x9c] ;  /* 0x00009c0001317983 */ /* 0x000ee20000100800 */
[----:B------:R-:W-:-:S03]  /*105d0*/  IMAD.SHL.U32 R4, R4, 0x80, RZ ;  /* 0x0000008004047824 */ /* 0x000fc600078e00ff */
[----:B------:R-:W-:Y:S01]  /*105e0*/  SHF.L.U32 R5, R5, 0x7, RZ ;  /* 0x0000000705057819 */ /* 0x000fe200000006ff */
[----:B------:R-:W-:Y:S01]  /*105f0*/  IMAD.IADD R3, R18, 0x1, R3 ;  /* 0x0000000112037824 */ /* 0x000fe200078e0203 */
[----:B------:R-:W-:Y:S02]  /*10600*/  LOP3.LUT R4, R4, 0x380, RZ, 0xc0, !PT ;  /* 0x0000038004047812 */ /* 0x000fe400078ec0ff */
[----:B------:R-:W-:Y:S02]  /*10610*/  LOP3.LUT R5, R5, 0x380, RZ, 0xc0, !PT ;  /* 0x0000038005057812 */ /* 0x000fe400078ec0ff */
[----:B------:R-:W-:Y:S02]  /*10620*/  SHF.R.U32.HI R4, RZ, 0x3, R4 ;  /* 0x00000003ff047819 */ /* 0x000fe40000011604 */
[----:B------:R-:W-:-:S04]  /*10630*/  LOP3.LUT R3, R5, 0x70, R3, 0xf8, !PT ;  /* 0x0000007005037812 */ /* 0x000fc800078ef803 */
[----:B------:R-:W-:Y:S02]  /*10640*/  LOP3.LUT R3, R3, R4, RZ, 0x3c, !PT ;  /* 0x0000000403037212 */ /* 0x000fe400078e3cff */
[----:B------:R-:W-:Y:S02]  /*10650*/  F2FP.F16.E4M3.UNPACK_B R37, R0.H1 ;  /* 0x00000000ff25723e */ /* 0x000fe400030006ff */
[----:B------:R-:W-:-:S03]  /*10660*/  F2FP.F16.E4M3.UNPACK_B R41, R15.H1 ;  /* 0x0000000fff29723e */ /* 0x000fc600030006ff */
[----:B0-----:R-:W-:Y:S02]  /*10670*/  HADD2.F32 R35, -RZ, R37.H0_H0 ;  /* 0x20000025ff237230 */ /* 0x001fe40000004100 */
[--C-:B------:R-:W-:Y:S02]  /*10680*/  HADD2.F32 R39, -RZ, R41.reuse.H0_H0 ;  /* 0x20000029ff277230 */ /* 0x100fe40000004100 */
[----:B------:R-:W-:Y:S02]  /*10690*/  HADD2.F32 R46, -RZ, R41.H1_H1 ;  /* 0x30000029ff2e7230 */ /* 0x000fe40000004100 */
[----:B------:R-:W-:Y:S01]  /*106a0*/  HADD2.F32 R40, -RZ, R37.H1_H1 ;  /* 0x30000025ff287230 */ /* 0x000fe20000004100 */
[----:B------:R-:W-:Y:S02]  /*106b0*/  F2FP.F16.E4M3.UNPACK_B R45, R20 ;  /* 0x00000014ff2d723e */ /* 0x000fe400020006ff */
[----:B--2---:R-:W-:Y:S01]  /*106c0*/  IADD3 R3, R16, R3, R8 ;  /* 0x0000000310037210 */ /* 0x004fe20007ffe008 */
[----:B---3--:R-:W0:Y:S04]  /*106d0*/  LDS.128 R4, [R49+0x1c400] ;  /* 0x01c4000031047984 */ /* 0x008e280000000c00 */
[----:B------:R-:W1:Y:S01]  /*106e0*/  LDS.128 R8, [R3+0x1c400] ;  /* 0x01c4000003087984 */ /* 0x000e620000000c00 */
[----:B0-----:R-:W-:-:S02]  /*106f0*/  F2FP.F16.E4M3.UNPACK_B R25, R4 ;  /* 0x00000004ff19723e */ /* 0x001fc400020006ff */
[----:B-1----:R-:W-:Y:S02]  /*10700*/  F2FP.F16.E4M3.UNPACK_B R31, R8.H1 ;  /* 0x00000008ff1f723e */ /* 0x002fe400030006ff */
[----:B------:R-:W-:-:S03]  /*10710*/  F2FP.F16.E4M3.UNPACK_B R4, R4.H1 ;  /* 0x00000004ff04723e */ /* 0x000fc600030006ff */
[--C-:B------:R-:W-:Y:S01]  /*10720*/  HADD2.F32 R32, -RZ, R31.reuse.H0_H0 ;  /* 0x2000001fff207230 */ /* 0x100fe20000004100 */
[-C--:B------:R-:W-:Y:S02]  /*10730*/  F2FP.F16.E4M3.UNPACK_B R26, R5.reuse ;  /* 0x00000005ff1a723e */ /* 0x080fe400020006ff */
[----:B------:R-:W-:Y:S01]  /*10740*/  F2FP.F16.E4M3.UNPACK_B R27, R5.H1 ;  /* 0x00000005ff1b723e */ /* 0x000fe200030006ff */
[----:B------:R-:W-:Y:S02]  /*10750*/  HADD2.F32 R5, -RZ, R4.H0_H0 ;  /* 0x20000004ff057230 */ /* 0x000fe40000004100 */
[-C--:B------:R-:W-:Y:S01]  /*10760*/  FMUL.FTZ R38, R35, R32.reuse ;  /* 0x0000002023267220 */ /* 0x080fe20000410000 */
[C---:B------:R-:W-:Y:S01]  /*10770*/  FMUL.FTZ R36, R39.reuse, R32 ;  /* 0x0000002027247220 */ /* 0x040fe20000410000 */
[----:B------:R-:W-:Y:S02]  /*10780*/  F2FP.F16.E4M3.UNPACK_B R8, R8 ;  /* 0x00000008ff08723e */ /* 0x000fe400020006ff */
[----:B------:R-:W-:Y:S01]  /*10790*/  FFMA.FTZ R38, R39, R5, R38 ;  /* 0x0000000527267223 */ /* 0x000fe20000010026 */
[----:B------:R-:W-:Y:S01]  /*107a0*/  F2FP.F16.E4M3.UNPACK_B R39, R15 ;  /* 0x0000000fff27723e */ /* 0x000fe200020006ff */
[----:B------:R-:W-:Y:S01]  /*107b0*/  FFMA.FTZ R35, R35, R5, -R36 ;  /* 0x0000000523237223 */ /* 0x000fe20000010824 */
[----:B------:R-:W-:Y:S01]  /*107c0*/  F2FP.F16.E4M3.UNPACK_B R36, R0 ;  /* 0x00000000ff24723e */ /* 0x000fe200020006ff */
[----:B------:R-:W-:-:S02]  /*107d0*/  HADD2.F32 R31, -RZ, R31.H1_H1 ;  /* 0x3000001fff1f7230 */ /* 0x000fc40000004100 */
[----:B------:R-:W-:Y:S02]  /*107e0*/  HADD2.F32 R44, -RZ, R39.H0_H0 ;  /* 0x20000027ff2c7230 */ /* 0x000fe40000004100 */
[----:B------:R-:W-:Y:S02]  /*107f0*/  HADD2.F32 R5, -RZ, R8.H0_H0 ;  /* 0x20000008ff057230 */ /* 0x000fe40000004100 */
[-C--:B------:R-:W-:Y:S01]  /*10800*/  FMUL.FTZ R37, R46, R31.reuse ;  /* 0x0000001f2e257220 */ /* 0x080fe20000410000 */
[----:B------:R-:W-:Y:S02]  /*10810*/  HADD2.F32 R4, -RZ, R4.H1_H1 ;  /* 0x30000004ff047230 */ /* 0x000fe40000004100 */
[----:B------:R-:W-:Y:S01]  /*10820*/  FMUL.FTZ R31, R40, R31 ;  /* 0x0000001f281f7220 */ /* 0x000fe20000410000 */
[----:B------:R-:W-:Y:S02]  /*10830*/  HADD2.F32 R42, -RZ, R36.H0_H0 ;  /* 0x20000024ff2a7230 */ /* 0x000fe40000004100 */
[----:B------:R-:W-:Y:S01]  /*10840*/  FMUL.FTZ R15, R44, R5 ;  /* 0x000000052c0f7220 */ /* 0x000fe20000410000 */
[----:B------:R-:W-:-:S02]  /*10850*/  HADD2.F32 R0, -RZ, R25.H0_H0 ;  /* 0x20000019ff007230 */ /* 0x000fc40000004100 */
[----:B------:R-:W-:Y:S02]  /*10860*/  HADD2.F32 R43, -RZ, R39.H1_H1 ;  /* 0x30000027ff2b7230 */ /* 0x000fe40000004100 */
[----:B------:R-:W-:Y:S02]  /*10870*/  HADD2.F32 R8, -RZ, R8.H1_H1 ;  /* 0x30000008ff087230 */ /* 0x000fe40000004100 */
[----:B------:R-:W-:Y:S01]  /*10880*/  HADD2.F32 R41, -RZ, R36.H1_H1 ;  /* 0x30000024ff297230 */ /* 0x000fe20000004100 */
[----:B------:R-:W-:Y:S01]  /*10890*/  F2FP.F16.E4M3.UNPACK_B R33, R9 ;  /* 0x00000009ff21723e */ /* 0x000fe200020006ff */
[----:B------:R-:W-:Y:S01]  /*108a0*/  FMUL.FTZ R5, R42, R5 ;  /* 0x000000052a057220 */ /* 0x000fe20000410000 */
[----:B------:R-:W-:Y:S01]  /*108b0*/  FFMA.FTZ R31, R46, R4, R31 ;  /* 0x000000042e1f7223 */ /* 0x000fe2000001001f */
[----:B------:R-:W-:Y:S01]  /*108c0*/  FFMA.FTZ R15, R42, R0, -R15 ;  /* 0x000000002a0f7223 */ /* 0x000fe2000001080f */
[----:B------:R-:W-:Y:S01]  /*108d0*/  F2FP.F16.E4M3.UNPACK_B R9, R9.H1 ;  /* 0x00000009ff09723e */ /* 0x000fe200030006ff */
[----:B------:R-:W-:Y:S01]  /*108e0*/  HADD2.F32 R25, -RZ, R25.H1_H1 ;  /* 0x30000019ff197230 */ /* 0x000fe20000004100 */
[----:B------:R-:W-:Y:S01]  /*108f0*/  F2FP.F16.E4M3.UNPACK_B R46, R20.H1 ;  /* 0x00000014ff2e723e */ /* 0x000fe200030006ff */
[----:B------:R-:W-:Y:S01]  /*10900*/  FMUL.FTZ R36, R43, R8 ;  /* 0x000000082b247220 */ /* 0x000fe20000410000 */
[----:B------:R-:W-:Y:S01]  /*10910*/  F2FP.F16.E4M3.UNPACK_B R42, R12.H1 ;  /* 0x0000000cff2a723e */ /* 0x000fe200030006ff */
[----:B------:R-:W-:Y:S01]  /*10920*/  FMUL.FTZ R8, R41, R8 ;  /* 0x0000000829087220 */ /* 0x000fe20000410000 */
[----:B------:R-:W-:Y:S01]  /*10930*/  FFMA.FTZ R40, R40, R4, -R37 ;  /* 0x0000000428287223 */ /* 0x000fe20000010825 */
[----:B------:R-:W-:Y:S01]  /*10940*/  FFMA.FTZ R5, R44, R0, R5 ;  /* 0x000000002c057223 */ /* 0x000fe20000010005 */
[----:B------:R-:W-:-:S02]  /*10950*/  HADD2.F32 R48, -RZ, R46.H0_H0 ;  /* 0x2000002eff307230 */ /* 0x000fc40000004100 */
[-C--:B------:R-:W-:Y:S01]  /*10960*/  FFMA.FTZ R8, R43, R25.reuse, R8 ;  /* 0x000000192b087223 */ /* 0x080fe20000010008 */
[--C-:B------:R-:W-:Y:S02]  /*10970*/  HADD2.F32 R4, -RZ, R9.reuse.H0_H0 ;  /* 0x20000009ff047230 */ /* 0x100fe40000004100 */
[--C-:B------:R-:W-:Y:S02]  /*10980*/  HADD2.F32 R44, -RZ, R42.reuse.H0_H0 ;  /* 0x2000002aff2c7230 */ /* 0x100fe40000004100 */
[----:B------:R-:W-:Y:S02]  /*10990*/  HADD2.F32 R43, -RZ, R42.H1_H1 ;  /* 0x3000002aff2b7230 */ /* 0x000fe40000004100 */
[----:B------:R-:W-:Y:S02]  /*109a0*/  HADD2.F32 R9, -RZ, R9.H1_H1 ;  /* 0x30000009ff097230 */ /* 0x000fe40000004100 */
[----:B------:R-:W-:Y:S01]  /*109b0*/  FFMA.FTZ R36, R41, R25, -R36 ;  /* 0x0000001929247223 */ /* 0x000fe20000010824 */
[----:B------:R-:W-:-:S02]  /*109c0*/  HADD2.F32 R0, -RZ, R27.H0_H0 ;  /* 0x2000001bff007230 */ /* 0x000fc40000004100 */
[-C--:B------:R-:W-:Y:S01]  /*109d0*/  FMUL.FTZ R37, R48, R4.reuse ;  /* 0x0000000430257220 */ /* 0x080fe20000410000 */
[C---:B------:R-:W-:Y:S01]  /*109e0*/  FMUL.FTZ R39, R44.reuse, R4 ;  /* 0x000000042c277220 */ /* 0x040fe20000410000 */
[----:B------:R-:W-:Y:S01]  /*109f0*/  HADD2.F32 R47, -RZ, R46.H1_H1 ;  /* 0x3000002eff2f7230 */ /* 0x000fe20000004100 */
[----:B------:R-:W-:Y:S01]  /*10a00*/  F2FP.F16.E4M3.UNPACK_B R41, R12 ;  /* 0x0000000cff29723e */ /* 0x000fe200020006ff */
[----:B------:R-:W-:Y:S02]  /*10a10*/  HADD2.F32 R27, -RZ, R27.H1_H1 ;  /* 0x3000001bff1b7230 */ /* 0x000fe40000004100 */
[----:B------:R-:W-:Y:S01]  /*10a20*/  FMUL.FTZ R42, R43, R9 ;  /* 0x000000092b2a7220 */ /* 0x000fe20000410000 */
[----:B------:R-:W-:Y:S02]  /*10a30*/  HADD2.F32 R46, -RZ, R45.H0_H0 ;  /* 0x2000002dff2e7230 */ /* 0x000fe40000004100 */
[----:B------:R-:W-:Y:S02]  /*10a40*/  HADD2.F32 R4, -RZ, R33.H0_H0 ;  /* 0x20000021ff047230 */ /* 0x000fe40000004100 */
[-C--:B------:R-:W-:Y:S01]  /*10a50*/  FFMA.FTZ R37, R44, R0.reuse, -R37 ;  /* 0x000000002c257223 */ /* 0x080fe20000010825 */
[----:B------:R-:W-:Y:S01]  /*10a60*/  FFMA.FTZ R39, R48, R0, R39 ;  /* 0x0000000030277223 */ /* 0x000fe20000010027 */
[----:B------:R-:W-:-:S02]  /*10a70*/  HADD2.F32 R44, -RZ, R41.H0_H0 ;  /* 0x20000029ff2c7230 */ /* 0x000fc40000004100 */
[C---:B------:R-:W-:Y:S01]  /*10a80*/  FMUL.FTZ R12, R47.reuse, R9 ;  /* 0x000000092f0c7220 */ /* 0x040fe20000410000 */
[----:B------:R-:W-:Y:S01]  /*10a90*/  HADD2.F32 R0, -RZ, R26.H0_H0 ;  /* 0x2000001aff007230 */ /* 0x000fe20000004100 */
[----:B------:R-:W-:Y:S01]  /*10aa0*/  F2FP.F16.E4M3.UNPACK_B R34, R10 ;  /* 0x0000000aff22723e */ /* 0x000fe200020006ff */
[----:B------:R-:W-:Y:S01]  /*10ab0*/  FMUL.FTZ R9, R46, R4 ;  /* 0x000000042e097220 */ /* 0x000fe20000410000 */
[----:B------:R-:W-:Y:S01]  /*10ac0*/  FFMA.FTZ R42, R47, R27, R42 ;  /* 0x0000001b2f2a7223 */ /* 0x000fe2000001002a */
[----:B------:R-:W-:Y:S02]  /*10ad0*/  F2FP.F16.E4M3.UNPACK_B R10, R10.H1 ;  /* 0x0000000aff0a723e */ /* 0x000fe400030006ff */
[----:B------:R-:W-:Y:S01]  /*10ae0*/  F2FP.F16.E4M3.UNPACK_B R47, R21.H1 ;  /* 0x00000015ff2f723e */ /* 0x000fe200030006ff */
[C---:B------:R-:W-:Y:S01]  /*10af0*/  FMUL.FTZ R25, R44.reuse, R4 ;  /* 0x000000042c197220 */ /* 0x040fe20000410000 */
[----:B------:R-:W-:Y:S01]  /*10b00*/  F2FP.F16.E4M3.UNPACK_B R29, R6 ;  /* 0x00000006ff1d723e */ /* 0x000fe200020006ff */
[----:B------:R-:W-:Y:S01]  /*10b10*/  FFMA.FTZ R9, R44, R0, -R9 ;  /* 0x000000002c097223 */ /* 0x000fe20000010809 */
[----:B------:R-:W-:Y:S01]  /*10b20*/  F2FP.F16.E4M3.UNPACK_B R6, R6.H1 ;  /* 0x00000006ff06723e */ /* 0x000fe200030006ff */
[----:B------:R-:W-:Y:S01]  /*10b30*/  HADD2.F32 R50, -RZ, R47.H0_H0 ;  /* 0x2000002fff327230 */ /* 0x000fe20000004100 */
[----:B------:R-:W-:Y:S01]  /*10b40*/  F2FP.F16.E4M3.UNPACK_B R44, R13.H1 ;  /* 0x0000000dff2c723e */ /* 0x000fe200030006ff */
[----:B------:R-:W-:-:S02]  /*10b50*/  HADD2.F32 R4, -RZ, R10.H0_H0 ;  /* 0x2000000aff047230 */ /* 0x000fc40000004100 */
[----:B------:R-:W-:Y:S01]  /*10b60*/  FFMA.FTZ R20, R43, R27, -R12 ;  /* 0x0000001b2b147223 */ /* 0x000fe2000001080c */
[----:B------:R-:W-:Y:S01]  /*10b70*/  FFMA.FTZ R25, R46, R0, R25 ;  /* 0x000000002e197223 */ /* 0x000fe20000010019 */
[----:B------:R-:W-:Y:S02]  /*10b80*/  HADD2.F32 R48, -RZ, R45.H1_H1 ;  /* 0x3000002dff307230 */ /* 0x000fe40000004100 */
[----:B------:R-:W-:Y:S02]  /*10b90*/  HADD2.F32 R33, -RZ, R33.H1_H1 ;  /* 0x30000021ff217230 */ /* 0x000fe40000004100 */
[----:B------:R-:W-:Y:S02]  /*10ba0*/  HADD2.F32 R12, -RZ, R41.H1_H1 ;  /* 0x30000029ff0c7230 */ /* 0x000fe40000004100 */
[----:B------:R-:W-:Y:S01]  /*10bb0*/  FMUL.FTZ R41, R50, R4 ;  /* 0x0000000432297220 */ /* 0x000fe20000410000 */
[----:B------:R-:W-:Y:S02]  /*10bc0*/  HADD2.F32 R46, -RZ, R44.H0_H0 ;  /* 0x2000002cff2e7230 */ /* 0x000fe40000004100 */
[----:B------:R-:W-:-:S02]  /*10bd0*/  HADD2.F32 R0, -RZ, R6.H0_H0 ;  /* 0x20000006ff007230 */ /* 0x000fc40000004100 */
[-C--:B------:R-:W-:Y:S01]  /*10be0*/  FMUL.FTZ R27, R48, R33.reuse ;  /* 0x00000021301b7220 */ /* 0x080fe20000410000 */
[----:B------:R-:W-:Y:S02]  /*10bf0*/  HADD2.F32 R26, -RZ, R26.H1_H1 ;  /* 0x3000001aff1a7230 */ /* 0x000fe40000004100 */
[----:B------:R-:W-:Y:S01]  /*10c00*/  FMUL.FTZ R33, R12, R33 ;  /* 0x000000210c217220 */ /* 0x000fe20000410000 */
[C---:B------:R-:W-:Y:S01]  /*10c10*/  FMUL.FTZ R43, R46.reuse, R4 ;  /* 0x000000042e2b7220 */ /* 0x040fe20000410000 */
[----:B------:R-:W-:Y:S01]  /*10c20*/  FFMA.FTZ R41, R46, R0, -R41 ;  /* 0x000000002e297223 */ /* 0x000fe20000010829 */
[----:B------:R-:W-:Y:S02]  /*10c30*/  HADD2.F32 R46, -RZ, R47.H1_H1 ;  /* 0x3000002fff2e7230 */ /* 0x000fe40000004100 */
[----:B------:R-:W-:Y:S02]  /*10c40*/  HADD2.F32 R10, -RZ, R10.H1_H1 ;  /* 0x3000000aff0a7230 */ /* 0x000fe40000004100 */
[----:B------:R-:W-:-:S02]  /*10c50*/  HADD2.F32 R44, -RZ, R44.H1_H1 ;  /* 0x3000002cff2c7230 */ /* 0x000fc40000004100 */
[-C--:B------:R-:W-:Y:S01]  /*10c60*/  FFMA.FTZ R12, R12, R26.reuse, -R27 ;  /* 0x0000001a0c0c7223 */ /* 0x080fe2000001081b */
[----:B------:R-:W-:Y:S01]  /*10c70*/  FFMA.FTZ R26, R48, R26, R33 ;  /* 0x0000001a301a7223 */ /* 0x000fe20000010021 */
[----:B------:R-:W-:Y:S01]  /*10c80*/  F2FP.F16.E4M3.UNPACK_B R33, R21 ;  /* 0x00000015ff21723e */ /* 0x000fe200020006ff */
[----:B------:R-:W-:Y:S01]  /*10c90*/  HADD2.F32 R6, -RZ, R6.H1_H1 ;  /* 0x30000006ff067230 */ /* 0x000fe20000004100 */
[----:B------:R-:W-:Y:S01]  /*10ca0*/  F2FP.F16.E4M3.UNPACK_B R27, R13 ;  /* 0x0000000dff1b723e */ /* 0x000fe200020006ff */
[-C--:B------:R-:W-:Y:S01]  /*10cb0*/  FMUL.FTZ R13, R46, R10.reuse ;  /* 0x0000000a2e0d7220 */ /* 0x080fe20000410000 */
[C---:B------:R-:W-:Y:S01]  /*10cc0*/  FMUL.FTZ R21, R44.reuse, R10 ;  /* 0x0000000a2c157220 */ /* 0x040fe20000410000 */
[----:B------:R-:W-:Y:S02]  /*10cd0*/  HADD2.F32 R10, -RZ, R33.H0_H0 ;  /* 0x20000021ff0a7230 */ /* 0x000fe40000004100 */
[-C--:B------:R-:W-:Y:S01]  /*10ce0*/  FFMA.FTZ R44, R44, R6.reuse, -R13 ;  /* 0x000000062c2c7223 */ /* 0x080fe2000001080d */
[----:B------:R-:W-:Y:S01]  /*10cf0*/  FFMA.FTZ R46, R46, R6, R21 ;  /* 0x000000062e2e7223 */ /* 0x000fe20000010015 */
[----:B------:R-:W-:-:S02]  /*10d00*/  HADD2.F32 R4, -RZ, R34.H0_H0 ;  /* 0x20000022ff047230 */ /* 0x000fc40000004100 */
[----:B------:R-:W-:Y:S02]  /*10d10*/  HADD2.F32 R6, -RZ, R27.H0_H0 ;  /* 0x2000001bff067230 */ /* 0x000fe40000004100 */
[----:B------:R-:W-:Y:S01]  /*10d20*/  FFMA.FTZ R43, R50, R0, R43 ;  /* 0x00000000322b7223 */ /* 0x000fe2000001002b */
[----:B------:R-:W-:Y:S02]  /*10d30*/  HADD2.F32 R33, -RZ, R33.H1_H1 ;  /* 0x30000021ff217230 */ /* 0x000fe40000004100 */
[----:B------:R-:W-:Y:S02]  /*10d40*/  HADD2.F32 R34, -RZ, R34.H1_H1 ;  /* 0x30000022ff227230 */ /* 0x000fe40000004100 */
[-C--:B------:R-:W-:Y:S01]  /*10d50*/  FMUL.FTZ R13, R10, R4.reuse ;  /* 0x000000040a0d7220 */ /* 0x080fe20000410000 */
[----:B------:R-:W-:Y:S02]  /*10d60*/  HADD2.F32 R0, -RZ, R29.H0_H0 ;  /* 0x2000001dff007230 */ /* 0x000fe40000004100 */
[C---:B------:R-:W-:Y:S01]  /*10d70*/  FMUL.FTZ R21, R6.reuse, R4 ;  /* 0x0000000406157220 */ /* 0x040fe20000410000 */
[----:B------:R-:W-:Y:S01]  /*10d80*/  HADD2.F32 R27, -RZ, R27.H1_H1 ;  /* 0x3000001bff1b7230 */ /* 0x000fe20000004100 */
[-C--:B------:R-:W-:Y:S01]  /*10d90*/  F2FP.F16.E4M3.UNPACK_B R32, R11.reuse ;  /* 0x0000000bff20723e */ /* 0x080fe200020006ff */
[----:B------:R-:W-:Y:S01]  /*10da0*/  HADD2.F32 R29, -RZ, R29.H1_H1 ;  /* 0x3000001dff1d7230 */ /* 0x000fe20000004100 */
[----:B------:R-:W-:Y:S01]  /*10db0*/  F2FP.F16.E4M3.UNPACK_B R11, R11.H1 ;  /* 0x0000000bff0b723e */ /* 0x000fe200030006ff */
[----:B------:R-:W-:Y:S01]  /*10dc0*/  FMUL.FTZ R4, R33, R34 ;  /* 0x0000002221047220 */ /* 0x000fe20000410000 */
[----:B------:R-:W-:Y:S01]  /*10dd0*/  F2FP.F16.E4M3.UNPACK_B R47, R24.H1 ;  /* 0x00000018ff2f723e */ /* 0x000fe200030006ff */
[-C--:B------:R-:W-:Y:S01]  /*10de0*/  FFMA.FTZ R6, R6, R0.reuse, -R13 ;  /* 0x0000000006067223 */ /* 0x080fe2000001080d */
[----:B------:R-:W-:Y:S01]  /*10df0*/  FFMA.FTZ R10, R10, R0, R21 ;  /* 0x000000000a0a7223 */ /* 0x000fe20000010015 */
[----:B------:R-:W-:Y:S01]  /*10e00*/  F2FP.F16.E4M3.UNPACK_B R0, R14.H1 ;  /* 0x0000000eff00723e */ /* 0x000fe200030006ff */
[C---:B------:R-:W-:Y:S01]  /*10e10*/  FMUL.FTZ R34, R27.reuse, R34 ;  /* 0x000000221b227220 */ /* 0x040fe20000410000 */
[----:B------:R-:W-:Y:S01]  /*10e20*/  F2FP.F16.E4M3.UNPACK_B R30, R7 ;  /* 0x00000007ff1e723e */ /* 0x000fe200020006ff */
[----:B------:R-:W-:Y:S01]  /*10e30*/  FFMA.FTZ R13, R27, R29, -R4 ;  /* 0x0000001d1b0d7223 */ /* 0x000fe20000010804 */
[----:B------:R-:W-:Y:S01]  /*10e40*/  F2FP.F16.E4M3.UNPACK_B R7, R7.H1 ;  /* 0x00000007ff07723e */ /* 0x000fe200030006ff */
[----:B------:R-:W-:-:S02]  /*10e50*/  HADD2.F32 R48, -RZ, R47.H0_H0 ;  /* 0x2000002fff307230 */ /* 0x000fc40000004100 */
[----:B------:R-:W-:Y:S01]  /*10e60*/  FFMA.FTZ R29, R33, R29, R34 ;  /* 0x0000001d211d7223 */ /* 0x000fe20000010022 */
[----:B------:R-:W-:Y:S02]  /*10e70*/  HADD2.F32 R4, -RZ, R11.H0_H0 ;  /* 0x2000000bff047230 */ /* 0x000fe40000004100 */
[--C-:B------:R-:W-:Y:S02]  /*10e80*/  HADD2.F32 R34, -RZ, R0.reuse.H0_H0 ;  /* 0x20000000ff227230 */ /* 0x100fe40000004100 */
[----:B------:R-:W-:Y:S02]  /*10e90*/  HADD2.F32 R45, -RZ, R0.H1_H1 ;  /* 0x30000000ff2d7230 */ /* 0x000fe40000004100 */
[-C--:B------:R-:W-:Y:S01]  /*10ea0*/  FMUL.FTZ R21, R48, R4.reuse ;  /* 0x0000000430157220 */ /* 0x080fe20000410000 */
[----:B------:R-:W-:Y:S02]  /*10eb0*/  HADD2.F32 R0, -RZ, R7.H0_H0 ;  /* 0x20000007ff007230 */ /* 0x000fe40000004100 */
[----:B------:R-:W-:Y:S01]  /*10ec0*/  FMUL.FTZ R27, R34, R4 ;  /* 0x00000004221b7220 */ /* 0x000fe20000410000 */
[----:B------:R-:W-:-:S02]  /*10ed0*/  HADD2.F32 R47, -RZ, R47.H1_H1 ;  /* 0x3000002fff2f7230 */ /* 0x000fc40000004100 */
[----:B------:R-:W-:Y:S02]  /*10ee0*/  HADD2.F32 R11, -RZ, R11.H1_H1 ;  /* 0x3000000bff0b7230 */ /* 0x000fe40000004100 */
[----:B------:R-:W-:Y:S01]  /*10ef0*/  FFMA.FTZ R33, R34, R0, -R21 ;  /* 0x0000000022217223 */ /* 0x000fe20000010815 */
[----:B------:R-:W-:Y:S01]  /*10f00*/  HADD2.F32 R7, -RZ, R7.H1_H1 ;  /* 0x30000007ff077230 */ /* 0x000fe20000004100 */
[----:B------:R-:W-:Y:S01]  /*10f10*/  F2FP.F16.E4M3.UNPACK_B R21, R14 ;  /* 0x0000000eff15723e */ /* 0x000fe200020006ff */
[----:B------:R-:W-:Y:S01]  /*10f20*/  FFMA.FTZ R14, R48, R0, R27 ;  /* 0x00000000300e7223 */ /* 0x000fe2000001001b */
[-C--:B------:R-:W-:Y:S01]  /*10f30*/  FMUL.FTZ R4, R47, R11.reuse ;  /* 0x0000000b2f047220 */ /* 0x080fe20000410000 */
[C---:B------:R-:W-:Y:S01]  /*10f40*/  FMUL.FTZ R34, R45.reuse, R11 ;  /* 0x0000000b2d227220 */ /* 0x040fe20000410000 */
[----:B------:R-:W-:Y:S02]  /*10f50*/  F2FP.F16.E4M3.UNPACK_B R0, R24 ;  /* 0x00000018ff00723e */ /* 0x000fe400020006ff */
[-C--:B------:R-:W-:Y:S01]  /*10f60*/  FFMA.FTZ R24, R45, R7.reuse, -R4 ;  /* 0x000000072d187223 */ /* 0x080fe20000010804 */
[----:B------:R-:W-:Y:S01]  /*10f70*/  FFMA.FTZ R45, R47, R7, R34 ;  /* 0x000000072f2d7223 */ /* 0x000fe20000010022 */
[----:B------:R-:W-:-:S02]  /*10f80*/  HADD2.F32 R34, -RZ, R21.H0_H0 ;  /* 0x20000015ff227230 */ /* 0x000fc40000004100 */
[----:B------:R-:W-:Y:S02]  /*10f90*/  HADD2.F32 R50, -RZ, R0.H0_H0 ;  /* 0x20000000ff327230 */ /* 0x000fe40000004100 */
[----:B------:R-:W-:Y:S02]  /*10fa0*/  HADD2.F32 R4, -RZ, R32.H0_H0 ;  /* 0x20000020ff047230 */ /* 0x000fe40000004100 */
[----:B------:R-:W-:Y:S02]  /*10fb0*/  HADD2.F32 R52, -RZ, R0.H1_H1 ;  /* 0x30000000ff347230 */ /* 0x000fe40000004100 */
[----:B------:R-:W-:Y:S02]  /*10fc0*/  HADD2.F32 R32, -RZ, R32.H1_H1 ;  /* 0x30000020ff207230 */ /* 0x000fe40000004100 */
[----:B------:R-:W-:Y:S02]  /*10fd0*/  HADD2.F32 R48, -RZ, R21.H1_H1 ;  /* 0x30000015ff307230 */ /* 0x000fe40000004100 */
[----:B------:R-:W-:Y:S01]  /*10fe0*/  FMUL.FTZ R7, R50, R4 ;  /* 0x0000000432077220 */ /* 0x000fe20000410000 */
[----:B------:R-:W-:-:S02]  /*10ff0*/  HADD2.F32 R0, -RZ, R30.H0_H0 ;  /* 0x2000001eff007230 */ /* 0x000fc40000004100 */
[----:B------:R-:W-:Y:S01]  /*11000*/  FMUL.FTZ R11, R34, R4 ;  /* 0x00000004220b7220 */ /* 0x000fe20000410000 */
[----:B------:R-:W-:Y:S02]  /*11010*/  HADD2.F32 R30, -RZ, R30.H1_H1 ;  /* 0x3000001eff1e7230 */ /* 0x000fe40000004100 */
[-C--:B------:R-:W-:Y:S01]  /*11020*/  FMUL.FTZ R21, R52, R32.reuse ;  /* 0x0000002034157220 */ /* 0x080fe20000410000 */
[----:B------:R-:W-:Y:S01]  /*11030*/  FMUL.FTZ R27, R48, R32 ;  /* 0x00000020301b7220 */ /* 0x000fe20000410000 */
[-C--:B------:R-:W-:Y:S01]  /*11040*/  FFMA.FTZ R7, R34, R0.reuse, -R7 ;  /* 0x0000000022077223 */ /* 0x080fe20000010807 */
[----:B------:R-:W-:Y:S01]  /*11050*/  FFMA.FTZ R11, R50, R0, R11 ;  /* 0x00000000320b7223 */ /* 0x000fe2000001000b */
[----:B------:R-:W-:Y:S01]  /*11060*/  FFMA.FTZ R0, R48, R30, -R21 ;  /* 0x0000001e30007223 */ /* 0x000fe20000010815 */
[----:B------:R-:W-:Y:S01]  /*11070*/  F2FP.SATFINITE.E4M3.F32.PACK_AB_MERGE_C R31, R31, R38, RZ ;  /* 0x000000261f1f723e */ /* 0x000fe200048070ff */
        /* <DEDUP_REMOVED lines=13> */
[----:B------:R-:W-:-:S02]  /*11150*/  F2FP.SATFINITE.E4M3.F32.PACK_AB_MERGE_C R9, R26, R25, R39 ;  /* 0x000000191a09723e */ /* 0x000fc40004807027 */
[----:B------:R-:W-:Y:S02]  /*11160*/  F2FP.SATFINITE.E4M3.F32.PACK_AB_MERGE_C R10, R29, R10, R43 ;  /* 0x0000000a1d0a723e */ /* 0x000fe4000480702b */
[----:B------:R-:W-:Y:S01]  /*11170*/  F2FP.SATFINITE.E4M3.F32.PACK_AB_MERGE_C R11, R30, R11, R14 ;  /* 0x0000000b1e0b723e */ /* 0x000fe2000480700e */
[----:B------:R3:W-:Y:S04]  /*11180*/  STS.128 [R49+0x1c400], R4 ;  /* 0x01c4000431007388 */ /* 0x0007e80000000c00 */
[----:B------:R3:W-:Y:S02]  /*11190*/  STS.128 [R3+0x1c400], R8 ;  /* 0x01c4000803007388 */ /* 0x0007e40000000c00 */
.L_x_452:
[----:B------:R-:W-:Y:S05]  /*111a0*/  BSYNC B0 ;  /* 0x0000000000007941 */ /* 0x000fea0003800000 */
.L_x_441:
[----:B------:R-:W-:Y:S01]  /*111b0*/  @!PT LDS RZ, [RZ] ;  /* 0x00000000fffff984 */ /* 0x000fe20000000800 */
[----:B------:R-:W-:Y:S01]  /*111c0*/  @!PT LDS RZ, [RZ] ;  /* 0x00000000fffff984 */ /* 0x000fe20000000800 */
[----:B------:R-:W-:Y:S01]  /*111d0*/  @!PT LDS RZ, [RZ] ;  /* 0x00000000fffff984 */ /* 0x000fe20000000800 */
[----:B------:R-:W-:Y:S01]  /*111e0*/  @!PT LDS RZ, [RZ] ;  /* 0x00000000fffff984 */ /* 0x000fe20000000800 */
[----:B------:R4:W-:Y:S06]  /*111f0*/  MEMBAR.ALL.CTA ;  /* 0x0000000000007992 */ /* 0x0009ec0000008000 */
[----:B----4-:R-:W4:Y:S01]  /*11200*/  FENCE.VIEW.ASYNC.S ;  /* 0x00000000000073c6 */ /* 0x010f220000000000 */
[----:B------:R-:W-:Y:S05]  /*11210*/  WARPSYNC.ALL ;  /* 0x0000000000007948 */ /* 0x000fea0003800000 */
[----:B----4-:R-:W-:Y:S06]  /*11220*/  BAR.SYNC.DEFER_BLOCKING 0xd, 0x100 ;  /* 0x0344000000007b1d */ /* 0x010fec0000010000 */
.L_x_438:
[----:B------:R-:W-:-:S13]  /*11230*/  ISETP.NE.AND P0, PT, R232, 0x3, PT ;  /* 0x00000003e800780c */ /* 0x000fda0003f05270 */
[----:B------:R-:W-:Y:S05]  /*11240*/  @!P0 BRA `(.L_x_462) ;  /* 0x0000000000048947 */ /* 0x000fea0003800000 */
[----:B------:R-:W-:Y:S01]  /*11250*/  BPT.TRAP 0x1 ;  /* 0x000000040000795c */ /* 0x000fe20000300000 */
.L_x_462:
[----:B--2---:R-:W-:Y:S01]  /*11260*/  IMAD R0, R233, 0x8, R16 ;  /* 0x00000008e9007824 */ /* 0x004fe200078e0210 */
[----:B-1-3--:R-:W-:-:S04]  /*11270*/  SHF.L.U32 R7, R236, 0x1f, RZ ;  /* 0x0000001fec077819 */ /* 0x00afc800000006ff */
[----:B------:R1:W2:Y:S01]  /*11280*/  SYNCS.PHASECHK.TRANS64.TRYWAIT P1, [R0+URZ+0x2e830], R7 ;  /* 0x02e83007000075a7 */ /* 0x0002a2000802017f */
[----:B------:R-:W-:Y:S05]  /*11290*/  @!P0 BRA `(.L_x_463) ;  /* 0x0000000000048947 */ /* 0x000fea0003800000 */
[----:B------:R-:W-:Y:S01]  /*112a0*/  BPT.TRAP 0x1 ;  /* 0x000000040000795c */ /* 0x000fe20000300000 */
.L_x_463:
[----:B0-----:R-:W-:Y:S01]  /*112b0*/  VIADD R3, R16, 0x20400 ;  /* 0x0002040010037836 */ /* 0x001fe20000000000 */
[----:B------:R-:W-:Y:S01]  /*112c0*/  LOP3.LUT R4, R28, 0x10000, RZ, 0xfc, !PT ;  /* 0x000100001c047812 */ /* 0x000fe200078efcff */
[----:B------:R-:W-:-:S03]  /*112d0*/  IMAD.MOV.U32 R5, RZ, RZ, 0x40000040 ;  /* 0x40000040ff057424 */ /* 0x000fc600078e00ff */
[----:B------:R-:W-:-:S04]  /*112e0*/  SHF.R.U32.HI R3, RZ, 0x4, R3 ;  /* 0x00000004ff037819 */ /* 0x000fc80000011603 */
[----:B------:R-:W-:-:S04]  /*112f0*/  LOP3.LUT R3, R3, 0x3fff, RZ, 0xc0, !PT ;  /* 0x00003fff03037812 */ /* 0x000fc800078ec0ff */
[----:B------:R-:W-:-:S05]  /*11300*/  LOP3.LUT R3, R3, 0x10000, RZ, 0xfc, !PT ;  /* 0x0001000003037812 */ /* 0x000fca00078efcff */
[----:B------:R0:W-:Y:S01]  /*11310*/  STL [R1+0x48], R3 ;  /* 0x0000480301007387 */ /* 0x0001e20000100800 */
[----:B--2---:R-:W-:Y:S05]  /*11320*/  @P1 BRA `(.L_x_464) ;  /* 0x0000000000081947 */ /* 0x004fea0003800000 */
[----:B------:R-:W2:Y:S02]  /*11330*/  SYNCS.PHASECHK.TRANS64.TRYWAIT P1, [R0+URZ+0x2e830], R7 ;  /* 0x02e83007000075a7 */ /* 0x000ea4000802017f */
[----:B--2---:R-:W-:Y:S05]  /*11340*/  @!P1 BRA `(.L_x_465) ;  /* 0x0000016000849947 */ /* 0x004fea0003800000 */
.L_x_464:
[----:B0-----:R-:W3:Y:S01]  /*11350*/  LDL R3, [R1+0x48] ;  /* 0x0000480001037983 */ /* 0x001ee20000100800 */
[----:B------:R-:W-:Y:S01]  /*11360*/  MOV R13, 0x40000040 ;  /* 0x40000040000d7802 */ /* 0x000fe20000000f00 */
[----:B------:R-:W-:Y:S05]  /*11370*/  WARPSYNC.ALL ;  /* 0x0000000000007948 */ /* 0x000fea0003800000 */
[----:B------:R-:W-:Y:S01]  /*11380*/  R2UR UR4, R4 ;  /* 0x00000000040472ca */ /* 0x000fe200000e0000 */
[----:B------:R-:W4:Y:S01]  /*11390*/  LDL R136, [R1+0x64] ;  /* 0x0000640001887983 */ /* 0x000f220000100800 */
[----:B------:R-:W-:Y:S02]  /*113a0*/  R2UR UR5, R5 ;  /* 0x00000000050572ca */ /* 0x000fe400000e0000 */
[----:B------:R-:W-:Y:S01]  /*113b0*/  R2UR UR7, R13 ;  /* 0x000000000d0772ca */ /* 0x000fe200000e0000 */
[----:B-----5:R-:W-:Y:S01]  /*113c0*/  WARPGROUP.ARRIVE ;  /* 0x00000000000079c5 */ /* 0x020fe20000000000 */
[----:B-12---:R-:W-:-:S02]  /*113d0*/  IMAD.MOV.U32 R7, RZ, RZ, 0x40000040 ;  /* 0x40000040ff077424 */ /* 0x006fc400078e00ff */
[----:B------:R-:W-:Y:S01]  /*113e0*/  IMAD.MOV.U32 R9, RZ, RZ, 0x40000040 ;  /* 0x40000040ff097424 */ /* 0x000fe200078e00ff */
[C---:B------:R-:W-:Y:S02]  /*113f0*/  R2UR UR8, R4.reuse ;  /* 0x00000000040872ca */ /* 0x040fe400000e0000 */
[----:B------:R-:W-:Y:S02]  /*11400*/  R2UR UR9, R5 ;  /* 0x00000000050972ca */ /* 0x000fe400000e0000 */
[----:B------:R-:W-:Y:S01]  /*11410*/  R2UR UR11, R9 ;  /* 0x00000000090b72ca */ /* 0x000fe200000e0000 */
[----:B------:R-:W-:Y:S01]  /*11420*/  IMAD.MOV.U32 R11, RZ, RZ, 0x40000040 ;  /* 0x40000040ff0b7424 */ /* 0x000fe200078e00ff */
[----:B------:R-:W-:Y:S02]  /*11430*/  R2UR UR12, R4 ;  /* 0x00000000040c72ca */ /* 0x000fe400000e0000 */
[----:B------:R-:W-:Y:S02]  /*11440*/  R2UR UR13, R5 ;  /* 0x00000000050d72ca */ /* 0x000fe400000e0000 */
[----:B------:R-:W-:Y:S01]  /*11450*/  R2UR UR15, R11 ;  /* 0x000000000b0f72ca */ /* 0x000fe200000e0000 */
[----:B---3--:R-:W-:-:S05]  /*11460*/  IMAD R12, R233, 0x700, R3 ;  /* 0x00000700e90c7824 */ /* 0x008fca00078e0203 */
[----:B------:R-:W-:-:S13]  /*11470*/  R2UR UR6, R12 ;  /* 0x000000000c0672ca */ /* 0x000fda00000e0000 */
[----:B------:R-:W-:Y:S01]  /*11480*/  QGMMA.64x32x32.F32.E4M3.E4M3 R120, gdesc[UR4], RZ, !UPT, gsb0 ;  /* 0x00600000047879f3 */ /* 0x000fe2000c0008ff */
[----:B------:R-:W-:Y:S01]  /*11490*/  VIADD R6, R12, 0x100 ;  /* 0x000001000c067836 */ /* 0x000fe20000000000 */
[----:B------:R-:W-:Y:S02]  /*114a0*/  R2UR UR7, R7 ;  /* 0x00000000070772ca */ /* 0x000fe400000e0000 */
[----:B------:R-:W-:Y:S02]  /*114b0*/  R2UR UR4, R4 ;  /* 0x00000000040472ca */ /* 0x000fe400000e0000 */
[----:B------:R-:W-:Y:S02]  /*114c0*/  R2UR UR6, R6 ;  /* 0x00000000060672ca */ /* 0x000fe400000e0000 */
[----:B------:R-:W-:Y:S01]  /*114d0*/  R2UR UR5, R5 ;  /* 0x00000000050572ca */ /* 0x000fe200000e0000 */
[----:B------:R-:W-:Y:S02]  /*114e0*/  WARPGROUP.DEPBAR.LE gsb0, 0x0 ;  /* 0x00008000000079c5 */ /* 0x000fe40000010000 */
[----:B------:R-:W-:-:S10]  /*114f0*/  WARPGROUP.ARRIVE ;  /* 0x00000000000079c5 */ /* 0x000fd40000000000 */
[----:B------:R-:W-:Y:S01]  /*11500*/  QGMMA.64x32x32.F32.E4M3.E4M3 R104, gdesc[UR4], RZ, !UPT, gsb0 ;  /* 0x00600000046879f3 */ /* 0x000fe2000c0008ff */
[----:B------:R-:W-:-:S05]  /*11510*/  VIADD R8, R12, 0x200 ;  /* 0x000002000c087836 */ /* 0x000fca0000000000 */
        /* <DEDUP_REMOVED lines=9> */
[----:B------:R-:W-:Y:S01]  /*115b0*/  IMAD.MOV.U32 R7, RZ, RZ, 0x40000040 ;  /* 0x40000040ff077424 */ /* 0x000fe200078e00ff */
[----:B------:R-:W-:Y:S02]  /*115c0*/  IADD3 R6, R12, 0x400, RZ ;  /* 0x000004000c067810 */ /* 0x000fe40007ffe0ff */
[----:B------:R-:W-:Y:S02]  /*115d0*/  R2UR UR16, R4 ;  /* 0x00000000041072ca */ /* 0x000fe400000e0000 */
[----:B------:R-:W-:Y:S02]  /*115e0*/  R2UR UR18, R6 ;  /* 0x00000000061272ca */ /* 0x000fe400000e0000 */
[----:B------:R-:W-:Y:S02]  /*115f0*/  R2UR UR19, R7 ;  /* 0x00000000071372ca */ /* 0x000fe400000e0000 */
[----:B------:R-:W-:Y:S01]  /*11600*/  R2UR UR17, R5 ;  /* 0x00000000051172ca */ /* 0x000fe200000e0000 */
[----:B------:R-:W-:-:S02]  /*11610*/  WARPGROUP.DEPBAR.LE gsb0, 0x0 ;  /* 0x00008000000079c5 */ /* 0x000fc40000010000 */
[----:B------:R-:W-:-:S10]  /*11620*/  WARPGROUP.ARRIVE ;  /* 0x00000000000079c5 */ /* 0x000fd40000000000 */
[----:B------:R-:W-:Y:S01]  /*11630*/  QGMMA.64x32x32.F32.E4M3.E4M3 R56, gdesc[UR16], RZ, !UPT, gsb0 ;  /* 0x00600000103879f3 */ /* 0x000fe2000c0008ff */
[----:B------:R-:W-:Y:S02]  /*11640*/  VIADD R8, R12, 0x500 ;  /* 0x000005000c087836 */ /* 0x000fe40000000000 */
[----:B------:R-:W-:Y:S01]  /*11650*/  IMAD.MOV.U32 R9, RZ, RZ, 0x40000040 ;  /* 0x40000040ff097424 */ /* 0x000fe200078e00ff */
[----:B------:R-:W-:Y:S02]  /*11660*/  R2UR UR20, R4 ;  /* 0x00000000041472ca */ /* 0x000fe400000e0000 */
[----:B------:R-:W-:Y:S02]  /*11670*/  R2UR UR22, R8 ;  /* 0x00000000081672ca */ /* 0x000fe400000e0000 */
[----:B------:R-:W-:Y:S02]  /*11680*/  R2UR UR23, R9 ;  /* 0x00000000091772ca */ /* 0x000fe400000e0000 */
[----:B------:R-:W-:Y:S01]  /*11690*/  R2UR UR21, R5 ;  /* 0x00000000051572ca */ /* 0x000fe200000e0000 */
[----:B------:R-:W-:-:S02]  /*116a0*/  WARPGROUP.DEPBAR.LE gsb0, 0x0 ;  /* 0x00008000000079c5 */ /* 0x000fc40000010000 */
        /* <DEDUP_REMOVED lines=11> */
[----:B------:R-:W-:Y:S01]  /*11760*/  VIADD R14, R12, 0x2 ;  /* 0x000000020c0e7836 */ /* 0x000fe20000000000 */
[----:B------:R-:W-:Y:S01]  /*11770*/  MOV R15, 0x40000040 ;  /* 0x40000040000f7802 */ /* 0x000fe20000000f00 */
[----:B------:R-:W-:Y:S02]  /*11780*/  VIADD R10, R4, 0x2 ;  /* 0x00000002040a7836 */ /* 0x000fe40000000000 */
[----:B------:R-:W-:Y:S01]  /*11790*/  IMAD.MOV.U32 R11, RZ, RZ, 0x40000040 ;  /* 0x40000040ff0b7424 */ /* 0x000fe200078e00ff */
[----:B------:R-:W-:Y:S02]  /*117a0*/  R2UR UR30, R14 ;  /* 0x000000000e1e72ca */ /* 0x000fe400000e0000 */
[----:B------:R-:W-:Y:S02]  /*117b0*/  R2UR UR31, R15 ;  /* 0x000000000f1f72ca */ /* 0x000fe400000e0000 */
[----:B------:R-:W-:-:S02]  /*117c0*/  R2UR UR28, R10 ;  /* 0x000000000a1c72ca */ /* 0x000fc400000e0000 */
[----:B------:R-:W-:Y:S01]  /*117d0*/  R2UR UR29, R11 ;  /* 0x000000000b1d72ca */ /* 0x000fe200000e0000 */
[----:B------:R-:W-:Y:S02]  /*117e0*/  WARPGROUP.DEPBAR.LE gsb0, 0x0 ;  /* 0x00008000000079c5 */ /* 0x000fe40000010000 */
[----:B------:R-:W-:-:S10]  /*117f0*/  WARPGROUP.ARRIVE ;  /* 0x00000000000079c5 */ /* 0x000fd40000000000 */
[----:B------:R-:W-:Y:S01]  /*11800*/  QGMMA.64x32x32.F32.E4M3.E4M3 R120, gdesc[UR28], R120, gsb0 ;  /* 0x006000001c7879f3 */ /* 0x000fe20008000878 */
[----:B------:R-:W-:Y:S01]  /*11810*/  VIADD R6, R12, 0x102 ;  /* 0x000001020c067836 */ /* 0x000fe20000000000 */
[----:B------:R-:W-:Y:S02]  /*11820*/  MOV R7, 0x40000040 ;  /* 0x4000004000077802 */ /* 0x000fe40000000f00 */
[----:B------:R-:W-:Y:S02]  /*11830*/  R2UR UR4, R10 ;  /* 0x000000000a0472ca */ /* 0x000fe400000e0000 */
[----:B------:R-:W-:Y:S02]  /*11840*/  R2UR UR6, R6 ;  /* 0x00000000060672ca */ /* 0x000fe400000e0000 */
[----:B------:R-:W-:Y:S02]  /*11850*/  R2UR UR7, R7 ;  /* 0x00000000070772ca */ /* 0x000fe400000e0000 */
[----:B------:R-:W-:Y:S01]  /*11860*/  R2UR UR5, R11 ;  /* 0x000000000b0572ca */ /* 0x000fe200000e0000 */
[----:B------:R-:W-:-:S02]  /*11870*/  WARPGROUP.DEPBAR.LE gsb0, 0x0 ;  /* 0x00008000000079c5 */ /* 0x000fc40000010000 */
[----:B------:R-:W-:-:S10]  /*11880*/  WARPGROUP.ARRIVE ;  /* 0x00000000000079c5 */ /* 0x000fd40000000000 */
[----:B------:R-:W-:Y:S01]  /*11890*/  QGMMA.64x32x32.F32.E4M3.E4M3 R104, gdesc[UR4], R104, gsb0 ;  /* 0x00600000046879f3 */ /* 0x000fe20008000868 */
        /* <DEDUP_REMOVED lines=46> */
[----:B------:R-:W-:Y:S02]  /*11b80*/  VIADD R8, R4, 0x4 ;  /* 0x0000000404087836 */ /* 0x000fe40000000000 */
[----:B------:R-:W-:Y:S02]  /*11b90*/  IMAD.MOV.U32 R15, RZ, RZ, 0x40000040 ;  /* 0x40000040ff0f7424 */ /* 0x000fe400078e00ff */
[----:B------:R-:W-:Y:S01]  /*11ba0*/  IMAD.MOV.U32 R9, RZ, RZ, 0x40000040 ;  /* 0x40000040ff097424 */ /* 0x000fe200078e00ff */
[----:B------:R-:W-:Y:S02]  /*11bb0*/  R2UR UR30, R14 ;  /* 0x000000000e1e72ca */ /* 0x000fe400000e0000 */
[----:B------:R-:W-:-:S02]  /*11bc0*/  R2UR UR31, R15 ;  /* 0x000000000f1f72ca */ /* 0x000fc400000e0000 */
[----:B------:R-:W-:Y:S02]  /*11bd0*/  R2UR UR28, R8 ;  /* 0x00000000081c72ca */ /* 0x000fe400000e0000 */
[----:B------:R-:W-:Y:S01]  /*11be0*/  R2UR UR29, R9 ;  /* 0x00000000091d72ca */ /* 0x000fe200000e0000 */
[----:B------:R-:W-:Y:S02]  /*11bf0*/  WARPGROUP.DEPBAR.LE gsb0, 0x0 ;  /* 0x00008000000079c5 */ /* 0x000fe40000010000 */
        /* <DEDUP_REMOVED lines=57> */
[----:B------:R-:W-:Y:S01]  /*11f90*/  IADD3 R6, R4, 0x6, RZ ;  /* 0x0000000604067810 */ /* 0x000fe20007ffe0ff */
[----:B------:R-:W-:Y:S02]  /*11fa0*/  IMAD.MOV.U32 R21, RZ, RZ, 0x40000040 ;  /* 0x40000040ff157424 */ /* 0x000fe400078e00ff */
        /* <DEDUP_REMOVED lines=50> */
[C---:B------:R-:W-:Y:S01]  /*122d0*/  FMUL.FTZ R3, R2.reuse, R120 ;  /* 0x0000007802037220 */ /* 0x040fe20000410000 */
[C---:B------:R-:W-:Y:S01]  /*122e0*/  FMUL.FTZ R21, R2.reuse, R121 ;  /* 0x0000007902157220 */ /* 0x040fe20000410000 */
[C---:B------:R-:W-:Y:S01]  /*122f0*/  FMUL.FTZ R120, R2.reuse, R123 ;  /* 0x0000007b02787220 */ /* 0x040fe20000410000 */
[C---:B------:R-:W-:Y:S01]  /*12300*/  FMUL.FTZ R121, R2.reuse, R124 ;  /* 0x0000007c02797220 */ /* 0x040fe20000410000 */
[----:B------:R-:W-:Y:S01]  /*12310*/  FMUL.FTZ R123, R2, R125 ;  /* 0x0000007d027b7220 */ /* 0x000fe20000410000 */
[----:B------:R-:W-:-:S02]  /*12320*/  WARPGROUP.DEPBAR.LE gsb0, 0x0 ;  /* 0x00008000000079c5 */ /* 0x000fc40000010000 */
[----:B------:R-:W-:-:S06]  /*12330*/  WARPGROUP.ARRIVE ;  /* 0x00000000000079c5 */ /* 0x000fcc0000000000 */
[----:B------:R-:W-:Y:S01]  /*12340*/  QGMMA.64x32x32.F32.E4M3.E4M3 R40, gdesc[UR4], R40, gsb0 ;  /* 0x00600000042879f3 */ /* 0x000fe20008000828 */
[C---:B------:R-:W-:Y:S01]  /*12350*/  FMUL.FTZ R124, R2.reuse, R127 ;  /* 0x0000007f027c7220 */ /* 0x040fe20000410000 */
[C---:B------:R-:W-:Y:S01]  /*12360*/  FMUL.FTZ R20, R2.reuse, R122 ;  /* 0x0000007a02147220 */ /* 0x040fe20000410000 */
[----:B------:R-:W-:Y:S01]  /*12370*/  FMUL.FTZ R104, R2, R104 ;  /* 0x0000006802687220 */ /* 0x000fe20000410000 */
[----:B------:R-:W-:Y:S01]  /*12380*/  MUFU.TANH R123, R123 ;  /* 0x0000007b007b7308 */ /* 0x000fe20000002400 */
[----:B----4-:R-:W-:Y:S01]  /*12390*/  IADD3 R140, R140, 0xe0, -R136 ;  /* 0x000000e08c8c7810 */ /* 0x010fe20007ffe888 */
[----:B------:R-:W-:-:S06]  /*123a0*/  FMUL.FTZ R15, R2, R86 ;  /* 0x00000056020f7220 */ /* 0x000fcc0000410000 */
[----:B------:R-:W0:Y:S01]  /*123b0*/  MUFU.TANH R124, R124 ;  /* 0x0000007c007c7308 */ /* 0x000e220000002400 */
[----:B------:R-:W-:-:S07]  /*123c0*/  FMUL.FTZ R86, R2, R65 ;  /* 0x0000004102567220 */ /* 0x000fce0000410000 */
[----:B------:R-:W1:Y:S01]  /*123d0*/  MUFU.TANH R20, R20 ;  /* 0x0000001400147308 */ /* 0x000e620000002400 */
[C---:B------:R-:W-:Y:S01]  /*123e0*/  FMUL.FTZ R125, R2.reuse, R128 ;  /* 0x00000080027d7220 */ /* 0x040fe20000410000 */
[----:B------:R-:W-:-:S06]  /*123f0*/  FMUL.FTZ R13, R2, R84 ;  /* 0x00000054020d7220 */ /* 0x000fcc0000410000 */
[----:B------:R-:W2:Y:S01]  /*12400*/  MUFU.TANH R3, R3 ;  /* 0x0000000300037308 */ /* 0x000ea20000002400 */
[----:B------:R-:W-:-:S07]  /*12410*/  IMAD R65, R137, -0xe0, R140 ;  /* 0xffffff2089417824 */ /* 0x000fce00078e028c */
[----:B------:R-:W3:Y:S01]  /*12420*/  MUFU.TANH R21, R21 ;  /* 0x0000001500157308 */ /* 0x000ee20000002400 */
[----:B------:R-:W-:-:S07]  /*12430*/  FMUL.FTZ R127, R2, R129 ;  /* 0x00000081027f7220 */ /* 0x000fce0000410000 */
[----:B------:R-:W-:Y:S01]  /*12440*/  MUFU.TANH R104, R104 ;  /* 0x0000006800687308 */ /* 0x000fe20000002400 */
[----:B------:R-:W-:-:S07]  /*12450*/  ISETP.GT.AND P3, PT, R65, 0x9, PT ;  /* 0x000000094100780c */ /* 0x000fce0003f64270 */
[----:B------:R-:W4:Y:S01]  /*12460*/  MUFU.TANH R121, R121 ;  /* 0x0000007900797308 */ /* 0x000f220000002400 */
[C---:B------:R-:W-:Y:S01]  /*12470*/  ISETP.GT.AND P5, PT, R65.reuse, RZ, PT ;  /* 0x000000ff4100720c */ /* 0x040fe20003fa4270 */
[C---:B------:R-:W-:Y:S01]  /*12480*/  FMUL.FTZ R122, R2.reuse, R126 ;  /* 0x0000007e027a7220 */ /* 0x040fe20000410000 */
[----:B------:R-:W-:Y:S01]  /*12490*/  ISETP.GT.AND P1, PT, R65, 0x1, PT ;  /* 0x000000014100780c */ /* 0x000fe20003f24270 */
[----:B------:R-:W-:-:S04]  /*124a0*/  FMUL.FTZ R129, R2, R132 ;  /* 0x0000008402817220 */ /* 0x000fc80000410000 */
[----:B------:R1:W-:Y:S01]  /*124b0*/  MUFU.TANH R14, R13 ;  /* 0x0000000d000e7308 */ /* 0x0003e20000002400 */
[----:B------:R-:W-:Y:S02]  /*124c0*/  WARPGROUP.DEPBAR.LE gsb0, 0x0 ;  /* 0x00008000000079c5 */ /* 0x000fe40000010000 */
[C---:B------:R-:W-:Y:S01]  /*124d0*/  FMUL.FTZ R191, R2.reuse, R43 ;  /* 0x0000002b02bf7220 */ /* 0x040fe20000410000 */
[----:B------:R-:W-:Y:S01]  /*124e0*/  FMUL.FTZ R69, R2, R69 ;  /* 0x0000004502457220 */ /* 0x000fe20000410000 */
[----:B0-----:R-:W-:-:S03]  /*124f0*/  FSEL R43, R124, -INF , P3 ;  /* 0xff8000007c2b7808 */ /* 0x001fc60001800000 */
[----:B------:R-:W0:Y:S01]  /*12500*/  MUFU.TANH R125, R125 ;  /* 0x0000007d007d7308 */ /* 0x000e220000002400 */
[----:B-1----:R-:W-:Y:S02]  /*12510*/  MOV R13, 0x40000040 ;  /* 0x40000040000d7802 */ /* 0x002fe40000000f00 */
[----:B------:R-:W-:Y:S02]  /*12520*/  FSEL R123, R123, -INF , P3 ;  /* 0xff8000007b7b7808 */ /* 0x000fe40001800000 */
[----:B------:R-:W-:Y:S01]  /*12530*/  R2UR UR7, R13 ;  /* 0x000000000d0772ca */ /* 0x000fe200000e0000 */
[----:B------:R-:W-:Y:S01]  /*12540*/  FMUL.FTZ R128, R2, R131 ;  /* 0x0000008302807220 */ /* 0x000fe20000410000 */
[----:B------:R-:W-:Y:S01]  /*12550*/  FSEL R13, R20, -INF , P5 ;  /* 0xff800000140d7808 */ /* 0x000fe20002800000 */
[----:B------:R-:W1:Y:S01]  /*12560*/  MUFU.TANH R120, R120 ;  /* 0x0000007800787308 */ /* 0x000e620000002400 */
[C---:B------:R-:W-:Y:S01]  /*12570*/  ISETP.GT.AND P3, PT, R65.reuse, 0x20, PT ;  /* 0x000000204100780c */ /* 0x040fe20003f64270 */
[C---:B------:R-:W-:Y:S01]  /*12580*/  FMUL.FTZ R131, R2.reuse, R133 ;  /* 0x0000008502837220 */ /* 0x040fe20000410000 */
[----:B------:R-:W-:Y:S01]  /*12590*/  ISETP.GT.AND P2, PT, R65, 0x8, PT ;  /* 0x000000084100780c */ /* 0x000fe20003f44270 */
[----:B------:R-:W-:Y:S01]  /*125a0*/  FMUL.FTZ R193, R2, R46 ;  /* 0x0000002e02c17220 */ /* 0x000fe20000410000 */
[----:B--2---:R-:W-:-:S02]  /*125b0*/  FSEL R3, R3, -INF , P5 ;  /* 0xff80000003037808 */ /* 0x004fc40002800000 */
[----:B---3--:R-:W-:Y:S01]  /*125c0*/  FSEL R20, R21, -INF , P1 ;  /* 0xff80000015147808 */ /* 0x008fe20000800000 */
[----:B------:R-:W2:Y:S01]  /*125d0*/  MUFU.TANH R127, R127 ;  /* 0x0000007f007f7308 */ /* 0x000ea20000002400 */
[----:B------:R-:W-:Y:S01]  /*125e0*/  FMUL.FTZ R126, R2, R130 ;  /* 0x00000082027e7220 */ /* 0x000fe20000410000 */
[----:B----4-:R-:W-:-:S06]  /*125f0*/  FSEL R121, R121, -INF , P2 ;  /* 0xff80000079797808 */ /* 0x010fcc0001000000 */
[----:B------:R-:W3:Y:S01]  /*12600*/  MUFU.TANH R122, R122 ;  /* 0x0000007a007a7308 */ /* 0x000ee20000002400 */
[----:B------:R-:W-:-:S07]  /*12610*/  ISETP.GT.AND P4, PT, R65, 0x10, PT ;  /* 0x000000104100780c */ /* 0x000fce0003f84270 */
[----:B------:R4:W-:Y:S01]  /*12620*/  MUFU.TANH R46, R69 ;  /* 0x00000045002e7308 */ /* 0x0009e20000002400 */
[----:B------:R-:W-:-:S07]  /*12630*/  FMUL.FTZ R105, R2, R105 ;  /* 0x0000006902697220 */ /* 0x000fce0000410000 */
[----:B------:R-:W3:Y:S01]  /*12640*/  MUFU.TANH R129, R129 ;  /* 0x0000008100817308 */ /* 0x000ee20000002400 */
[----:B----4-:R-:W-:Y:S02]  /*12650*/  FSEL R69, R104, -INF , P3 ;  /* 0xff80000068457808 */ /* 0x010fe40001800000 */
[----:B------:R-:W-:-:S04]  /*12660*/  FMNMX.FTZ R104, R3, R20, !PT ;  /* 0x0000001403687209 */ /* 0x000fc80007810000 */
[----:B------:R-:W-:Y:S01]  /*12670*/  FMNMX.FTZ R104, R121, R104, !PT ;  /* 0x0000006879687209 */ /* 0x000fe20007810000 */
[----:B------:R-:W4:Y:S01]  /*12680*/  MUFU.TANH R131, R131 ;  /* 0x0000008300837308 */ /* 0x000f220000002400 */
[C---:B------:R-:W-:Y:S01]  /*12690*/  FMUL.FTZ R130, R2.reuse, R134 ;  /* 0x0000008602827220 */ /* 0x040fe20000410000 */
[----:B------:R-:W-:Y:S01]  /*126a0*/  ISETP.GT.AND P5, PT, R65, 0x11, PT ;  /* 0x000000114100780c */ /* 0x000fe20003fa4270 */
[----:B------:R-:W-:Y:S01]  /*126b0*/  FMUL.FTZ R108, R2, R108 ;  /* 0x0000006c026c7220 */ /* 0x000fe20000410000 */
[----:B0-----:R-:W-:Y:S02]  /*126c0*/  FSEL R125, R125, -INF , P4 ;  /* 0xff8000007d7d7808 */ /* 0x001fe40002000000 */
[----:B------:R-:W-:Y:S02]  /*126d0*/  FMNMX.FTZ R104, R123, R104, !PT ;  /* 0x000000687b687209 */ /* 0x000fe40007810000 */
[----:B------:R-:W0:Y:S01]  /*126e0*/  MUFU.TANH R126, R126 ;  /* 0x0000007e007e7308 */ /* 0x000e220000002400 */
[----:B-1----:R-:W-:Y:S01]  /*126f0*/  FSEL R120, R120, -INF , P1 ;  /* 0xff80000078787808 */ /* 0x002fe20000800000 */
[C---:B------:R-:W-:Y:S01]  /*12700*/  FMUL.FTZ R132, R2.reuse, R135 ;  /* 0x0000008702847220 */ /* 0x040fe20000410000 */
[----:B------:R-:W-:Y:S01]  /*12710*/  ISETP.GT.AND P1, PT, R65, 0x18, PT ;  /* 0x000000184100780c */ /* 0x000fe20003f24270 */
[----:B------:R-:W-:Y:S01]  /*12720*/  FMUL.FTZ R109, R2, R109 ;  /* 0x0000006d026d7220 */ /* 0x000fe20000410000 */
[----:B--2---:R-:W-:-:S03]  /*12730*/  FSEL R127, R127, -INF , P5 ;  /* 0xff8000007f7f7808 */ /* 0x004fc60002800000 */
[----:B------:R-:W1:Y:S01]  /*12740*/  MUFU.TANH R128, R128 ;  /* 0x0000008000807308 */ /* 0x000e620000002400 */
[----:B------:R-:W-:Y:S01]  /*12750*/  FMNMX.FTZ R104, R125, R104, !PT ;  /* 0x000000687d687209 */ /* 0x000fe20007810000 */
[----:B------:R-:W-:Y:S01]  /*12760*/  FMUL.FTZ R106, R2, R106 ;  /* 0x0000006a026a7220 */ /* 0x000fe20000410000 */
[----:B---3--:R-:W-:-:S05]  /*12770*/  FSEL R21, R122, -INF , P2 ;  /* 0xff8000007a157808 */ /* 0x008fca0001000000 */
[----:B------:R-:W2:Y:S01]  /*12780*/  MUFU.TANH R105, R105 ;  /* 0x0000006900697308 */ /* 0x000ea20000002400 */
[----:B------:R-:W-:Y:S01]  /*12790*/  ISETP.GT.AND P2, PT, R65, 0x19, PT ;  /* 0x000000194100780c */ /* 0x000fe20003f44270 */
[----:B------:R-:W-:Y:S01]  /*127a0*/  FMUL.FTZ R112, R2, R112 ;  /* 0x0000007002707220 */ /* 0x000fe20000410000 */
[----:B------:R-:W-:Y:S02]  /*127b0*/  FSEL R129, R129, -INF , P1 ;  /* 0xff80000081817808 */ /* 0x000fe40000800000 */
[----:B------:R-:W-:-:S03]  /*127c0*/  FMNMX.FTZ R104, R127, R104, !PT ;  /* 0x000000687f687209 */ /* 0x000fc60007810000 */
[----:B------:R-:W3:Y:S01]  /*127d0*/  MUFU.TANH R130, R130 ;  /* 0x0000008200827308 */ /* 0x000ee20000002400 */
[----:B------:R-:W-:Y:S01]  /*127e0*/  FMUL.FTZ R107, R2, R107 ;  /* 0x0000006b026b7220 */ /* 0x000fe20000410000 */
[----:B----4-:R-:W-:-:S06]  /*127f0*/  FSEL R131, R131, -INF , P2 ;  /* 0xff80000083837808 */ /* 0x010fcc0001000000 */
[----:B------:R-:W-:Y:S01]  /*12800*/  MUFU.TANH R108, R108 ;  /* 0x0000006c006c7308 */ /* 0x000fe20000002400 */
[----:B------:R-:W-:Y:S01]  /*12810*/  FMNMX.FTZ R104, R129, R104, !PT ;  /* 0x0000006881687209 */ /* 0x000fe20007810000 */
[C---:B------:R-:W-:Y:S01]  /*12820*/  FMUL.FTZ R113, R2.reuse, R113 ;  /* 0x0000007102717220 */ /* 0x040fe20000410000 */
[----:B------:R-:W-:-:S05]  /*12830*/  FMUL.FTZ R225, R2, R45 ;  /* 0x0000002d02e17220 */ /* 0x000fca0000410000 */
[----:B------:R-:W-:Y:S01]  /*12840*/  MUFU.TANH R132, R132 ;  /* 0x0000008400847308 */ /* 0x000fe20000002400 */
[----:B0-----:R-:W-:Y:S01]  /*12850*/  FSEL R45, R126, -INF , P4 ;  /* 0xff8000007e2d7808 */ /* 0x001fe20002000000 */
[----:B------:R-:W-:Y:S01]  /*12860*/  FMUL.FTZ R110, R2, R110 ;  /* 0x0000006e026e7220 */ /* 0x000fe20000410000 */
[----:B------:R-:W-:-:S05]  /*12870*/  ISETP.GT.AND P4, PT, R65, 0x21, PT ;  /* 0x000000214100780c */ /* 0x000fca0003f84270 */
[----:B------:R-:W0:Y:S01]  /*12880*/  MUFU.TANH R109, R109 ;  /* 0x0000006d006d7308 */ /* 0x000e220000002400 */
[----:B------:R-:W-:Y:S01]  /*12890*/  FMNMX.FTZ R104, R131, R104, !PT ;  /* 0x0000006883687209 */ /* 0x000fe20007810000 */
[C---:B------:R-:W-:Y:S01]  /*128a0*/  FMUL.FTZ R116, R2.reuse, R116 ;  /* 0x0000007402747220 */ /* 0x040fe20000410000 */
[----:B------:R-:W-:Y:S01]  /*128b0*/  FMUL.FTZ R84, R2, R85 ;  /* 0x0000005502547220 */ /* 0x000fe20000410000 */
[----:B------:R-:W-:-:S04]  /*128c0*/  VIADD R12, R12, 0x606 ;  /* 0x000006060c0c7836 */ /* 0x000fc80000000000 */
[----:B------:R-:W-:Y:S01]  /*128d0*/  MUFU.TANH R106, R106 ;  /* 0x0000006a006a7308 */ /* 0x000fe20000002400 */
[C---:B------:R-:W-:Y:S01]  /*128e0*/  FMUL.FTZ R85, R2.reuse, R87 ;  /* 0x0000005702557220 */ /* 0x040fe20000410000 */
[C---:B------:R-:W-:Y:S01]  /*128f0*/  FMUL.FTZ R136, R2.reuse, R47 ;  /* 0x0000002f02887220 */ /* 0x040fe20000410000 */
[----:B------:R-:W-:Y:S01]  /*12900*/  FMUL.FTZ R87, R2, R68 ;  /* 0x0000004402577220 */ /* 0x000fe20000410000 */
[----:B-1----:R-:W-:-:S04]  /*12910*/  FSEL R47, R128, -INF , P5 ;  /* 0xff800000802f7808 */ /* 0x002fc80002800000 */
[----:B------:R-:W-:Y:S01]  /*12920*/  MUFU.TANH R112, R112 ;  /* 0x0000007000707308 */ /* 0x000fe20000002400 */
[C---:B------:R-:W-:Y:S01]  /*12930*/  FMUL.FTZ R111, R2.reuse, R111 ;  /* 0x0000006f026f7220 */ /* 0x040fe20000410000 */
[----:B------:R-:W-:Y:S01]  /*12940*/  ISETP.GT.AND P5, PT, R65, 0x28, PT ;  /* 0x000000284100780c */ /* 0x000fe20003fa4270 */
[C---:B------:R-:W-:Y:S01]  /*12950*/  FMUL.FTZ R117, R2.reuse, R117 ;  /* 0x0000007502757220 */ /* 0x040fe20000410000 */
[----:B--2---:R-:W-:Y:S01]  /*12960*/  FSEL R105, R105, -INF , P4 ;  /* 0xff80000069697808 */ /* 0x004fe20002000000 */
[C---:B------:R-:W-:Y:S01]  /*12970*/  FMUL.FTZ R66, R2.reuse, R66 ;  /* 0x0000004202427220 */ /* 0x040fe20000410000 */
[----:B------:R-:W-:Y:S02]  /*12980*/  FMNMX.FTZ R104, R69, R104, !PT ;  /* 0x0000006845687209 */ /* 0x000fe40007810000 */
[----:B------:R-:W1:Y:S01]  /*12990*/  MUFU.TANH R107, R107 ;  /* 0x0000006b006b7308 */ /* 0x000e620000002400 */
[----:B------:R-:W-:Y:S01]  /*129a0*/  FMUL.FTZ R68, R2, R49 ;  /* 0x0000003102447220 */ /* 0x000fe20000410000 */
[----:B------:R-:W-:Y:S01]  /*129b0*/  R2UR UR6, R12 ;  /* 0x000000000c0672ca */ /* 0x000fe200000e0000 */
[----:B------:R-:W-:Y:S01]  /*129c0*/  FMUL.FTZ R114, R2, R114 ;  /* 0x0000007202727220 */ /* 0x000fe20000410000 */
[----:B---3--:R-:W-:-:S04]  /*129d0*/  FSEL R49, R130, -INF , P1 ;  /* 0xff80000082317808 */ /* 0x008fc80000800000 */
[----:B------:R-:W2:Y:S01]  /*129e0*/  MUFU.TANH R113, R113 ;  /* 0x0000007100717308 */ /* 0x000ea20000002400 */
[C---:B------:R-:W-:Y:S01]  /*129f0*/  FMUL.FTZ R135, R2.reuse, R40 ;  /* 0x0000002802877220 */ /* 0x040fe20000410000 */
[----:B------:R-:W-:Y:S01]  /*12a00*/  ISETP.GT.AND P1, PT, R65, 0x29, PT ;  /* 0x000000294100780c */ /* 0x000fe20003f24270 */
[----:B------:R-:W-:Y:S01]  /*12a10*/  FMUL.FTZ R88, R2, R88 ;  /* 0x0000005802587220 */ /* 0x000fe20000410000 */
[----:B------:R-:W-:-:S04]  /*12a20*/  FMNMX.FTZ R104, R105, R104, !PT ;  /* 0x0000006869687209 */ /* 0x000fc80007810000 */
[----:B------:R-:W-:Y:S01]  /*12a30*/  MUFU.TANH R110, R110 ;  /* 0x0000006e006e7308 */ /* 0x000fe20000002400 */
[C---:B------:R-:W-:Y:S01]  /*12a40*/  FMUL.FTZ R67, R2.reuse, R67 ;  /* 0x0000004302437220 */ /* 0x040fe20000410000 */
[----:B------:R-:W-:Y:S01]  /*12a50*/  FMUL.FTZ R115, R2, R115 ;  /* 0x0000007302737220 */ /* 0x000fe20000410000 */
[----:B0-----:R-:W-:-:S05]  /*12a60*/  FSEL R109, R109, -INF , P1 ;  /* 0xff8000006d6d7808 */ /* 0x001fca0000800000 */
[----:B------:R-:W0:Y:S01]  /*12a70*/  MUFU.TANH R116, R116 ;  /* 0x0000007400747308 */ /* 0x000e220000002400 */
[C---:B------:R-:W-:Y:S01]  /*12a80*/  FMUL.FTZ R89, R2.reuse, R89 ;  /* 0x0000005902597220 */ /* 0x040fe20000410000 */
[----:B------:R-:W-:-:S06]  /*12a90*/  FMUL.FTZ R133, R2, R70 ;  /* 0x0000004602857220 */ /* 0x000fcc0000410000 */
[----:B------:R3:W-:Y:S01]  /*12aa0*/  MUFU.TANH R12, R87 ;  /* 0x00000057000c7308 */ /* 0x0007e20000002400 */
[C---:B------:R-:W-:Y:S01]  /*12ab0*/  FMUL.FTZ R189, R2.reuse, R42 ;  /* 0x0000002a02bd7220 */ /* 0x040fe20000410000 */
[----:B------:R-:W-:-:S06]  /*12ac0*/  FMUL.FTZ R70, R2, R50 ;  /* 0x0000003202467220 */ /* 0x000fcc0000410000 */
[----:B------:R4:W-:Y:S01]  /*12ad0*/  MUFU.TANH R40, R66 ;  /* 0x0000004200287308 */ /* 0x0009e20000002400 */
[----:B---3--:R-:W-:-:S04]  /*12ae0*/  FSEL R87, R108, -INF , P5 ;  /* 0xff8000006c577808 */ /* 0x008fc80002800000 */
[----:B------:R-:W-:-:S03]  /*12af0*/  FMNMX.FTZ R104, R87, R104, !PT ;  /* 0x0000006857687209 */ /* 0x000fc60007810000 */
[----:B------:R-:W3:Y:S01]  /*12b00*/  MUFU.TANH R111, R111 ;  /* 0x0000006f006f7308 */ /* 0x000ee20000002400 */
[----:B----4-:R-:W-:Y:S01]  /*12b10*/  FMUL.FTZ R66, R2, R51 ;  /* 0x0000003302427220 */ /* 0x010fe20000410000 */
[----:B------:R-:W-:Y:S02]  /*12b20*/  FSEL R51, R132, -INF , P2 ;  /* 0xff80000084337808 */ /* 0x000fe40001000000 */
[----:B------:R-:W-:-:S04]  /*12b30*/  ISETP.GT.AND P2, PT, R65, 0x30, PT ;  /* 0x000000304100780c */ /* 0x000fc80003f44270 */
[----:B------:R-:W4:Y:S01]  /*12b40*/  MUFU.TANH R117, R117 ;  /* 0x0000007500757308 */ /* 0x000f220000002400 */
[C---:B------:R-:W-:Y:S01]  /*12b50*/  FMUL.FTZ R118, R2.reuse, R118 ;  /* 0x0000007602767220 */ /* 0x040fe20000410000 */
[----:B------:R-:W-:Y:S01]  /*12b60*/  FMNMX.FTZ R104, R109, R104, !PT ;  /* 0x000000686d687209 */ /* 0x000fe20007810000 */
[C---:B------:R-:W-:Y:S01]  /*12b70*/  FMUL.FTZ R92, R2.reuse, R92 ;  /* 0x0000005c025c7220 */ /* 0x040fe20000410000 */
[----:B------:R-:W-:-:S04]  /*12b80*/  FMUL.FTZ R71, R2, R71 ;  /* 0x0000004702477220 */ /* 0x000fc80000410000 */
[----:B------:R-:W-:Y:S01]  /*12b90*/  MUFU.TANH R114, R114 ;  /* 0x0000007200727308 */ /* 0x000fe20000002400 */
[----:B-1----:R-:W-:Y:S01]  /*12ba0*/  FSEL R107, R107, -INF , P4 ;  /* 0xff8000006b6b7808 */ /* 0x002fe20002000000 */
[----:B------:R-:W-:-:S06]  /*12bb0*/  FMUL.FTZ R119, R2, R119 ;  /* 0x0000007702777220 */ /* 0x000fcc0000410000 */
[----:B------:R1:W-:Y:S01]  /*12bc0*/  MUFU.TANH R42, R67 ;  /* 0x00000043002a7308 */ /* 0x0003e20000002400 */
[----:B------:R-:W-:Y:S01]  /*12bd0*/  ISETP.GT.AND P4, PT, R65, 0x38, PT ;  /* 0x000000384100780c */ /* 0x000fe20003f84270 */
[----:B------:R-:W-:-:S06]  /*12be0*/  FMUL.FTZ R93, R2, R93 ;  /* 0x0000005d025d7220 */ /* 0x000fcc0000410000 */
[----:B------:R-:W4:Y:S01]  /*12bf0*/  MUFU.TANH R88, R88 ;  /* 0x0000005800587308 */ /* 0x000f220000002400 */
[----:B-1----:R-:W-:Y:S02]  /*12c00*/  FSEL R67, R106, -INF , P3 ;  /* 0xff8000006a437808 */ /* 0x002fe40001800000 */
[----:B------:R-:W-:-:S05]  /*12c10*/  ISETP.GT.AND P3, PT, R65, 0x31, PT ;  /* 0x000000314100780c */ /* 0x000fca0003f64270 */
[----:B------:R1:W-:Y:S01]  /*12c20*/  MUFU.TANH R50, R135 ;  /* 0x0000008700327308 */ /* 0x0003e20000002400 */
[----:B--2---:R-:W-:Y:S01]  /*12c30*/  FSEL R139, R113, -INF , P3 ;  /* 0xff800000718b7808 */ /* 0x004fe20001800000 */
[----:B------:R-:W-:Y:S01]  /*12c40*/  FMUL.FTZ R134, R2, R48 ;  /* 0x0000003002867220 */ /* 0x000fe20000410000 */
[----:B-1----:R-:W-:-:S05]  /*12c50*/  FSEL R135, R112, -INF , P2 ;  /* 0xff80000070877808 */ /* 0x002fca0001000000 */
[----:B------:R-:W1:Y:S01]  /*12c60*/  MUFU.TANH R115, R115 ;  /* 0x0000007300737308 */ /* 0x000e620000002400 */
[----:B------:R-:W-:-:S07]  /*12c70*/  FMNMX.FTZ R104, R135, R104, !PT ;  /* 0x0000006887687209 */ /* 0x000fce0007810000 */
[----:B------:R-:W2:Y:S01]  /*12c80*/  MUFU.TANH R89, R89 ;  /* 0x0000005900597308 */ /* 0x000ea20000002400 */
[----:B------:R-:W-:Y:S01]  /*12c90*/  FMUL.FTZ R90, R2, R90 ;  /* 0x0000005a025a7220 */ /* 0x000fe20000410000 */
[----:B0-----:R-:W-:Y:S01]  /*12ca0*/  FSEL R141, R116, -INF , P4 ;  /* 0xff800000748d7808 */ /* 0x001fe20002000000 */
[----:B------:R-:W-:Y:S01]  /*12cb0*/  FMUL.FTZ R96, R2, R96 ;  /* 0x0000006002607220 */ /* 0x000fe20000410000 */
[----:B------:R-:W-:-:S04]  /*12cc0*/  FMNMX.FTZ R104, R139, R104, !PT ;  /* 0x000000688b687209 */ /* 0x000fc80007810000 */
[----:B------:R-:W0:Y:S01]  /*12cd0*/  MUFU.TANH R118, R118 ;  /* 0x0000007600767308 */ /* 0x000e220000002400 */
[----:B---3--:R-:W-:Y:S01]  /*12ce0*/  FSEL R111, R111, -INF , P1 ;  /* 0xff8000006f6f7808 */ /* 0x008fe20000800000 */
[----:B------:R-:W-:-:S06]  /*12cf0*/  FMUL.FTZ R91, R2, R91 ;  /* 0x0000005b025b7220 */ /* 0x000fcc0000410000 */
[----:B------:R3:W-:Y:S01]  /*12d00*/  MUFU.TANH R48, R71 ;  /* 0x0000004700307308 */ /* 0x0007e20000002400 */
[----:B------:R-:W-:Y:S01]  /*12d10*/  ISETP.GT.AND P1, PT, R65, 0x40, PT ;  /* 0x000000404100780c */ /* 0x000fe20003f24270 */
[----:B------:R-:W-:Y:S01]  /*12d20*/  FMUL.FTZ R97, R2, R97 ;  /* 0x0000006102617220 */ /* 0x000fe20000410000 */
[----:B------:R-:W-:-:S05]  /*12d30*/  FMNMX.FTZ R104, R141, R104, !PT ;  /* 0x000000688d687209 */ /* 0x000fca0007810000 */
[----:B------:R-:W0:Y:S01]  /*12d40*/  MUFU.TANH R92, R92 ;  /* 0x0000005c005c7308 */ /* 0x000e220000002400 */
[----:B---3--:R-:W-:Y:S02]  /*12d50*/  FSEL R71, R110, -INF , P5 ;  /* 0xff8000006e477808 */ /* 0x008fe40002800000 */
[----:B------:R-:W-:Y:S01]  /*12d60*/  ISETP.GT.AND P5, PT, R65, 0x39, PT ;  /* 0x000000394100780c */ /* 0x000fe20003fa4270 */
[----:B------:R-:W-:-:S04]  /*12d70*/  FMUL.FTZ R223, R2, R44 ;  /* 0x0000002c02df7220 */ /* 0x000fc80000410000 */
[----:B------:R-:W3:Y:S01]  /*12d80*/  MUFU.TANH R119, R119 ;  /* 0x0000007700777308 */ /* 0x000ee20000002400 */
[----:B----4-:R-:W-:Y:S01]  /*12d90*/  FSEL R117, R117, -INF , P5 ;  /* 0xff80000075757808 */ /* 0x010fe20002800000 */
[----:B------:R-:W-:Y:S01]  /*12da0*/  FMUL.FTZ R94, R2, R94 ;  /* 0x0000005e025e7220 */ /* 0x000fe20000410000 */
[----:B------:R-:W-:-:S05]  /*12db0*/  FSEL R145, R88, -INF , P1 ;  /* 0xff80000058917808 */ /* 0x000fca0000800000 */
[----:B------:R-:W4:Y:S01]  /*12dc0*/  MUFU.TANH R93, R93 ;  /* 0x0000005d005d7308 */ /* 0x000f220000002400 */
[----:B------:R-:W-:Y:S01]  /*12dd0*/  FMNMX.FTZ R104, R117, R104, !PT ;  /* 0x0000006875687209 */ /* 0x000fe20007810000 */
[----:B------:R-:W-:Y:S01]  /*12de0*/  FMUL.FTZ R100, R2, R100 ;  /* 0x0000006402647220 */ /* 0x000fe20000410000 */
[----:B-1----:R-:W-:-:S05]  /*12df0*/  FSEL R115, R115, -INF , P3 ;  /* 0xff80000073737808 */ /* 0x002fca0001800000 */
[----:B------:R-:W1:Y:S01]  /*12e00*/  MUFU.TANH R90, R90 ;  /* 0x0000005a005a7308 */ /* 0x000e620000002400 */
[----:B------:R-:W-:Y:S01]  /*12e10*/  FMUL.FTZ R95, R2, R95 ;  /* 0x0000005f025f7220 */ /* 0x000fe20000410000 */
[----:B------:R-:W-:-:S06]  /*12e20*/  ISETP.GT.AND P3, PT, R65, 0x48, PT ;  /* 0x000000484100780c */ /* 0x000fcc0003f64270 */
[----:B------:R2:W-:Y:S01]  /*12e30*/  MUFU.TANH R44, R133 ;  /* 0x00000085002c7308 */ /* 0x0005e20000002400 */
[----:B------:R-:W-:Y:S01]  /*12e40*/  FMNMX.FTZ R104, R145, R104, !PT ;  /* 0x0000006891687209 */ /* 0x000fe20007810000 */
[----:B------:R-:W-:-:S06]  /*12e50*/  FMUL.FTZ R101, R2, R101 ;  /* 0x0000006502657220 */ /* 0x000fcc0000410000 */
[----:B------:R-:W1:Y:S01]  /*12e60*/  MUFU.TANH R96, R96 ;  /* 0x0000006000607308 */ /* 0x000e620000002400 */
[----:B--2---:R-:W-:Y:S02]  /*12e70*/  FSEL R133, R114, -INF , P2 ;  /* 0xff80000072857808 */ /* 0x004fe40001000000 */
[----:B------:R-:W-:-:S05]  /*12e80*/  ISETP.GT.AND P2, PT, R65, 0x41, PT ;  /* 0x000000414100780c */ /* 0x000fca0003f44270 */
[----:B------:R-:W2:Y:S01]  /*12e90*/  MUFU.TANH R91, R91 ;  /* 0x0000005b005b7308 */ /* 0x000ea20000002400 */
[----:B------:R-:W-:Y:S01]  /*12ea0*/  FSEL R149, R89, -INF , P2 ;  /* 0xff80000059957808 */ /* 0x000fe20001000000 */
[----:B------:R-:W-:Y:S01]  /*12eb0*/  FMUL.FTZ R98, R2, R98 ;  /* 0x0000006202627220 */ /* 0x000fe20000410000 */
[----:B0-----:R-:W-:-:S05]  /*12ec0*/  FSEL R113, R118, -INF , P4 ;  /* 0xff80000076717808 */ /* 0x001fca0002000000 */
[----:B------:R-:W0:Y:S01]  /*12ed0*/  MUFU.TANH R97, R97 ;  /* 0x0000006100617308 */ /* 0x000e220000002400 */
[----:B------:R-:W-:Y:S01]  /*12ee0*/  ISETP.GT.AND P4, PT, R65, 0x49, PT ;  /* 0x000000494100780c */ /* 0x000fe20003f84270 */
[----:B------:R-:W-:Y:S01]  /*12ef0*/  FMUL.FTZ R72, R2, R72 ;  /* 0x0000004802487220 */ /* 0x000fe20000410000 */
[----:B------:R-:W-:Y:S02]  /*12f00*/  FSEL R151, R92, -INF , P3 ;  /* 0xff8000005c977808 */ /* 0x000fe40001800000 */
[----:B------:R-:W-:-:S03]  /*12f10*/  FMNMX.FTZ R104, R149, R104, !PT ;  /* 0x0000006895687209 */ /* 0x000fc60007810000 */
[----:B------:R-:W0:Y:S01]  /*12f20*/  MUFU.TANH R94, R94 ;  /* 0x0000005e005e7308 */ /* 0x000e220000002400 */
[----:B---3--:R-:W-:Y:S01]  /*12f30*/  FSEL R119, R119, -INF , P5 ;  /* 0xff80000077777808 */ /* 0x008fe20002800000 */
[----:B------:R-:W-:Y:S01]  /*12f40*/  FMUL.FTZ R99, R2, R99 ;  /* 0x0000006302637220 */ /* 0x000fe20000410000 */
[----:B------:R-:W-:-:S05]  /*12f50*/  ISETP.GT.AND P5, PT, R65, 0x50, PT ;  /* 0x000000504100780c */ /* 0x000fca0003fa4270 */
[----:B------:R-:W3:Y:S01]  /*12f60*/  MUFU.TANH R100, R100 ;  /* 0x0000006400647308 */ /* 0x000ee20000002400 */
[----:B----4-:R-:W-:Y:S01]  /*12f70*/  FSEL R153, R93, -INF , P4 ;  /* 0xff8000005d997808 */ /* 0x010fe20002000000 */
[----:B------:R-:W-:Y:S01]  /*12f80*/  FMUL.FTZ R73, R2, R73 ;  /* 0x0000004902497220 */ /* 0x000fe20000410000 */
[----:B------:R-:W-:-:S05]  /*12f90*/  FMNMX.FTZ R104, R151, R104, !PT ;  /* 0x0000006897687209 */ /* 0x000fca0007810000 */
[----:B------:R-:W4:Y:S01]  /*12fa0*/  MUFU.TANH R95, R95 ;  /* 0x0000005f005f7308 */ /* 0x000f220000002400 */
[----:B-1----:R-:W-:Y:S01]  /*12fb0*/  FSEL R143, R90, -INF , P1 ;  /* 0xff8000005a8f7808 */ /* 0x002fe20000800000 */
[----:B------:R-:W-:Y:S01]  /*12fc0*/  FMUL.FTZ R102, R2, R102 ;  /* 0x0000006602667220 */ /* 0x000fe20000410000 */
[----:B------:R-:W-:-:S05]  /*12fd0*/  ISETP.GT.AND P1, PT, R65, 0x51, PT ;  /* 0x000000514100780c */ /* 0x000fca0003f24270 */
[----:B------:R-:W1:Y:S01]  /*12fe0*/  MUFU.TANH R101, R101 ;  /* 0x0000006500657308 */ /* 0x000e620000002400 */
[----:B------:R-:W-:Y:S01]  /*12ff0*/  FSEL R155, R96, -INF , P5 ;  /* 0xff800000609b7808 */ /* 0x000fe20002800000 */
[----:B------:R-:W-:Y:S01]  /*13000*/  FMUL.FTZ R76, R2, R76 ;  /* 0x0000004c024c7220 */ /* 0x000fe20000410000 */
[----:B------:R-:W-:-:S05]  /*13010*/  FMNMX.FTZ R104, R153, R104, !PT ;  /* 0x0000006899687209 */ /* 0x000fca0007810000 */
[----:B------:R-:W1:Y:S01]  /*13020*/  MUFU.TANH R98, R98 ;  /* 0x0000006200627308 */ /* 0x000e620000002400 */
[----:B--2---:R-:W-:Y:S01]  /*13030*/  FSEL R91, R91, -INF , P2 ;  /* 0xff8000005b5b7808 */ /* 0x004fe20001000000 */
[----:B------:R-:W-:Y:S01]  /*13040*/  FMUL.FTZ R103, R2, R103 ;  /* 0x0000006702677220 */ /* 0x000fe20000410000 */
[----:B------:R-:W-:-:S05]  /*13050*/  ISETP.GT.AND P2, PT, R65, 0x58, PT ;  /* 0x000000584100780c */ /* 0x000fca0003f44270 */
[----:B------:R-:W2:Y:S01]  /*13060*/  MUFU.TANH R72, R72 ;  /* 0x0000004800487308 */ /* 0x000ea20000002400 */
[----:B0-----:R-:W-:Y:S01]  /*13070*/  FSEL R157, R97, -INF , P1 ;  /* 0xff800000619d7808 */ /* 0x001fe20000800000 */
[----:B------:R-:W-:Y:S01]  /*13080*/  FMUL.FTZ R77, R2, R77 ;  /* 0x0000004d024d7220 */ /* 0x000fe20000410000 */
[----:B------:R-:W-:-:S05]  /*13090*/  FMNMX.FTZ R104, R155, R104, !PT ;  /* 0x000000689b687209 */ /* 0x000fca0007810000 */
[----:B------:R-:W0:Y:S01]  /*130a0*/  MUFU.TANH R99, R99 ;  /* 0x0000006300637308 */ /* 0x000e220000002400 */
[----:B------:R-:W-:Y:S01]  /*130b0*/  FSEL R147, R94, -INF , P3 ;  /* 0xff8000005e937808 */ /* 0x000fe20001800000 */
[----:B------:R-:W-:Y:S01]  /*130c0*/  FMUL.FTZ R74, R2, R74 ;  /* 0x0000004a024a7220 */ /* 0x000fe20000410000 */
[----:B------:R-:W-:-:S05]  /*130d0*/  ISETP.GT.AND P3, PT, R65, 0x59, PT ;  /* 0x000000594100780c */ /* 0x000fca0003f64270 */
[----:B------:R-:W0:Y:S01]  /*130e0*/  MUFU.TANH R73, R73 ;  /* 0x0000004900497308 */ /* 0x000e220000002400 */
[----:B---3--:R-:W-:Y:S01]  /*130f0*/  FSEL R159, R100, -INF , P2 ;  /* 0xff800000649f7808 */ /* 0x008fe20001000000 */
[----:B------:R-:W-:Y:S01]  /*13100*/  FMUL.FTZ R80, R2, R80 ;  /* 0x0000005002507220 */ /* 0x000fe20000410000 */
[----:B------:R-:W-:Y:S02]  /*13110*/  FMNMX.FTZ R104, R157, R104, !PT ;  /* 0x000000689d687209 */ /* 0x000fe40007810000 */
[----:B------:R-:W-:-:S03]  /*13120*/  R2UR UR4, R6 ;  /* 0x00000000060472ca */ /* 0x000fc600000e0000 */
[----:B------:R-:W3:Y:S01]  /*13130*/  MUFU.TANH R102, R102 ;  /* 0x0000006600667308 */ /* 0x000ee20000002400 */
[----:B------:R-:W-:Y:S01]  /*13140*/  R2UR UR5, R7 ;  /* 0x00000000070572ca */ /* 0x000fe200000e0000 */
[----:B------:R-:W-:Y:S01]  /*13150*/  FMUL.FTZ R75, R2, R75 ;  /* 0x0000004b024b7220 */ /* 0x000fe20000410000 */
[----:B----4-:R-:W-:-:S05]  /*13160*/  FSEL R95, R95, -INF , P4 ;  /* 0xff8000005f5f7808 */ /* 0x010fca0002000000 */
[----:B------:R-:W4:Y:S01]  /*13170*/  MUFU.TANH R76, R76 ;  /* 0x0000004c004c7308 */ /* 0x000f220000002400 */
[----:B------:R-:W-:Y:S01]  /*13180*/  ISETP.GT.AND P4, PT, R65, 0x60, PT ;  /* 0x000000604100780c */ /* 0x000fe20003f84270 */
[----:B------:R-:W-:Y:S01]  /*13190*/  FMUL.FTZ R81, R2, R81 ;  /* 0x0000005102517220 */ /* 0x000fe20000410000 */
[----:B-1----:R-:W-:Y:S02]  /*131a0*/  FSEL R161, R101, -INF , P3 ;  /* 0xff80000065a17808 */ /* 0x002fe40001800000 */
[----:B------:R-:W-:-:S03]  /*131b0*/  FMNMX.FTZ R104, R159, R104, !PT ;  /* 0x000000689f687209 */ /* 0x000fc60007810000 */
[----:B------:R-:W1:Y:S01]  /*131c0*/  MUFU.TANH R103, R103 ;  /* 0x0000006700677308 */ /* 0x000e620000002400 */
[----:B------:R-:W-:Y:S01]  /*131d0*/  FSEL R93, R98, -INF , P5 ;  /* 0xff800000625d7808 */ /* 0x000fe20002800000 */
[----:B------:R-:W-:Y:S01]  /*131e0*/  FMUL.FTZ R78, R2, R78 ;  /* 0x0000004e024e7220 */ /* 0x000fe20000410000 */
[----:B------:R-:W-:-:S05]  /*131f0*/  ISETP.GT.AND P5, PT, R65, 0x61, PT ;  /* 0x000000614100780c */ /* 0x000fca0003fa4270 */
[----:B------:R-:W1:Y:S01]  /*13200*/  MUFU.TANH R77, R77 ;  /* 0x0000004d004d7308 */ /* 0x000e620000002400 */
[----:B------:R-:W-:Y:S01]  /*13210*/  WARPGROUP.ARRIVE ;  /* 0x00000000000079c5 */ /* 0x000fe20000000000 */
[----:B--2---:R-:W-:Y:S02]  /*13220*/  FSEL R163, R72, -INF , P4 ;  /* 0xff80000048a37808 */ /* 0x004fe40002000000 */
[----:B------:R-:W-:-:S04]  /*13230*/  FMNMX.FTZ R104, R161, R104, !PT ;  /* 0x00000068a1687209 */ /* 0x000fc80007810000 */
[----:B------:R-:W2:Y:S01]  /*13240*/  MUFU.TANH R74, R74 ;  /* 0x0000004a004a7308 */ /* 0x000ea20000002400 */
[----:B0-----:R-:W-:Y:S01]  /*13250*/  FSEL R99, R99, -INF , P1 ;  /* 0xff80000063637808 */ /* 0x001fe20000800000 */
[C---:B------:R-:W-:Y:S01]  /*13260*/  FMUL.FTZ R79, R2.reuse, R79 ;  /* 0x0000004f024f7220 */ /* 0x040fe20000410000 */
[----:B------:R-:W-:Y:S01]  /*13270*/  ISETP.GT.AND P1, PT, R65, 0x68, PT ;  /* 0x000000684100780c */ /* 0x000fe20003f24270 */
[----:B------:R-:W-:Y:S04]  /*13280*/  QGMMA.64x32x32.F32.E4M3.E4M3 R24, gdesc[UR4], R24, gsb0 ;  /* 0x00600000041879f3 */ /* 0x000fe80008000818 */
[----:B------:R-:W0:Y:S01]  /*13290*/  MUFU.TANH R80, R80 ;  /* 0x0000005000507308 */ /* 0x000e220000002400 */
[----:B------:R-:W-:Y:S01]  /*132a0*/  FSEL R73, R73, -INF , P5 ;  /* 0xff80000049497808 */ /* 0x000fe20002800000 */
[C---:B------:R-:W-:Y:S01]  /*132b0*/  FMUL.FTZ R82, R2.reuse, R82 ;  /* 0x0000005202527220 */ /* 0x040fe20000410000 */
[----:B------:R-:W-:Y:S01]  /*132c0*/  FMNMX.FTZ R104, R163, R104, !PT ;  /* 0x00000068a3687209 */ /* 0x000fe20007810000 */
[----:B------:R-:W-:-:S04]  /*132d0*/  FMUL.FTZ R56, R2, R56 ;  /* 0x0000003802387220 */ /* 0x000fc80000410000 */
[----:B------:R-:W0:Y:S01]  /*132e0*/  MUFU.TANH R75, R75 ;  /* 0x0000004b004b7308 */ /* 0x000e220000002400 */
[----:B---3--:R-:W-:Y:S01]  /*132f0*/  FSEL R97, R102, -INF , P2 ;  /* 0xff80000066617808 */ /* 0x008fe20001000000 */
[C---:B------:R-:W-:Y:S01]  /*13300*/  FMUL.FTZ R83, R2.reuse, R83 ;  /* 0x0000005302537220 */ /* 0x040fe20000410000 */
[----:B------:R-:W-:Y:S01]  /*13310*/  ISETP.GT.AND P2, PT, R65, 0x69, PT ;  /* 0x000000694100780c */ /* 0x000fe20003f44270 */
[----:B------:R-:W-:-:S04]  /*13320*/  FMUL.FTZ R57, R2, R57 ;  /* 0x0000003902397220 */ /* 0x000fc80000410000 */
[----:B------:R-:W3:Y:S01]  /*13330*/  MUFU.TANH R81, R81 ;  /* 0x0000005100517308 */ /* 0x000ee20000002400 */
[----:B----4-:R-:W-:Y:S01]  /*13340*/  FSEL R167, R76, -INF , P1 ;  /* 0xff8000004ca77808 */ /* 0x010fe20000800000 */
[C---:B------:R-:W-:Y:S01]  /*13350*/  FMUL.FTZ R60, R2.reuse, R60 ;  /* 0x0000003c023c7220 */ /* 0x040fe20000410000 */
[----:B------:R-:W-:Y:S01]  /*13360*/  FMNMX.FTZ R104, R73, R104, !PT ;  /* 0x0000006849687209 */ /* 0x000fe20007810000 */
[----:B------:R-:W-:-:S04]  /*13370*/  FMUL.FTZ R61, R2, R61 ;  /* 0x0000003d023d7220 */ /* 0x000fc80000410000 */
[----:B------:R-:W4:Y:S01]  /*13380*/  MUFU.TANH R78, R78 ;  /* 0x0000004e004e7308 */ /* 0x000f220000002400 */
[----:B-1----:R-:W-:Y:S01]  /*13390*/  FSEL R103, R103, -INF , P3 ;  /* 0xff80000067677808 */ /* 0x002fe20001800000 */
[C---:B------:R-:W-:Y:S01]  /*133a0*/  FMUL.FTZ R58, R2.reuse, R58 ;  /* 0x0000003a023a7220 */ /* 0x040fe20000410000 */
[----:B------:R-:W-:Y:S01]  /*133b0*/  ISETP.GT.AND P3, PT, R65, 0x70, PT ;  /* 0x000000704100780c */ /* 0x000fe20003f64270 */
[----:B------:R-:W-:Y:S01]  /*133c0*/  FMUL.FTZ R64, R2, R64 ;  /* 0x0000004002407220 */ /* 0x000fe20000410000 */
[----:B------:R-:W-:-:S03]  /*133d0*/  FSEL R77, R77, -INF , P2 ;  /* 0xff8000004d4d7808 */ /* 0x000fc60001000000 */
[----:B------:R-:W-:Y:S01]  /*133e0*/  MUFU.TANH R15, R15 ;  /* 0x0000000f000f7308 */ /* 0x000fe20000002400 */
[----:B------:R-:W-:Y:S01]  /*133f0*/  FMNMX.FTZ R104, R167, R104, !PT ;  /* 0x00000068a7687209 */ /* 0x000fe20007810000 */
[----:B------:R-:W-:Y:S01]  /*13400*/  FMUL.FTZ R59, R2, R59 ;  /* 0x0000003b023b7220 */ /* 0x000fe20000410000 */
[----:B--2---:R-:W-:Y:S01]  /*13410*/  FSEL R101, R74, -INF , P4 ;  /* 0xff8000004a657808 */ /* 0x004fe20002000000 */
[----:B------:R-:W-:-:S04]  /*13420*/  FMUL.FTZ R62, R2, R62 ;  /* 0x0000003e023e7220 */ /* 0x000fc80000410000 */
[----:B------:R-:W1:Y:S01]  /*13430*/  MUFU.TANH R79, R79 ;  /* 0x0000004f004f7308 */ /* 0x000e620000002400 */
[----:B------:R-:W-:Y:S01]  /*13440*/  ISETP.GT.AND P4, PT, R65, 0x71, PT ;  /* 0x000000714100780c */ /* 0x000fe20003f84270 */
[----:B------:R-:W-:Y:S01]  /*13450*/  FMUL.FTZ R138, R2, R41 ;  /* 0x00000029028a7220 */ /* 0x000fe20000410000 */
[----:B0-----:R-:W-:Y:S01]  /*13460*/  FSEL R171, R80, -INF , P3 ;  /* 0xff80000050ab7808 */ /* 0x001fe20001800000 */
[----:B------:R-:W-:-:S04]  /*13470*/  FMUL.FTZ R63, R2, R63 ;  /* 0x0000003f023f7220 */ /* 0x000fc80000410000 */
[----:B------:R-:W0:Y:S01]  /*13480*/  MUFU.TANH R84, R84 ;  /* 0x0000005400547308 */ /* 0x000e220000002400 */
[----:B------:R-:W-:Y:S01]  /*13490*/  FMNMX.FTZ R104, R77, R104, !PT ;  /* 0x000000684d687209 */ /* 0x000fe20007810000 */
[C---:B------:R-:W-:Y:S01]  /*134a0*/  FMUL.FTZ R55, R2.reuse, R55 ;  /* 0x0000003702377220 */ /* 0x040fe20000410000 */
[----:B------:R-:W-:Y:S01]  /*134b0*/  FSEL R75, R75, -INF , P5 ;  /* 0xff8000004b4b7808 */ /* 0x000fe20002800000 */
[C---:B------:R-:W-:Y:S01]  /*134c0*/  FMUL.FTZ R53, R2.reuse, R53 ;  /* 0x0000003502357220 */ /* 0x040fe20000410000 */
[C---:B------:R-:W-:Y:S01]  /*134d0*/  FMUL.FTZ R52, R2.reuse, R52 ;  /* 0x0000003402347220 */ /* 0x040fe20000410000 */
[----:B------:R-:W-:Y:S01]  /*134e0*/  FMUL.FTZ R54, R2, R54 ;  /* 0x0000003602367220 */ /* 0x000fe20000410000 */
[----:B------:R-:W-:Y:S01]  /*134f0*/  ULDC UR4, c[0x0][0x988] ;  /* 0x0002620000047ab9 */ /* 0x000fe20000000800 */
[----:B------:R-:W2:Y:S01]  /*13500*/  MUFU.TANH R82, R82 ;  /* 0x0000005200527308 */ /* 0x000ea20000002400 */
[----:B------:R-:W-:Y:S02]  /*13510*/  ISETP.GT.AND P5, PT, R65, 0x78, PT ;  /* 0x000000784100780c */ /* 0x000fe40003fa4270 */
[----:B---3--:R-:W-:-:S05]  /*13520*/  FSEL R81, R81, -INF , P4 ;  /* 0xff80000051517808 */ /* 0x008fca0002000000 */
[----:B------:R-:W3:Y:S01]  /*13530*/  MUFU.TANH R56, R56 ;  /* 0x0000003800387308 */ /* 0x000ee20000002400 */
[----:B------:R-:W-:Y:S02]  /*13540*/  FMNMX.FTZ R104, R171, R104, !PT ;  /* 0x00000068ab687209 */ /* 0x000fe40007810000 */
[----:B----4-:R-:W-:-:S05]  /*13550*/  FSEL R165, R78, -INF , P1 ;  /* 0xff8000004ea57808 */ /* 0x010fca0000800000 */
[----:B------:R-:W4:Y:S01]  /*13560*/  MUFU.TANH R83, R83 ;  /* 0x0000005300537308 */ /* 0x000f220000002400 */
[----:B------:R-:W-:Y:S02]  /*13570*/  ISETP.GT.AND P1, PT, R65, 0x79, PT ;  /* 0x000000794100780c */ /* 0x000fe40003f24270 */
[----:B------:R-:W-:-:S05]  /*13580*/  FSEL R173, R14, -INF , P5 ;  /* 0xff8000000ead7808 */ /* 0x000fca0002800000 */
[----:B------:R-:W4:Y:S01]  /*13590*/  MUFU.TANH R57, R57 ;  /* 0x0000003900397308 */ /* 0x000f220000002400 */
[----:B------:R-:W-:Y:S02]  /*135a0*/  FMNMX.FTZ R104, R81, R104, !PT ;  /* 0x0000006851687209 */ /* 0x000fe40007810000 */
[----:B-1----:R-:W-:-:S05]  /*135b0*/  FSEL R79, R79, -INF , P2 ;  /* 0xff8000004f4f7808 */ /* 0x002fca0001000000 */
[----:B------:R-:W1:Y:S01]  /*135c0*/  MUFU.TANH R60, R60 ;  /* 0x0000003c003c7308 */ /* 0x000e620000002400 */
[----:B------:R-:W-:Y:S02]  /*135d0*/  ISETP.GT.AND P2, PT, R65, 0x80, PT ;  /* 0x000000804100780c */ /* 0x000fe40003f44270 */
[----:B0-----:R-:W-:Y:S02]  /*135e0*/  FSEL R177, R84, -INF , P1 ;  /* 0xff80000054b17808 */ /* 0x001fe40000800000 */
[----:B------:R-:W-:-:S03]  /*135f0*/  FMNMX.FTZ R104, R173, R104, !PT ;  /* 0x00000068ad687209 */ /* 0x000fc60007810000 */
[----:B------:R-:W0:Y:S01]  /*13600*/  MUFU.TANH R85, R85 ;  /* 0x0000005500557308 */ /* 0x000e220000002400 */
[----:B--2---:R-:W-:Y:S02]  /*13610*/  FSEL R169, R82, -INF , P3 ;  /* 0xff80000052a97808 */ /* 0x004fe40001800000 */
[----:B------:R-:W-:-:S05]  /*13620*/  ISETP.GT.AND P3, PT, R65, 0x81, PT ;  /* 0x000000814100780c */ /* 0x000fca0003f64270 */
[----:B------:R-:W2:Y:S01]  /*13630*/  MUFU.TANH R61, R61 ;  /* 0x0000003d003d7308 */ /* 0x000ea20000002400 */
[----:B---3--:R-:W-:Y:S02]  /*13640*/  FSEL R179, R56, -INF , P2 ;  /* 0xff80000038b37808 */ /* 0x008fe40001000000 */
[----:B------:R-:W-:-:S05]  /*13650*/  FMNMX.FTZ R104, R177, R104, !PT ;  /* 0x00000068b1687209 */ /* 0x000fca0007810000 */
[----:B------:R-:W3:Y:S01]  /*13660*/  MUFU.TANH R58, R58 ;  /* 0x0000003a003a7308 */ /* 0x000ee20000002400 */
[----:B----4-:R-:W-:Y:S02]  /*13670*/  FSEL R83, R83, -INF , P4 ;  /* 0xff80000053537808 */ /* 0x010fe40002000000 */
[----:B------:R-:W-:-:S05]  /*13680*/  ISETP.GT.AND P4, PT, R65, 0x88, PT ;  /* 0x000000884100780c */ /* 0x000fca0003f84270 */
[----:B------:R-:W-:Y:S01]  /*13690*/  MUFU.TANH R64, R64 ;  /* 0x0000004000407308 */ /* 0x000fe20000002400 */
[----:B------:R-:W-:Y:S02]  /*136a0*/  FSEL R181, R57, -INF , P3 ;  /* 0xff80000039b57808 */ /* 0x000fe40001800000 */
[----:B------:R-:W-:-:S05]  /*136b0*/  FMNMX.FTZ R104, R179, R104, !PT ;  /* 0x00000068b3687209 */ /* 0x000fca0007810000 */
[----:B------:R-:W4:Y:S01]  /*136c0*/  MUFU.TANH R59, R59 ;  /* 0x0000003b003b7308 */ /* 0x000f220000002400 */
[----:B------:R-:W-:Y:S02]  /*136d0*/  FSEL R15, R15, -INF , P5 ;  /* 0xff8000000f0f7808 */ /* 0x000fe40002800000 */
[----:B------:R-:W-:-:S05]  /*136e0*/  ISETP.GT.AND P5, PT, R65, 0x89, PT ;  /* 0x000000894100780c */ /* 0x000fca0003fa4270 */
[----:B------:R-:W4:Y:S01]  /*136f0*/  MUFU.TANH R41, R86 ;  /* 0x0000005600297308 */ /* 0x000f220000002400 */
[----:B-1----:R-:W-:Y:S02]  /*13700*/  FSEL R183, R60, -INF , P4 ;  /* 0xff8000003cb77808 */ /* 0x002fe40002000000 */
[----:B------:R-:W-:-:S05]  /*13710*/  FMNMX.FTZ R104, R181, R104, !PT ;  /* 0x00000068b5687209 */ /* 0x000fca0007810000 */
[----:B------:R-:W1:Y:S01]  /*13720*/  MUFU.TANH R62, R62 ;  /* 0x0000003e003e7308 */ /* 0x000e620000002400 */
[----:B0-----:R-:W-:Y:S02]  /*13730*/  FSEL R85, R85, -INF , P1 ;  /* 0xff80000055557808 */ /* 0x001fe40000800000 */
[----:B------:R-:W-:Y:S02]  /*13740*/  ISETP.GT.AND P1, PT, R65, 0x90, PT ;  /* 0x000000904100780c */ /* 0x000fe40003f24270 */
[----:B--2---:R-:W-:-:S03]  /*13750*/  FSEL R61, R61, -INF , P5 ;  /* 0xff8000003d3d7808 */ /* 0x004fc60002800000 */
[----:B------:R-:W0:Y:S01]  /*13760*/  MUFU.TANH R63, R63 ;  /* 0x0000003f003f7308 */ /* 0x000e220000002400 */
[----:B------:R-:W-:Y:S02]  /*13770*/  FMNMX.FTZ R104, R183, R104, !PT ;  /* 0x00000068b7687209 */ /* 0x000fe40007810000 */
[----:B---3--:R-:W-:Y:S02]  /*13780*/  FSEL R175, R58, -INF , P2 ;  /* 0xff8000003aaf7808 */ /* 0x008fe40001000000 */
[----:B------:R-:W-:Y:S02]  /*13790*/  ISETP.GT.AND P2, PT, R65, 0x91, PT ;  /* 0x000000914100780c */ /* 0x000fe40003f44270 */
[----:B------:R-:W-:Y:S01]  /*137a0*/  FMNMX.FTZ R104, R61, R104, !PT ;  /* 0x000000683d687209 */ /* 0x000fe20007810000 */
[----:B------:R2:W-:Y:S01]  /*137b0*/  MUFU.TANH R205, R55 ;  /* 0x0000003700cd7308 */ /* 0x0005e20000002400 */
[----:B----4-:R-:W-:Y:S02]  /*137c0*/  FSEL R59, R59, -INF , P3 ;  /* 0xff8000003b3b7808 */ /* 0x010fe40001800000 */
[----:B------:R-:W-:-:S02]  /*137d0*/  ISETP.GT.AND P3, PT, R65, 0x98, PT ;  /* 0x000000984100780c */ /* 0x000fc40003f64270 */
[----:B------:R-:W-:Y:S02]  /*137e0*/  FSEL R41, R41, -INF , P2 ;  /* 0xff80000029297808 */ /* 0x000fe40001000000 */
[----:B--2---:R-:W-:Y:S01]  /*137f0*/  FSEL R55, R64, -INF , P1 ;  /* 0xff80000040377808 */ /* 0x004fe20000800000 */
[----:B------:R-:W2:Y:S03]  /*13800*/  MUFU.TANH R86, R138 ;  /* 0x0000008a00567308 */ /* 0x000ea60000002400 */
[----:B------:R-:W-:Y:S02]  /*13810*/  FMNMX.FTZ R104, R55, R104, !PT ;  /* 0x0000006837687209 */ /* 0x000fe40007810000 */
[----:B-1----:R-:W-:Y:S02]  /*13820*/  FSEL R57, R62, -INF , P4 ;  /* 0xff8000003e397808 */ /* 0x002fe40002000000 */
[----:B------:R-:W-:Y:S01]  /*13830*/  ISETP.GT.AND P4, PT, R65, 0x99, PT ;  /* 0x000000994100780c */ /* 0x000fe20003f84270 */
[----:B------:R-:W1:Y:S01]  /*13840*/  MUFU.TANH R223, R223 ;  /* 0x000000df00df7308 */ /* 0x000e620000002400 */
[----:B------:R-:W-:-:S02]  /*13850*/  FSEL R187, R12, -INF , P3 ;  /* 0xff8000000cbb7808 */ /* 0x000fc40001800000 */
[----:B------:R-:W-:Y:S02]  /*13860*/  FMNMX.FTZ R104, R41, R104, !PT ;  /* 0x0000006829687209 */ /* 0x000fe40007810000 */
[----:B0-----:R-:W-:Y:S02]  /*13870*/  FSEL R63, R63, -INF , P5 ;  /* 0xff8000003f3f7808 */ /* 0x001fe40002800000 */
[----:B------:R-:W-:Y:S01]  /*13880*/  ISETP.GT.AND P5, PT, R65, 0xa0, PT ;  /* 0x000000a04100780c */ /* 0x000fe20003fa4270 */
[----:B------:R-:W0:Y:S01]  /*13890*/  MUFU.TANH R225, R225 ;  /* 0x000000e100e17308 */ /* 0x000e220000002400 */
[----:B------:R-:W-:Y:S02]  /*138a0*/  FSEL R217, R46, -INF , P4 ;  /* 0xff8000002ed97808 */ /* 0x000fe40002000000 */
[----:B------:R-:W-:Y:S02]  /*138b0*/  FMNMX.FTZ R104, R187, R104, !PT ;  /* 0x00000068bb687209 */ /* 0x000fe40007810000 */
[----:B------:R-:W-:-:S03]  /*138c0*/  FSEL R219, R50, -INF , P5 ;  /* 0xff80000032db7808 */ /* 0x000fc60002800000 */
[----:B------:R-:W3:Y:S01]  /*138d0*/  MUFU.TANH R189, R189 ;  /* 0x000000bd00bd7308 */ /* 0x000ee20000002400 */
[----:B------:R-:W-:Y:S01]  /*138e0*/  FMNMX.FTZ R104, R217, R104, !PT ;  /* 0x00000068d9687209 */ /* 0x000fe20007810000 */
[----:B------:R-:W-:Y:S02]  /*138f0*/  WARPGROUP.DEPBAR.LE gsb0, 0x0 ;  /* 0x00008000000079c5 */ /* 0x000fe40000010000 */
[----:B------:R-:W-:-:S04]  /*13900*/  FMUL.FTZ R14, R2, R25 ;  /* 0x00000019020e7220 */ /* 0x000fc80000410000 */
[----:B------:R4:W-:Y:S01]  /*13910*/  MUFU.TANH R235, R53 ;  /* 0x0000003500eb7308 */ /* 0x0009e20000002400 */
[----:B------:R-:W-:Y:S02]  /*13920*/  FSEL R25, R42, -INF , P2 ;  /* 0xff8000002a197808 */ /* 0x000fe40001000000 */
[----:B------:R-:W-:-:S05]  /*13930*/  ISETP.GT.AND P2, PT, R65, 0xa8, PT ;  /* 0x000000a84100780c */ /* 0x000fca0003f44270 */
[----:B------:R-:W3:Y:S01]  /*13940*/  MUFU.TANH R134, R134 ;  /* 0x0000008600867308 */ /* 0x000ee20000002400 */
[----:B----4-:R-:W-:Y:S02]  /*13950*/  FSEL R53, R40, -INF , P1 ;  /* 0xff80000028357808 */ /* 0x010fe40000800000 */
[----:B------:R-:W-:Y:S02]  /*13960*/  ISETP.GT.AND P1, PT, R65, 0xa1, PT ;  /* 0x000000a14100780c */ /* 0x000fe40003f24270 */
[----:B------:R-:W-:-:S03]  /*13970*/  FMNMX.FTZ R104, R219, R104, !PT ;  /* 0x00000068db687209 */ /* 0x000fc60007810000 */
[----:B------:R-:W4:Y:S01]  /*13980*/  MUFU.TANH R191, R191 ;  /* 0x000000bf00bf7308 */ /* 0x000f220000002400 */
[----:B--2---:R-:W-:Y:S02]  /*13990*/  FSEL R221, R86, -INF , P1 ;  /* 0xff80000056dd7808 */ /* 0x004fe40000800000 */
[----:B------:R-:W-:-:S05]  /*139a0*/  FSEL R185, R44, -INF , P3 ;  /* 0xff8000002cb97808 */ /* 0x000fca0001800000 */
[----:B------:R-:W2:Y:S01]  /*139b0*/  MUFU.TANH R68, R68 ;  /* 0x0000004400447308 */ /* 0x000ea20000002400 */
[----:B------:R-:W-:Y:S01]  /*139c0*/  ISETP.GT.AND P3, PT, R65, 0xa9, PT ;  /* 0x000000a94100780c */ /* 0x000fe20003f64270 */
[----:B------:R-:W-:Y:S01]  /*139d0*/  FMUL.FTZ R227, R2, R24 ;  /* 0x0000001802e37220 */ /* 0x000fe20000410000 */
[----:B-1----:R-:W-:Y:S02]  /*139e0*/  FSEL R223, R223, -INF , P2 ;  /* 0xff800000dfdf7808 */ /* 0x002fe40001000000 */
[----:B------:R-:W-:-:S03]  /*139f0*/  FMNMX.FTZ R104, R221, R104, !PT ;  /* 0x00000068dd687209 */ /* 0x000fc60007810000 */
[----:B------:R-:W1:Y:S01]  /*13a00*/  MUFU.TANH R193, R193 ;  /* 0x000000c100c17308 */ /* 0x000e620000002400 */
[----:B------:R-:W-:Y:S01]  /*13a10*/  FMUL.FTZ R12, R2, R27 ;  /* 0x0000001b020c7220 */ /* 0x000fe20000410000 */
[----:B------:R-:W-:-:S06]  /*13a20*/  FSEL R27, R48, -INF , P4 ;  /* 0xff800000301b7808 */ /* 0x000fcc0002000000 */
[----:B------:R-:W1:Y:S01]  /*13a30*/  MUFU.TANH R52, R52 ;  /* 0x0000003400347308 */ /* 0x000e620000002400 */
[----:B------:R-:W-:Y:S02]  /*13a40*/  ISETP.GT.AND P4, PT, R65, 0xb0, PT ;  /* 0x000000b04100780c */ /* 0x000fe40003f84270 */
[----:B0-----:R-:W-:Y:S02]  /*13a50*/  FSEL R225, R225, -INF , P3 ;  /* 0xff800000e1e17808 */ /* 0x001fe40001800000 */
[----:B------:R-:W-:-:S03]  /*13a60*/  FMNMX.FTZ R104, R223, R104, !PT ;  /* 0x00000068df687209 */ /* 0x000fc60007810000 */
[----:B------:R-:W0:Y:S01]  /*13a70*/  MUFU.TANH R136, R136 ;  /* 0x0000008800887308 */ /* 0x000e220000002400 */
[----:B---3--:R-:W-:Y:S01]  /*13a80*/  FSEL R189, R189, -INF , P5 ;  /* 0xff800000bdbd7808 */ /* 0x008fe20002800000 */
[----:B------:R-:W-:Y:S01]  /*13a90*/  FMUL.FTZ R28, R2, R28 ;  /* 0x0000001c021c7220 */ /* 0x000fe20000410000 */
[----:B------:R-:W-:Y:S02]  /*13aa0*/  ISETP.GT.AND P5, PT, R65, 0xb1, PT ;  /* 0x000000b14100780c */ /* 0x000fe40003fa4270 */
[----:B------:R-:W-:-:S03]  /*13ab0*/  FSEL R42, R134, -INF , P4 ;  /* 0xff800000862a7808 */ /* 0x000fc60002000000 */
[----:B------:R-:W3:Y:S01]  /*13ac0*/  MUFU.TANH R70, R70 ;  /* 0x0000004600467308 */ /* 0x000ee20000002400 */
[----:B------:R-:W-:Y:S02]  /*13ad0*/  FMNMX.FTZ R89, R225, R104, !PT ;  /* 0x00000068e1597209 */ /* 0x000fe40007810000 */
[----:B----4-:R-:W-:-:S05]  /*13ae0*/  FSEL R191, R191, -INF , P1 ;  /* 0xff800000bfbf7808 */ /* 0x010fca0000800000 */
[----:B------:R-:W4:Y:S01]  /*13af0*/  MUFU.TANH R227, R227 ;  /* 0x000000e300e37308 */ /* 0x000f220000002400 */
[----:B------:R-:W-:Y:S01]  /*13b00*/  ISETP.GT.AND P1, PT, R65, 0xb8, PT ;  /* 0x000000b84100780c */ /* 0x000fe20003f24270 */
[----:B------:R-:W-:Y:S01]  /*13b10*/  FMUL.FTZ R24, R2, R29 ;  /* 0x0000001d02187220 */ /* 0x000fe20000410000 */
[----:B--2---:R-:W-:Y:S02]  /*13b20*/  FSEL R40, R68, -INF , P5 ;  /* 0xff80000044287808 */ /* 0x004fe40002800000 */
[----:B------:R-:W-:-:S03]  /*13b30*/  FMNMX.FTZ R89, R42, R89, !PT ;  /* 0x000000592a597209 */ /* 0x000fc60007810000 */
[----:B------:R-:W2:Y:S01]  /*13b40*/  MUFU.TANH R66, R66 ;  /* 0x0000004200427308 */ /* 0x000ea20000002400 */
        /* <DEDUP_REMOVED lines=8> */
[----:B0-----:R-:W-:Y:S01]  /*13bd0*/  FSEL R29, R136, -INF , P3 ;  /* 0xff800000881d7808 */ /* 0x001fe20001800000 */
[----:B------:R-:W-:Y:S01]  /*13be0*/  FMUL.FTZ R26, R2, R33 ;  /* 0x00000021021a7220 */ /* 0x000fe20000410000 */
[----:B------:R-:W-:-:S05]  /*13bf0*/  ISETP.GT.AND P3, PT, R65, 0xc0, PT ;  /* 0x000000c04100780c */ /* 0x000fca0003f64270 */
[----:B------:R-:W0:Y:S01]  /*13c00*/  MUFU.TANH R28, R28 ;  /* 0x0000001c001c7308 */ /* 0x000e220000002400 */
[----:B------:R-:W-:Y:S02]  /*13c10*/  FSEL R235, R235, -INF , P2 ;  /* 0xff800000ebeb7808 */ /* 0x000fe40001000000 */
[----:B------:R-:W-:-:S05]  /*13c20*/  FMNMX.FTZ R44, R237, R44, !PT ;  /* 0x0000002ced2c7209 */ /* 0x000fca0007810000 */
[----:B------:R-:W0:Y:S01]  /*13c30*/  MUFU.TANH R24, R24 ;  /* 0x0000001800187308 */ /* 0x000e220000002400 */
[----:B---3--:R-:W-:Y:S01]  /*13c40*/  FSEL R197, R70, -INF , P4 ;  /* 0xff80000046c57808 */ /* 0x008fe20002000000 */
[C---:B------:R-:W-:Y:S01]  /*13c50*/  FMUL.FTZ R30, R2.reuse, R30 ;  /* 0x0000001e021e7220 */ /* 0x040fe20000410000 */
[----:B------:R-:W-:Y:S01]  /*13c60*/  ISETP.GT.AND P4, PT, R65, 0xc1, PT ;  /* 0x000000c14100780c */ /* 0x000fe20003f84270 */
[----:B------:R-:W-:Y:S01]  /*13c70*/  FMUL.FTZ R36, R2, R36 ;  /* 0x0000002402247220 */ /* 0x000fe20000410000 */
[----:B----4-:R-:W-:-:S03]  /*13c80*/  FSEL R227, R227, -INF , P3 ;  /* 0xff800000e3e37808 */ /* 0x010fc60001800000 */
[----:B------:R-:W3:Y:S01]  /*13c90*/  MUFU.TANH R201, R201 ;  /* 0x000000c900c97308 */ /* 0x000ee20000002400 */
[----:B------:R-:W-:Y:S02]  /*13ca0*/  FMNMX.FTZ R44, R235, R44, !PT ;  /* 0x0000002ceb2c7209 */ /* 0x000fe40007810000 */
[----:B--2---:R-:W-:-:S05]  /*13cb0*/  FSEL R195, R66, -INF , P5 ;  /* 0xff80000042c37808 */ /* 0x004fca0002800000 */
[----:B------:R-:W2:Y:S01]  /*13cc0*/  MUFU.TANH R32, R32 ;  /* 0x0000002000207308 */ /* 0x000ea20000002400 */
[----:B------:R-:W-:Y:S02]  /*13cd0*/  ISETP.GT.AND P5, PT, R65, 0xc8, PT ;  /* 0x000000c84100780c */ /* 0x000fe40003fa4270 */
[----:B-1----:R-:W-:Y:S02]  /*13ce0*/  FSEL R199, R14, -INF , P4 ;  /* 0xff8000000ec77808 */ /* 0x002fe40002000000 */
[----:B------:R-:W-:-:S03]  /*13cf0*/  FMNMX.FTZ R44, R227, R44, !PT ;  /* 0x0000002ce32c7209 */ /* 0x000fc60007810000 */
[----:B------:R-:W1:Y:S01]  /*13d00*/  MUFU.TANH R12, R12 ;  /* 0x0000000c000c7308 */ /* 0x000e620000002400 */
[----:B------:R-:W-:Y:S01]  /*13d10*/  FSEL R33, R54, -INF , P1 ;  /* 0xff80000036217808 */ /* 0x000fe20000800000 */
[----:B------:R-:W-:Y:S01]  /*13d20*/  FMUL.FTZ R37, R2, R37 ;  /* 0x0000002502257220 */ /* 0x000fe20000410000 */
[----:B------:R-:W-:-:S05]  /*13d30*/  ISETP.GT.AND P1, PT, R65, 0xc9, PT ;  /* 0x000000c94100780c */ /* 0x000fca0003f24270 */
[----:B------:R-:W4:Y:S01]  /*13d40*/  MUFU.TANH R26, R26 ;  /* 0x0000001a001a7308 */ /* 0x000f220000002400 */
[----:B0-----:R-:W-:Y:S02]  /*13d50*/  FSEL R215, R28, -INF , P5 ;  /* 0xff8000001cd77808 */ /* 0x001fe40002800000 */
[----:B------:R-:W-:-:S05]  /*13d60*/  FMNMX.FTZ R44, R199, R44, !PT ;  /* 0x0000002cc72c7209 */ /* 0x000fca0007810000 */
[----:B------:R-:W0:Y:S01]  /*13d70*/  MUFU.TANH R30, R30 ;  /* 0x0000001e001e7308 */ /* 0x000e220000002400 */
[----:B------:R-:W-:Y:S02]  /*13d80*/  FSEL R205, R205, -INF , P2 ;  /* 0xff800000cdcd7808 */ /* 0x000fe40001000000 */
[----:B------:R-:W-:-:S05]  /*13d90*/  ISETP.GT.AND P2, PT, R65, 0xd0, PT ;  /* 0x000000d04100780c */ /* 0x000fca0003f44270 */
[----:B------:R-:W0:Y:S01]  /*13da0*/  MUFU.TANH R36, R36 ;  /* 0x0000002400247308 */ /* 0x000e220000002400 */
[----:B------:R-:W-:Y:S02]  /*13db0*/  FSEL R213, R24, -INF , P1 ;  /* 0xff80000018d57808 */ /* 0x000fe40000800000 */
[----:B------:R-:W-:-:S05]  /*13dc0*/  FMNMX.FTZ R44, R215, R44, !PT ;  /* 0x0000002cd72c7209 */ /* 0x000fca0007810000 */
[----:B------:R0:W0:Y:S01]  /*13dd0*/  MUFU.TANH R14, R37 ;  /* 0x00000025000e7308 */ /* 0x0000220000002400 */
[----:B---3--:R-:W-:Y:S02]  /*13de0*/  FSEL R201, R201, -INF , P3 ;  /* 0xff800000c9c97808 */ /* 0x008fe40001800000 */
[----:B------:R-:W-:Y:S02]  /*13df0*/  ISETP.GT.AND P3, PT, R65, 0xd1, PT ;  /* 0x000000d14100780c */ /* 0x000fe40003f64270 */
[----:B--2---:R-:W-:Y:S02]  /*13e00*/  FSEL R211, R32, -INF , P2 ;  /* 0xff80000020d37808 */ /* 0x004fe40001000000 */
[----:B------:R-:W-:Y:S02]  /*13e10*/  FMNMX.FTZ R44, R213, R44, !PT ;  /* 0x0000002cd52c7209 */ /* 0x000fe40007810000 */
[----:B-1----:R-:W-:Y:S02]  /*13e20*/  FSEL R203, R12, -INF , P4 ;  /* 0xff8000000ccb7808 */ /* 0x002fe40002000000 */
[----:B------:R-:W-:-:S02]  /*13e30*/  ISETP.GT.AND P4, PT, R65, 0xd8, PT ;  /* 0x000000d84100780c */ /* 0x000fc40003f84270 */
[----:B----4-:R-:W-:Y:S02]  /*13e40*/  FSEL R209, R26, -INF , P3 ;  /* 0xff8000001ad17808 */ /* 0x010fe40001800000 */
[----:B------:R-:W-:Y:S02]  /*13e50*/  FMNMX.FTZ R44, R211, R44, !PT ;  /* 0x0000002cd32c7209 */ /* 0x000fe40007810000 */
[----:B0-----:R-:W-:Y:S02]  /*13e60*/  FSEL R37, R30, -INF , P5 ;  /* 0xff8000001e257808 */ /* 0x001fe40002800000 */
[----:B------:R-:W-:Y:S02]  /*13e70*/  ISETP.GT.AND P5, PT, R65, 0xd9, PT ;  /* 0x000000d94100780c */ /* 0x000fe40003fa4270 */
[----:B------:R-:W-:Y:S02]  /*13e80*/  FSEL R207, R36, -INF , P4 ;  /* 0xff80000024cf7808 */ /* 0x000fe40002000000 */
[----:B------:R-:W-:-:S02]  /*13e90*/  FMNMX.FTZ R44, R209, R44, !PT ;  /* 0x0000002cd12c7209 */ /* 0x000fc40007810000 */
[----:B------:R-:W-:Y:S02]  /*13ea0*/  FSEL R65, R14, -INF , P5 ;  /* 0xff8000000e417808 */ /* 0x000fe40002800000 */
[----:B------:R-:W-:-:S04]  /*13eb0*/  FMNMX.FTZ R44, R207, R44, !PT ;  /* 0x0000002ccf2c7209 */ /* 0x000fc80007810000 */
[----:B------:R-:W-:Y:S02]  /*13ec0*/  FMNMX.FTZ R44, R65, R44, !PT ;  /* 0x0000002c412c7209 */ /* 0x000fe40007810000 */
[----:B------:R-:W-:-:S03]  /*13ed0*/  FMNMX.FTZ R36, R13, R120, !PT ;  /* 0x000000780d247209 */ /* 0x000fc60007810000 */
[----:B------:R-:W0:Y:S01]  /*13ee0*/  SHFL.BFLY PT, R89, R44, 0x2, 0x1f ;  /* 0x0c401f002c597f89 */ /* 0x000e2200000e0000 */
[----:B------:R-:W-:Y:S01]  /*13ef0*/  FMNMX.FTZ R36, R21, R36, !PT ;  /* 0x0000002415247209 */ /* 0x000fe20007810000 */
[----:B------:R-:W-:-:S03]  /*13f00*/  FMUL.FTZ R68, R2, R38 ;  /* 0x0000002602447220 */ /* 0x000fc60000410000 */
[----:B------:R-:W-:-:S04]  /*13f10*/  FMNMX.FTZ R38, R43, R36, !PT ;  /* 0x000000242b267209 */ /* 0x000fc80007810000 */
[----:B------:R-:W-:-:S04]  /*13f20*/  FMNMX.FTZ R38, R45, R38, !PT ;  /* 0x000000262d267209 */ /* 0x000fc80007810000 */
[----:B------:R-:W-:-:S04]  /*13f30*/  FMNMX.FTZ R38, R47, R38, !PT ;  /* 0x000000262f267209 */ /* 0x000fc80007810000 */
[----:B------:R-:W-:Y:S02]  /*13f40*/  FMNMX.FTZ R38, R49, R38, !PT ;  /* 0x0000002631267209 */ /* 0x000fe40007810000 */
[----:B0-----:R-:W-:Y:S02]  /*13f50*/  FMNMX.FTZ R14, R44, R89, !PT ;  /* 0x000000592c0e7209 */ /* 0x001fe40007810000 */
[----:B------:R-:W-:-:S04]  /*13f60*/  FMNMX.FTZ R44, R51, R38, !PT ;  /* 0x00000026332c7209 */ /* 0x000fc80007810000 */
        /* <DEDUP_REMOVED lines=31> */
[----:B------:R-:W-:Y:S01]  /*14160*/  FMNMX.FTZ R60, R27, R58, !PT ;  /* 0x0000003a1b3c7209 */ /* 0x000fe20007810000 */
[----:B------:R-:W0:Y:S03]  /*14170*/  SHFL.BFLY PT, R89, R14, 0x1, 0x1f ;  /* 0x0c201f000e597f89 */ /* 0x000e2600000e0000 */
[----:B------:R-:W-:-:S04]  /*14180*/  FMNMX.FTZ R60, R189, R60, !PT ;  /* 0x0000003cbd3c7209 */ /* 0x000fc80007810000 */
[----:B------:R-:W-:-:S04]  /*14190*/  FMNMX.FTZ R60, R191, R60, !PT ;  /* 0x0000003cbf3c7209 */ /* 0x000fc80007810000 */
[----:B------:R-:W-:-:S04]  /*141a0*/  FMNMX.FTZ R60, R193, R60, !PT ;  /* 0x0000003cc13c7209 */ /* 0x000fc80007810000 */
[----:B------:R-:W-:Y:S01]  /*141b0*/  FMNMX.FTZ R60, R29, R60, !PT ;  /* 0x0000003c1d3c7209 */ /* 0x000fe20007810000 */
[----:B------:R-:W-:-:S03]  /*141c0*/  FMUL.FTZ R62, R2, R31 ;  /* 0x0000001f023e7220 */ /* 0x000fc60000410000 */
[----:B------:R-:W-:Y:S01]  /*141d0*/  FMNMX.FTZ R60, R197, R60, !PT ;  /* 0x0000003cc53c7209 */ /* 0x000fe20007810000 */
[----:B------:R-:W-:-:S03]  /*141e0*/  FMUL.FTZ R64, R2, R34 ;  /* 0x0000002202407220 */ /* 0x000fc60000410000 */
[----:B------:R-:W-:Y:S01]  /*141f0*/  FMNMX.FTZ R72, R195, R60, !PT ;  /* 0x0000003cc3487209 */ /* 0x000fe20007810000 */
[----:B------:R-:W1:Y:S01]  /*14200*/  MUFU.TANH R62, R62 ;  /* 0x0000003e003e7308 */ /* 0x000e620000002400 */
[----:B0-----:R-:W-:Y:S01]  /*14210*/  FMNMX.FTZ R89, R14, R89, !PT ;  /* 0x000000590e597209 */ /* 0x001fe20007810000 */
[----:B------:R-:W-:Y:S01]  /*14220*/  IMAD.U32 R88, RZ, RZ, UR4 ;  /* 0x00000004ff587e24 */ /* 0x000fe2000f8e00ff */
[----:B------:R-:W-:Y:S01]  /*14230*/  FMNMX.FTZ R72, R33, R72, !PT ;  /* 0x0000004821487209 */ /* 0x000fe20007810000 */
[----:B------:R-:W-:Y:S01]  /*14240*/  FMUL.FTZ R66, R2, R35 ;  /* 0x0000002302427220 */ /* 0x000fe20000410000 */
[C---:B------:R-:W-:Y:S01]  /*14250*/  FSETP.NEU.FTZ.AND P6, PT, R89.reuse, -INF , PT ;  /* 0xff8000005900780b */ /* 0x040fe20003fdd000 */
[----:B------:R-:W-:-:S01]  /*14260*/  FFMA.FTZ R12, R89, R88, -8 ;  /* 0xc1000000590c7423 */ /* 0x000fc20000010058 */
[----:B------:R-:W-:Y:S01]  /*14270*/  FMNMX.FTZ R72, R205, R72, !PT ;  /* 0x00000048cd487209 */ /* 0x000fe20007810000 */
[----:B------:R-:W0:Y:S01]  /*14280*/  MUFU.TANH R64, R64 ;  /* 0x0000004000407308 */ /* 0x000e220000002400 */
[----:B------:R-:W-:-:S02]  /*14290*/  FMUL.FTZ R70, R2, R39 ;  /* 0x0000002702467220 */ /* 0x000fc40000410000 */
[----:B------:R-:W-:Y:S02]  /*142a0*/  FMNMX.FTZ R72, R201, R72, !PT ;  /* 0x00000048c9487209 */ /* 0x000fe40007810000 */
[----:B------:R-:W-:-:S03]  /*142b0*/  FSEL R12, R12, RZ, P6 ;  /* 0x000000ff0c0c7208 */ /* 0x000fc60003000000 */
[----:B------:R-:W-:Y:S01]  /*142c0*/  MUFU.TANH R66, R66 ;  /* 0x0000004200427308 */ /* 0x000fe20000002400 */
[----:B------:R-:W-:Y:S01]  /*142d0*/  FMNMX.FTZ R72, R203, R72, !PT ;  /* 0x00000048cb487209 */ /* 0x000fe20007810000 */
[----:B------:R-:W-:Y:S01]  /*142e0*/  FFMA.FTZ R39, R131, R88, -R12 ;  /* 0x0000005883277223 */ /* 0x000fe2000001080c */
[----:B-1----:R-:W-:-:S05]  /*142f0*/  FSEL R131, R62, -INF , P1 ;  /* 0xff8000003e837808 */ /* 0x002fca0000800000 */
[----:B------:R-:W1:Y:S01]  /*14300*/  MUFU.TANH R68, R68 ;  /* 0x0000004400447308 */ /* 0x000e620000002400 */
[----:B------:R-:W-:Y:S01]  /*14310*/  FMNMX.FTZ R72, R37, R72, !PT ;  /* 0x0000004825487209 */ /* 0x000fe20007810000 */
[-CC-:B------:R-:W-:Y:S01]  /*14320*/  FFMA.FTZ R28, R69, R88.reuse, -R12.reuse ;  /* 0x00000058451c7223 */ /* 0x180fe2000001080c */
[----:B------:R-:W-:-:S01]  /*14330*/  FFMA.FTZ R69, R105, R88, -R12 ;  /* 0x0000005869457223 */ /* 0x000fc2000001080c */
[----:B------:R-:W-:-:S04]  /*14340*/  FFMA.FTZ R105, R139, R88, -R12 ;  /* 0x000000588b697223 */ /* 0x000fc8000001080c */
[----:B------:R-:W2:Y:S01]  /*14350*/  MUFU.TANH R70, R70 ;  /* 0x0000004600467308 */ /* 0x000ea20000002400 */
[----:B------:R-:W-:-:S01]  /*14360*/  FFMA.FTZ R145, R145, R88, -R12 ;  /* 0x0000005891917223 */ /* 0x000fc2000001080c */
[----:B0-----:R-:W-:Y:S02]  /*14370*/  FSEL R139, R64, -INF , P2 ;  /* 0xff800000408b7808 */ /* 0x001fe40001000000 */
[----:B------:R-:W-:Y:S01]  /*14380*/  FMNMX.FTZ R72, R131, R72, !PT ;  /* 0x0000004883487209 */ /* 0x000fe20007810000 */
[----:B------:R-:W-:-:S03]  /*14390*/  FFMA.FTZ R30, R87, R88, -R12 ;  /* 0x00000058571e7223 */ /* 0x000fc6000001080c */
[----:B------:R0:W-:Y:S01]  /*143a0*/  MUFU.EX2 R36, R145 ;  /* 0x0000009100247308 */ /* 0x0001e20000000800 */
[----:B------:R-:W-:Y:S01]  /*143b0*/  FMNMX.FTZ R72, R139, R72, !PT ;  /* 0x000000488b487209 */ /* 0x000fe20007810000 */
[-CC-:B------:R-:W-:Y:S01]  /*143c0*/  FFMA.FTZ R87, R109, R88.reuse, -R12.reuse ;  /* 0x000000586d577223 */ /* 0x180fe2000001080c */
[----:B------:R-:W-:-:S01]  /*143d0*/  FFMA.FTZ R109, R149, R88, -R12 ;  /* 0x00000058956d7223 */ /* 0x000fc2000001080c */
[----:B------:R-:W-:Y:S01]  /*143e0*/  FFMA.FTZ R155, R155, R88, -R12 ;  /* 0x000000589b9b7223 */ /* 0x000fe2000001080c */
[----:B-1----:R-:W-:Y:S02]  /*143f0*/  FSEL R149, R68, -INF , P4 ;  /* 0xff80000044957808 */ /* 0x002fe40002000000 */
[----:B0-----:R-:W-:Y:S01]  /*14400*/  FSEL R145, R66, -INF , P3 ;  /* 0xff80000042917808 */ /* 0x001fe20001800000 */
[----:B------:R2:W-:Y:S03]  /*14410*/  MUFU.EX2 R44, R155 ;  /* 0x0000009b002c7308 */ /* 0x0005e60000000800 */
[----:B------:R-:W-:-:S04]  /*14420*/  FMNMX.FTZ R72, R145, R72, !PT ;  /* 0x0000004891487209 */ /* 0x000fc80007810000 */
[----:B------:R-:W-:Y:S02]  /*14430*/  FMNMX.FTZ R72, R149, R72, !PT ;  /* 0x0000004895487209 */ /* 0x000fe40007810000 */
[----:B--2---:R-:W-:Y:S01]  /*14440*/  FSEL R155, R70, -INF , P5 ;  /* 0xff800000469b7808 */ /* 0x004fe20002800000 */
[----:B------:R-:W-:-:S03]  /*14450*/  FFMA.FTZ R31, R123, R88, -R12 ;  /* 0x000000587b1f7223 */ /* 0x000fc6000001080c */
[----:B------:R-:W-:Y:S01]  /*14460*/  FMNMX.FTZ R72, R155, R72, !PT ;  /* 0x000000489b487209 */ /* 0x000fe20007810000 */
[----:B------:R-:W-:-:S04]  /*14470*/  FFMA.FTZ R123, R157, R88, -R12 ;  /* 0x000000589d7b7223 */ /* 0x000fc8000001080c */
[----:B------:R-:W0:Y:S01]  /*14480*/  SHFL.BFLY PT, R157, R72, 0x2, 0x1f ;  /* 0x0c401f00489d7f89 */ /* 0x000e2200000e0000 */
[----:B------:R-:W-:-:S04]  /*14490*/  FFMA.FTZ R74, R41, R88, -R12 ;  /* 0x00000058294a7223 */ /* 0x000fc8000001080c */
[----:B------:R0:W-:Y:S01]  /*144a0*/  MUFU.EX2 R60, R74 ;  /* 0x0000004a003c7308 */ /* 0x0001e20000000800 */
[----:B------:R-:W-:-:S01]  /*144b0*/  FFMA.FTZ R24, R125, R88, -R12 ;  /* 0x000000587d187223 */ /* 0x000fc2000001080c */
[----:B------:R-:W-:Y:S01]  /*144c0*/  FFMA.FTZ R125, R161, R88, -R12 ;  /* 0x00000058a17d7223 */ /* 0x000fe2000001080c */
[----:B0-----:R-:W-:-:S05]  /*144d0*/  FMNMX.FTZ R74, R72, R157, !PT ;  /* 0x0000009d484a7209 */ /* 0x001fca0007810000 */
[----:B------:R-:W0:Y:S02]  /*144e0*/  SHFL.BFLY PT, R161, R74, 0x1, 0x1f ;  /* 0x0c201f004aa17f89 */ /* 0x000e2400000e0000 */
[----:B0-----:R-:W-:-:S04]  /*144f0*/  FMNMX.FTZ R90, R74, R161, !PT ;  /* 0x000000a14a5a7209 */ /* 0x001fc80007810000 */
[C---:B------:R-:W-:Y:S01]  /*14500*/  FSETP.NEU.FTZ.AND P1, PT, R90.reuse, -INF , PT ;  /* 0xff8000005a00780b */ /* 0x040fe20003f3d000 */
[----:B------:R-:W-:-:S05]  /*14510*/  FFMA.FTZ R94, R90, R88, -8 ;  /* 0xc10000005a5e7423 */ /* 0x000fca0000010058 */
[----:B------:R-:W-:-:S05]  /*14520*/  FSEL R94, R94, RZ, P1 ;  /* 0x000000ff5e5e7208 */ /* 0x000fca0000800000 */
[-CC-:B------:R-:W-:Y:S01]  /*14530*/  FFMA.FTZ R98, R49, R88.reuse, -R94.reuse ;  /* 0x0000005831627223 */ /* 0x180fe2000001085e */
[----:B------:R-:W-:-:S01]  /*14540*/  FFMA.FTZ R49, R93, R88, -R94 ;  /* 0x000000585d317223 */ /* 0x000fc2000001085e */
[-C--:B------:R-:W-:Y:S02]  /*14550*/  FFMA.FTZ R93, R97, R88.reuse, -R94 ;  /* 0x00000058615d7223 */ /* 0x080fe4000001085e */
[----:B------:R-:W2:Y:S01]  /*14560*/  LDL R97, [R1+0x40] ;  /* 0x0000400001617983 */ /* 0x000ea20000100800 */
[----:B------:R-:W0:Y:S01]  /*14570*/  S2R R142, SR_TID.X ;  /* 0x00000000008e7919 */ /* 0x000e220000002100 */
[----:B------:R-:W-:-:S01]  /*14580*/  FFMA.FTZ R151, R151, R88, -R12 ;  /* 0x0000005897977223 */ /* 0x000fc2000001080c */
[-CC-:B------:R-:W-:Y:S01]  /*14590*/  FFMA.FTZ R159, R159, R88.reuse, -R12.reuse ;  /* 0x000000589f9f7223 */ /* 0x180fe2000001080c */
[----:B------:R-:W-:-:S01]  /*145a0*/  FFMA.FTZ R14, R20, R88, -R12 ;  /* 0x00000058140e7223 */ /* 0x000fc2000001080c */
[-CC-:B------:R-:W-:Y:S01]  /*145b0*/  FFMA.FTZ R3, R3, R88.reuse, -R12.reuse ;  /* 0x0000005803037223 */ /* 0x180fe2000001080c */
[----:B------:R-:W-:-:S01]  /*145c0*/  FFMA.FTZ R20, R121, R88, -R12 ;  /* 0x0000005879147223 */ /* 0x000fc2000001080c */
[-CC-:B------:R-:W-:Y:S01]  /*145d0*/  FFMA.FTZ R35, R127, R88.reuse, -R12.reuse ;  /* 0x000000587f237223 */ /* 0x180fe2000001080c */
[----:B------:R1:W-:Y:S01]  /*145e0*/  MUFU.EX2 R38, R151 ;  /* 0x0000009700267308 */ /* 0x0003e20000000800 */
[----:B------:R-:W-:-:S01]  /*145f0*/  FFMA.FTZ R121, R153, R88, -R12 ;  /* 0x0000005899797223 */ /* 0x000fc2000001080c */
[-CC-:B------:R-:W-:Y:S01]  /*14600*/  FFMA.FTZ R127, R77, R88.reuse, -R12.reuse ;  /* 0x000000584d7f7223 */ /* 0x180fe2000001080c */
[----:B------:R-:W-:-:S01]  /*14610*/  FFMA.FTZ R26, R129, R88, -R12 ;  /* 0x00000058811a7223 */ /* 0x000fc2000001080c */
[-CC-:B------:R-:W-:Y:S01]  /*14620*/  FFMA.FTZ R32, R135, R88.reuse, -R12.reuse ;  /* 0x0000005887207223 */ /* 0x180fe2000001080c */
[----:B------:R-:W-:-:S01]  /*14630*/  FFMA.FTZ R34, R141, R88, -R12 ;  /* 0x000000588d227223 */ /* 0x000fc2000001080c */
[-CC-:B------:R-:W-:Y:S01]  /*14640*/  FFMA.FTZ R77, R81, R88.reuse, -R12.reuse ;  /* 0x00000058514d7223 */ /* 0x180fe2000001080c */
[----:B------:R-:W-:-:S01]  /*14650*/  FFMA.FTZ R153, R235, R88, -R12 ;  /* 0x00000058eb997223 */ /* 0x000fc2000001080c */
[----:B------:R3:W-:Y:S01]  /*14660*/  MUFU.EX2 R46, R159 ;  /* 0x0000009f002e7308 */ /* 0x0007e20000000800 */
[----:B-1----:R-:W-:-:S01]  /*14670*/  FFMA.FTZ R151, R40, R88, -R12 ;  /* 0x0000005828977223 */ /* 0x002fc2000001080c */
        /* <DEDUP_REMOVED lines=23> */
[----:B---3--:R-:W-:-:S01]  /*147f0*/  FFMA.FTZ R159, R213, R88, -R12 ;  /* 0x00000058d59f7223 */ /* 0x008fc2000001080c */
[-CC-:B------:R-:W-:Y:S01]  /*14800*/  FFMA.FTZ R72, R211, R88.reuse, -R12.reuse ;  /* 0x00000058d3487223 */ /* 0x180fe2000001080c */
[----:B------:R-:W-:-:S01]  /*14810*/  FFMA.FTZ R209, R209, R88, -R12 ;  /* 0x00000058d1d17223 */ /* 0x000fc2000001080c */
[-CC-:B------:R-:W-:Y:S01]  /*14820*/  FFMA.FTZ R74, R207, R88.reuse, -R12.reuse ;  /* 0x00000058cf4a7223 */ /* 0x180fe2000001080c */
[----:B------:R-:W-:-:S01]  /*14830*/  FFMA.FTZ R235, R65, R88, -R12 ;  /* 0x0000005841eb7223 */ /* 0x000fc2000001080c */
[-CC-:B------:R-:W-:Y:S01]  /*14840*/  FFMA.FTZ R12, R13, R88.reuse, -R94.reuse ;  /* 0x000000580d0c7223 */ /* 0x180fe2000001085e */
[----:B------:R-:W-:-:S01]  /*14850*/  FFMA.FTZ R13, R120, R88, -R94 ;  /* 0x00000058780d7223 */ /* 0x000fc2000001085e */
[----:B------:R-:W-:Y:S01]  /*14860*/  MUFU.EX2 R3, R3 ;  /* 0x0000000300037308 */ /* 0x000fe20000000800 */
[----:B------:R-:W-:-:S07]  /*14870*/  FFMA.FTZ R96, R21, R88, -R94 ;  /* 0x0000005815607223 */ /* 0x000fce000001085e */
[----:B------:R-:W1:Y:S01]  /*14880*/  MUFU.EX2 R14, R14 ;  /* 0x0000000e000e7308 */ /* 0x000e620000000800 */
[----:B------:R-:W-:-:S07]  /*14890*/  FFMA.FTZ R21, R45, R88, -R94 ;  /* 0x000000582d157223 */ /* 0x000fce000001085e */
[----:B------:R-:W3:Y:S08]  /*148a0*/  MUFU.EX2 R20, R20 ;  /* 0x0000001400147308 */ /* 0x000ef00000000800 */
[----:B------:R-:W-:Y:S08]  /*148b0*/  MUFU.EX2 R12, R12 ;  /* 0x0000000c000c7308 */ /* 0x000ff00000000800 */
[----:B------:R-:W4:Y:S08]  /*148c0*/  MUFU.EX2 R13, R13 ;  /* 0x0000000d000d7308 */ /* 0x000f300000000800 */
[----:B------:R1:W-:Y:S01]  /*148d0*/  MUFU.EX2 R48, R163 ;  /* 0x000000a300307308 */ /* 0x0003e20000000800 */
[----:B0-----:R-:W-:-:S07]  /*148e0*/  LOP3.LUT R142, R142, 0x7f, RZ, 0xc0, !PT ;  /* 0x0000007f8e8e7812 */ /* 0x001fce00078ec0ff */
[----:B------:R-:W0:Y:S01]  /*148f0*/  MUFU.EX2 R31, R31 ;  /* 0x0000001f001f7308 */ /* 0x000e220000000800 */
[----:B-1----:R-:W-:-:S01]  /*14900*/  FFMA.FTZ R163, R43, R88, -R94 ;  /* 0x000000582ba37223 */ /* 0x002fc2000001085e */
[----:B------:R-:W-:-:S06]  /*14910*/  FFMA.FTZ R76, R47, R88, -R94 ;  /* 0x000000582f4c7223 */ /* 0x000fcc000001085e */
[----:B------:R-:W1:Y:S01]  /*14920*/  MUFU.EX2 R96, R96 ;  /* 0x0000006000607308 */ /* 0x000e620000000800 */
[----:B------:R-:W-:-:S01]  /*14930*/  FFMA.FTZ R108, R79, R88, -R94 ;  /* 0x000000584f6c7223 */ /* 0x000fc2000001085e */
[----:B------:R-:W-:Y:S01]  /*14940*/  FFMA.FTZ R79, R15, R88, -R94 ;  /* 0x000000580f4f7223 */ /* 0x000fe2000001085e */
[----:B------:R-:W-:-:S05]  /*14950*/  FADD.FTZ R15, R3, R14 ;  /* 0x0000000e030f7221 */ /* 0x000fca0000010000 */
[----:B------:R-:W1:Y:S01]  /*14960*/  MUFU.EX2 R24, R24 ;  /* 0x0000001800187308 */ /* 0x000e620000000800 */
[----:B------:R-:W-:-:S07]  /*14970*/  ISETP.NE.AND P1, PT, R142, RZ, PT ;  /* 0x000000ff8e00720c */ /* 0x000fce0003f25270 */
[----:B------:R-:W1:Y:S01]  /*14980*/  MUFU.EX2 R163, R163 ;  /* 0x000000a300a37308 */ /* 0x000e620000000800 */
[----:B------:R-:W-:-:S01]  /*14990*/  FFMA.FTZ R92, R83, R88, -R94 ;  /* 0x00000058535c7223 */ /* 0x000fc2000001085e */
[----:B---3--:R-:W-:-:S06]  /*149a0*/  FADD.FTZ R112, R20, R15 ;  /* 0x0000000f14707221 */ /* 0x008fcc0000010000 */
[----:B------:R-:W3:Y:S01]  /*149b0*/  MUFU.EX2 R35, R35 ;  /* 0x0000002300237308 */ /* 0x000ee20000000800 */
[----:B----4-:R-:W-:-:S07]  /*149c0*/  FADD.FTZ R83, R12, R13 ;  /* 0x0000000d0c537221 */ /* 0x010fce0000010000 */
[----:B------:R-:W4:Y:S01]  /*149d0*/  MUFU.EX2 R21, R21 ;  /* 0x0000001500157308 */ /* 0x000f220000000800 */
[----:B------:R-:W-:-:S01]  /*149e0*/  FFMA.FTZ R110, R85, R88, -R94 ;  /* 0x00000058556e7223 */ /* 0x000fc2000001085e */
[----:B0-----:R-:W-:-:S06]  /*149f0*/  FADD.FTZ R85, R31, R112 ;  /* 0x000000701f557221 */ /* 0x001fcc0000010000 */
[----:B------:R-:W0:Y:S01]  /*14a00*/  MUFU.EX2 R26, R26 ;  /* 0x0000001a001a7308 */ /* 0x000e220000000800 */
[----:B-1----:R-:W-:-:S01]  /*14a10*/  FADD.FTZ R112, R96, R83 ;  /* 0x0000005360707221 */ /* 0x002fc20000010000 */
[----:B------:R-:W-:-:S06]  /*14a20*/  FFMA.FTZ R43, R67, R88, -R94 ;  /* 0x00000058432b7223 */ /* 0x000fcc000001085e */
[----:B------:R-:W1:Y:S01]  /*14a30*/  MUFU.EX2 R76, R76 ;  /* 0x0000004c004c7308 */ /* 0x000e620000000800 */
[----:B------:R-:W-:-:S07]  /*14a40*/  FADD.FTZ R114, R24, R85 ;  /* 0x0000005518727221 */ /* 0x000fce0000010000 */
[----:B------:R3:W-:Y:S01]  /*14a50*/  MUFU.EX2 R50, R167 ;  /* 0x000000a700327308 */ /* 0x0007e20000000800 */
[----:B------:R-:W-:-:S07]  /*14a60*/  FADD.FTZ R112, R163, R112 ;  /* 0x00000070a3707221 */ /* 0x000fce0000010000 */
[----:B------:R-:W-:Y:S01]  /*14a70*/  MUFU.EX2 R39, R39 ;  /* 0x0000002700277308 */ /* 0x000fe20000000800 */
[----:B---3--:R-:W-:-:S01]  /*14a80*/  FFMA.FTZ R167, R51, R88, -R94 ;  /* 0x0000005833a77223 */ /* 0x008fc2000001085e */
[----:B------:R-:W-:-:S06]  /*14a90*/  FFMA.FTZ R78, R107, R88, -R94 ;  /* 0x000000586b4e7223 */ /* 0x000fcc000001085e */
[----:B------:R-:W3:Y:S01]  /*14aa0*/  MUFU.EX2 R98, R98 ;  /* 0x0000006200627308 */ /* 0x000ee20000000800 */
[----:B------:R-:W-:Y:S02]  /*14ab0*/  @!P1 VIADD R0, R0, 0x2e840 ;  /* 0x0002e84000009836 */ /* 0x000fe40000000000 */
[----:B------:R-:W-:Y:S01]  /*14ac0*/  FFMA.FTZ R104, R95, R88, -R94 ;  /* 0x000000585f687223 */ /* 0x000fe2000001085e */
[----:B------:R-:W-:-:S04]  /*14ad0*/  FADD.FTZ R95, R35, R114 ;  /* 0x00000072235f7221 */ /* 0x000fc80000010000 */
[----:B------:R-:W3:Y:S01]  /*14ae0*/  MUFU.EX2 R28, R28 ;  /* 0x0000001c001c7308 */ /* 0x000ee20000000800 */
[----:B----4-:R-:W-:-:S01]  /*14af0*/  FADD.FTZ R85, R21, R112 ;  /* 0x0000007015557221 */ /* 0x010fc20000010000 */
[----:B------:R-:W-:-:S06]  /*14b00*/  FFMA.FTZ R67, R71, R88, -R94 ;  /* 0x0000005847437223 */ /* 0x000fcc000001085e */
[----:B------:R-:W4:Y:S01]  /*14b10*/  MUFU.EX2 R167, R167 ;  /* 0x000000a700a77308 */ /* 0x000f220000000800 */
[----:B------:R-:W-:-:S01]  /*14b20*/  FFMA.FTZ R83, R59, R88, -R94 ;  /* 0x000000583b537223 */ /* 0x000fc2000001085e */
[----:B------:R-:W-:Y:S01]  /*14b30*/  @!P1 PRMT R59, RZ, 0x654, R0 ;  /* 0x00000654ff3b9816 */ /* 0x000fe20000000000 */
[----:B0-----:R-:W-:-:S05]  /*14b40*/  FADD.FTZ R112, R26, R95 ;  /* 0x0000005f1a707221 */ /* 0x001fca0000010000 */
[----:B------:R-:W0:Y:S01]  /*14b50*/  MUFU.EX2 R69, R69 ;  /* 0x0000004500457308 */ /* 0x000e220000000800 */
[----:B-1----:R-:W-:-:S01]  /*14b60*/  FADD.FTZ R85, R76, R85 ;  /* 0x000000554c557221 */ /* 0x002fc20000010000 */
[----:B------:R-:W-:Y:S01]  /*14b70*/  FFMA.FTZ R100, R111, R88, -R94 ;  /* 0x000000586f647223 */ /* 0x000fe2000001085e */
[----:B------:R1:W-:Y:S05]  /*14b80*/  @!P1 SYNCS.ARRIVE.TRANS64.RED.A1T0 RZ, [R59+URZ], RZ ;  /* 0x000000ff3bff99a7 */ /* 0x0003ea000810043f */
[----:B------:R-:W0:Y:S01]  /*14b90*/  MUFU.EX2 R43, R43 ;  /* 0x0000002b002b7308 */ /* 0x000e220000000800 */
[----:B---3--:R-:W-:-:S01]  /*14ba0*/  FADD.FTZ R116, R98, R85 ;  /* 0x0000005562747221 */ /* 0x008fc20000010000 */
[----:B-1----:R-:W-:-:S06]  /*14bb0*/  FADD.FTZ R59, R39, R112 ;  /* 0x00000070273b7221 */ /* 0x002fcc0000010000 */
[----:B------:R-:W1:Y:S01]  /*14bc0*/  MUFU.EX2 R30, R30 ;  /* 0x0000001e001e7308 */ /* 0x000e620000000800 */
[----:B------:R-:W-:-:S07]  /*14bd0*/  FFMA.FTZ R45, R133, R88, -R94 ;  /* 0x00000058852d7223 */ /* 0x000fce000001085e */
[----:B------:R-:W3:Y:S01]  /*14be0*/  MUFU.EX2 R78, R78 ;  /* 0x0000004e004e7308 */ /* 0x000ee20000000800 */
[----:B------:R-:W-:-:S01]  /*14bf0*/  FADD.FTZ R118, R28, R59 ;  /* 0x0000003b1c767221 */ /* 0x000fc20000010000 */
[----:B----4-:R-:W-:-:S06]  /*14c00*/  FADD.FTZ R116, R167, R116 ;  /* 0x00000074a7747221 */ /* 0x010fcc0000010000 */
[----:B------:R-:W4:Y:S01]  /*14c10*/  MUFU.EX2 R87, R87 ;  /* 0x0000005700577308 */ /* 0x000f220000000800 */
[----:B------:R-:W-:-:S07]  /*14c20*/  FFMA.FTZ R80, R115, R88, -R94 ;  /* 0x0000005873507223 */ /* 0x000fce000001085e */
[----:B------:R-:W4:Y:S01]  /*14c30*/  MUFU.EX2 R67, R67 ;  /* 0x0000004300437308 */ /* 0x000f220000000800 */
[----:B------:R-:W-:-:S01]  /*14c40*/  FFMA.FTZ R112, R25, R88, -R94 ;  /* 0x0000005819707223 */ /* 0x000fc2000001085e */
[----:B0-----:R-:W-:-:S06]  /*14c50*/  FADD.FTZ R59, R69, R118 ;  /* 0x00000076453b7221 */ /* 0x001fcc0000010000 */
[----:B------:R-:W0:Y:S01]  /*14c60*/  MUFU.EX2 R32, R32 ;  /* 0x0000002000207308 */ /* 0x000e220000000800 */
[----:B------:R-:W-:-:S01]  /*14c70*/  FADD.FTZ R25, R43, R116 ;  /* 0x000000742b197221 */ /* 0x000fc20000010000 */
[----:B------:R-:W-:-:S06]  /*14c80*/  FFMA.FTZ R71, R113, R88, -R94 ;  /* 0x0000005871477223 */ /* 0x000fcc000001085e */
[----:B------:R-:W0:Y:S01]  /*14c90*/  MUFU.EX2 R100, R100 ;  /* 0x0000006400647308 */ /* 0x000e220000000800 */
[----:B-1----:R-:W-:-:S01]  /*14ca0*/  FADD.FTZ R120, R30, R59 ;  /* 0x0000003b1e787221 */ /* 0x002fc20000010000 */
[----:B---3--:R-:W-:-:S06]  /*14cb0*/  FADD.FTZ R118, R78, R25 ;  /* 0x000000194e767221 */ /* 0x008fcc0000010000 */
[----:B------:R-:W1:Y:S01]  /*14cc0*/  MUFU.EX2 R105, R105 ;  /* 0x0000006900697308 */ /* 0x000e620000000800 */
[----:B------:R-:W-:-:S07]  /*14cd0*/  FFMA.FTZ R102, R119, R88, -R94 ;  /* 0x0000005877667223 */ /* 0x000fce000001085e */
[----:B------:R-:W3:Y:S01]  /*14ce0*/  MUFU.EX2 R45, R45 ;  /* 0x0000002d002d7308 */ /* 0x000ee20000000800 */
[----:B------:R-:W-:-:S01]  /*14cf0*/  FFMA.FTZ R116, R27, R88, -R94 ;  /* 0x000000581b747223 */ /* 0x000fc2000001085e */
[----:B----4-:R-:W-:-:S06]  /*14d00*/  FADD.FTZ R59, R87, R120 ;  /* 0x00000078573b7221 */ /* 0x010fcc0000010000 */
[----:B------:R-:W4:Y:S01]  /*14d10*/  MUFU.EX2 R34, R34 ;  /* 0x0000002200227308 */ /* 0x000f220000000800 */
[----:B------:R-:W-:-:S01]  /*14d20*/  FADD.FTZ R27, R67, R118 ;  /* 0x00000076431b7221 */ /* 0x000fc20000010000 */
[----:B------:R-:W-:-:S06]  /*14d30*/  FFMA.FTZ R47, R143, R88, -R94 ;  /* 0x000000588f2f7223 */ /* 0x000fcc000001085e */
[----:B------:R-:W2:Y:S01]  /*14d40*/  MUFU.EX2 R80, R80 ;  /* 0x0000005000507308 */ /* 0x000ea20000000800 */
[----:B0-----:R-:W-:-:S01]  /*14d50*/  FADD.FTZ R120, R32, R59 ;  /* 0x0000003b20787221 */ /* 0x001fc20000010000 */
[----:B------:R-:W-:-:S06]  /*14d60*/  FADD.FTZ R118, R100, R27 ;  /* 0x0000001b64767221 */ /* 0x000fcc0000010000 */
[----:B------:R-:W-:Y:S01]  /*14d70*/  MUFU.EX2 R117, R117 ;  /* 0x0000007500757308 */ /* 0x000fe20000000800 */
[----:B------:R-:W-:-:S07]  /*14d80*/  FFMA.FTZ R82, R91, R88, -R94 ;  /* 0x000000585b527223 */ /* 0x000fce000001085e */
[----:B------:R-:W0:Y:S01]  /*14d90*/  MUFU.EX2 R71, R71 ;  /* 0x0000004700477308 */ /* 0x000e220000000800 */
[----:B------:R-:W-:-:S01]  /*14da0*/  FFMA.FTZ R59, R29, R88, -R94 ;  /* 0x000000581d3b7223 */ /* 0x000fc2000001085e */
[----:B-1----:R-:W-:Y:S01]  /*14db0*/  FADD.FTZ R29, R105, R120 ;  /* 0x00000078691d7221 */ /* 0x002fe20000010000 */
[----:B---3--:R-:W-:-:S05]  /*14dc0*/  FADD.FTZ R27, R45, R118 ;  /* 0x000000762d1b7221 */ /* 0x008fca0000010000 */
[----:B------:R-:W1:Y:S01]  /*14dd0*/  MUFU.EX2 R102, R102 ;  /* 0x0000006600667308 */ /* 0x000e620000000800 */
[----:B------:R-:W-:-:S01]  /*14de0*/  FFMA.FTZ R91, R147, R88, -R94 ;  /* 0x00000058935b7223 */ /* 0x000fc2000001085e */
[----:B------:R-:W-:Y:S01]  /*14df0*/  FFMA.FTZ R53, R53, R88, -R94 ;  /* 0x0000005835357223 */ /* 0x000fe2000001085e */
[----:B----4-:R-:W-:-:S05]  /*14e00*/  FADD.FTZ R120, R34, R29 ;  /* 0x0000001d22787221 */ /* 0x010fca0000010000 */
[----:B------:R-:W3:Y:S01]  /*14e10*/  MUFU.EX2 R109, R109 ;  /* 0x0000006d006d7308 */ /* 0x000ee20000000800 */
[----:B--2---:R-:W-:-:S07]  /*14e20*/  FADD.FTZ R118, R80, R27 ;  /* 0x0000001b50767221 */ /* 0x004fce0000010000 */
[----:B------:R-:W2:Y:S01]  /*14e30*/  MUFU.EX2 R47, R47 ;  /* 0x0000002f002f7308 */ /* 0x000ea20000000800 */
[----:B0-----:R-:W-:-:S07]  /*14e40*/  FADD.FTZ R29, R71, R118 ;  /* 0x00000076471d7221 */ /* 0x001fce0000010000 */
[----:B------:R-:W0:Y:S01]  /*14e50*/  MUFU.EX2 R82, R82 ;  /* 0x0000005200527308 */ /* 0x000e220000000800 */
[----:B-1----:R-:W-:-:S07]  /*14e60*/  FADD.FTZ R118, R102, R29 ;  /* 0x0000001d66767221 */ /* 0x002fce0000010000 */
[----:B------:R-:W1:Y:S01]  /*14e70*/  MUFU.EX2 R121, R121 ;  /* 0x0000007900797308 */ /* 0x000e620000000800 */
[----:B------:R-:W-:-:S07]  /*14e80*/  FFMA.FTZ R84, R99, R88, -R94 ;  /* 0x0000005863547223 */ /* 0x000fce000001085e */
[----:B------:R4:W-:Y:S08]  /*14e90*/  MUFU.EX2 R25, R53 ;  /* 0x0000003500197308 */ /* 0x0009f00000000800 */
[----:B------:R-:W1:Y:S01]  /*14ea0*/  MUFU.EX2 R91, R91 ;  /* 0x0000005b005b7308 */ /* 0x000e620000000800 */
[----:B----4-:R-:W-:-:S04]  /*14eb0*/  FADD.FTZ R53, R117, R120 ;  /* 0x0000007875357221 */ /* 0x010fc80000010000 */
[----:B------:R-:W-:-:S03]  /*14ec0*/  FADD.FTZ R120, R36, R53 ;  /* 0x0000003524787221 */ /* 0x000fc60000010000 */
[----:B------:R-:W4:Y:S01]  /*14ed0*/  MUFU.EX2 R104, R104 ;  /* 0x0000006800687308 */ /* 0x000f220000000800 */
[----:B---3--:R-:W-:-:S01]  /*14ee0*/  FADD.FTZ R53, R109, R120 ;  /* 0x000000786d357221 */ /* 0x008fc20000010000 */
[----:B--2---:R-:W-:-:S06]  /*14ef0*/  FADD.FTZ R29, R47, R118 ;  /* 0x000000762f1d7221 */ /* 0x004fcc0000010000 */
[----:B------:R-:W2:Y:S01]  /*14f00*/  MUFU.EX2 R123, R123 ;  /* 0x0000007b007b7308 */ /* 0x000ea20000000800 */
[----:B------:R-:W-:-:S01]  /*14f10*/  FADD.FTZ R120, R38, R53 ;  /* 0x0000003526787221 */ /* 0x000fc20000010000 */
[----:B0-----:R-:W-:-:S06]  /*14f20*/  FADD.FTZ R118, R82, R29 ;  /* 0x0000001d52767221 */ /* 0x001fcc0000010000 */
[----:B------:R-:W0:Y:S01]  /*14f30*/  MUFU.EX2 R49, R49 ;  /* 0x0000003100317308 */ /* 0x000e220000000800 */
[----:B------:R-:W-:-:S01]  /*14f40*/  FFMA.FTZ R106, R103, R88, -R94 ;  /* 0x00000058676a7223 */ /* 0x000fc2000001085e */
[----:B------:R-:W-:Y:S01]  /*14f50*/  FFMA.FTZ R114, R63, R88, -R94 ;  /* 0x000000583f727223 */ /* 0x000fe2000001085e */
[----:B-1----:R-:W-:-:S05]  /*14f60*/  FADD.FTZ R63, R121, R120 ;  /* 0x00000078793f7221 */ /* 0x002fca0000010000 */
[----:B------:R-:W1:Y:S01]  /*14f70*/  MUFU.EX2 R84, R84 ;  /* 0x0000005400547308 */ /* 0x000e620000000800 */
[----:B------:R-:W-:-:S01]  /*14f80*/  FADD.FTZ R53, R91, R118 ;  /* 0x000000765b357221 */ /* 0x000fc20000010000 */
[----:B------:R-:W-:Y:S01]  /*14f90*/  FFMA.FTZ R51, R101, R88, -R94 ;  /* 0x0000005865337223 */ /* 0x000fe2000001085e */
[----:B------:R-:W-:-:S05]  /*14fa0*/  FADD.FTZ R120, R44, R63 ;  /* 0x0000003f2c787221 */ /* 0x000fca0000010000 */
[----:B------:R-:W3:Y:S01]  /*14fb0*/  MUFU.EX2 R125, R125 ;  /* 0x0000007d007d7308 */ /* 0x000ee20000000800 */
[----:B----4-:R-:W-:-:S01]  /*14fc0*/  FADD.FTZ R118, R104, R53 ;  /* 0x0000003568767221 */ /* 0x010fc20000010000 */
[----:B------:R-:W-:-:S06]  /*14fd0*/  FFMA.FTZ R86, R75, R88, -R94 ;  /* 0x000000584b567223 */ /* 0x000fcc000001085e */
[----:B------:R-:W4:Y:S01]  /*14fe0*/  MUFU.EX2 R93, R93 ;  /* 0x0000005d005d7308 */ /* 0x000f220000000800 */
[----:B------:R-:W-:Y:S01]  /*14ff0*/  F2FP.SATFINITE.E4M3.F32.PACK_AB_MERGE_C R224, R31, R20, RZ ;  /* 0x000000141fe0723e */ /* 0x000fe200048070ff */
[----:B--2---:R-:W-:Y:S01]  /*15000*/  FADD.FTZ R53, R123, R120 ;  /* 0x000000787b357221 */ /* 0x004fe20000010000 */
[----:B0-----:R-:W-:-:S05]  /*15010*/  FADD.FTZ R31, R49, R118 ;  /* 0x00000076311f7221 */ /* 0x001fca0000010000 */
[----:B------:R-:W0:Y:S01]  /*15020*/  MUFU.EX2 R106, R106 ;  /* 0x0000006a006a7308 */ /* 0x000e220000000800 */
[----:B------:R-:W-:-:S01]  /*15030*/  FFMA.FTZ R75, R165, R88, -R94 ;  /* 0x00000058a54b7223 */ /* 0x000fc2000001085e */
[----:B------:R-:W-:Y:S01]  /*15040*/  F2FP.SATFINITE.E4M3.F32.PACK_AB_MERGE_C R226, R39, R26, RZ ;  /* 0x0000001a27e2723e */ /* 0x000fe200048070ff */
[----:B------:R-:W-:-:S05]  /*15050*/  FADD.FTZ R26, R46, R53 ;  /* 0x000000352e1a7221 */ /* 0x000fca0000010000 */
[----:B------:R-:W2:Y:S01]  /*15060*/  MUFU.EX2 R73, R73 ;  /* 0x0000004900497308 */ /* 0x000ea20000000800 */
[----:B------:R-:W-:Y:S01]  /*15070*/  F2FP.SATFINITE.E4M3.F32.PACK_AB_MERGE_C R220, R87, R30, RZ ;  /* 0x0000001e57dc723e */ /* 0x000fe200048070ff */
[----:B-1----:R-:W-:-:S06]  /*15080*/  FADD.FTZ R30, R84, R31 ;  /* 0x0000001f541e7221 */ /* 0x002fcc0000010000 */
[----:B------:R-:W1:Y:S01]  /*15090*/  MUFU.EX2 R51, R51 ;  /* 0x0000003300337308 */ /* 0x000e620000000800 */
[----:B---3--:R-:W-:-:S01]  /*150a0*/  FADD.FTZ R39, R125, R26 ;  /* 0x0000001a7d277221 */ /* 0x008fc20000010000 */
[----:B----4-:R-:W-:-:S06]  /*150b0*/  FADD.FTZ R31, R93, R30 ;  /* 0x0000001e5d1f7221 */ /* 0x010fcc0000010000 */
[----:B------:R-:W3:Y:S01]  /*150c0*/  MUFU.EX2 R86, R86 ;  /* 0x0000005600567308 */ /* 0x000ee20000000800 */
[----:B------:R-:W-:-:S01]  /*150d0*/  FFMA.FTZ R65, R169, R88, -R94 ;  /* 0x00000058a9417223 */ /* 0x000fc2000001085e */
[----:B------:R-:W-:-:S06]  /*150e0*/  F2FP.SATFINITE.E4M3.F32.PACK_AB_MERGE_C R222, R117, R34, RZ ;  /* 0x0000002275de723e */ /* 0x000fcc00048070ff */
[----:B------:R-:W4:Y:S01]  /*150f0*/  MUFU.EX2 R127, R127 ;  /* 0x0000007f007f7308 */ /* 0x000f220000000800 */
[----:B------:R-:W-:-:S01]  /*15100*/  FADD.FTZ R34, R48, R39 ;  /* 0x0000002730227221 */ /* 0x000fc20000010000 */
[----:B0-----:R-:W-:-:S06]  /*15110*/  FADD.FTZ R30, R106, R31 ;  /* 0x0000001f6a1e7221 */ /* 0x001fcc0000010000 */
[----:B------:R-:W0:Y:S01]  /*15120*/  MUFU.EX2 R75, R75 ;  /* 0x0000004b004b7308 */ /* 0x000e220000000800 */
[----:B--2---:R-:W-:-:S01]  /*15130*/  FADD.FTZ R53, R73, R34 ;  /* 0x0000002249357221 */ /* 0x004fc20000010000 */
[----:B-1----:R-:W-:-:S06]  /*15140*/  FADD.FTZ R39, R51, R30 ;  /* 0x0000001e33277221 */ /* 0x002fcc0000010000 */
[----:B------:R-:W1:Y:S08]  /*15150*/  MUFU.EX2 R52, R171 ;  /* 0x000000ab00347308 */ /* 0x000e700000000800 */
[----:B------:R-:W2:Y:S01]  /*15160*/  MUFU.EX2 R108, R108 ;  /* 0x0000006c006c7308 */ /* 0x000ea20000000800 */
[----:B------:R-:W-:-:S01]  /*15170*/  FADD.FTZ R30, R50, R53 ;  /* 0x00000035321e7221 */ /* 0x000fc20000010000 */
[----:B---3--:R-:W-:-:S06]  /*15180*/  FADD.FTZ R34, R86, R39 ;  /* 0x0000002756227221 */ /* 0x008fcc0000010000 */
[----:B------:R-:W3:Y:S01]  /*15190*/  MUFU.EX2 R77, R77 ;  /* 0x0000004d004d7308 */ /* 0x000ee20000000800 */
[----:B----4-:R-:W-:-:S07]  /*151a0*/  F2FP.SATFINITE.E4M3.F32.PACK_AB_MERGE_C R204, R127, R50, RZ ;  /* 0x000000327fcc723e */ /* 0x010fce00048070ff */
[----:B------:R-:W4:Y:S01]  /*151b0*/  MUFU.EX2 R65, R65 ;  /* 0x0000004100417308 */ /* 0x000f220000000800 */
[----:B------:R-:W-:-:S01]  /*151c0*/  FADD.FTZ R127, R127, R30 ;  /* 0x0000001e7f7f7221 */ /* 0x000fc20000010000 */
[----:B0-----:R-:W-:-:S06]  /*151d0*/  FADD.FTZ R39, R75, R34 ;  /* 0x000000224b277221 */ /* 0x001fcc0000010000 */
[----:B------:R-:W0:Y:S01]  /*151e0*/  MUFU.EX2 R54, R173 ;  /* 0x000000ad00367308 */ /* 0x000e220000000800 */
[----:B------:R-:W-:-:S07]  /*151f0*/  FFMA.FTZ R15, R175, R88, -R94 ;  /* 0x00000058af0f7223 */ /* 0x000fce000001085e */
[----:B------:R-:W0:Y:S01]  /*15200*/  MUFU.EX2 R92, R92 ;  /* 0x0000005c005c7308 */ /* 0x000e220000000800 */
[----:B------:R-:W-:Y:S01]  /*15210*/  F2FP.SATFINITE.E4M3.F32.PACK_AB_MERGE_C R200, R121, R38, RZ ;  /* 0x0000002679c8723e */ /* 0x000fe200048070ff */
[----:B-1----:R-:W-:-:S06]  /*15220*/  FADD.FTZ R38, R52, R127 ;  /* 0x0000007f34267221 */ /* 0x002fcc0000010000 */
[----:B------:R-:W1:Y:S01]  /*15230*/  MUFU.EX2 R81, R81 ;  /* 0x0000005100517308 */ /* 0x000e620000000800 */
[----:B--2---:R-:W-:-:S07]  /*15240*/  FADD.FTZ R34, R108, R39 ;  /* 0x000000276c227221 */ /* 0x004fce0000010000 */
[----:B------:R-:W2:Y:S01]  /*15250*/  MUFU.EX2 R79, R79 ;  /* 0x0000004f004f7308 */ /* 0x000ea20000000800 */
[----:B---3--:R-:W-:-:S01]  /*15260*/  FADD.FTZ R53, R77, R38 ;  /* 0x000000264d357221 */ /* 0x008fc20000010000 */
[----:B----4-:R-:W-:-:S06]  /*15270*/  FADD.FTZ R39, R65, R34 ;  /* 0x0000002241277221 */ /* 0x010fcc0000010000 */
[----:B------:R-:W3:Y:S01]  /*15280*/  MUFU.EX2 R56, R179 ;  /* 0x000000b300387308 */ /* 0x000ee20000000800 */
[----:B------:R-:W-:-:S07]  /*15290*/  FFMA.FTZ R57, R57, R88, -R94 ;  /* 0x0000005839397223 */ /* 0x000fce000001085e */
[----:B------:R-:W4:Y:S01]  /*152a0*/  MUFU.EX2 R110, R110 ;  /* 0x0000006e006e7308 */ /* 0x000f220000000800 */
[----:B0-----:R-:W-:-:S01]  /*152b0*/  FADD.FTZ R34, R54, R53 ;  /* 0x0000003536227221 */ /* 0x001fc20000010000 */
[----:B------:R-:W-:-:S06]  /*152c0*/  F2FP.SATFINITE.E4M3.F32.PACK_AB_MERGE_C R224, R14, R3, R224 ;  /* 0x000000030ee0723e */ /* 0x000fcc00048070e0 */
[----:B------:R-:W0:Y:S01]  /*152d0*/  MUFU.EX2 R129, R129 ;  /* 0x0000008100817308 */ /* 0x000e220000000800 */
[----:B------:R-:W-:-:S07]  /*152e0*/  FADD.FTZ R14, R92, R39 ;  /* 0x000000275c0e7221 */ /* 0x000fce0000010000 */
[----:B------:R-:W0:Y:S01]  /*152f0*/  MUFU.EX2 R15, R15 ;  /* 0x0000000f000f7308 */ /* 0x000e220000000800 */
[C---:B-1----:R-:W-:Y:S01]  /*15300*/  F2FP.SATFINITE.E4M3.F32.PACK_AB_MERGE_C R206, R81.reuse, R54, RZ ;  /* 0x0000003651ce723e */ /* 0x042fe200048070ff */
[----:B------:R-:W-:-:S06]  /*15310*/  FADD.FTZ R81, R81, R34 ;  /* 0x0000002251517221 */ /* 0x000fcc0000010000 */
[----:B------:R-:W1:Y:S01]  /*15320*/  MUFU.EX2 R58, R183 ;  /* 0x000000b7003a7308 */ /* 0x000e620000000800 */
[----:B--2---:R-:W-:-:S07]  /*15330*/  FADD.FTZ R3, R79, R14 ;  /* 0x0000000e4f037221 */ /* 0x004fce0000010000 */
[----:B------:R-:W2:Y:S01]  /*15340*/  MUFU.EX2 R0, R83 ;  /* 0x0000005300007308 */ /* 0x000ea20000000800 */
[----:B---3--:R-:W-:-:S01]  /*15350*/  FADD.FTZ R14, R56, R81 ;  /* 0x00000051380e7221 */ /* 0x008fc20000010000 */
[----:B----4-:R-:W-:-:S06]  /*15360*/  F2FP.SATFINITE.E4M3.F32.PACK_AB_MERGE_C R79, R110, R79, RZ ;  /* 0x0000004f6e4f723e */ /* 0x010fcc00048070ff */
[----:B------:R-:W3:Y:S01]  /*15370*/  MUFU.EX2 R61, R61 ;  /* 0x0000003d003d7308 */ /* 0x000ee20000000800 */
[----:B------:R-:W-:-:S07]  /*15380*/  FADD.FTZ R110, R110, R3 ;  /* 0x000000036e6e7221 */ /* 0x000fce0000010000 */
[----:B------:R-:W4:Y:S01]  /*15390*/  MUFU.EX2 R57, R57 ;  /* 0x0000003900397308 */ /* 0x000f220000000800 */
[----:B------:R-:W-:Y:S01]  /*153a0*/  F2FP.SATFINITE.E4M3.F32.PACK_AB_MERGE_C R226, R35, R24, R226 ;  /* 0x0000001823e2723e */ /* 0x000fe200048070e2 */
[----:B0-----:R-:W-:-:S06]  /*153b0*/  FADD.FTZ R35, R129, R14 ;  /* 0x0000000e81237221 */ /* 0x001fcc0000010000 */
[----:B------:R-:W0:Y:S01]  /*153c0*/  MUFU.EX2 R55, R55 ;  /* 0x0000003700377308 */ /* 0x000e220000000800 */
[----:B------:R-:W-:-:S07]  /*153d0*/  FADD.FTZ R3, R15, R110 ;  /* 0x0000006e0f037221 */ /* 0x000fce0000010000 */
[----:B------:R-:W0:Y:S01]  /*153e0*/  MUFU.EX2 R114, R114 ;  /* 0x0000007200727308 */ /* 0x000e220000000800 */
[----:B------:R-:W-:Y:S01]  /*153f0*/  F2FP.SATFINITE.E4M3.F32.PACK_AB_MERGE_C R220, R69, R28, R220 ;  /* 0x0000001c45dc723e */ /* 0x000fe200048070dc */
[----:B------:R-:W-:Y:S01]  /*15400*/  FFMA.FTZ R185, R185, R88, -R94 ;  /* 0x00000058b9b97223 */ /* 0x000fe2000001085e */
[----:B-1----:R-:W-:-:S01]  /*15410*/  FADD.FTZ R28, R58, R35 ;  /* 0x000000233a1c7221 */ /* 0x002fc20000010000 */
[----:B--2---:R-:W-:-:S04]  /*15420*/  FADD.FTZ R24, R0, R3 ;  /* 0x0000000300187221 */ /* 0x004fc80000010000 */
[----:B------:R-:W1:Y:S01]  /*15430*/  MUFU.EX2 R41, R41 ;  /* 0x0000002900297308 */ /* 0x000e620000000800 */
[----:B---3--:R-:W-:-:S01]  /*15440*/  FADD.FTZ R28, R61, R28 ;  /* 0x0000001c3d1c7221 */ /* 0x008fc20000010000 */
[----:B----4-:R-:W-:-:S06]  /*15450*/  FADD.FTZ R35, R57, R24 ;  /* 0x0000001839237221 */ /* 0x010fcc0000010000 */
[----:B------:R-:W2:Y:S01]  /*15460*/  MUFU.EX2 R112, R112 ;  /* 0x0000007000707308 */ /* 0x000ea20000000800 */
[----:B------:R-:W-:-:S01]  /*15470*/  FFMA.FTZ R189, R189, R88, -R94 ;  /* 0x00000058bdbd7223 */ /* 0x000fc2000001085e */
[----:B0-----:R-:W-:Y:S01]  /*15480*/  FADD.FTZ R39, R55, R28 ;  /* 0x0000001c37277221 */ /* 0x001fe20000010000 */
[----:B------:R-:W-:-:S05]  /*15490*/  F2FP.SATFINITE.E4M3.F32.PACK_AB_MERGE_C R57, R114, R57, RZ ;  /* 0x000000397239723e */ /* 0x000fca00048070ff */
[----:B------:R-:W0:Y:S01]  /*154a0*/  MUFU.EX2 R27, R185 ;  /* 0x000000b9001b7308 */ /* 0x000e220000000800 */
[----:B------:R-:W-:-:S07]  /*154b0*/  FADD.FTZ R114, R114, R35 ;  /* 0x0000002372727221 */ /* 0x000fce0000010000 */
[----:B------:R-:W3:Y:S01]  /*154c0*/  MUFU.EX2 R62, R217 ;  /* 0x000000d9003e7308 */ /* 0x000ee20000000800 */
[----:B------:R-:W-:-:S01]  /*154d0*/  FFMA.FTZ R191, R191, R88, -R94 ;  /* 0x00000058bfbf7223 */ /* 0x000fc2000001085e */
[----:B------:R-:W-:-:S06]  /*154e0*/  FADD.FTZ R28, R60, R39 ;  /* 0x000000273c1c7221 */ /* 0x000fcc0000010000 */
[----:B------:R-:W4:Y:S01]  /*154f0*/  MUFU.EX2 R116, R116 ;  /* 0x0000007400747308 */ /* 0x000f220000000800 */
[----:B------:R-:W-:-:S07]  /*15500*/  FADD.FTZ R35, R25, R114 ;  /* 0x0000007219237221 */ /* 0x000fce0000010000 */
[----:B------:R-:W-:Y:S08]  /*15510*/  MUFU.EX2 R66, R66 ;  /* 0x0000004200427308 */ /* 0x000ff00000000800 */
[----:B------:R-:W4:Y:S01]  /*15520*/  MUFU.EX2 R141, R141 ;  /* 0x0000008d008d7308 */ /* 0x000f220000000800 */
[----:B------:R-:W-:-:S07]  /*15530*/  FFMA.FTZ R193, R193, R88, -R94 ;  /* 0x00000058c1c17223 */ /* 0x000fce000001085e */
[----:B------:R-:W4:Y:S01]  /*15540*/  MUFU.EX2 R64, R64 ;  /* 0x0000004000407308 */ /* 0x000f220000000800 */
[----:B-1----:R-:W-:-:S01]  /*15550*/  FADD.FTZ R39, R41, R28 ;  /* 0x0000001c29277221 */ /* 0x002fc20000010000 */
[----:B--2---:R-:W-:-:S06]  /*15560*/  FADD.FTZ R28, R112, R35 ;  /* 0x00000023701c7221 */ /* 0x004fcc0000010000 */
[----:B------:R-:W1:Y:S08]  /*15570*/  MUFU.EX2 R135, R135 ;  /* 0x0000008700877308 */ /* 0x000e700000000800 */
[----:B------:R-:W2:Y:S01]  /*15580*/  MUFU.EX2 R29, R189 ;  /* 0x000000bd001d7308 */ /* 0x000ea20000000800 */
[----:B0-----:R-:W-:-:S01]  /*15590*/  FADD.FTZ R35, R27, R28 ;  /* 0x0000001c1b237221 */ /* 0x001fc20000010000 */
[----:B---3--:R-:W-:-:S06]  /*155a0*/  FADD.FTZ R39, R62, R39 ;  /* 0x000000273e277221 */ /* 0x008fcc0000010000 */
[----:B------:R-:W0:Y:S01]  /*155b0*/  MUFU.EX2 R20, R191 ;  /* 0x000000bf00147308 */ /* 0x000e220000000800 */
[----:B------:R-:W-:Y:S01]  /*155c0*/  F2FP.SATFINITE.E4M3.F32.PACK_AB_MERGE_C R222, R105, R32, R222 ;  /* 0x0000002069de723e */ /* 0x000fe200048070de */
[----:B------:R-:W-:Y:S01]  /*155d0*/  FFMA.FTZ R197, R197, R88, -R94 ;  /* 0x00000058c5c57223 */ /* 0x000fe2000001085e */
[----:B----4-:R-:W-:-:S05]  /*155e0*/  F2FP.SATFINITE.E4M3.F32.PACK_AB_MERGE_C R32, R116, R27, RZ ;  /* 0x0000001b7420723e */ /* 0x010fca00048070ff */
[----:B------:R-:W3:Y:S01]  /*155f0*/  MUFU.EX2 R26, R193 ;  /* 0x000000c1001a7308 */ /* 0x000ee20000000800 */
[----:B------:R-:W-:Y:S01]  /*15600*/  F2FP.SATFINITE.E4M3.F32.PACK_AB_MERGE_C R212, R141, R66, RZ ;  /* 0x000000428dd4723e */ /* 0x000fe200048070ff */
[----:B------:R-:W-:Y:S01]  /*15610*/  FADD.FTZ R116, R116, R35 ;  /* 0x0000002374747221 */ /* 0x000fe20000010000 */
[----:B------:R-:W-:-:S01]  /*15620*/  FFMA.FTZ R195, R195, R88, -R94 ;  /* 0x00000058c3c37223 */ /* 0x000fc2000001085e */
[----:B------:R-:W-:-:S04]  /*15630*/  FADD.FTZ R28, R64, R39 ;  /* 0x00000027401c7221 */ /* 0x000fc80000010000 */
[----:B------:R-:W4:Y:S01]  /*15640*/  MUFU.EX2 R31, R59 ;  /* 0x0000003b001f7308 */ /* 0x000f220000000800 */
[----:B-1----:R-:W-:Y:S01]  /*15650*/  F2FP.SATFINITE.E4M3.F32.PACK_AB_MERGE_C R212, R135, R64, R212 ;  /* 0x0000004087d4723e */ /* 0x002fe200048070d4 */
[----:B--2---:R-:W-:-:S06]  /*15660*/  FADD.FTZ R27, R29, R116 ;  /* 0x000000741d1b7221 */ /* 0x004fcc0000010000 */
[----:B------:R-:W-:Y:S01]  /*15670*/  MUFU.EX2 R40, R40 ;  /* 0x0000002800287308 */ /* 0x000fe20000000800 */
[----:B------:R-:W-:-:S01]  /*15680*/  FFMA.FTZ R33, R33, R88, -R94 ;  /* 0x0000005821217223 */ /* 0x000fc2000001085e */
[----:B------:R-:W-:-:S06]  /*15690*/  FADD.FTZ R135, R135, R28 ;  /* 0x0000001c87877221 */ /* 0x000fcc0000010000 */
[----:B------:R-:W1:Y:S01]  /*156a0*/  MUFU.EX2 R153, R153 ;  /* 0x0000009900997308 */ /* 0x000e620000000800 */
[----:B------:R-:W-:-:S07]  /*156b0*/  F2FP.SATFINITE.E4M3.F32.PACK_AB_MERGE_C R225, R163, R96, RZ ;  /* 0x00000060a3e1723e */ /* 0x000fce00048070ff */
[----:B------:R-:W2:Y:S01]  /*156c0*/  MUFU.EX2 R42, R42 ;  /* 0x0000002a002a7308 */ /* 0x000ea20000000800 */
[----:B0-----:R-:W-:-:S01]  /*156d0*/  FADD.FTZ R27, R20, R27 ;  /* 0x0000001b141b7221 */ /* 0x001fc20000010000 */
[----:B------:R-:W-:-:S06]  /*156e0*/  FADD.FTZ R66, R66, R135 ;  /* 0x0000008742427221 */ /* 0x000fcc0000010000 */
[----:B------:R-:W0:Y:S01]  /*156f0*/  MUFU.EX2 R151, R151 ;  /* 0x0000009700977308 */ /* 0x000e220000000800 */
[----:B------:R-:W-:-:S07]  /*15700*/  FFMA.FTZ R205, R205, R88, -R94 ;  /* 0x00000058cdcd7223 */ /* 0x000fce000001085e */
[----:B------:R-:W0:Y:S01]  /*15710*/  MUFU.EX2 R30, R197 ;  /* 0x000000c5001e7308 */ /* 0x000e220000000800 */
[----:B------:R-:W-:Y:S02]  /*15720*/  F2FP.SATFINITE.E4M3.F32.PACK_AB_MERGE_C R227, R167, R98, RZ ;  /* 0x00000062a7e3723e */ /* 0x000fe400048070ff */
[----:B------:R-:W-:-:S05]  /*15730*/  F2FP.SATFINITE.E4M3.F32.PACK_AB_MERGE_C R225, R13, R12, R225 ;  /* 0x0000000c0de1723e */ /* 0x000fca00048070e1 */
[----:B------:R-:W0:Y:S01]  /*15740*/  MUFU.EX2 R195, R195 ;  /* 0x000000c300c37308 */ /* 0x000e220000000800 */
[----:B---3--:R-:W-:-:S01]  /*15750*/  FADD.FTZ R12, R26, R27 ;  /* 0x0000001b1a0c7221 */ /* 0x008fc20000010000 */
[----:B------:R-:W-:Y:S01]  /*15760*/  FADD.FTZ R141, R141, R66 ;  /* 0x000000428d8d7221 */ /* 0x000fe20000010000 */
[----:B------:R-:W-:Y:S01]  /*15770*/  F2FP.SATFINITE.E4M3.F32.PACK_AB_MERGE_C R227, R76, R21, R227 ;  /* 0x000000154ce3723e */ /* 0x000fe200048070e3 */
[----:B------:R-:W-:-:S04]  /*15780*/  FFMA.FTZ R201, R201, R88, -R94 ;  /* 0x00000058c9c97223 */ /* 0x000fc8000001085e */
[----:B------:R-:W3:Y:S01]  /*15790*/  MUFU.EX2 R33, R33 ;  /* 0x0000002100217308 */ /* 0x000ee20000000800 */
[C---:B----4-:R-:W-:Y:S01]  /*157a0*/  F2FP.SATFINITE.E4M3.F32.PACK_AB_MERGE_C R21, R31.reuse, R26, RZ ;  /* 0x0000001a1f15723e */ /* 0x050fe200048070ff */
[----:B------:R-:W-:Y:S01]  /*157b0*/  FADD.FTZ R31, R31, R12 ;  /* 0x0000000c1f1f7221 */ /* 0x000fe20000010000 */
[----:B-1----:R-:W-:Y:S01]  /*157c0*/  F2FP.SATFINITE.E4M3.F32.PACK_AB_MERGE_C R214, R153, R40, RZ ;  /* 0x0000002899d6723e */ /* 0x002fe200048070ff */
[----:B--2---:R-:W-:-:S04]  /*157d0*/  FADD.FTZ R12, R42, R141 ;  /* 0x0000008d2a0c7221 */ /* 0x004fc80000010000 */
[----:B------:R-:W1:Y:S01]  /*157e0*/  MUFU.EX2 R14, R205 ;  /* 0x000000cd000e7308 */ /* 0x000e620000000800 */
[----:B------:R-:W-:-:S01]  /*157f0*/  FFMA.FTZ R203, R203, R88, -R94 ;  /* 0x00000058cbcb7223 */ /* 0x000fc2000001085e */
[----:B0-----:R-:W-:Y:S01]  /*15800*/  F2FP.SATFINITE.E4M3.F32.PACK_AB_MERGE_C R214, R151, R42, R214 ;  /* 0x0000002a97d6723e */ /* 0x001fe200048070d6 */
[----:B------:R-:W-:-:S05]  /*15810*/  FADD.FTZ R26, R30, R31 ;  /* 0x0000001f1e1a7221 */ /* 0x000fca0000010000 */
[----:B------:R-:W-:Y:S01]  /*15820*/  MUFU.EX2 R68, R68 ;  /* 0x0000004400447308 */ /* 0x000fe20000000800 */
[----:B------:R-:W-:-:S01]  /*15830*/  FFMA.FTZ R37, R37, R88, -R94 ;  /* 0x0000005825257223 */ /* 0x000fc2000001085e */
[----:B------:R-:W-:-:S06]  /*15840*/  FADD.FTZ R151, R151, R12 ;  /* 0x0000000c97977221 */ /* 0x000fcc0000010000 */
[----:B------:R-:W-:Y:S08]  /*15850*/  MUFU.EX2 R70, R70 ;  /* 0x0000004600467308 */ /* 0x000ff00000000800 */
[----:B------:R-:W0:Y:S01]  /*15860*/  MUFU.EX2 R159, R159 ;  /* 0x0000009f009f7308 */ /* 0x000e220000000800 */
[----:B------:R-:W-:-:S01]  /*15870*/  FADD.FTZ R26, R195, R26 ;  /* 0x0000001ac31a7221 */ /* 0x000fc20000010000 */
[----:B------:R-:W-:-:S06]  /*15880*/  FADD.FTZ R40, R40, R151 ;  /* 0x0000009728287221 */ /* 0x000fcc0000010000 */
[----:B------:R-:W2:Y:S01]  /*15890*/  MUFU.EX2 R3, R201 ;  /* 0x000000c900037308 */ /* 0x000ea20000000800 */
[----:B------:R-:W-:-:S07]  /*158a0*/  FFMA.FTZ R131, R131, R88, -R94 ;  /* 0x0000005883837223 */ /* 0x000fce000001085e */
[----:B------:R-:W4:Y:S01]  /*158b0*/  MUFU.EX2 R157, R157 ;  /* 0x0000009d009d7308 */ /* 0x000f220000000800 */
[----:B---3--:R-:W-:-:S01]  /*158c0*/  FADD.FTZ R13, R33, R26 ;  /* 0x0000001a210d7221 */ /* 0x008fc20000010000 */
[----:B------:R-:W-:-:S06]  /*158d0*/  FFMA.FTZ R139, R139, R88, -R94 ;  /* 0x000000588b8b7223 */ /* 0x000fcc000001085e */
[----:B------:R-:W3:Y:S01]  /*158e0*/  MUFU.EX2 R24, R203 ;  /* 0x000000cb00187308 */ /* 0x000ee20000000800 */
[----:B------:R-:W-:-:S01]  /*158f0*/  FADD.FTZ R153, R153, R40 ;  /* 0x0000002899997221 */ /* 0x000fc20000010000 */
[C---:B-1----:R-:W-:Y:S01]  /*15900*/  F2FP.SATFINITE.E4M3.F32.PACK_AB_MERGE_C R33, R14.reuse, R33, RZ ;  /* 0x000000210e21723e */ /* 0x042fe200048070ff */
[----:B------:R-:W-:-:S05]  /*15910*/  FADD.FTZ R14, R14, R13 ;  /* 0x0000000d0e0e7221 */ /* 0x000fca0000010000 */
[----:B------:R-:W1:Y:S01]  /*15920*/  MUFU.EX2 R37, R37 ;  /* 0x0000002500257308 */ /* 0x000e620000000800 */
[----:B0-----:R-:W-:Y:S01]  /*15930*/  F2FP.SATFINITE.E4M3.F32.PACK_AB_MERGE_C R26, R159, R70, RZ ;  /* 0x000000469f1a723e */ /* 0x001fe200048070ff */
[----:B------:R-:W-:Y:S01]  /*15940*/  FADD.FTZ R12, R68, R153 ;  /* 0x00000099440c7221 */ /* 0x000fe20000010000 */
[----:B------:R-:W-:-:S05]  /*15950*/  FFMA.FTZ R145, R145, R88, -R94 ;  /* 0x0000005891917223 */ /* 0x000fca000001085e */
[----:B------:R-:W0:Y:S01]  /*15960*/  MUFU.EX2 R28, R131 ;  /* 0x00000083001c7308 */ /* 0x000e220000000800 */
[----:B------:R-:W-:-:S01]  /*15970*/  FFMA.FTZ R149, R149, R88, -R94 ;  /* 0x0000005895957223 */ /* 0x000fc2000001085e */
[----:B--2---:R-:W-:Y:S01]  /*15980*/  FADD.FTZ R13, R3, R14 ;  /* 0x0000000e030d7221 */ /* 0x004fe20000010000 */
[----:B------:R-:W-:-:S01]  /*15990*/  FFMA.FTZ R94, R155, R88, -R94 ;  /* 0x000000589b5e7223 */ /* 0x000fc2000001085e */
[----:B----4-:R-:W-:-:S04]  /*159a0*/  F2FP.SATFINITE.E4M3.F32.PACK_AB_MERGE_C R216, R157, R68, R26 ;  /* 0x000000449dd8723e */ /* 0x010fc8000480701a */
[----:B------:R-:W-:Y:S01]  /*159b0*/  MUFU.EX2 R74, R74 ;  /* 0x0000004a004a7308 */ /* 0x000fe20000000800 */
[----:B------:R-:W-:-:S07]  /*159c0*/  FADD.FTZ R157, R157, R12 ;  /* 0x0000000c9d9d7221 */ /* 0x000fce0000010000 */
[----:B------:R-:W-:Y:S01]  /*159d0*/  MUFU.EX2 R235, R235 ;  /* 0x000000eb00eb7308 */ /* 0x000fe20000000800 */
[----:B---3--:R-:W-:-:S07]  /*159e0*/  FADD.FTZ R14, R24, R13 ;  /* 0x0000000d180e7221 */ /* 0x008fce0000010000 */
[----:B------:R-:W2:Y:S08]  /*159f0*/  MUFU.EX2 R72, R72 ;  /* 0x0000004800487308 */ /* 0x000eb00000000800 */
[----:B------:R-:W3:Y:S01]  /*15a00*/  MUFU.EX2 R139, R139 ;  /* 0x0000008b008b7308 */ /* 0x000ee20000000800 */
[----:B------:R-:W-:-:S01]  /*15a10*/  FADD.FTZ R70, R70, R157 ;  /* 0x0000009d46467221 */ /* 0x000fc20000010000 */
[----:B------:R-:W-:-:S06]  /*15a20*/  F2FP.SATFINITE.E4M3.F32.PACK_AB_MERGE_C R213, R20, R29, R21 ;  /* 0x0000001d14d5723e */ /* 0x000fcc0004807015 */
[----:B------:R4:W3:Y:S01]  /*15a30*/  MUFU.EX2 R161, R209 ;  /* 0x000000d100a17308 */ /* 0x0008e20000000800 */
[----:B-1----:R-:W-:-:S01]  /*15a40*/  FADD.FTZ R13, R37, R14 ;  /* 0x0000000e250d7221 */ /* 0x002fc20000010000 */
[----:B------:R-:W-:-:S06]  /*15a50*/  VIADD R20, R137, 0xfffffffe ;  /* 0xfffffffe89147836 */ /* 0x000fcc0000000000 */
[----:B------:R-:W1:Y:S01]  /*15a60*/  MUFU.EX2 R12, R145 ;  /* 0x00000091000c7308 */ /* 0x000e620000000800 */
[----:B------:R-:W-:-:S01]  /*15a70*/  FADD.FTZ R159, R159, R70 ;  /* 0x000000469f9f7221 */ /* 0x000fc20000010000 */
[C---:B0-----:R-:W-:Y:S01]  /*15a80*/  F2FP.SATFINITE.E4M3.F32.PACK_AB_MERGE_C R37, R28.reuse, R37, RZ ;  /* 0x000000251c25723e */ /* 0x041fe200048070ff */
[----:B------:R-:W-:-:S05]  /*15a90*/  FADD.FTZ R28, R28, R13 ;  /* 0x0000000d1c1c7221 */ /* 0x000fca0000010000 */
[----:B------:R-:W0:Y:S01]  /*15aa0*/  MUFU.EX2 R149, R149 ;  /* 0x0000009500957308 */ /* 0x000e220000000800 */
[----:B------:R-:W-:-:S07]  /*15ab0*/  ISETP.GE.AND P1, PT, R20, R97, PT ;  /* 0x000000611400720c */ /* 0x000fce0003f26270 */
[----:B------:R-:W0:Y:S01]  /*15ac0*/  MUFU.EX2 R94, R94 ;  /* 0x0000005e005e7308 */ /* 0x000e220000000800 */
[----:B----4-:R-:W-:Y:S01]  /*15ad0*/  F2FP.SATFINITE.E4M3.F32.PACK_AB_MERGE_C R209, R0, R15, R57 ;  /* 0x0000000f00d1723e */ /* 0x010fe20004807039 */
[----:B--2---:R-:W-:Y:S01]  /*15ae0*/  FADD.FTZ R0, R72, R159 ;  /* 0x0000009f48007221 */ /* 0x004fe20000010000 */
[----:B------:R-:W-:Y:S01]  /*15af0*/  F2FP.SATFINITE.E4M3.F32.PACK_AB_MERGE_C R14, R235, R74, RZ ;  /* 0x0000004aeb0e723e */ /* 0x000fe200048070ff */
[----:B---3--:R-:W-:-:S03]  /*15b00*/  FADD.FTZ R13, R139, R28 ;  /* 0x0000001c8b0d7221 */ /* 0x008fc60000010000 */
[C---:B------:R-:W-:Y:S01]  /*15b10*/  F2FP.SATFINITE.E4M3.F32.PACK_AB_MERGE_C R218, R161.reuse, R72, R14 ;  /* 0x00000048a1da723e */ /* 0x040fe2000480700e */
[----:B------:R-:W-:-:S01]  /*15b20*/  FADD.FTZ R161, R161, R0 ;  /* 0x00000000a1a17221 */ /* 0x000fc20000010000 */
[----:B-1----:R-:W-:Y:S01]  /*15b30*/  FADD.FTZ R0, R12, R13 ;  /* 0x0000000d0c007221 */ /* 0x002fe20000010000 */
[----:B------:R-:W-:Y:S01]  /*15b40*/  F2FP.SATFINITE.E4M3.F32.PACK_AB_MERGE_C R211, R112, R25, R32 ;  /* 0x0000001970d3723e */ /* 0x000fe20004807020 */
[----:B------:R-:W-:Y:S01]  /*15b50*/  IMAD.MOV.U32 R25, RZ, RZ, RZ ;  /* 0x000000ffff197224 */ /* 0x000fe200078e00ff */
[----:B------:R-:W-:Y:S01]  /*15b60*/  F2FP.SATFINITE.E4M3.F32.PACK_AB_MERGE_C R202, R125, R46, RZ ;  /* 0x0000002e7dca723e */ /* 0x000fe200048070ff */
[----:B------:R-:W-:Y:S01]  /*15b70*/  FADD.FTZ R74, R74, R161 ;  /* 0x000000a14a4a7221 */ /* 0x000fe20000010000 */
[----:B------:R-:W-:Y:S02]  /*15b80*/  F2FP.SATFINITE.E4M3.F32.PACK_AB_MERGE_C R221, R100, R67, RZ ;  /* 0x0000004364dd723e */ /* 0x000fe400048070ff */
[----:B------:R-:W-:Y:S02]  /*15b90*/  F2FP.SATFINITE.E4M3.F32.PACK_AB_MERGE_C R223, R102, R71, RZ ;  /* 0x0000004766df723e */ /* 0x000fe400048070ff */
[----:B------:R-:W-:-:S02]  /*15ba0*/  F2FP.SATFINITE.E4M3.F32.PACK_AB_MERGE_C R91, R104, R91, RZ ;  /* 0x0000005b685b723e */ /* 0x000fc400048070ff */
[----:B------:R-:W-:Y:S02]  /*15bb0*/  F2FP.SATFINITE.E4M3.F32.PACK_AB_MERGE_C R93, R106, R93, RZ ;  /* 0x0000005d6a5d723e */ /* 0x000fe400048070ff */
[----:B------:R-:W-:Y:S02]  /*15bc0*/  F2FP.SATFINITE.E4M3.F32.PACK_AB_MERGE_C R75, R108, R75, RZ ;  /* 0x0000004b6c4b723e */ /* 0x000fe400048070ff */
[----:B------:R-:W-:Y:S02]  /*15bd0*/  F2FP.SATFINITE.E4M3.F32.PACK_AB_MERGE_C R208, R61, R58, RZ ;  /* 0x0000003a3dd0723e */ /* 0x000fe400048070ff */
[----:B------:R-:W-:Y:S02]  /*15be0*/  F2FP.SATFINITE.E4M3.F32.PACK_AB_MERGE_C R210, R62, R41, RZ ;  /* 0x000000293ed2723e */ /* 0x000fe400048070ff */
[----:B------:R-:W-:Y:S01]  /*15bf0*/  F2FP.SATFINITE.E4M3.F32.PACK_AB_MERGE_C R217, R24, R3, R37 ;  /* 0x0000000318d9723e */ /* 0x000fe20004807025 */
[----:B0-----:R-:W-:-:S01]  /*15c00*/  FADD.FTZ R3, R149, R0 ;  /* 0x0000000095037221 */ /* 0x001fc20000010000 */
[----:B------:R-:W-:Y:S01]  /*15c10*/  F2FP.SATFINITE.E4M3.F32.PACK_AB_MERGE_C R14, R94, R149, RZ ;  /* 0x000000955e0e723e */ /* 0x000fe200048070ff */
[----:B------:R-:W-:-:S01]  /*15c20*/  FADD.FTZ R235, R235, R74 ;  /* 0x0000004aebeb7221 */ /* 0x000fc20000010000 */
[----:B------:R-:W-:Y:S01]  /*15c30*/  F2FP.SATFINITE.E4M3.F32.PACK_AB_MERGE_C R200, R109, R36, R200 ;  /* 0x000000246dc8723e */ /* 0x000fe200048070c8 */
[----:B------:R-:W-:-:S01]  /*15c40*/  FADD.FTZ R3, R94, R3 ;  /* 0x000000035e037221 */ /* 0x000fc20000010000 */
[----:B------:R-:W-:Y:S01]  /*15c50*/  F2FP.SATFINITE.E4M3.F32.PACK_AB_MERGE_C R202, R123, R44, R202 ;  /* 0x0000002c7bca723e */ /* 0x000fe200048070ca */
[--C-:B------:R-:W-:Y:S01]  /*15c60*/  IMAD.MOV.U32 R27, RZ, RZ, R25.reuse ;  /* 0x000000ffff1b7224 */ /* 0x100fe200078e0019 */
[----:B------:R-:W-:Y:S01]  /*15c70*/  F2FP.SATFINITE.E4M3.F32.PACK_AB_MERGE_C R204, R73, R48, R204 ;  /* 0x0000003049cc723e */ /* 0x000fe200048070cc */
[--C-:B------:R-:W-:Y:S01]  /*15c80*/  IMAD.MOV.U32 R26, RZ, RZ, R25.reuse ;  /* 0x000000ffff1a7224 */ /* 0x100fe200078e0019 */
[----:B------:R-:W-:Y:S01]  /*15c90*/  F2FP.SATFINITE.E4M3.F32.PACK_AB_MERGE_C R206, R77, R52, R206 ;  /* 0x000000344dce723e */ /* 0x000fe200048070ce */
[--C-:B------:R-:W-:Y:S01]  /*15ca0*/  IMAD.MOV.U32 R29, RZ, RZ, R25.reuse ;  /* 0x000000ffff1d7224 */ /* 0x100fe200078e0019 */
[----:B------:R-:W-:Y:S01]  /*15cb0*/  F2FP.SATFINITE.E4M3.F32.PACK_AB_MERGE_C R208, R129, R56, R208 ;  /* 0x0000003881d0723e */ /* 0x000fe200048070d0 */
[--C-:B------:R-:W-:Y:S01]  /*15cc0*/  IMAD.MOV.U32 R28, RZ, RZ, R25.reuse ;  /* 0x000000ffff1c7224 */ /* 0x100fe200078e0019 */
[----:B------:R-:W-:Y:S01]  /*15cd0*/  F2FP.SATFINITE.E4M3.F32.PACK_AB_MERGE_C R210, R60, R55, R210 ;  /* 0x000000373cd2723e */ /* 0x000fe200048070d2 */
[----:B------:R-:W-:Y:S01]  /*15ce0*/  IMAD.MOV.U32 R32, RZ, RZ, R25 ;  /* 0x000000ffff207224 */ /* 0x000fe200078e0019 */
        /* <DEDUP_REMOVED lines=13> */
[--C-:B------:R-:W-:Y:S01]  /*15dc0*/  IMAD.MOV.U32 R30, RZ, RZ, R25.reuse ;  /* 0x000000ffff1e7224 */ /* 0x100fe200078e0019 */
[----:B------:R-:W-:Y:S01]  /*15dd0*/  F2FP.SATFINITE.E4M3.F32.PACK_AB_MERGE_C R219, R12, R139, R14 ;  /* 0x0000008b0cdb723e */ /* 0x000fe2000480700e */
[--C-:B------:R-:W-:Y:S01]  /*15de0*/  IMAD.MOV.U32 R33, RZ, RZ, R25.reuse ;  /* 0x000000ffff217224 */ /* 0x100fe200078e0019 */
[-C--:B------:R-:W-:Y:S01]  /*15df0*/  MOV R24, R25.reuse ;  /* 0x0000001900187202 */ /* 0x080fe20000000f00 */
        /* <DEDUP_REMOVED lines=23> */
[----:B------:R-:W-:Y:S01]  /*15f70*/  MOV R84, R25 ;  /* 0x0000001900547202 */ /* 0x000fe20000000f00 */
[----:B------:R-:W-:-:S02]  /*15f80*/  IMAD.MOV.U32 R56, RZ, RZ, R25 ;  /* 0x000000ffff387224 */ /* 0x000fc400078e0019 */
[--C-:B------:R-:W-:Y:S02]  /*15f90*/  IMAD.MOV.U32 R59, RZ, RZ, R25.reuse ;  /* 0x000000ffff3b7224 */ /* 0x100fe400078e0019 */
[--C-:B------:R-:W-:Y:S02]  /*15fa0*/  IMAD.MOV.U32 R58, RZ, RZ, R25.reuse ;  /* 0x000000ffff3a7224 */ /* 0x100fe400078e0019 */
[--C-:B------:R-:W-:Y:S02]  /*15fb0*/  IMAD.MOV.U32 R60, RZ, RZ, R25.reuse ;  /* 0x000000ffff3c7224 */ /* 0x100fe400078e0019 */
[--C-:B------:R-:W-:Y:S02]  /*15fc0*/  IMAD.MOV.U32 R63, RZ, RZ, R25.reuse ;  /* 0x000000ffff3f7224 */ /* 0x100fe400078e0019 */
[--C-:B------:R-:W-:Y:S02]  /*15fd0*/  IMAD.MOV.U32 R62, RZ, RZ, R25.reuse ;  /* 0x000000ffff3e7224 */ /* 0x100fe400078e0019 */
        /* <DEDUP_REMOVED lines=18> */
[----:B------:R-:W-:Y:S01]  /*16100*/  IMAD.MOV.U32 R86, RZ, RZ, R25 ;  /* 0x000000ffff567224 */ /* 0x000fe200078e0019 */
[----:B------:R-:W-:Y:S06]  /*16110*/  @!P1 BRA `(.L_x_466) ;  /* 0x00000050004c9947 */ /* 0x000fec0003800000 */
[----:B------:R-:W-:Y:S01]  /*16120*/  IMAD.MOV.U32 R234, RZ, RZ, R90 ;  /* 0x000000ffffea7224 */ /* 0x000fe200078e005a */
[----:B------:R-:W-:Y:S01]  /*16130*/  MOV R12, R236 ;  /* 0x000000ec000c7202 */ /* 0x000fe20000000f00 */
[----:B------:R-:W-:Y:S01]  /*16140*/  IMAD.MOV.U32 R0, RZ, RZ, R89 ;  /* 0x000000ffff007224 */ /* 0x000fe200078e0059 */
[----:B------:R-:W-:Y:S01]  /*16150*/  CS2R R86, SRZ ;  /* 0x0000000000567805 */ /* 0x000fe2000001ff00 */
[----:B------:R-:W-:Y:S01]  /*16160*/  IMAD.MOV.U32 R21, RZ, RZ, R233 ;  /* 0x000000ffff157224 */ /* 0x000fe200078e00e9 */
        /* <DEDUP_REMOVED lines=30> */
[----:B------:R-:W-:-:S07]  /*16350*/  CS2R R24, SRZ ;  /* 0x0000000000187805 */ /* 0x000fce000001ff00 */
.L_x_477:
[----:B------:R-:W2:Y:S01]  /*16360*/  LDL R14, [R1+0x44] ;  /* 0x00004400010e7983 */ /* 0x000ea20000100800 */
[----:B------:R-:W-:Y:S01]  /*16370*/  ISETP.NE.AND P1, PT, R21, 0x1, PT ;  /* 0x000000011500780c */ /* 0x000fe20003f25270 */
[----:B------:R-:W-:Y:S05]  /*16380*/  YIELD ;  /* 0x0000000000007946 */ /* 0x000fea0003800000 */
[----:B------:R-:W-:-:S04]  /*16390*/  SEL R13, RZ, 0x1, P1 ;  /* 0x00000001ff0d7807 */ /* 0x000fc80000800000 */
[----:B------:R-:W-:Y:S02]  /*163a0*/  LOP3.LUT R236, R12, R13, RZ, 0x3c, !PT ;  /* 0x0000000d0cec7212 */ /* 0x000fe400078e3cff */
[----:B--2---:R-:W-:-:S13]  /*163b0*/  ISETP.NE.AND P1, PT, R14, RZ, PT ;  /* 0x000000ff0e00720c */ /* 0x004fda0003f25270 */
[----:B------:R-:W-:Y:S05]  /*163c0*/  @P1 BRA `(.L_x_467) ;  /* 0x00000000003c1947 */ /* 0x000fea0003800000 */
[----:B------:R-:W-:Y:S05]  /*163d0*/  @!P0 BRA `(.L_x_468) ;  /* 0x0000000000048947 */ /* 0x000fea0003800000 */
[----:B------:R-:W-:Y:S01]  /*163e0*/  BPT.TRAP 0x1 ;  /* 0x000000040000795c */ /* 0x000fe20000300000 */
.L_x_468:
[----:B------:R-:W-:Y:S01]  /*163f0*/  VIADD R13, R21, 0x1 ;  /* 0x00000001150d7836 */ /* 0x000fe20000000000 */
[----:B------:R-:W-:-:S04]  /*16400*/  SHF.L.U32 R14, R236, 0x1f, RZ ;  /* 0x0000001fec0e7819 */ /* 0x000fc800000006ff */
[----:B------:R-:W-:-:S04]  /*16410*/  ISETP.NE.AND P2, PT, R13, 0x2, PT ;  /* 0x000000020d00780c */ /* 0x000fc80003f45270 */
[----:B------:R-:W-:-:S05]  /*16420*/  SEL R13, R13, RZ, P2 ;  /* 0x000000ff0d0d7207 */ /* 0x000fca0001000000 */
[----:B------:R-:W-:-:S04]  /*16430*/  IMAD R13, R13, 0x8, R16 ;  /* 0x000000080d0d7824 */ /* 0x000fc800078e0210 */
[----:B------:R0:W1:Y:S01]  /*16440*/  SYNCS.PHASECHK.TRANS64.TRYWAIT P2, [R13+URZ+0x2e830], R14 ;  /* 0x02e8300e0d0075a7 */ /* 0x000062000804017f */
[----:B------:R-:W-:Y:S05]  /*16450*/  @!P0 BRA `(.L_x_469) ;  /* 0x0000000000048947 */ /* 0x000fea0003800000 */
[----:B------:R-:W-:Y:S01]  /*16460*/  BPT.TRAP 0x1 ;  /* 0x000000040000795c */ /* 0x000fe20000300000 */
.L_x_469:
[----:B------:R-:W-:Y:S04]  /*16470*/  BSSY B0, `(.L_x_467) ;  /* 0x0000004000007945 */ /* 0x000fe80003800000 */
[----:B-1----:R-:W-:Y:S05]  /*16480*/  @P2 BRA `(.L_x_470) ;  /* 0x0000000000082947 */ /* 0x002fea0003800000 */
[----:B------:R-:W1:Y:S02]  /*16490*/  SYNCS.PHASECHK.TRANS64.TRYWAIT P2, [R13+URZ+0x2e830], R14 ;  /* 0x02e8300e0d0075a7 */ /* 0x000e64000804017f */
[----:B-1----:R-:W-:Y:S05]  /*164a0*/  @!P2 BRA `(.L_x_471) ;  /* 0x000001100040a947 */ /* 0x002fea0003800000 */
.L_x_470:
[----:B------:R-:W-:Y:S05]  /*164b0*/  BSYNC B0 ;  /* 0x0000000000007941 */ /* 0x000fea0003800000 */
.L_x_467:
[----:B01----:R-:W2:Y:S01]  /*164c0*/  LDL R13, [R1+0x48] ;  /* 0x00004800010d7983 */ /* 0x003ea20000100800 */
[----:B------:R-:W-:Y:S01]  /*164d0*/  VIADD R233, R21, 0x1 ;  /* 0x0000000115e97836 */ /* 0x000fe20000000000 */
[----:B------:R-:W-:Y:S05]  /*164e0*/  WARPSYNC.ALL ;  /* 0x0000000000007948 */ /* 0x000fea0003800000 */
[----:B------:R-:W0:Y:S01]  /*164f0*/  S2R R14, SR_TID.X ;  /* 0x00000000000e7919 */ /* 0x000e220000002100 */
[C---:B------:R-:W-:Y:S01]  /*16500*/  ISETP.NE.AND P2, PT, R233.reuse, 0x2, PT ;  /* 0x00000002e900780c */ /* 0x040fe20003f45270 */
[----:B------:R-:W-:Y:S01]  /*16510*/  IMAD.MOV.U32 R91, RZ, RZ, 0x40000040 ;  /* 0x40000040ff5b7424 */ /* 0x000fe200078e00ff */
[----:B------:R-:W-:Y:S01]  /*16520*/  MOV R95, 0x40000040 ;  /* 0x40000040005f7802 */ /* 0x000fe20000000f00 */
[----:B------:R-:W-:Y:S01]  /*16530*/  STL [R1+0xf0], R29 ;  /* 0x0000f01d01007387 */ /* 0x000fe20000100800 */
[----:B------:R-:W-:Y:S01]  /*16540*/  SEL R233, R233, RZ, P2 ;  /* 0x000000ffe9e97207 */ /* 0x000fe20001000000 */
[----:B------:R-:W-:Y:S01]  /*16550*/  IMAD.MOV.U32 R89, RZ, RZ, 0x40000040 ;  /* 0x40000040ff597424 */ /* 0x000fe200078e00ff */
[C---:B------:R-:W-:Y:S01]  /*16560*/  R2UR UR47, R95.reuse ;  /* 0x000000005f2f72ca */ /* 0x040fe200000e0000 */
[----:B------:R-:W-:Y:S01]  /*16570*/  STL [R1+0xec], R28 ;  /* 0x0000ec1c01007387 */ /* 0x000fe20000100800 */
[----:B------:R-:W-:Y:S01]  /*16580*/  R2UR UR9, R95 ;  /* 0x000000005f0972ca */ /* 0x000fe200000e0000 */
[----:B------:R-:W-:Y:S01]  /*16590*/  IMAD.MOV.U32 R93, RZ, RZ, 0x40000040 ;  /* 0x40000040ff5d7424 */ /* 0x000fe200078e00ff */
[----:B------:R-:W-:Y:S01]  /*165a0*/  R2UR UR11, R91 ;  /* 0x000000005b0b72ca */ /* 0x000fe200000e0000 */
[----:B------:R-:W-:Y:S01]  /*165b0*/  STL [R1+0xe8], R27 ;  /* 0x0000e81b01007387 */ /* 0x000fe20000100800 */
[----:B------:R-:W-:Y:S01]  /*165c0*/  MOV R237, UR38 ;  /* 0x0000002600ed7c02 */ /* 0x000fe20008000f00 */
[----:B------:R-:W-:Y:S01]  /*165d0*/  IMAD.MOV.U32 R97, RZ, RZ, 0x40000040 ;  /* 0x40000040ff617424 */ /* 0x000fe200078e00ff */
[----:B------:R-:W-:Y:S01]  /*165e0*/  R2UR UR43, R89 ;  /* 0x00000000592b72ca */ /* 0x000fe200000e0000 */
[----:B------:R-:W-:Y:S01]  /*165f0*/  STL [R1+0xe4], R26 ;  /* 0x0000e41a01007387 */ /* 0x000fe20000100800 */
[----:B------:R-:W-:Y:S01]  /*16600*/  R2UR UR21, R93 ;  /* 0x000000005d1572ca */ /* 0x000fe200000e0000 */
[----:B------:R-:W-:Y:S01]  /*16610*/  IMAD.MOV.U32 R91, RZ, RZ, 0x40000040 ;  /* 0x40000040ff5b7424 */ /* 0x000fe200078e00ff */
[----:B------:R-:W-:Y:S01]  /*16620*/  R2UR UR13, R95 ;  /* 0x000000005f0d72ca */ /* 0x000fe200000e0000 */
[----:B------:R-:W-:Y:S01]  /*16630*/  STL [R1+0xe0], R25 ;  /* 0x0000e01901007387 */ /* 0x000fe20000100800 */
[----:B------:R-:W-:-:S02]  /*16640*/  R2UR UR19, R93 ;  /* 0x000000005d1372ca */ /* 0x000fc400000e0000 */
[C---:B------:R-:W-:Y:S01]  /*16650*/  R2UR UR27, R93.reuse ;  /* 0x000000005d1b72ca */ /* 0x040fe200000e0000 */
[----:B------:R-:W-:Y:S01]  /*16660*/  STL [R1+0xdc], R24 ;  /* 0x0000dc1801007387 */ /* 0x000fe20000100800 */
[C---:B------:R-:W-:Y:S02]  /*16670*/  R2UR UR5, R93.reuse ;  /* 0x000000005d0572ca */ /* 0x040fe400000e0000 */
[C---:B------:R-:W-:Y:S01]  /*16680*/  R2UR UR29, R93.reuse ;  /* 0x000000005d1d72ca */ /* 0x040fe200000e0000 */
[----:B------:R1:W-:Y:S01]  /*16690*/  STL [R1+0xd8], R23 ;  /* 0x0000d81701007387 */ /* 0x0003e20000100800 */
[----:B------:R-:W-:Y:S02]  /*166a0*/  R2UR UR35, R93 ;  /* 0x000000005d2372ca */ /* 0x000fe400000e0000 */
[----:B------:R-:W-:Y:S01]  /*166b0*/  R2UR UR15, R89 ;  /* 0x00000000590f72ca */ /* 0x000fe200000e0000 */
[----:B------:R-:W-:Y:S01]  /*166c0*/  STL [R1+0xd4], R22 ;  /* 0x0000d41601007387 */ /* 0x000fe20000100800 */
[----:B0-----:R-:W-:-:S02]  /*166d0*/  SHF.R.U32.HI R14, RZ, 0x7, R14 ;  /* 0x00000007ff0e7819 */ /* 0x001fc4000001160e */
[----:B------:R-:W-:Y:S01]  /*166e0*/  R2UR UR25, R89 ;  /* 0x00000000591972ca */ /* 0x000fe200000e0000 */
[----:B------:R0:W-:Y:S01]  /*166f0*/  STL [R1+0xd0], R20 ;  /* 0x0000d01401007387 */ /* 0x0001e20000100800 */
[----:B------:R-:W-:Y:S02]  /*16700*/  IADD3 R96, R14, 0x8, RZ ;  /* 0x000000080e607810 */ /* 0x000fe40007ffe0ff */
[----:B-1----:R-:W-:Y:S01]  /*16710*/  MOV R23, UR47 ;  /* 0x0000002f00177c02 */ /* 0x002fe20008000f00 */
[----:B------:R-:W-:Y:S01]  /*16720*/  UMOV UR47, UR9 ;  /* 0x00000009002f7c82 */ /* 0x000fe20008000000 */
[----:B------:R-:W-:Y:S01]  /*16730*/  R2UR UR9, R5 ;  /* 0x00000000050972ca */ /* 0x000fe200000e0000 */
[----:B------:R1:W-:Y:S01]  /*16740*/  BAR.SYNC.DEFER_BLOCKING R96, 0x100 ;  /* 0x000400600000751d */ /* 0x0003e20000010000 */
[C---:B------:R-:W-:Y:S02]  /*16750*/  R2UR UR17, R89.reuse ;  /* 0x00000000591172ca */ /* 0x040fe400000e0000 */
[----:B------:R-:W-:-:S02]  /*16760*/  R2UR UR23, R89 ;  /* 0x00000000591772ca */ /* 0x000fc400000e0000 */
[----:B0-----:R-:W-:Y:S01]  /*16770*/  MOV R20, UR43 ;  /* 0x0000002b00147c02 */ /* 0x001fe20008000f00 */
[----:B------:R-:W-:Y:S01]  /*16780*/  UMOV UR43, UR21 ;  /* 0x00000015002b7c82 */ /* 0x000fe20008000000 */
[C---:B------:R-:W-:Y:S01]  /*16790*/  R2UR UR21, R5.reuse ;  /* 0x00000000051572ca */ /* 0x040fe200000e0000 */
[----:B------:R-:W-:Y:S01]  /*167a0*/  STL [R1+0xcc], R19 ;  /* 0x0000cc1301007387 */ /* 0x000fe20000100800 */
[----:B------:R-:W-:Y:S02]  /*167b0*/  R2UR UR40, R4 ;  /* 0x00000000042872ca */ /* 0x000fe400000e0000 */
[----:B------:R-:W-:Y:S01]  /*167c0*/  R2UR UR41, R5 ;  /* 0x00000000052972ca */ /* 0x000fe200000e0000 */
[----:B------:R0:W-:Y:S01]  /*167d0*/  STL [R1+0xc8], R18 ;  /* 0x0000c81201007387 */ /* 0x0001e20000100800 */
[----:B------:R-:W-:Y:S02]  /*167e0*/  MOV R15, UR39 ;  /* 0x00000027000f7c02 */ /* 0x000fe40008000f00 */
[----:B------:R-:W-:Y:S01]  /*167f0*/  R2UR UR39, R89 ;  /* 0x00000000592772ca */ /* 0x000fe200000e0000 */
[----:B------:R-:W-:Y:S01]  /*16800*/  STL [R1+0xc4], R17 ;  /* 0x0000c41101007387 */ /* 0x000fe20000100800 */
[----:B------:R-:W-:-:S02]  /*16810*/  R2UR UR31, R95 ;  /* 0x000000005f1f72ca */ /* 0x000fc400000e0000 */
[----:B------:R-:W-:Y:S01]  /*16820*/  R2UR UR7, R89 ;  /* 0x00000000590772ca */ /* 0x000fe200000e0000 */
[----:B------:R-:W-:Y:S01]  /*16830*/  STL [R1+0xc0], R16 ;  /* 0x0000c01001007387 */ /* 0x000fe20000100800 */
[----:B------:R-:W-:Y:S02]  /*16840*/  R2UR UR59, R95 ;  /* 0x000000005f3b72ca */ /* 0x000fe400000e0000 */
[----:B0-----:R-:W-:Y:S01]  /*16850*/  MOV R18, UR35 ;  /* 0x0000002300127c02 */ /* 0x001fe20008000f00 */
[----:B------:R-:W-:Y:S01]  /*16860*/  WARPGROUP.ARRIVE ;  /* 0x00000000000079c5 */ /* 0x000fe20000000000 */
[----:B------:R-:W-:Y:S01]  /*16870*/  UMOV UR35, UR25 ;  /* 0x0000001900237c82 */ /* 0x000fe20008000000 */
[C---:B------:R-:W-:Y:S01]  /*16880*/  R2UR UR25, R5.reuse ;  /* 0x00000000051972ca */ /* 0x040fe200000e0000 */
[----:B------:R-:W-:Y:S01]  /*16890*/  STL [R1+0xbc], R12 ;  /* 0x0000bc0c01007387 */ /* 0x000fe20000100800 */
[----:B------:R-:W-:Y:S01]  /*168a0*/  MOV R29, UR35 ;  /* 0x00000023001d7c02 */ /* 0x000fe20008000f00 */
[----:B------:R-:W-:Y:S01]  /*168b0*/  UMOV UR35, UR17 ;  /* 0x0000001100237c82 */ /* 0x000fe20008000000 */
[----:B------:R-:W-:Y:S01]  /*168c0*/  R2UR UR17, R5 ;  /* 0x00000000051172ca */ /* 0x000fe200000e0000 */
[----:B------:R0:W-:Y:S01]  /*168d0*/  STL [R1+0xb8], R3 ;  /* 0x0000b80301007387 */ /* 0x0001e20000100800 */
[----:B------:R-:W-:-:S02]  /*168e0*/  R2UR UR51, R89 ;  /* 0x00000000593372ca */ /* 0x000fc400000e0000 */
[----:B------:R-:W-:Y:S01]  /*168f0*/  R2UR UR55, R95 ;  /* 0x000000005f3772ca */ /* 0x000fe200000e0000 */
[----:B------:R3:W-:Y:S01]  /*16900*/  STL [R1+0xb4], R2 ;  /* 0x0000b40201007387 */ /* 0x0007e20000100800 */
[----:B------:R-:W-:Y:S01]  /*16910*/  IMAD.MOV.U32 R95, RZ, RZ, 0x40000040 ;  /* 0x40000040ff5f7424 */ /* 0x000fe200078e00ff */
[----:B------:R-:W-:Y:S02]  /*16920*/  R2UR UR32, R4 ;  /* 0x00000000042072ca */ /* 0x000fe400000e0000 */
[----:B------:R-:W-:Y:S02]  /*16930*/  R2UR UR33, R5 ;  /* 0x00000000052172ca */ /* 0x000fe400000e0000 */
[----:B0-----:R-:W-:Y:S01]  /*16940*/  MOV R3, UR39 ;  /* 0x0000002700037c02 */ /* 0x001fe20008000f00 */
[----:B------:R-:W-:Y:S01]  /*16950*/  UMOV UR39, UR31 ;  /* 0x0000001f00277c82 */ /* 0x000fe20008000000 */
[----:B------:R-:W-:Y:S02]  /*16960*/  R2UR UR31, R91 ;  /* 0x000000005b1f72ca */ /* 0x000fe400000e0000 */
[----:B------:R-:W-:Y:S01]  /*16970*/  MOV R25, UR39 ;  /* 0x0000002700197c02 */ /* 0x000fe20008000f00 */
[----:B------:R-:W-:Y:S01]  /*16980*/  UMOV UR39, UR7 ;  /* 0x0000000700277c82 */ /* 0x000fe20008000000 */
[----:B------:R-:W-:Y:S01]  /*16990*/  R2UR UR7, R89 ;  /* 0x00000000590772ca */ /* 0x000fe200000e0000 */
[----:B------:R-:W-:Y:S01]  /*169a0*/  IMAD.MOV.U32 R89, RZ, RZ, 0x40000040 ;  /* 0x40000040ff597424 */ /* 0x000fe200078e00ff */
[----:B------:R-:W-:-:S02]  /*169b0*/  R2UR UR56, R10 ;  /* 0x000000000a3872ca */ /* 0x000fc400000e0000 */
[----:B------:R-:W-:Y:S02]  /*169c0*/  R2UR UR57, R11 ;  /* 0x000000000b3972ca */ /* 0x000fe400000e0000 */
[----:B------:R-:W-:Y:S01]  /*169d0*/  MOV R16, UR59 ;  /* 0x0000003b00107c02 */ /* 0x000fe20008000f00 */
[----:B------:R-:W-:Y:S01]  /*169e0*/  UMOV UR59, UR29 ;  /* 0x0000001d003b7c82 */ /* 0x000fe20008000000 */
[----:B------:R-:W-:Y:S02]  /*169f0*/  MOV R14, UR36 ;  /* 0x00000024000e7c02 */ /* 0x000fe40008000f00 */
[----:B------:R-:W-:Y:S01]  /*16a00*/  MOV R27, UR59 ;  /* 0x0000003b001b7c02 */ /* 0x000fe20008000f00 */
[----:B------:R-:W-:Y:S01]  /*16a10*/  UMOV UR59, UR5 ;  /* 0x00000005003b7c82 */ /* 0x000fe20008000000 */
[----:B--2---:R-:W-:Y:S01]  /*16a20*/  IMAD R90, R233, 0x700, R13 ;  /* 0x00000700e95a7824 */ /* 0x004fe200078e020d */
[----:B------:R-:W-:-:S03]  /*16a30*/  MOV R13, UR37 ;  /* 0x00000025000d7c02 */ /* 0x000fc60008000f00 */
[C---:B------:R-:W-:Y:S01]  /*16a40*/  VIADD R94, R90.reuse, 0x500 ;  /* 0x000005005a5e7836 */ /* 0x040fe20000000000 */
[C---:B------:R-:W-:Y:S01]  /*16a50*/  R2UR UR10, R90.reuse ;  /* 0x000000005a0a72ca */ /* 0x040fe200000e0000 */
[C---:B------:R-:W-:Y:S01]  /*16a60*/  VIADD R88, R90.reuse, 0x100 ;  /* 0x000001005a587836 */ /* 0x040fe20000000000 */
[C---:B-1----:R-:W-:Y:S01]  /*16a70*/  IADD3 R96, R90.reuse, 0x306, RZ ;  /* 0x000003065a607810 */ /* 0x042fe20007ffe0ff */
[----:B------:R-:W-:Y:S01]  /*16a80*/  VIADD R92, R90, 0x200 ;  /* 0x000002005a5c7836 */ /* 0x000fe20000000000 */
[----:B------:R-:W-:Y:S01]  /*16a90*/  R2UR UR12, R94 ;  /* 0x000000005e0c72ca */ /* 0x000fe200000e0000 */
[----:B------:R-:W-:Y:S01]  /*16aa0*/  VIADD R94, R90, 0x202 ;  /* 0x000002025a5e7836 */ /* 0x000fe20000000000 */
[----:B------:R-:W-:Y:S02]  /*16ab0*/  R2UR UR14, R88 ;  /* 0x00000000580e72ca */ /* 0x000fe400000e0000 */
[----:B------:R-:W-:Y:S02]  /*16ac0*/  IADD3 R88, R90, 0x300, RZ ;  /* 0x000003005a587810 */ /* 0x000fe40007ffe0ff */
[----:B------:R-:W-:Y:S01]  /*16ad0*/  R2UR UR8, R94 ;  /* 0x000000005e0872ca */ /* 0x000fe200000e0000 */
[----:B------:R-:W-:Y:S01]  /*16ae0*/  VIADD R94, R90, 0x602 ;  /* 0x000006025a5e7836 */ /* 0x000fe20000000000 */
        /* <DEDUP_REMOVED lines=12> */
[----:B------:R-:W-:-:S02]  /*16bb0*/  R2UR UR6, R88 ;  /* 0x00000000580672ca */ /* 0x000fc400000e0000 */
        /* <DEDUP_REMOVED lines=13> */
[----:B------:R-:W-:-:S02]  /*16c90*/  MOV R12, UR58 ;  /* 0x0000003a000c7c02 */ /* 0x000fc40008000f00 */
[----:B------:R-:W-:Y:S01]  /*16ca0*/  MOV R22, UR46 ;  /* 0x0000002e00167c02 */ /* 0x000fe20008000f00 */
[----:B------:R-:W-:Y:S01]  /*16cb0*/  UMOV UR46, UR8 ;  /* 0x00000008002e7c82 */ /* 0x000fe20008000000 */
[----:B------:R-:W-:Y:S02]  /*16cc0*/  R2UR UR8, R4 ;  /* 0x00000000040872ca */ /* 0x000fe400000e0000 */
[----:B------:R-:W-:Y:S01]  /*16cd0*/  R2UR UR42, R88 ;  /* 0x00000000582a72ca */ /* 0x000fe200000e0000 */
[----:B------:R-:W-:Y:S01]  /*16ce0*/  VIADD R88, R90, 0x504 ;  /* 0x000005045a587836 */ /* 0x000fe20000000000 */
[----:B------:R-:W-:Y:S02]  /*16cf0*/  R2UR UR28, R92 ;  /* 0x000000005c1c72ca */ /* 0x000fe400000e0000 */
[----:B------:R-:W-:Y:S02]  /*16d00*/  IADD3 R92, R90, 0x204, RZ ;  /* 0x000002045a5c7810 */ /* 0x000fe40007ffe0ff */
[----:B---3--:R-:W-:Y:S01]  /*16d10*/  MOV R2, UR38 ;  /* 0x0000002600027c02 */ /* 0x008fe20008000f00 */
[----:B------:R-:W-:Y:S01]  /*16d20*/  UMOV UR38, UR30 ;  /* 0x0000001e00267c82 */ /* 0x000fe20008000000 */
[----:B------:R-:W-:-:S02]  /*16d30*/  R2UR UR34, R92 ;  /* 0x000000005c2272ca */ /* 0x000fc400000e0000 */
[----:B------:R-:W-:Y:S01]  /*16d40*/  MOV R92, UR43 ;  /* 0x0000002b005c7c02 */ /* 0x000fe20008000f00 */
[----:B------:R-:W-:Y:S01]  /*16d50*/  QGMMA.64x32x32.F32.E4M3.E4M3 R184, gdesc[UR8], RZ, !UPT, gsb0 ;  /* 0x0060000008b879f3 */ /* 0x000fe2000c0008ff */
[----:B------:R-:W-:Y:S01]  /*16d60*/  UMOV UR43, UR13 ;  /* 0x0000000d002b7c82 */ /* 0x000fe20008000000 */
[----:B------:R-:W-:Y:S01]  /*16d70*/  MOV R19, UR42 ;  /* 0x0000002a00137c02 */ /* 0x000fe20008000f00 */
[----:B------:R-:W-:Y:S01]  /*16d80*/  UMOV UR42, UR20 ;  /* 0x00000014002a7c82 */ /* 0x000fe20008000000 */
[----:B------:R-:W-:Y:S01]  /*16d90*/  R2UR UR13, R5 ;  /* 0x00000000050d72ca */ /* 0x000fe200000e0000 */
[----:B------:R-:W-:Y:S01]  /*16da0*/  UMOV UR58, UR28 ;  /* 0x0000001c003a7c82 */ /* 0x000fe20008000000 */
[----:B------:R-:W-:Y:S01]  /*16db0*/  MOV R93, UR42 ;  /* 0x0000002a005d7c02 */ /* 0x000fe20008000f00 */
[----:B------:R-:W-:Y:S01]  /*16dc0*/  UMOV UR42, UR12 ;  /* 0x0000000c002a7c82 */ /* 0x000fe20008000000 */
[C---:B------:R-:W-:Y:S02]  /*16dd0*/  R2UR UR12, R4.reuse ;  /* 0x00000000040c72ca */ /* 0x040fe400000e0000 */
[----:B------:R-:W-:Y:S01]  /*16de0*/  MOV R17, UR34 ;  /* 0x0000002200117c02 */ /* 0x000fe20008000f00 */
[----:B------:R-:W-:Y:S01]  /*16df0*/  UMOV UR34, UR24 ;  /* 0x0000001800227c82 */ /* 0x000fe20008000000 */
[----:B------:R-:W-:-:S02]  /*16e00*/  R2UR UR20, R4 ;  /* 0x00000000041472ca */ /* 0x000fc400000e0000 */
[----:B------:R-:W-:Y:S01]  /*16e10*/  MOV R28, UR34 ;  /* 0x00000022001c7c02 */ /* 0x000fe20008000f00 */
[----:B------:R-:W-:Y:S01]  /*16e20*/  UMOV UR34, UR16 ;  /* 0x0000001000227c82 */ /* 0x000fe20008000000 */
[C---:B------:R-:W-:Y:S02]  /*16e30*/  R2UR UR16, R4.reuse ;  /* 0x00000000041072ca */ /* 0x040fe400000e0000 */
[----:B------:R-:W-:Y:S02]  /*16e40*/  R2UR UR24, R4 ;  /* 0x00000000041872ca */ /* 0x000fe400000e0000 */
[----:B------:R-:W-:Y:S02]  /*16e50*/  R2UR UR50, R88 ;  /* 0x00000000583272ca */ /* 0x000fe400000e0000 */
[----:B------:R-:W-:Y:S02]  /*16e60*/  IADD3 R88, R90, 0x6, RZ ;  /* 0x000000065a587810 */ /* 0x000fe40007ffe0ff */
[----:B------:R-:W-:Y:S01]  /*16e70*/  MOV R24, UR38 ;  /* 0x0000002600187c02 */ /* 0x000fe20008000f00 */
[----:B------:R-:W-:Y:S01]  /*16e80*/  UMOV UR38, UR6 ;  /* 0x0000000600267c82 */ /* 0x000fe20008000000 */
[----:B------:R-:W-:Y:S01]  /*16e90*/  R2UR UR6, R88 ;  /* 0x00000000580672ca */ /* 0x000fe200000e0000 */
[----:B------:R-:W-:Y:S01]  /*16ea0*/  VIADD R88, R90, 0x206 ;  /* 0x000002065a587836 */ /* 0x000fe20000000000 */
[----:B------:R-:W-:Y:S01]  /*16eb0*/  R2UR UR10, R94 ;  /* 0x000000005e0a72ca */ /* 0x000fe200000e0000 */
[----:B------:R-:W-:Y:S01]  /*16ec0*/  VIADD R94, R90, 0x406 ;  /* 0x000004065a5e7836 */ /* 0x000fe20000000000 */
[----:B------:R-:W-:-:S02]  /*16ed0*/  R2UR UR11, R95 ;  /* 0x000000005f0b72ca */ /* 0x000fc400000e0000 */
[----:B------:R-:W-:Y:S02]  /*16ee0*/  MOV R95, 0x40000040 ;  /* 0x40000040005f7802 */ /* 0x000fe40000000f00 */
[----:B------:R-:W-:Y:S01]  /*16ef0*/  MOV R26, UR58 ;  /* 0x0000003a001a7c02 */ /* 0x000fe20008000f00 */
[----:B------:R-:W-:Y:S01]  /*16f00*/  UMOV UR58, UR4 ;  /* 0x00000004003a7c82 */ /* 0x000fe20008000000 */
[----:B------:R-:W-:Y:S02]  /*16f10*/  WARPGROUP.DEPBAR.LE gsb0, 0x0 ;  /* 0x00008000000079c5 */ /* 0x000fe40000010000 */
[----:B------:R-:W-:-:S06]  /*16f20*/  WARPGROUP.ARRIVE ;  /* 0x00000000000079c5 */ /* 0x000fcc0000000000 */
[----:B------:R-:W-:Y:S01]  /*16f30*/  QGMMA.64x32x32.F32.E4M3.E4M3 R168, gdesc[UR12], RZ, !UPT, gsb0 ;  /* 0x006000000ca879f3 */ /* 0x000fe2000c0008ff */
[----:B------:R-:W-:Y:S01]  /*16f40*/  R2UR UR14, R88 ;  /* 0x00000000580e72ca */ /* 0x000fe200000e0000 */
[C---:B------:R-:W-:Y:S01]  /*16f50*/  VIADD R88, R90.reuse, 0x506 ;  /* 0x000005065a587836 */ /* 0x040fe20000000000 */
[----:B------:R-:W-:Y:S01]  /*16f60*/  R2UR UR15, R89 ;  /* 0x00000000590f72ca */ /* 0x000fe200000e0000 */
[----:B------:R-:W-:Y:S02]  /*16f70*/  VIADD R90, R90, 0x606 ;  /* 0x000006065a5a7836 */ /* 0x000fe40000000000 */
[----:B------:R-:W-:-:S03]  /*16f80*/  IMAD.MOV.U32 R89, RZ, RZ, 0x40000040 ;  /* 0x40000040ff597424 */ /* 0x000fc600078e00ff */
[----:B------:R-:W-:Y:S01]  /*16f90*/  R2UR UR30, R90 ;  /* 0x000000005a1e72ca */ /* 0x000fe200000e0000 */
[----:B------:R-:W-:Y:S02]  /*16fa0*/  WARPGROUP.DEPBAR.LE gsb0, 0x0 ;  /* 0x00008000000079c5 */ /* 0x000fe40000010000 */
[----:B------:R-:W-:-:S06]  /*16fb0*/  WARPGROUP.ARRIVE ;  /* 0x00000000000079c5 */ /* 0x000fcc0000000000 */
[----:B------:R-:W-:Y:S01]  /*16fc0*/  QGMMA.64x32x32.F32.E4M3.E4M3 R152, gdesc[UR16], RZ, !UPT, gsb0 ;  /* 0x00600000109879f3 */ /* 0x000fe2000c0008ff */
[----:B------:R-:W-:Y:S02]  /*16fd0*/  R2UR UR18, R96 ;  /* 0x00000000601272ca */ /* 0x000fe400000e0000 */
        /* <DEDUP_REMOVED lines=19> */
[C---:B------:R-:W-:Y:S02]  /*17110*/  R2UR UR36, R10.reuse ;  /* 0x000000000a2472ca */ /* 0x040fe400000e0000 */
[C---:B------:R-:W-:Y:S02]  /*17120*/  R2UR UR37, R11.reuse ;  /* 0x000000000b2572ca */ /* 0x040fe400000e0000 */
[C---:B------:R-:W-:Y:S02]  /*17130*/  R2UR UR44, R10.reuse ;  /* 0x000000000a2c72ca */ /* 0x040fe400000e0000 */
[C---:B------:R-:W-:Y:S02]  /*17140*/  R2UR UR45, R11.reuse ;  /* 0x000000000b2d72ca */ /* 0x040fe400000e0000 */
[----:B------:R-:W-:Y:S02]  /*17150*/  R2UR UR40, R10 ;  /* 0x000000000a2872ca */ /* 0x000fe400000e0000 */
[----:B------:R-:W-:-:S02]  /*17160*/  R2UR UR41, R11 ;  /* 0x000000000b2972ca */ /* 0x000fc400000e0000 */
[----:B------:R-:W-:Y:S02]  /*17170*/  R2UR UR35, R29 ;  /* 0x000000001d2372ca */ /* 0x000fe400000e0000 */
[----:B------:R-:W-:Y:S01]  /*17180*/  R2UR UR34, R28 ;  /* 0x000000001c2272ca */ /* 0x000fe200000e0000 */
[----:B------:R0:W5:Y:S01]  /*17190*/  LDL.LU R29, [R1+0xf0] ;  /* 0x0000f000011d7983 */ /* 0x0001620000300800 */
[----:B------:R-:W-:Y:S02]  /*171a0*/  R2UR UR32, R10 ;  /* 0x000000000a2072ca */ /* 0x000fe400000e0000 */
[----:B------:R-:W-:Y:S01]  /*171b0*/  R2UR UR33, R11 ;  /* 0x000000000b2172ca */ /* 0x000fe200000e0000 */
[----:B------:R0:W5:Y:S01]  /*171c0*/  LDL.LU R28, [R1+0xec] ;  /* 0x0000ec00011c7983 */ /* 0x0001620000300800 */
        /* <DEDUP_REMOVED lines=15> */
[----:B------:R-:W-:Y:S02]  /*172c0*/  R2UR UR59, R27 ;  /* 0x000000001b3b72ca */ /* 0x000fe400000e0000 */
[----:B------:R-:W-:Y:S01]  /*172d0*/  R2UR UR58, R26 ;  /* 0x000000001a3a72ca */ /* 0x000fe200000e0000 */
[----:B------:R0:W5:Y:S01]  /*172e0*/  LDL.LU R27, [R1+0xe8] ;  /* 0x0000e800011b7983 */ /* 0x0001620000300800 */
[----:B------:R-:W-:Y:S02]  /*172f0*/  R2UR UR56, R10 ;  /* 0x000000000a3872ca */ /* 0x000fe400000e0000 */
[----:B------:R-:W-:Y:S01]  /*17300*/  R2UR UR57, R11 ;  /* 0x000000000b3972ca */ /* 0x000fe200000e0000 */
[----:B------:R0:W5:Y:S01]  /*17310*/  LDL.LU R26, [R1+0xe4] ;  /* 0x0000e400011a7983 */ /* 0x0001620000300800 */
[----:B------:R-:W-:Y:S02]  /*17320*/  WARPGROUP.DEPBAR.LE gsb0, 0x0 ;  /* 0x00008000000079c5 */ /* 0x000fe40000010000 */
[----:B------:R-:W-:-:S09]  /*17330*/  WARPGROUP.ARRIVE ;  /* 0x00000000000079c5 */ /* 0x000fd20000000000 */
        /* <DEDUP_REMOVED lines=11> */
[----:B------:R-:W-:Y:S02]  /*173f0*/  R2UR UR38, R2 ;  /* 0x00000000022672ca */ /* 0x000fe400000e0000 */
[----:B------:R-:W-:Y:S02]  /*17400*/  R2UR UR36, R8 ;  /* 0x00000000082472ca */ /* 0x000fe400000e0000 */
[----:B------:R-:W-:Y:S01]  /*17410*/  R2UR UR37, R9 ;  /* 0x00000000092572ca */ /* 0x000fe200000e0000 */
[----:B------:R-:W-:Y:S02]  /*17420*/  WARPGROUP.DEPBAR.LE gsb0, 0x0 ;  /* 0x00008000000079c5 */ /* 0x000fe40000010000 */
[----:B------:R-:W-:-:S10]  /*17430*/  WARPGROUP.ARRIVE ;  /* 0x00000000000079c5 */ /* 0x000fd40000000000 */
        /* <DEDUP_REMOVED lines=23> */
[----:B------:R-:W-:Y:S01]  /*175b0*/  R2UR UR46, R22 ;  /* 0x00000000162e72ca */ /* 0x000fe200000e0000 */
[----:B------:R0:W5:Y:S01]  /*175c0*/  LDL.LU R23, [R1+0xd8] ;  /* 0x0000d80001177983 */ /* 0x0001620000300800 */
[C---:B------:R-:W-:Y:S02]  /*175d0*/  R2UR UR44, R8.reuse ;  /* 0x00000000082c72ca */ /* 0x040fe400000e0000 */
[C---:B------:R-:W-:Y:S01]  /*175e0*/  R2UR UR45, R9.reuse ;  /* 0x00000000092d72ca */ /* 0x040fe200000e0000 */
[----:B------:R0:W5:Y:S01]  /*175f0*/  LDL.LU R22, [R1+0xd4] ;  /* 0x0000d40001167983 */ /* 0x0001620000300800 */
[C---:B------:R-:W-:Y:S02]  /*17600*/  R2UR UR48, R8.reuse ;  /* 0x00000000083072ca */ /* 0x040fe400000e0000 */
[----:B------:R-:W-:Y:S01]  /*17610*/  R2UR UR49, R9 ;  /* 0x00000000093172ca */ /* 0x000fe200000e0000 */
[----:B------:R0:W5:Y:S01]  /*17620*/  LDL.LU R20, [R1+0xd0] ;  /* 0x0000d00001147983 */ /* 0x0001620000300800 */
[----:B------:R-:W-:-:S02]  /*17630*/  R2UR UR52, R8 ;  /* 0x00000000083472ca */ /* 0x000fc400000e0000 */
        /* <DEDUP_REMOVED lines=10> */
[----:B------:R0:W5:Y:S04]  /*176e0*/  LDL.LU R16, [R1+0xc0] ;  /* 0x0000c00001107983 */ /* 0x0001680000300800 */
[----:B------:R0:W5:Y:S04]  /*176f0*/  LDL.LU R12, [R1+0xbc] ;  /* 0x0000bc00010c7983 */ /* 0x0001680000300800 */
[----:B------:R0:W5:Y:S04]  /*17700*/  LDL.LU R3, [R1+0xb8] ;  /* 0x0000b80001037983 */ /* 0x0001680000300800 */
[----:B------:R0:W5:Y:S01]  /*17710*/  LDL.LU R2, [R1+0xb4] ;  /* 0x0000b40001027983 */ /* 0x0001620000300800 */
[----:B------:R-:W-:-:S02]  /*17720*/  WARPGROUP.DEPBAR.LE gsb0, 0x0 ;  /* 0x00008000000079c5 */ /* 0x000fc40000010000 */
        /* <DEDUP_REMOVED lines=19> */
[----:B------:R-:W-:Y:S02]  /*17860*/  WARPGROUP.DEPBAR.LE gsb0, 0x0 ;  /* 0x00008000000079c5 */ /* 0x000fe40000010000 */
[----:B------:R-:W-:-:S10]  /*17870*/  WARPGROUP.ARRIVE ;  /* 0x00000000000079c5 */ /* 0x000fd40000000000 */
        /* <DEDUP_REMOVED lines=21> */
[----:B0-----:R-:W-:-:S12]  /*179d0*/  @P1 BRA `(.L_x_472) ;  /* 0x0000000000281947 */ /* 0x001fd80003800000 */
[----:B------:R-:W-:Y:S05]  /*179e0*/  @!P0 BRA `(.L_x_473) ;  /* 0x0000000000048947 */ /* 0x000fea0003800000 */
[----:B------:R-:W-:Y:S01]  /*179f0*/  BPT.TRAP 0x1 ;  /* 0x000000040000795c */ /* 0x000fe20000300000 */
.L_x_473:
[----:B-----5:R-:W-:Y:S01]  /*17a00*/  SHF.L.U32 R12, R12, 0x1f, RZ ;  /* 0x0000001f0c0c7819 */ /* 0x020fe200000006ff */
[----:B------:R-:W-:-:S04]  /*17a10*/  IMAD R13, R21, 0x8, R16 ;  /* 0x00000008150d7824 */ /* 0x000fc800078e0210 */
[----:B------:R0:W1:Y:S01]  /*17a20*/  SYNCS.PHASECHK.TRANS64.TRYWAIT P1, [R13+URZ+0x2e850], R12 ;  /* 0x02e8500c0d0075a7 */ /* 0x000062000802017f */
[----:B------:R-:W-:Y:S05]  /*17a30*/  @!P0 BRA `(.L_x_474) ;  /* 0x0000000000048947 */ /* 0x000fea0003800000 */
[----:B------:R-:W-:Y:S01]  /*17a40*/  BPT.TRAP 0x1 ;  /* 0x000000040000795c */ /* 0x000fe20000300000 */
.L_x_474:
[----:B-1----:R-:W-:Y:S05]  /*17a50*/  @P1 BRA `(.L_x_472) ;  /* 0x0000000000081947 */ /* 0x002fea0003800000 */
[----:B------:R-:W1:Y:S02]  /*17a60*/  SYNCS.PHASECHK.TRANS64.TRYWAIT P1, [R13+URZ+0x2e850], R12 ;  /* 0x02e8500c0d0075a7 */ /* 0x000e64000802017f */
[----:B-1----:R-:W-:Y:S05]  /*17a70*/  @!P1 BRA `(.L_x_475) ;  /* 0x000000f800e09947 */ /* 0x002fea0003800000 */
.L_x_472:
[----:B01---5:R-:W-:Y:S01]  /*17a80*/  VIADD R12, R16, 0x400 ;  /* 0x00000400100c7836 */ /* 0x023fe20000000000 */
[----:B------:R-:W-:Y:S01]  /*17a90*/  MOV R13, 0xc0000010 ;  /* 0xc0000010000d7802 */ /* 0x000fe20000000f00 */
[----:B------:R-:W-:Y:S05]  /*17aa0*/  WARPSYNC.ALL ;  /* 0x0000000000007948 */ /* 0x000fea0003800000 */
[----:B------:R-:W-:Y:S01]  /*17ab0*/  SHF.R.U32.HI R12, RZ, 0x4, R12 ;  /* 0x00000004ff0c7819 */ /* 0x000fe2000001160c */
[----:B------:R-:W-:Y:S01]  /*17ac0*/  WARPGROUP.ARRIVE ;  /* 0x00000000000079c5 */ /* 0x000fe20000000000 */
[----:B------:R-:W-:Y:S01]  /*17ad0*/  R2UR UR7, R13 ;  /* 0x000000000d0772ca */ /* 0x000fe200000e0000 */
[----:B------:R-:W-:Y:S01]  /*17ae0*/  IMAD.MOV.U32 R15, RZ, RZ, -0x3ffffff0 ;  /* 0xc0000010ff0f7424 */ /* 0x000fe200078e00ff */
[----:B------:R-:W-:Y:S01]  /*17af0*/  LOP3.LUT R12, R12, 0x3fff, RZ, 0xc0, !PT ;  /* 0x00003fff0c0c7812 */ /* 0x000fe200078ec0ff */
[C---:B------:R-:W-:Y:S01]  /*17b00*/  FMUL.FTZ R13, R2.reuse, R184 ;  /* 0x000000b8020d7220 */ /* 0x040fe20000410000 */
[C---:B------:R-:W-:Y:S01]  /*17b10*/  FMUL.FTZ R184, R2.reuse, R187 ;  /* 0x000000bb02b87220 */ /* 0x040fe20000410000 */
[----:B------:R-:W-:Y:S01]  /*17b20*/  FMUL.FTZ R187, R2, R190 ;  /* 0x000000be02bb7220 */ /* 0x000fe20000410000 */
[----:B------:R-:W-:Y:S01]  /*17b30*/  LOP3.LUT R12, R12, 0x10000, RZ, 0xfc, !PT ;  /* 0x000100000c0c7812 */ /* 0x000fe200078efcff */
[C---:B------:R-:W-:Y:S01]  /*17b40*/  FMUL.FTZ R190, R2.reuse, R193 ;  /* 0x000000c102be7220 */ /* 0x040fe20000410000 */
[C---:B------:R-:W-:Y:S01]  /*17b50*/  FMUL.FTZ R193, R2.reuse, R196 ;  /* 0x000000c402c17220 */ /* 0x040fe20000410000 */
[----:B------:R-:W0:Y:S01]  /*17b60*/  MUFU.TANH R13, R13 ;  /* 0x0000000d000d7308 */ /* 0x000e220000002400 */
[----:B------:R-:W-:Y:S01]  /*17b70*/  FMUL.FTZ R196, R2, R199 ;  /* 0x000000c702c47220 */ /* 0x000fe20000410000 */
[----:B------:R-:W-:-:S02]  /*17b80*/  IMAD R12, R21, 0x700, R12 ;  /* 0x00000700150c7824 */ /* 0x000fc400078e020c */
[C---:B------:R-:W-:Y:S01]  /*17b90*/  FMUL.FTZ R168, R2.reuse, R168 ;  /* 0x000000a802a87220 */ /* 0x040fe20000410000 */
[C---:B------:R-:W-:Y:S01]  /*17ba0*/  FMUL.FTZ R170, R2.reuse, R170 ;  /* 0x000000aa02aa7220 */ /* 0x040fe20000410000 */
[----:B------:R-:W-:Y:S01]  /*17bb0*/  FMUL.FTZ R169, R2, R169 ;  /* 0x000000a902a97220 */ /* 0x000fe20000410000 */
[C---:B------:R-:W-:Y:S01]  /*17bc0*/  VIADD R14, R12.reuse, 0x100 ;  /* 0x000001000c0e7836 */ /* 0x040fe20000000000 */
[----:B------:R-:W-:Y:S01]  /*17bd0*/  R2UR UR6, R12 ;  /* 0x000000000c0672ca */ /* 0x000fe200000e0000 */
        /* <DEDUP_REMOVED lines=8> */
[----:B------:R-:W-:Y:S01]  /*17c60*/  MUFU.TANH R187, R187 ;  /* 0x000000bb00bb7308 */ /* 0x000fe20000002400 */
[C---:B------:R-:W-:Y:S01]  /*17c70*/  FMUL.FTZ R177, R2.reuse, R177 ;  /* 0x000000b102b17220 */ /* 0x040fe20000410000 */
[C---:B------:R-:W-:Y:S01]  /*17c80*/  FMUL.FTZ R179, R2.reuse, R179 ;  /* 0x000000b302b37220 */ /* 0x040fe20000410000 */
[----:B------:R-:W-:Y:S01]  /*17c90*/  FMUL.FTZ R180, R2, R180 ;  /* 0x000000b402b47220 */ /* 0x000fe20000410000 */
[----:B------:R-:W-:Y:S01]  /*17ca0*/  QGMMA.64x128x32.F32.E4M3.E4M3 R24, R224, gdesc[UR4], R24, gsb0 ;  /* 0x01e00004e0187df3 */ /* 0x000fe20008000818 */
[----:B------:R-:W-:Y:S01]  /*17cb0*/  R2UR UR6, R14 ;  /* 0x000000000e0672ca */ /* 0x000fe200000e0000 */
[----:B------:R-:W-:Y:S01]  /*17cc0*/  VIADD R14, R12, 0x200 ;  /* 0x000002000c0e7836 */ /* 0x000fe20000000000 */
[----:B------:R-:W-:Y:S01]  /*17cd0*/  R2UR UR7, R15 ;  /* 0x000000000f0772ca */ /* 0x000fe200000e0000 */
[----:B------:R-:W-:Y:S01]  /*17ce0*/  IMAD.MOV.U32 R15, RZ, RZ, -0x3ffffff0 ;  /* 0xc0000010ff0f7424 */ /* 0x000fe200078e00ff */
        /* <DEDUP_REMOVED lines=92> */
[----:B------:R-:W-:-:S04]  /*182b0*/  ULDC UR4, c[0x0][0x988] ;  /* 0x0002620000047ab9 */ /* 0x000fc80000000800 */
[----:B------:R-:W-:Y:S08]  /*182c0*/  MUFU.TANH R178, R178 ;  /* 0x000000b200b27308 */ /* 0x000ff00000002400 */
[----:B------:R-:W-:Y:S08]  /*182d0*/  MUFU.TANH R177, R177 ;  /* 0x000000b100b17308 */ /* 0x000ff00000002400 */
[----:B------:R-:W-:Y:S08]  /*182e0*/  MUFU.TANH R179, R179 ;  /* 0x000000b300b37308 */ /* 0x000ff00000002400 */
[----:B------:R-:W-:Y:S08]  /*182f0*/  MUFU.TANH R180, R180 ;  /* 0x000000b400b47308 */ /* 0x000ff00000002400 */
[----:B------:R-:W-:Y:S08]  /*18300*/  MUFU.TANH R182, R182 ;  /* 0x000000b600b67308 */ /* 0x000ff00000002400 */
[----:B------:R-:W-:Y:S01]  /*18310*/  MUFU.TANH R181, R181 ;  /* 0x000000b500b57308 */ /* 0x000fe20000002400 */
[----:B------:R-:W-:-:S02]  /*18320*/  WARPGROUP.DEPBAR.LE gsb0, 0x0 ;  /* 0x00008000000079c5 */ /* 0x000fc40000010000 */
[----:B------:R-:W-:-:S06]  /*18330*/  WARPGROUP.ARRIVE ;  /* 0x00000000000079c5 */ /* 0x000fcc0000000000 */
[----:B------:R-:W1:Y:S01]  /*18340*/  S2R R227, SR_TID.X ;  /* 0x0000000000e37919 */ /* 0x000e620000002100 */
[----:B------:R-:W-:Y:S01]  /*18350*/  MUFU.TANH R183, R183 ;  /* 0x000000b700b77308 */ /* 0x000fe20000002400 */
[----:B------:R-:W-:Y:S01]  /*18360*/  QGMMA.64x128x32.F32.E4M3.E4M3 R24, R220, gdesc[UR4], R24, gsb0 ;  /* 0x01e00004dc187df3 */ /* 0x000fe20008000818 */
[----:B------:R-:W-:Y:S02]  /*18370*/  R2UR UR6, R14 ;  /* 0x000000000e0672ca */ /* 0x000fe400000e0000 */
[----:B------:R-:W-:Y:S01]  /*18380*/  R2UR UR7, R15 ;  /* 0x000000000f0772ca */ /* 0x000fe200000e0000 */
[----:B------:R-:W-:Y:S01]  /*18390*/  IMAD.MOV.U32 R15, RZ, RZ, -0x3ffffff0 ;  /* 0xc0000010ff0f7424 */ /* 0x000fe200078e00ff */
[----:B------:R-:W-:Y:S02]  /*183a0*/  IADD3 R14, R12, 0x300, RZ ;  /* 0x000003000c0e7810 */ /* 0x000fe40007ffe0ff */
[----:B------:R-:W-:Y:S08]  /*183b0*/  MUFU.TANH R152, R152 ;  /* 0x0000009800987308 */ /* 0x000ff00000002400 */
[----:B------:R-:W-:Y:S08]  /*183c0*/  MUFU.TANH R154, R154 ;  /* 0x0000009a009a7308 */ /* 0x000ff00000002400 */
[----:B------:R-:W-:Y:S01]  /*183d0*/  MUFU.TANH R153, R153 ;  /* 0x0000009900997308 */ /* 0x000fe20000002400 */
[----:B-1----:R-:W-:-:S07]  /*183e0*/  LOP3.LUT R227, R227, 0x7f, RZ, 0xc0, !PT ;  /* 0x0000007fe3e37812 */ /* 0x002fce00078ec0ff */
[----:B------:R-:W-:Y:S01]  /*183f0*/  MUFU.TANH R155, R155 ;  /* 0x0000009b009b7308 */ /* 0x000fe20000002400 */
[----:B------:R-:W-:Y:S02]  /*18400*/  ISETP.NE.AND P1, PT, R227, RZ, PT ;  /* 0x000000ffe300720c */ /* 0x000fe40003f25270 */
[----:B------:R-:W1:Y:S05]  /*18410*/  S2R R227, SR_TID.X ;  /* 0x0000000000e37919 */ /* 0x000e6a0000002100 */
[----:B------:R-:W-:Y:S08]  /*18420*/  MUFU.TANH R156, R156 ;  /* 0x0000009c009c7308 */ /* 0x000ff00000002400 */
[----:B------:R-:W-:Y:S08]  /*18430*/  MUFU.TANH R158, R158 ;  /* 0x0000009e009e7308 */ /* 0x000ff00000002400 */
[----:B------:R-:W-:Y:S08]  /*18440*/  MUFU.TANH R157, R157 ;  /* 0x0000009d009d7308 */ /* 0x000ff00000002400 */
[----:B------:R-:W-:Y:S01]  /*18450*/  MUFU.TANH R159, R159 ;  /* 0x0000009f009f7308 */ /* 0x000fe20000002400 */
[----:B-1----:R-:W-:-:S07]  /*18460*/  SHF.R.U32.HI R227, RZ, 0x7, R227 ;  /* 0x00000007ffe37819 */ /* 0x002fce00000116e3 */
[----:B------:R-:W-:Y:S08]  /*18470*/  MUFU.TANH R160, R160 ;  /* 0x000000a000a07308 */ /* 0x000ff00000002400 */
[----:B------:R-:W-:Y:S08]  /*18480*/  MUFU.TANH R162, R162 ;  /* 0x000000a200a27308 */ /* 0x000ff00000002400 */
[----:B------:R-:W-:Y:S08]  /*18490*/  MUFU.TANH R161, R161 ;  /* 0x000000a100a17308 */ /* 0x000ff00000002400 */
[----:B------:R-:W-:Y:S08]  /*184a0*/  MUFU.TANH R163, R163 ;  /* 0x000000a300a37308 */ /* 0x000ff00000002400 */
[----:B------:R-:W-:Y:S08]  /*184b0*/  MUFU.TANH R164, R164 ;  /* 0x000000a400a47308 */ /* 0x000ff00000002400 */
[----:B------:R-:W-:Y:S08]  /*184c0*/  MUFU.TANH R166, R166 ;  /* 0x000000a600a67308 */ /* 0x000ff00000002400 */
[----:B------:R-:W-:Y:S08]  /*184d0*/  MUFU.TANH R165, R165 ;  /* 0x000000a500a57308 */ /* 0x000ff00000002400 */
[----:B------:R-:W-:Y:S08]  /*184e0*/  MUFU.TANH R167, R167 ;  /* 0x000000a700a77308 */ /* 0x000ff00000002400 */
[----:B------:R-:W-:Y:S01]  /*184f0*/  MUFU.TANH R136, R136 ;  /* 0x0000008800887308 */ /* 0x000fe20000002400 */
[----:B------:R-:W-:-:S02]  /*18500*/  WARPGROUP.DEPBAR.LE gsb0, 0x0 ;  /* 0x00008000000079c5 */ /* 0x000fc40000010000 */
[----:B------:R-:W-:-:S05]  /*18510*/  WARPGROUP.ARRIVE ;  /* 0x00000000000079c5 */ /* 0x000fca0000000000 */
[----:B------:R-:W-:Y:S01]  /*18520*/  MUFU.TANH R138, R138 ;  /* 0x0000008a008a7308 */ /* 0x000fe20000002400 */
[----:B------:R-:W-:Y:S01]  /*18530*/  QGMMA.64x128x32.F32.E4M3.E4M3 R24, R200, gdesc[UR4], R24, gsb0 ;  /* 0x01e00004c8187df3 */ /* 0x000fe20008000818 */
[----:B------:R-:W-:Y:S01]  /*18540*/  R2UR UR6, R14 ;  /* 0x000000000e0672ca */ /* 0x000fe200000e0000 */
[----:B------:R-:W-:Y:S01]  /*18550*/  VIADD R14, R12, 0x400 ;  /* 0x000004000c0e7836 */ /* 0x000fe20000000000 */
[----:B------:R-:W-:Y:S01]  /*18560*/  R2UR UR7, R15 ;  /* 0x000000000f0772ca */ /* 0x000fe200000e0000 */
[----:B------:R-:W-:-:S03]  /*18570*/  IMAD.MOV.U32 R15, RZ, RZ, -0x3ffffff0 ;  /* 0xc0000010ff0f7424 */ /* 0x000fc600078e00ff */
        /* <DEDUP_REMOVED lines=23> */
[----:B------:R-:W-:Y:S01]  /*186f0*/  FMUL.FTZ R15, R2, R186 ;  /* 0x000000ba020f7220 */ /* 0x000fe20000410000 */
[----:B------:R-:W-:Y:S01]  /*18700*/  R2UR UR6, R14 ;  /* 0x000000000e0672ca */ /* 0x000fe200000e0000 */
        /* <DEDUP_REMOVED lines=9> */
[----:B0-----:R-:W-:Y:S01]  /*187a0*/  FMNMX.FTZ R197, R13, R0, !PT ;  /* 0x000000000dc57209 */ /* 0x001fe20007810000 */
[C---:B------:R-:W-:Y:S01]  /*187b0*/  FMUL.FTZ R195, R2.reuse, R198 ;  /* 0x000000c602c37220 */ /* 0x040fe20000410000 */
[----:B------:R-:W-:Y:S01]  /*187c0*/  FMUL.FTZ R198, R2, R88 ;  /* 0x0000005802c67220 */ /* 0x000fe20000410000 */
[----:B------:R-:W0:Y:S08]  /*187d0*/  MUFU.TANH R14, R14 ;  /* 0x0000000e000e7308 */ /* 0x000e300000002400 */
[----:B------:R-:W2:Y:S01]  /*187e0*/  MUFU.TANH R185, R185 ;  /* 0x000000b900b97308 */ /* 0x000ea20000002400 */
[----:B-1----:R-:W-:-:S04]  /*187f0*/  FMNMX.FTZ R199, R15, R234, !PT ;  /* 0x000000ea0fc77209 */ /* 0x002fc80007810000 */
[----:B------:R-:W-:-:S03]  /*18800*/  FMNMX.FTZ R199, R184, R199, !PT ;  /* 0x000000c7b8c77209 */ /* 0x000fc60007810000 */
[----:B------:R-:W1:Y:S01]  /*18810*/  MUFU.TANH R186, R186 ;  /* 0x000000ba00ba7308 */ /* 0x000e620000002400 */
[----:B0-----:R-:W-:Y:S02]  /*18820*/  FMNMX.FTZ R197, R14, R197, !PT ;  /* 0x000000c50ec57209 */ /* 0x001fe40007810000 */
[----:B------:R-:W-:-:S05]  /*18830*/  FMNMX.FTZ R199, R187, R199, !PT ;  /* 0x000000c7bbc77209 */ /* 0x000fca0007810000 */
[----:B------:R-:W0:Y:S01]  /*18840*/  MUFU.TANH R188, R188 ;  /* 0x000000bc00bc7308 */ /* 0x000e220000002400 */
[----:B--2---:R-:W-:-:S07]  /*18850*/  FMNMX.FTZ R197, R185, R197, !PT ;  /* 0x000000c5b9c57209 */ /* 0x004fce0007810000 */
[----:B------:R-:W2:Y:S01]  /*18860*/  MUFU.TANH R189, R189 ;  /* 0x000000bd00bd7308 */ /* 0x000ea20000002400 */
[----:B-1----:R-:W-:-:S07]  /*18870*/  FMNMX.FTZ R197, R186, R197, !PT ;  /* 0x000000c5bac57209 */ /* 0x002fce0007810000 */
[----:B------:R-:W1:Y:S01]  /*18880*/  MUFU.TANH R191, R191 ;  /* 0x000000bf00bf7308 */ /* 0x000e620000002400 */
[----:B0-----:R-:W-:-:S07]  /*18890*/  FMNMX.FTZ R199, R188, R199, !PT ;  /* 0x000000c7bcc77209 */ /* 0x001fce0007810000 */
[----:B------:R-:W0:Y:S01]  /*188a0*/  MUFU.TANH R192, R192 ;  /* 0x000000c000c07308 */ /* 0x000e220000002400 */
[----:B--2---:R-:W-:-:S04]  /*188b0*/  FMNMX.FTZ R197, R189, R197, !PT ;  /* 0x000000c5bdc57209 */ /* 0x004fc80007810000 */
[----:B------:R-:W-:-:S03]  /*188c0*/  FMNMX.FTZ R197, R190, R197, !PT ;  /* 0x000000c5bec57209 */ /* 0x000fc60007810000 */
[----:B------:R-:W2:Y:S01]  /*188d0*/  MUFU.TANH R195, R195 ;  /* 0x000000c300c37308 */ /* 0x000ea20000002400 */
[----:B-1----:R-:W-:Y:S02]  /*188e0*/  FMNMX.FTZ R199, R191, R199, !PT ;  /* 0x000000c7bfc77209 */ /* 0x002fe40007810000 */
[----:B------:R-:W-:-:S05]  /*188f0*/  FMNMX.FTZ R197, R193, R197, !PT ;  /* 0x000000c5c1c57209 */ /* 0x000fca0007810000 */
[----:B------:R-:W1:Y:S01]  /*18900*/  MUFU.TANH R194, R194 ;  /* 0x000000c200c27308 */ /* 0x000e620000002400 */
[----:B0-----:R-:W-:-:S07]  /*18910*/  FMNMX.FTZ R199, R192, R199, !PT ;  /* 0x000000c7c0c77209 */ /* 0x001fce0007810000 */
[----:B------:R-:W-:Y:S01]  /*18920*/  MUFU.TANH R126, R126 ;  /* 0x0000007e007e7308 */ /* 0x000fe20000002400 */
[----:B--2---:R-:W-:-:S04]  /*18930*/  FMNMX.FTZ R199, R195, R199, !PT ;  /* 0x000000c7c3c77209 */ /* 0x004fc80007810000 */
[----:B------:R-:W-:-:S03]  /*18940*/  FMNMX.FTZ R199, R196, R199, !PT ;  /* 0x000000c7c4c77209 */ /* 0x000fc60007810000 */
[----:B------:R-:W0:Y:S01]  /*18950*/  MUFU.TANH R125, R125 ;  /* 0x0000007d007d7308 */ /* 0x000e220000002400 */
[----:B-1----:R-:W-:Y:S02]  /*18960*/  FMNMX.FTZ R197, R194, R197, !PT ;  /* 0x000000c5c2c57209 */ /* 0x002fe40007810000 */
[----:B------:R-:W-:Y:S02]  /*18970*/  FMNMX.FTZ R199, R170, R199, !PT ;  /* 0x000000c7aac77209 */ /* 0x000fe40007810000 */
[----:B------:R-:W-:Y:S02]  /*18980*/  FMNMX.FTZ R197, R168, R197, !PT ;  /* 0x000000c5a8c57209 */ /* 0x000fe40007810000 */
[----:B------:R-:W-:Y:S01]  /*18990*/  FMNMX.FTZ R199, R171, R199, !PT ;  /* 0x000000c7abc77209 */ /* 0x000fe20007810000 */
[----:B------:R-:W-:Y:S01]  /*189a0*/  MUFU.TANH R127, R127 ;  /* 0x0000007f007f7308 */ /* 0x000fe20000002400 */
[----:B------:R-:W-:Y:S02]  /*189b0*/  FMNMX.FTZ R197, R169, R197, !PT ;  /* 0x000000c5a9c57209 */ /* 0x000fe40007810000 */
[----:B------:R-:W-:-:S02]  /*189c0*/  FMNMX.FTZ R199, R174, R199, !PT ;  /* 0x000000c7aec77209 */ /* 0x000fc40007810000 */
[----:B------:R-:W-:Y:S02]  /*189d0*/  FMNMX.FTZ R197, R172, R197, !PT ;  /* 0x000000c5acc57209 */ /* 0x000fe40007810000 */
[----:B------:R-:W-:Y:S01]  /*189e0*/  FMNMX.FTZ R199, R175, R199, !PT ;  /* 0x000000c7afc77209 */ /* 0x000fe20007810000 */
[----:B------:R-:W1:Y:S01]  /*189f0*/  MUFU.TANH R128, R128 ;  /* 0x0000008000807308 */ /* 0x000e620000002400 */
[----:B------:R-:W-:Y:S02]  /*18a00*/  FMNMX.FTZ R197, R173, R197, !PT ;  /* 0x000000c5adc57209 */ /* 0x000fe40007810000 */
[----:B------:R-:W-:Y:S02]  /*18a10*/  FMNMX.FTZ R199, R178, R199, !PT ;  /* 0x000000c7b2c77209 */ /* 0x000fe40007810000 */
[----:B------:R-:W-:Y:S02]  /*18a20*/  FMNMX.FTZ R197, R176, R197, !PT ;  /* 0x000000c5b0c57209 */ /* 0x000fe40007810000 */
[----:B------:R-:W-:Y:S01]  /*18a30*/  FMNMX.FTZ R199, R179, R199, !PT ;  /* 0x000000c7b3c77209 */ /* 0x000fe20007810000 */
[----:B------:R-:W-:Y:S01]  /*18a40*/  MUFU.TANH R130, R130 ;  /* 0x0000008200827308 */ /* 0x000fe20000002400 */
[----:B------:R-:W-:-:S02]  /*18a50*/  FMNMX.FTZ R197, R177, R197, !PT ;  /* 0x000000c5b1c57209 */ /* 0x000fc40007810000 */
[----:B------:R-:W-:Y:S02]  /*18a60*/  FMNMX.FTZ R199, R182, R199, !PT ;  /* 0x000000c7b6c77209 */ /* 0x000fe40007810000 */
[----:B------:R-:W-:Y:S02]  /*18a70*/  FMNMX.FTZ R197, R180, R197, !PT ;  /* 0x000000c5b4c57209 */ /* 0x000fe40007810000 */
[----:B------:R-:W-:Y:S01]  /*18a80*/  FMNMX.FTZ R199, R183, R199, !PT ;  /* 0x000000c7b7c77209 */ /* 0x000fe20007810000 */
[----:B------:R-:W2:Y:S01]  /*18a90*/  MUFU.TANH R129, R129 ;  /* 0x0000008100817308 */ /* 0x000ea20000002400 */
[----:B------:R-:W-:Y:S02]  /*18aa0*/  FMNMX.FTZ R197, R181, R197, !PT ;  /* 0x000000c5b5c57209 */ /* 0x000fe40007810000 */
[----:B------:R-:W-:Y:S02]  /*18ab0*/  FMNMX.FTZ R199, R154, R199, !PT ;  /* 0x000000c79ac77209 */ /* 0x000fe40007810000 */
[----:B------:R-:W-:-:S02]  /*18ac0*/  FMNMX.FTZ R197, R152, R197, !PT ;  /* 0x000000c598c57209 */ /* 0x000fc40007810000 */
[----:B------:R-:W-:Y:S01]  /*18ad0*/  FMNMX.FTZ R199, R155, R199, !PT ;  /* 0x000000c79bc77209 */ /* 0x000fe20007810000 */
[----:B------:R-:W-:Y:S01]  /*18ae0*/  MUFU.TANH R131, R131 ;  /* 0x0000008300837308 */ /* 0x000fe20000002400 */
[----:B------:R-:W-:Y:S02]  /*18af0*/  FMNMX.FTZ R197, R153, R197, !PT ;  /* 0x000000c599c57209 */ /* 0x000fe40007810000 */
[----:B------:R-:W-:Y:S02]  /*18b00*/  FMNMX.FTZ R199, R158, R199, !PT ;  /* 0x000000c79ec77209 */ /* 0x000fe40007810000 */
[----:B------:R-:W-:Y:S01]  /*18b10*/  FMNMX.FTZ R197, R156, R197, !PT ;  /* 0x000000c59cc57209 */ /* 0x000fe20007810000 */
[----:B------:R-:W-:Y:S02]  /*18b20*/  WARPGROUP.DEPBAR.LE gsb0, 0x0 ;  /* 0x00008000000079c5 */ /* 0x000fe40000010000 */
[----:B------:R-:W-:Y:S01]  /*18b30*/  FMNMX.FTZ R199, R159, R199, !PT ;  /* 0x000000c79fc77209 */ /* 0x000fe20007810000 */
[----:B------:R-:W3:Y:S01]  /*18b40*/  MUFU.TANH R132, R132 ;  /* 0x0000008400847308 */ /* 0x000ee20000002400 */
[----:B------:R-:W-:Y:S01]  /*18b50*/  FMNMX.FTZ R197, R157, R197, !PT ;  /* 0x000000c59dc57209 */ /* 0x000fe20007810000 */
[----:B------:R-:W-:Y:S01]  /*18b60*/  WARPGROUP.ARRIVE ;  /* 0x00000000000079c5 */ /* 0x000fe20000000000 */
[----:B------:R-:W-:-:S02]  /*18b70*/  FMNMX.FTZ R199, R162, R199, !PT ;  /* 0x000000c7a2c77209 */ /* 0x000fc40007810000 */
[----:B------:R-:W-:Y:S02]  /*18b80*/  FMNMX.FTZ R197, R160, R197, !PT ;  /* 0x000000c5a0c57209 */ /* 0x000fe40007810000 */
[----:B------:R-:W-:Y:S01]  /*18b90*/  FMNMX.FTZ R199, R163, R199, !PT ;  /* 0x000000c7a3c77209 */ /* 0x000fe20007810000 */
[----:B------:R-:W-:Y:S01]  /*18ba0*/  MUFU.TANH R134, R134 ;  /* 0x0000008600867308 */ /* 0x000fe20000002400 */
[----:B------:R-:W-:Y:S01]  /*18bb0*/  FMNMX.FTZ R88, R161, R197, !PT ;  /* 0x000000c5a1587209 */ /* 0x000fe20007810000 */
[----:B------:R-:W-:Y:S03]  /*18bc0*/  QGMMA.64x128x32.F32.E4M3.E4M3 R24, R208, gdesc[UR4], R24, gsb0 ;  /* 0x01e00004d0187df3 */ /* 0x000fe60008000818 */
[----:B------:R-:W-:-:S03]  /*18bd0*/  FMNMX.FTZ R88, R164, R88, !PT ;  /* 0x00000058a4587209 */ /* 0x000fc60007810000 */
[----:B------:R4:W-:Y:S01]  /*18be0*/  MUFU.TANH R197, R198 ;  /* 0x000000c600c57308 */ /* 0x0009e20000002400 */
[----:B------:R-:W-:-:S04]  /*18bf0*/  FMNMX.FTZ R88, R165, R88, !PT ;  /* 0x00000058a5587209 */ /* 0x000fc80007810000 */
[----:B------:R-:W-:-:S03]  /*18c00*/  FMNMX.FTZ R88, R136, R88, !PT ;  /* 0x0000005888587209 */ /* 0x000fc60007810000 */
[----:B------:R-:W3:Y:S01]  /*18c10*/  MUFU.TANH R133, R133 ;  /* 0x0000008500857308 */ /* 0x000ee20000002400 */
[----:B----4-:R-:W-:Y:S01]  /*18c20*/  FMUL.FTZ R198, R2, R89 ;  /* 0x0000005902c67220 */ /* 0x010fe20000410000 */
[----:B------:R-:W-:Y:S01]  /*18c30*/  FMNMX.FTZ R89, R166, R199, !PT ;  /* 0x000000c7a6597209 */ /* 0x000fe20007810000 */
[----:B------:R-:W-:Y:S01]  /*18c40*/  FMUL.FTZ R199, R2, R90 ;  /* 0x0000005a02c77220 */ /* 0x000fe20000410000 */
        /* <DEDUP_REMOVED lines=8> */
[----:B------:R-:W4:Y:S01]  /*18cd0*/  MUFU.TANH R104, R104 ;  /* 0x0000006800687308 */ /* 0x000f220000002400 */
[----:B------:R-:W-:Y:S02]  /*18ce0*/  FMNMX.FTZ R89, R142, R89, !PT ;  /* 0x000000598e597209 */ /* 0x000fe40007810000 */
[----:B------:R-:W-:Y:S02]  /*18cf0*/  FMNMX.FTZ R88, R145, R88, !PT ;  /* 0x0000005891587209 */ /* 0x000fe40007810000 */
[----:B------:R-:W-:-:S02]  /*18d00*/  FMNMX.FTZ R89, R143, R89, !PT ;  /* 0x000000598f597209 */ /* 0x000fc40007810000 */
[----:B------:R-:W-:Y:S01]  /*18d10*/  FMNMX.FTZ R88, R148, R88, !PT ;  /* 0x0000005894587209 */ /* 0x000fe20007810000 */
[----:B------:R-:W-:Y:S01]  /*18d20*/  MUFU.TANH R106, R106 ;  /* 0x0000006a006a7308 */ /* 0x000fe20000002400 */
[----:B------:R-:W-:Y:S02]  /*18d30*/  FMNMX.FTZ R89, R146, R89, !PT ;  /* 0x0000005992597209 */ /* 0x000fe40007810000 */
[----:B------:R-:W-:Y:S02]  /*18d40*/  FMNMX.FTZ R88, R149, R88, !PT ;  /* 0x0000005895587209 */ /* 0x000fe40007810000 */
[----:B------:R-:W-:Y:S02]  /*18d50*/  FMNMX.FTZ R89, R147, R89, !PT ;  /* 0x0000005993597209 */ /* 0x000fe40007810000 */
[----:B------:R-:W-:Y:S01]  /*18d60*/  FMNMX.FTZ R88, R120, R88, !PT ;  /* 0x0000005878587209 */ /* 0x000fe20007810000 */
[----:B------:R-:W4:Y:S01]  /*18d70*/  MUFU.TANH R105, R105 ;  /* 0x0000006900697308 */ /* 0x000f220000002400 */
[----:B------:R-:W-:-:S02]  /*18d80*/  FMNMX.FTZ R89, R150, R89, !PT ;  /* 0x0000005996597209 */ /* 0x000fc40007810000 */
[----:B------:R-:W-:Y:S02]  /*18d90*/  FMNMX.FTZ R88, R121, R88, !PT ;  /* 0x0000005879587209 */ /* 0x000fe40007810000 */
[----:B------:R-:W-:Y:S02]  /*18da0*/  FMNMX.FTZ R89, R151, R89, !PT ;  /* 0x0000005997597209 */ /* 0x000fe40007810000 */
[----:B------:R-:W-:Y:S01]  /*18db0*/  FMNMX.FTZ R88, R124, R88, !PT ;  /* 0x000000587c587209 */ /* 0x000fe20007810000 */
[----:B------:R-:W-:Y:S01]  /*18dc0*/  MUFU.TANH R107, R107 ;  /* 0x0000006b006b7308 */ /* 0x000fe20000002400 */
[----:B------:R-:W-:Y:S02]  /*18dd0*/  FMNMX.FTZ R89, R122, R89, !PT ;  /* 0x000000597a597209 */ /* 0x000fe40007810000 */
[----:B0-----:R-:W-:Y:S02]  /*18de0*/  FMNMX.FTZ R88, R125, R88, !PT ;  /* 0x000000587d587209 */ /* 0x001fe40007810000 */
[----:B------:R-:W-:-:S02]  /*18df0*/  FMNMX.FTZ R89, R123, R89, !PT ;  /* 0x000000597b597209 */ /* 0x000fc40007810000 */
[----:B-1----:R-:W-:Y:S01]  /*18e00*/  FMNMX.FTZ R88, R128, R88, !PT ;  /* 0x0000005880587209 */ /* 0x002fe20007810000 */
[----:B------:R-:W0:Y:S01]  /*18e10*/  MUFU.TANH R108, R108 ;  /* 0x0000006c006c7308 */ /* 0x000e220000002400 */
[----:B------:R-:W-:Y:S02]  /*18e20*/  FMNMX.FTZ R89, R126, R89, !PT ;  /* 0x000000597e597209 */ /* 0x000fe40007810000 */
[----:B--2---:R-:W-:Y:S02]  /*18e30*/  FMNMX.FTZ R88, R129, R88, !PT ;  /* 0x0000005881587209 */ /* 0x004fe40007810000 */
[----:B------:R-:W-:Y:S02]  /*18e40*/  FMNMX.FTZ R89, R127, R89, !PT ;  /* 0x000000597f597209 */ /* 0x000fe40007810000 */
[----:B---3--:R-:W-:Y:S01]  /*18e50*/  FMNMX.FTZ R88, R132, R88, !PT ;  /* 0x0000005884587209 */ /* 0x008fe20007810000 */
[----:B------:R-:W1:Y:S01]  /*18e60*/  MUFU.TANH R110, R110 ;  /* 0x0000006e006e7308 */ /* 0x000e620000002400 */
[----:B------:R-:W-:-:S02]  /*18e70*/  FMNMX.FTZ R89, R130, R89, !PT ;  /* 0x0000005982597209 */ /* 0x000fc40007810000 */
[----:B------:R-:W-:Y:S02]  /*18e80*/  FMNMX.FTZ R88, R133, R88, !PT ;  /* 0x0000005885587209 */ /* 0x000fe40007810000 */
[----:B------:R-:W-:Y:S02]  /*18e90*/  FMNMX.FTZ R89, R131, R89, !PT ;  /* 0x0000005983597209 */ /* 0x000fe40007810000 */
[----:B----4-:R-:W-:Y:S01]  /*18ea0*/  FMNMX.FTZ R88, R104, R88, !PT ;  /* 0x0000005868587209 */ /* 0x010fe20007810000 */
[----:B------:R-:W2:Y:S01]  /*18eb0*/  MUFU.TANH R109, R109 ;  /* 0x0000006d006d7308 */ /* 0x000ea20000002400 */
[----:B------:R-:W-:Y:S02]  /*18ec0*/  FMNMX.FTZ R89, R134, R89, !PT ;  /* 0x0000005986597209 */ /* 0x000fe40007810000 */
[----:B------:R-:W-:Y:S02]  /*18ed0*/  FMNMX.FTZ R88, R105, R88, !PT ;  /* 0x0000005869587209 */ /* 0x000fe40007810000 */
[----:B------:R-:W-:-:S02]  /*18ee0*/  FMNMX.FTZ R89, R135, R89, !PT ;  /* 0x0000005987597209 */ /* 0x000fc40007810000 */
[----:B0-----:R-:W-:Y:S01]  /*18ef0*/  FMNMX.FTZ R88, R108, R88, !PT ;  /* 0x000000586c587209 */ /* 0x001fe20007810000 */
[----:B------:R-:W0:Y:S01]  /*18f00*/  MUFU.TANH R111, R111 ;  /* 0x0000006f006f7308 */ /* 0x000e220000002400 */
[----:B------:R-:W-:-:S04]  /*18f10*/  FMNMX.FTZ R89, R106, R89, !PT ;  /* 0x000000596a597209 */ /* 0x000fc80007810000 */
[----:B------:R-:W-:-:S03]  /*18f20*/  FMNMX.FTZ R89, R107, R89, !PT ;  /* 0x000000596b597209 */ /* 0x000fc60007810000 */
[----:B------:R-:W3:Y:S01]  /*18f30*/  MUFU.TANH R112, R112 ;  /* 0x0000007000707308 */ /* 0x000ee20000002400 */
[----:B-1----:R-:W-:Y:S02]  /*18f40*/  FMNMX.FTZ R89, R110, R89, !PT ;  /* 0x000000596e597209 */ /* 0x002fe40007810000 */
[----:B--2---:R-:W-:-:S05]  /*18f50*/  FMNMX.FTZ R88, R109, R88, !PT ;  /* 0x000000586d587209 */ /* 0x004fca0007810000 */
[----:B------:R-:W1:Y:S01]  /*18f60*/  MUFU.TANH R114, R114 ;  /* 0x0000007200727308 */ /* 0x000e620000002400 */
[----:B0-----:R-:W-:-:S07]  /*18f70*/  FMNMX.FTZ R89, R111, R89, !PT ;  /* 0x000000596f597209 */ /* 0x001fce0007810000 */
[----:B------:R-:W0:Y:S01]  /*18f80*/  MUFU.TANH R113, R113 ;  /* 0x0000007100717308 */ /* 0x000e220000002400 */
[----:B---3--:R-:W-:-:S07]  /*18f90*/  FMNMX.FTZ R88, R112, R88, !PT ;  /* 0x0000005870587209 */ /* 0x008fce0007810000 */
[----:B------:R-:W2:Y:S01]  /*18fa0*/  MUFU.TANH R115, R115 ;  /* 0x0000007300737308 */ /* 0x000ea20000002400 */
[----:B-1----:R-:W-:-:S07]  /*18fb0*/  FMNMX.FTZ R89, R114, R89, !PT ;  /* 0x0000005972597209 */ /* 0x002fce0007810000 */
[----:B------:R-:W1:Y:S01]  /*18fc0*/  MUFU.TANH R116, R116 ;  /* 0x0000007400747308 */ /* 0x000e620000002400 */
[----:B0-----:R-:W-:-:S07]  /*18fd0*/  FMNMX.FTZ R88, R113, R88, !PT ;  /* 0x0000005871587209 */ /* 0x001fce0007810000 */
[----:B------:R-:W0:Y:S01]  /*18fe0*/  MUFU.TANH R118, R118 ;  /* 0x0000007600767308 */ /* 0x000e220000002400 */
[----:B--2---:R-:W-:Y:S01]  /*18ff0*/  FMNMX.FTZ R89, R115, R89, !PT ;  /* 0x0000005973597209 */ /* 0x004fe20007810000 */
[----:B------:R-:W-:-:S06]  /*19000*/  WARPGROUP.DEPBAR.LE gsb0, 0x0 ;  /* 0x00008000000079c5 */ /* 0x000fcc0000010000 */
[----:B------:R-:W2:Y:S01]  /*19010*/  MUFU.TANH R117, R117 ;  /* 0x0000007500757308 */ /* 0x000ea20000002400 */
[----:B-1----:R-:W-:Y:S01]  /*19020*/  FMNMX.FTZ R88, R116, R88, !PT ;  /* 0x0000005874587209 */ /* 0x002fe20007810000 */
[----:B------:R-:W-:-:S06]  /*19030*/  WARPGROUP.ARRIVE ;  /* 0x00000000000079c5 */ /* 0x000fcc0000000000 */
[----:B------:R-:W1:Y:S01]  /*19040*/  MUFU.TANH R119, R119 ;  /* 0x0000007700777308 */ /* 0x000e620000002400 */
[----:B0-----:R-:W-:-:S07]  /*19050*/  FMNMX.FTZ R89, R118, R89, !PT ;  /* 0x0000005976597209 */ /* 0x001fce0007810000 */
[----:B------:R-:W0:Y:S01]  /*19060*/  MUFU.TANH R199, R199 ;  /* 0x000000c700c77308 */ /* 0x000e220000002400 */
[----:B--2---:R-:W-:-:S04]  /*19070*/  FMNMX.FTZ R88, R117, R88, !PT ;  /* 0x0000005875587209 */ /* 0x004fc80007810000 */
[----:B------:R-:W-:-:S03]  /*19080*/  FMNMX.FTZ R88, R197, R88, !PT ;  /* 0x00000058c5587209 */ /* 0x000fc60007810000 */
[----:B------:R-:W2:Y:S01]  /*19090*/  MUFU.TANH R198, R198 ;  /* 0x000000c600c67308 */ /* 0x000ea20000002400 */
[----:B-1----:R-:W-:-:S07]  /*190a0*/  FMNMX.FTZ R89, R119, R89, !PT ;  /* 0x0000005977597209 */ /* 0x002fce0007810000 */
[----:B------:R-:W1:Y:S01]  /*190b0*/  MUFU.TANH R91, R91 ;  /* 0x0000005b005b7308 */ /* 0x000e620000002400 */
[----:B0-----:R-:W-:-:S07]  /*190c0*/  FMNMX.FTZ R89, R199, R89, !PT ;  /* 0x00000059c7597209 */ /* 0x001fce0007810000 */
[----:B------:R-:W0:Y:S01]  /*190d0*/  MUFU.TANH R92, R92 ;  /* 0x0000005c005c7308 */ /* 0x000e220000002400 */
[----:B--2---:R-:W-:-:S07]  /*190e0*/  FMNMX.FTZ R88, R198, R88, !PT ;  /* 0x00000058c6587209 */ /* 0x004fce0007810000 */
        /* <DEDUP_REMOVED lines=21> */
[----:B0-----:R-:W-:Y:S02]  /*19240*/  FMNMX.FTZ R89, R102, R89, !PT ;  /* 0x0000005966597209 */ /* 0x001fe40007810000 */
[----:B--2---:R-:W-:Y:S02]  /*19250*/  FMNMX.FTZ R201, R101, R88, !PT ;  /* 0x0000005865c97209 */ /* 0x004fe40007810000 */
[----:B-1----:R-:W-:-:S03]  /*19260*/  FMNMX.FTZ R90, R103, R89, !PT ;  /* 0x00000059675a7209 */ /* 0x002fc60007810000 */
[----:B------:R-:W0:Y:S04]  /*19270*/  SHFL.BFLY PT, R89, R201, 0x2, 0x1f ;  /* 0x0c401f00c9597f89 */ /* 0x000e2800000e0000 */
[----:B------:R-:W1:Y:S01]  /*19280*/  SHFL.BFLY PT, R88, R90, 0x2, 0x1f ;  /* 0x0c401f005a587f89 */ /* 0x000e6200000e0000 */
[----:B0-----:R-:W-:Y:S02]  /*19290*/  FMNMX.FTZ R201, R201, R89, !PT ;  /* 0x00000059c9c97209 */ /* 0x001fe40007810000 */
[----:B------:R-:W-:Y:S02]  /*192a0*/  MOV R89, 0xc0000010 ;  /* 0xc000001000597802 */ /* 0x000fe40000000f00 */
[----:B-1----:R-:W-:Y:S01]  /*192b0*/  FMNMX.FTZ R90, R90, R88, !PT ;  /* 0x000000585a5a7209 */ /* 0x002fe20007810000 */
[----:B------:R-:W0:Y:S01]  /*192c0*/  SHFL.BFLY PT, R202, R201, 0x1, 0x1f ;  /* 0x0c201f00c9ca7f89 */ /* 0x000e2200000e0000 */
[----:B------:R-:W-:Y:S01]  /*192d0*/  VIADD R88, R12, 0x500 ;  /* 0x000005000c587836 */ /* 0x000fe20000000000 */
[----:B------:R-:W-:-:S02]  /*192e0*/  R2UR UR7, R89 ;  /* 0x00000000590772ca */ /* 0x000fc400000e0000 */
[----:B------:R-:W1:Y:S02]  /*192f0*/  SHFL.BFLY PT, R200, R90, 0x1, 0x1f ;  /* 0x0c201f005ac87f89 */ /* 0x000e6400000e0000 */
[----:B------:R-:W-:Y:S01]  /*19300*/  R2UR UR6, R88 ;  /* 0x00000000580672ca */ /* 0x000fe200000e0000 */
[----:B------:R-:W-:-:S12]  /*19310*/  IMAD.U32 R88, RZ, RZ, UR4 ;  /* 0x00000004ff587e24 */ /* 0x000fd8000f8e00ff */
[----:B------:R-:W-:Y:S01]  /*19320*/  QGMMA.64x128x32.F32.E4M3.E4M3 R24, R212, gdesc[UR4], R24, gsb0 ;  /* 0x01e00004d4187df3 */ /* 0x000fe20008000818 */
[----:B0-----:R-:W-:Y:S02]  /*19330*/  FMNMX.FTZ R89, R201, R202, !PT ;  /* 0x000000cac9597209 */ /* 0x001fe40007810000 */
[----:B-1----:R-:W-:-:S03]  /*19340*/  FMNMX.FTZ R90, R90, R200, !PT ;  /* 0x000000c85a5a7209 */ /* 0x002fc60007810000 */
[C---:B------:R-:W-:Y:S01]  /*19350*/  FFMA.FTZ R203, R89.reuse, R88, -8 ;  /* 0xc100000059cb7423 */ /* 0x040fe20000010058 */
[----:B------:R-:W-:-:S03]  /*19360*/  FADD.FTZ R201, -R89, R0 ;  /* 0x0000000059c97221 */ /* 0x000fc60000010100 */
        /* <DEDUP_REMOVED lines=56> */
[C---:B------:R-:W-:Y:S01]  /*196f0*/  FADD.FTZ R200, -R90.reuse, R234 ;  /* 0x000000ea5ac87221 */ /* 0x040fe20000010100 */
[----:B------:R-:W-:-:S01]  /*19700*/  FFMA.FTZ R203, R90, R88, -8 ;  /* 0xc10000005acb7423 */ /* 0x000fc20000010058 */
[-C--:B------:R-:W-:Y:S01]  /*19710*/  FMUL.FTZ R201, R201, R88.reuse ;  /* 0x00000058c9c97220 */ /* 0x080fe20000410000 */
[----:B------:R-:W-:Y:S01]  /*19720*/  MUFU.EX2 R13, R13 ;  /* 0x0000000d000d7308 */ /* 0x000fe20000000800 */
[-C--:B------:R-:W-:Y:S01]  /*19730*/  FMUL.FTZ R200, R200, R88.reuse ;  /* 0x00000058c8c87220 */ /* 0x080fe20000410000 */
        /* <DEDUP_REMOVED lines=39> */
[----:B-1----:R-:W-:-:S01]  /*199b0*/  FADD.FTZ R3, R184, R3 ;  /* 0x00000003b8037221 */ /* 0x002fc20000010000 */
[-CC-:B------:R-:W-:Y:S01]  /*199c0*/  FFMA.FTZ R123, R123, R88.reuse, -R203.reuse ;  /* 0x000000587b7b7223 */ /* 0x180fe200000108cb */
[----:B------:R-:W-:-:S01]  /*199d0*/  FFMA.FTZ R126, R126, R88, -R203 ;  /* 0x000000587e7e7223 */ /* 0x000fc200000108cb */
[-CC-:B------:R-:W-:Y:S01]  /*199e0*/  FFMA.FTZ R127, R127, R88.reuse, -R203.reuse ;  /* 0x000000587f7f7223 */ /* 0x180fe200000108cb */
[----:B------:R-:W-:-:S01]  /*199f0*/  FFMA.FTZ R130, R130, R88, -R203 ;  /* 0x0000005882827223 */ /* 0x000fc200000108cb */
[-CC-:B------:R-:W-:Y:S01]  /*19a00*/  FFMA.FTZ R131, R131, R88.reuse, -R203.reuse ;  /* 0x0000005883837223 */ /* 0x180fe200000108cb */
[----:B------:R-:W-:-:S01]  /*19a10*/  FFMA.FTZ R134, R134, R88, -R203 ;  /* 0x0000005886867223 */ /* 0x000fc200000108cb */
[----:B------:R-:W1:Y:S01]  /*19a20*/  MUFU.EX2 R191, R191 ;  /* 0x000000bf00bf7308 */ /* 0x000e620000000800 */
        /* <DEDUP_REMOVED lines=19> */
[----:B------:R-:W-:-:S02]  /*19b60*/  WARPGROUP.DEPBAR.LE gsb0, 0x0 ;  /* 0x00008000000079c5 */ /* 0x000fc40000010000 */
[----:B------:R-:W-:Y:S02]  /*19b70*/  WARPGROUP.ARRIVE ;  /* 0x00000000000079c5 */ /* 0x000fe40000000000 */
[----:B------:R-:W1:Y:S01]  /*19b80*/  MUFU.EX2 R195, R195 ;  /* 0x000000c300c37308 */ /* 0x000e620000000800 */
[----:B--2---:R-:W-:-:S07]  /*19b90*/  FADD.FTZ R3, R192, R3 ;  /* 0x00000003c0037221 */ /* 0x004fce0000010000 */
[----:B------:R-:W2:Y:S01]  /*19ba0*/  MUFU.EX2 R14, R14 ;  /* 0x0000000e000e7308 */ /* 0x000ea20000000800 */
[----:B0-----:R-:W-:-:S07]  /*19bb0*/  FFMA.FTZ R235, R201, R235, R13 ;  /* 0x000000ebc9eb7223 */ /* 0x001fce000001000d */
        /* <DEDUP_REMOVED lines=89> */
[----:B0-----:R-:W-:-:S01]  /*1a150*/  FADD.FTZ R93, R146, R92 ;  /* 0x0000005c925d7221 */ /* 0x001fc20000010000 */
[----:B------:R-:W-:Y:S02]  /*1a160*/  VIADD R92, R12, 0x600 ;  /* 0x000006000c5c7836 */ /* 0x000fe40000000000 */
[----:B------:R-:W-:-:S03]  /*1a170*/  FFMA.FTZ R12, R114, R88, -R203 ;  /* 0x00000058720c7223 */ /* 0x000fc600000108cb */
[----:B------:R-:W-:Y:S01]  /*1a180*/  R2UR UR6, R92 ;  /* 0x000000005c0672ca */ /* 0x000fe200000e0000 */
[----:B------:R-:W0:Y:S01]  /*1a190*/  MUFU.EX2 R136, R136 ;  /* 0x0000008800887308 */ /* 0x000e220000000800 */
[----:B-1----:R-:W-:-:S01]  /*1a1a0*/  FADD.FTZ R235, R165, R235 ;  /* 0x000000eba5eb7221 */ /* 0x002fc20000010000 */
[----:B------:R-:W-:-:S06]  /*1a1b0*/  FFMA.FTZ R92, R118, R88, -R203 ;  /* 0x00000058765c7223 */ /* 0x000fcc00000108cb */
[----:B------:R-:W1:Y:S01]  /*1a1c0*/  MUFU.EX2 R150, R150 ;  /* 0x0000009600967308 */ /* 0x000e620000000800 */
[----:B--2---:R-:W-:-:S07]  /*1a1d0*/  FADD.FTZ R93, R147, R93 ;  /* 0x0000005d935d7221 */ /* 0x004fce0000010000 */
[----:B------:R-:W2:Y:S01]  /*1a1e0*/  MUFU.EX2 R137, R137 ;  /* 0x0000008900897308 */ /* 0x000ea20000000800 */
[----:B0-----:R-:W-:-:S07]  /*1a1f0*/  FADD.FTZ R235, R136, R235 ;  /* 0x000000eb88eb7221 */ /* 0x001fce0000010000 */
[----:B------:R-:W0:Y:S01]  /*1a200*/  MUFU.EX2 R140, R140 ;  /* 0x0000008c008c7308 */ /* 0x000e220000000800 */
[----:B-1----:R-:W-:-:S01]  /*1a210*/  FADD.FTZ R114, R150, R93 ;  /* 0x0000005d96727221 */ /* 0x002fc20000010000 */
[----:B------:R-:W-:-:S05]  /*1a220*/  IMAD.MOV.U32 R93, RZ, RZ, -0x3ffffff0 ;  /* 0xc0000010ff5d7424 */ /* 0x000fca00078e00ff */
[----:B------:R-:W-:Y:S01]  /*1a230*/  R2UR UR7, R93 ;  /* 0x000000005d0772ca */ /* 0x000fe200000e0000 */
[----:B------:R-:W1:Y:S01]  /*1a240*/  MUFU.EX2 R141, R141 ;  /* 0x0000008d008d7308 */ /* 0x000e620000000800 */
[----:B--2---:R-:W-:-:S01]  /*1a250*/  FADD.FTZ R235, R137, R235 ;  /* 0x000000eb89eb7221 */ /* 0x004fc20000010000 */
[----:B------:R-:W-:Y:S01]  /*1a260*/  FFMA.FTZ R93, R199, R88, -R203 ;  /* 0x00000058c75d7223 */ /* 0x000fe200000108cb */
[----:B------:R-:W-:-:S05]  /*1a270*/  @!P1 IMAD R199, R233, 0x8, R16 ;  /* 0x00000008e9c79824 */ /* 0x000fca00078e0210 */
[----:B------:R-:W2:Y:S01]  /*1a280*/  MUFU.EX2 R144, R144 ;  /* 0x0000009000907308 */ /* 0x000ea20000000800 */
[----:B0-----:R-:W-:-:S01]  /*1a290*/  FADD.FTZ R235, R140, R235 ;  /* 0x000000eb8ceb7221 */ /* 0x001fc20000010000 */
[----:B------:R-:W-:Y:S02]  /*1a2a0*/  @!P1 IADD3 R199, R199, 0x2e840, RZ ;  /* 0x0002e840c7c79810 */ /* 0x000fe40007ffe0ff */
[----:B------:R-:W-:Y:S02]  /*1a2b0*/  QGMMA.64x128x32.F32.E4M3.E4M3 R24, R216, gdesc[UR4], R24, gsb0 ;  /* 0x01e00004d8187df3 */ /* 0x000fe40008000818 */
[----:B------:R-:W-:Y:S02]  /*1a2c0*/  @!P1 PRMT R199, RZ, 0x654, R199 ;  /* 0x00000654ffc79816 */ /* 0x000fe400000000c7 */
        /* <DEDUP_REMOVED lines=36> */
[----:B------:R-:W-:-:S06]  /*1a510*/  WARPGROUP.DEPBAR.LE gsb0, 0x0 ;  /* 0x00008000000079c5 */ /* 0x000fcc0000010000 */
        /* <DEDUP_REMOVED lines=49> */
[----:B-1----:R-:W-:-:S01]  /*1a830*/  FADD.FTZ R114, R202, R3 ;  /* 0x00000003ca727221 */ /* 0x002fc20000010000 */
[----:B------:R-:W-:-:S05]  /*1a840*/  IADD3 R3, -R227, 0xb, RZ ;  /* 0x0000000be3037810 */ /* 0x000fca0007ffe1ff */
[----:B------:R1:W-:Y:S06]  /*1a850*/  BAR.ARV R3, 0x100 ;  /* 0x000400030000751d */ /* 0x0003ec0000002000 */
[----:B------:R-:W3:Y:S01]  /*1a860*/  MUFU.EX2 R95, R95 ;  /* 0x0000005f005f7308 */ /* 0x000ee20000000800 */
[----:B--2---:R-:W-:-:S01]  /*1a870*/  FADD.FTZ R118, R94, R118 ;  /* 0x000000765e767221 */ /* 0x004fc20000010000 */
[----:B------:R2:W-:Y:S01]  /*1a880*/  @!P1 SYNCS.ARRIVE.TRANS64.RED.A1T0 RZ, [R199+URZ], RZ ;  /* 0x000000ffc7ff99a7 */ /* 0x0005e2000810043f */
[----:B0-----:R-:W-:-:S05]  /*1a890*/  FADD.FTZ R114, R204, R114 ;  /* 0x00000072cc727221 */ /* 0x001fca0000010000 */
[----:B------:R-:W0:Y:S08]  /*1a8a0*/  MUFU.EX2 R96, R96 ;  /* 0x0000006000607308 */ /* 0x000e300000000800 */
[----:B------:R-:W4:Y:S01]  /*1a8b0*/  MUFU.EX2 R98, R98 ;  /* 0x0000006200627308 */ /* 0x000f220000000800 */
[----:B---3--:R-:W-:-:S07]  /*1a8c0*/  FADD.FTZ R118, R95, R118 ;  /* 0x000000765f767221 */ /* 0x008fce0000010000 */
[----:B------:R-:W3:Y:S01]  /*1a8d0*/  MUFU.EX2 R97, R97 ;  /* 0x0000006100617308 */ /* 0x000ee20000000800 */
[----:B0-----:R-:W-:-:S07]  /*1a8e0*/  FADD.FTZ R114, R96, R114 ;  /* 0x0000007260727221 */ /* 0x001fce0000010000 */
[----:B------:R-:W0:Y:S01]  /*1a8f0*/  MUFU.EX2 R99, R99 ;  /* 0x0000006300637308 */ /* 0x000e220000000800 */
[----:B----4-:R-:W-:-:S07]  /*1a900*/  FADD.FTZ R118, R98, R118 ;  /* 0x0000007662767221 */ /* 0x010fce0000010000 */
[----:B------:R-:W4:Y:S01]  /*1a910*/  MUFU.EX2 R100, R100 ;  /* 0x0000006400647308 */ /* 0x000f220000000800 */
[----:B---3--:R-:W-:-:S07]  /*1a920*/  FADD.FTZ R114, R97, R114 ;  /* 0x0000007261727221 */ /* 0x008fce0000010000 */
[----:B------:R-:W3:Y:S01]  /*1a930*/  MUFU.EX2 R102, R102 ;  /* 0x0000006600667308 */ /* 0x000ee20000000800 */
[----:B0-----:R-:W-:-:S07]  /*1a940*/  FADD.FTZ R118, R99, R118 ;  /* 0x0000007663767221 */ /* 0x001fce0000010000 */
[----:B------:R-:W0:Y:S01]  /*1a950*/  MUFU.EX2 R101, R101 ;  /* 0x0000006500657308 */ /* 0x000e220000000800 */
[----:B----4-:R-:W-:-:S07]  /*1a960*/  FADD.FTZ R114, R100, R114 ;  /* 0x0000007264727221 */ /* 0x010fce0000010000 */
[----:B------:R-:W1:Y:S01]  /*1a970*/  MUFU.EX2 R103, R103 ;  /* 0x0000006700677308 */ /* 0x000e620000000800 */
[----:B---3--:R-:W-:-:S01]  /*1a980*/  FADD.FTZ R118, R102, R118 ;  /* 0x0000007666767221 */ /* 0x008fc20000010000 */
[----:B0-----:R-:W-:-:S03]  /*1a990*/  FADD.FTZ R235, R101, R114 ;  /* 0x0000007265eb7221 */ /* 0x001fc60000010000 */
[----:B-1----:R-:W-:Y:S01]  /*1a9a0*/  FADD.FTZ R3, R103, R118 ;  /* 0x0000007667037221 */ /* 0x002fe20000010000 */
[----:B--2---:R-:W-:Y:S06]  /*1a9b0*/  @!P0 BRA `(.L_x_476) ;  /* 0x0000000000048947 */ /* 0x004fec0003800000 */
[----:B------:R-:W-:Y:S01]  /*1a9c0*/  BPT.TRAP 0x1 ;  /* 0x000000040000795c */ /* 0x000fe20000300000 */
.L_x_476:
[----:B------:R-:W-:Y:S01]  /*1a9d0*/  IMAD R0, R21, 0x8, R16 ;  /* 0x0000000815007824 */ /* 0x000fe200078e0210 */
[----:B------:R-:W0:Y:S03]  /*1a9e0*/  S2R R114, SR_CgaCtaId ;  /* 0x0000000000727919 */ /* 0x000e260000008800 */
[----:B------:R-:W-:Y:S01]  /*1a9f0*/  VIADD R0, R0, 0x2e860 ;  /* 0x0002e86000007836 */ /* 0x000fe20000000000 */
[----:B------:R-:W2:Y:S01]  /*1aa00*/  LDL R21, [R1+0x40] ;  /* 0x0000400001157983 */ /* 0x000ea20000100800 */
[----:B------:R-:W-:Y:S02]  /*1aa10*/  F2FP.SATFINITE.E4M3.F32.PACK_AB_MERGE_C R156, R157, R156, RZ ;  /* 0x0000009c9d9c723e */ /* 0x000fe400048070ff */
[----:B------:R-:W-:Y:S02]  /*1aa20*/  F2FP.SATFINITE.E4M3.F32.PACK_AB_MERGE_C R158, R159, R158, RZ ;  /* 0x0000009e9f9e723e */ /* 0x000fe400048070ff */
[----:B------:R-:W-:-:S02]  /*1aa30*/  F2FP.SATFINITE.E4M3.F32.PACK_AB_MERGE_C R164, R165, R164, RZ ;  /* 0x000000a4a5a4723e */ /* 0x000fc400048070ff */
[----:B------:R-:W-:Y:S02]  /*1aa40*/  F2FP.SATFINITE.E4M3.F32.PACK_AB_MERGE_C R92, R119, R92, RZ ;  /* 0x0000005c775c723e */ /* 0x000fe400048070ff */
[----:B------:R-:W-:Y:S02]  /*1aa50*/  F2FP.SATFINITE.E4M3.F32.PACK_AB_MERGE_C R202, R204, R202, RZ ;  /* 0x000000caccca723e */ /* 0x000fe400048070ff */
[----:B------:R-:W-:Y:S02]  /*1aa60*/  F2FP.SATFINITE.E4M3.F32.PACK_AB_MERGE_C R156, R153, R152, R156 ;  /* 0x00000098999c723e */ /* 0x000fe4000480709c */
[----:B------:R-:W-:Y:S02]  /*1aa70*/  F2FP.SATFINITE.E4M3.F32.PACK_AB_MERGE_C R158, R155, R154, R158 ;  /* 0x0000009a9b9e723e */ /* 0x000fe4000480709e */
[----:B------:R-:W-:Y:S02]  /*1aa80*/  F2FP.SATFINITE.E4M3.F32.PACK_AB_MERGE_C R185, R186, R185, RZ ;  /* 0x000000b9bab9723e */ /* 0x000fe400048070ff */
[----:B------:R-:W-:-:S02]  /*1aa90*/  F2FP.SATFINITE.E4M3.F32.PACK_AB_MERGE_C R187, R188, R187, RZ ;  /* 0x000000bbbcbb723e */ /* 0x000fc400048070ff */
[----:B------:R-:W-:Y:S02]  /*1aaa0*/  F2FP.SATFINITE.E4M3.F32.PACK_AB_MERGE_C R193, R194, R193, RZ ;  /* 0x000000c1c2c1723e */ /* 0x000fe400048070ff */
[----:B------:R-:W-:Y:S02]  /*1aab0*/  F2FP.SATFINITE.E4M3.F32.PACK_AB_MERGE_C R195, R196, R195, RZ ;  /* 0x000000c3c4c3723e */ /* 0x000fe400048070ff */
[----:B------:R-:W-:Y:S02]  /*1aac0*/  F2FP.SATFINITE.E4M3.F32.PACK_AB_MERGE_C R172, R173, R172, RZ ;  /* 0x000000acadac723e */ /* 0x000fe400048070ff */
[----:B------:R-:W-:Y:S02]  /*1aad0*/  F2FP.SATFINITE.E4M3.F32.PACK_AB_MERGE_C R174, R175, R174, RZ ;  /* 0x000000aeafae723e */ /* 0x000fe400048070ff */
[----:B0-----:R-:W-:Y:S02]  /*1aae0*/  PRMT R0, R114, 0x654, R0 ;  /* 0x0000065472007816 */ /* 0x001fe40000000000 */
[----:B------:R-:W-:-:S02]  /*1aaf0*/  F2FP.SATFINITE.E4M3.F32.PACK_AB_MERGE_C R180, R181, R180, RZ ;  /* 0x000000b4b5b4723e */ /* 0x000fc400048070ff */
[----:B------:R-:W-:Y:S01]  /*1ab00*/  F2FP.SATFINITE.E4M3.F32.PACK_AB_MERGE_C R182, R183, R182, RZ ;  /* 0x000000b6b7b6723e */ /* 0x000fe200048070ff */
[----:B------:R0:W-:Y:S01]  /*1ab10*/  SYNCS.ARRIVE.TRANS64.RED.A1T0 RZ, [R0+URZ], RZ ;  /* 0x000000ff00ff79a7 */ /* 0x0001e2000810043f */
[----:B------:R-:W-:Y:S02]  /*1ab20*/  F2FP.SATFINITE.E4M3.F32.PACK_AB_MERGE_C R166, R167, R166, RZ ;  /* 0x000000a6a7a6723e */ /* 0x000fe400048070ff */
[----:B------:R-:W-:Y:S02]  /*1ab30*/  F2FP.SATFINITE.E4M3.F32.PACK_AB_MERGE_C R140, R141, R140, RZ ;  /* 0x0000008c8d8c723e */ /* 0x000fe400048070ff */
[----:B------:R-:W-:Y:S02]  /*1ab40*/  F2FP.SATFINITE.E4M3.F32.PACK_AB_MERGE_C R142, R143, R142, RZ ;  /* 0x0000008e8f8e723e */ /* 0x000fe400048070ff */
[----:B------:R-:W-:Y:S02]  /*1ab50*/  F2FP.SATFINITE.E4M3.F32.PACK_AB_MERGE_C R148, R149, R148, RZ ;  /* 0x000000949594723e */ /* 0x000fe400048070ff */
[----:B------:R-:W-:-:S02]  /*1ab60*/  F2FP.SATFINITE.E4M3.F32.PACK_AB_MERGE_C R150, R151, R150, RZ ;  /* 0x000000969796723e */ /* 0x000fc400048070ff */
[----:B------:R-:W-:Y:S02]  /*1ab70*/  F2FP.SATFINITE.E4M3.F32.PACK_AB_MERGE_C R124, R125, R124, RZ ;  /* 0x0000007c7d7c723e */ /* 0x000fe400048070ff */
        /* <DEDUP_REMOVED lines=10> */
[-C--:B------:R-:W-:Y:S01]  /*1ac20*/  FMUL.FTZ R24, R24, R201.reuse ;  /* 0x000000c918187220 */ /* 0x080fe20000410000 */
[----:B------:R-:W-:Y:S01]  /*1ac30*/  F2FP.SATFINITE.E4M3.F32.PACK_AB_MERGE_C R215, R115, R12, R92 ;  /* 0x0000000c73d7723e */ /* 0x000fe2000480705c */
[----:B------:R-:W-:Y:S01]  /*1ac40*/  FMUL.FTZ R25, R25, R201 ;  /* 0x000000c919197220 */ /* 0x000fe20000410000 */
[----:B------:R-:W-:Y:S01]  /*1ac50*/  F2FP.SATFINITE.E4M3.F32.PACK_AB_MERGE_C R216, R198, R197, R202 ;  /* 0x000000c5c6d8723e */ /* 0x000fe200048070ca */
        /* <DEDUP_REMOVED lines=89> */
[----:B0-----:R-:W-:Y:S02]  /*1b1f0*/  MOV R0, R89 ;  /* 0x0000005900007202 */ /* 0x001fe40000000f00 */
[----:B------:R-:W-:Y:S02]  /*1b200*/  MOV R202, R164 ;  /* 0x000000a400ca7202 */ /* 0x000fe40000000f00 */
[C---:B--2---:R-:W-:Y:S01]  /*1b210*/  ISETP.GT.AND P1, PT, R20.reuse, R21, PT ;  /* 0x000000151400720c */ /* 0x044fe20003f24270 */
[----:B------:R-:W-:Y:S02]  /*1b220*/  VIADD R20, R20, 0xffffffff ;  /* 0xffffffff14147836 */ /* 0x000fe40000000000 */
[----:B------:R-:W-:-:S10]  /*1b230*/  IMAD.MOV.U32 R21, RZ, RZ, R233 ;  /* 0x000000ffff157224 */ /* 0x000fd400078e00e9 */
[----:B------:R-:W-:Y:S05]  /*1b240*/  @P1 BRA `(.L_x_477) ;  /* 0xffffffb000441947 */ /* 0x000fea000383ffff */
.L_x_466:
[----:B------:R-:W-:Y:S05]  /*1b250*/  WARPSYNC.ALL ;  /* 0x0000000000007948 */ /* 0x000fea0003800000 */
[----:B------:R-:W-:Y:S06]  /*1b260*/  BAR.ARV 0x8, 0x180 ;  /* 0x0206000000007b1d */ /* 0x000fec0000002000 */
[----:B------:R-:W-:Y:S05]  /*1b270*/  @!P0 BRA `(.L_x_478) ;  /* 0x0000000000048947 */ /* 0x000fea0003800000 */
[----:B------:R-:W-:Y:S01]  /*1b280*/  BPT.TRAP 0x1 ;  /* 0x000000040000795c */ /* 0x000fe20000300000 */
.L_x_478:
[----:B------:R-:W-:Y:S01]  /*1b290*/  IMAD R11, R233, 0x8, R16 ;  /* 0x00000008e90b7824 */ /* 0x000fe200078e0210 */
[----:B------:R-:W-:-:S04]  /*1b2a0*/  SHF.L.U32 R0, R236, 0x1f, RZ ;  /* 0x0000001fec007819 */ /* 0x000fc800000006ff */
[----:B------:R0:W1:Y:S01]  /*1b2b0*/  SYNCS.PHASECHK.TRANS64.TRYWAIT P1, [R11+URZ+0x2e850], R0 ;  /* 0x02e850000b0075a7 */ /* 0x000062000802017f */
[----:B------:R-:W-:Y:S05]  /*1b2c0*/  @!P0 BRA `(.L_x_479) ;  /* 0x0000000000048947 */ /* 0x000fea0003800000 */
[----:B------:R-:W-:Y:S01]  /*1b2d0*/  BPT.TRAP 0x1 ;  /* 0x000000040000795c */ /* 0x000fe20000300000 */
.L_x_479:
[----:B------:R-:W-:-:S05]  /*1b2e0*/  VIADD R16, R16, 0x400 ;  /* 0x0000040010107836 */ /* 0x000fca0000000000 */
[----:B------:R-:W-:-:S04]  /*1b2f0*/  SHF.R.U32.HI R16, RZ, 0x4, R16 ;  /* 0x00000004ff107819 */ /* 0x000fc80000011610 */
[----:B------:R-:W-:-:S04]  /*1b300*/  LOP3.LUT R16, R16, 0x3fff, RZ, 0xc0, !PT ;  /* 0x00003fff10107812 */ /* 0x000fc800078ec0ff */
[----:B------:R-:W-:Y:S01]  /*1b310*/  LOP3.LUT R16, R16, 0x10000, RZ, 0xfc, !PT ;  /* 0x0001000010107812 */ /* 0x000fe200078efcff */
[----:B-1----:R-:W-:Y:S06]  /*1b320*/  @P1 BRA `(.L_x_480) ;  /* 0x0000000000081947 */ /* 0x002fec0003800000 */
[----:B------:R-:W1:Y:S02]  /*1b330*/  SYNCS.PHASECHK.TRANS64.TRYWAIT P1, [R11+URZ+0x2e850], R0 ;  /* 0x02e850000b0075a7 */ /* 0x000e64000802017f */
[----:B-1----:R-:W-:Y:S05]  /*1b340*/  @!P1 BRA `(.L_x_481) ;  /* 0x000000c000c09947 */ /* 0x002fea0003800000 */
.L_x_480:
[----:B------:R-:W-:Y:S01]  /*1b350*/  IMAD R4, R233, 0x700, R16 ;  /* 0x00000700e9047824 */ /* 0x000fe200078e0210 */
[----:B------:R-:W0:Y:S01]  /*1b360*/  LDL R12, [R1+0x8c] ;  /* 0x00008c00010c7983 */ /* 0x000e220000100800 */
[----:B------:R-:W-:Y:S01]  /*1b370*/  IMAD.MOV.U32 R5, RZ, RZ, -0x3ffffff0 ;  /* 0xc0000010ff057424 */ /* 0x000fe200078e00ff */
[----:B------:R-:W-:Y:S05]  /*1b380*/  WARPSYNC.ALL ;  /* 0x0000000000007948 */ /* 0x000fea0003800000 */
[C---:B------:R-:W-:Y:S01]  /*1b390*/  R2UR UR6, R4.reuse ;  /* 0x00000000040672ca */ /* 0x040fe200000e0000 */
[----:B------:R-:W-:Y:S01]  /*1b3a0*/  VIADD R6, R4, 0x100 ;  /* 0x0000010004067836 */ /* 0x000fe20000000000 */
[----:B------:R-:W-:Y:S01]  /*1b3b0*/  R2UR UR7, R5 ;  /* 0x00000000050772ca */ /* 0x000fe200000e0000 */
[----:B------:R-:W-:Y:S01]  /*1b3c0*/  WARPGROUP.ARRIVE ;  /* 0x00000000000079c5 */ /* 0x000fe20000000000 */
[----:B------:R-:W-:Y:S01]  /*1b3d0*/  MOV R7, 0xc0000010 ;  /* 0xc000001000077802 */ /* 0x000fe20000000f00 */
[----:B------:R-:W2:Y:S01]  /*1b3e0*/  LDL R10, [R1+0x74] ;  /* 0x00007400010a7983 */ /* 0x000ea20000100800 */
[----:B------:R-:W-:-:S03]  /*1b3f0*/  ULDC.64 UR4, c[0x0][0x9a0] ;  /* 0x0002680000047ab9 */ /* 0x000fc60000000a00 */
[----:B------:R-:W3:Y:S01]  /*1b400*/  LDL R2, [R1+0x60] ;  /* 0x0000600001027983 */ /* 0x000ee20000100800 */
[----:B------:R-:W-:Y:S01]  /*1b410*/  ISETP.NE.U32.AND P1, PT, RZ, UR4, PT ;  /* 0x00000004ff007c0c */ /* 0x000fe2000bf25070 */
[----:B------:R-:W-:-:S03]  /*1b420*/  IMAD.MOV.U32 R13, RZ, RZ, -0x3ffffff0 ;  /* 0xc0000010ff0d7424 */ /* 0x000fc600078e00ff */
[----:B------:R-:W-:Y:S01]  /*1b430*/  ISETP.NE.AND.EX P1, PT, RZ, UR5, PT, P1 ;  /* 0x00000005ff007c0c */ /* 0x000fe2000bf25310 */
[----:B------:R-:W-:Y:S01]  /*1b440*/  QGMMA.64x128x32.F32.E4M3.E4M3 R24, R224, gdesc[UR4], R24, gsb0 ;  /* 0x01e00004e0187df3 */ /* 0x000fe20008000818 */
[----:B------:R-:W-:Y:S01]  /*1b450*/  R2UR UR6, R6 ;  /* 0x00000000060672ca */ /* 0x000fe200000e0000 */
[----:B------:R-:W-:Y:S01]  /*1b460*/  VIADD R6, R4, 0x200 ;  /* 0x0000020004067836 */ /* 0x000fe20000000000 */
[----:B------:R-:W-:Y:S01]  /*1b470*/  R2UR UR7, R7 ;  /* 0x00000000070772ca */ /* 0x000fe200000e0000 */
[----:B------:R-:W-:-:S08]  /*1b480*/  IMAD.MOV.U32 R7, RZ, RZ, -0x3ffffff0 ;  /* 0xc0000010ff077424 */ /* 0x000fd000078e00ff */
[----:B------:R-:W3:Y:S01]  /*1b490*/  @P1 LDC.64 R8, c[0x0][0x9d0] ;  /* 0x00027400ff081b82 */ /* 0x000ee20000000a00 */
[----:B------:R-:W-:Y:S02]  /*1b4a0*/  WARPGROUP.DEPBAR.LE gsb0, 0x0 ;  /* 0x00008000000079c5 */ /* 0x000fe40000010000 */
[----:B------:R-:W-:-:S06]  /*1b4b0*/  WARPGROUP.ARRIVE ;  /* 0x00000000000079c5 */ /* 0x000fcc0000000000 */
        /* <DEDUP_REMOVED lines=11> */
[----:B01----:R-:W-:Y:S02]  /*1b570*/  @P1 IMAD R0, R12, R6, RZ ;  /* 0x000000060c001224 */ /* 0x003fe400078e02ff */
[----:B------:R-:W-:Y:S02]  /*1b580*/  VIADD R12, R4, 0x400 ;  /* 0x00000400040c7836 */ /* 0x000fe40000000000 */
[----:B--2---:R-:W-:-:S02]  /*1b590*/  @P1 IMAD R5, R10, R7, R0 ;  /* 0x000000070a051224 */ /* 0x004fc400078e0200 */
[----:B------:R-:W-:-:S04]  /*1b5a0*/  @P1 IMAD.WIDE.U32 R6, R10, R6, RZ ;  /* 0x000000060a061225 */ /* 0x000fc800078e00ff */
[----:B------:R-:W-:Y:S01]  /*1b5b0*/  IMAD.MOV.U32 R0, RZ, RZ, 0x3f800000 ;  /* 0x3f800000ff007424 */ /* 0x000fe200078e00ff */
[----:B------:R-:W-:-:S03]  /*1b5c0*/  @P1 IADD3 R7, R7, R5, RZ ;  /* 0x0000000507071210 */ /* 0x000fc60007ffe0ff */
[----:B---3--:R-:W-:-:S04]  /*1b5d0*/  @P1 IMAD.WIDE.U32 R6, R2, R8, R6 ;  /* 0x0000000802061225 */ /* 0x008fc800078e0006 */
[----:B------:R-:W-:Y:S01]  /*1b5e0*/  @P1 IMAD R5, R2, R9, R7 ;  /* 0x0000000902051224 */ /* 0x000fe200078e0207 */
        /* <DEDUP_REMOVED lines=8> */
[----:B------:R-:W-:Y:S01]  /*1b670*/  VIADD R6, R4, 0x500 ;  /* 0x0000050004067836 */ /* 0x000fe20000000000 */
[----:B------:R-:W-:Y:S01]  /*1b680*/  MOV R7, 0xc0000010 ;  /* 0xc000001000077802 */ /* 0x000fe20000000f00 */
[----:B------:R-:W-:Y:S02]  /*1b690*/  WARPGROUP.DEPBAR.LE gsb0, 0x0 ;  /* 0x00008000000079c5 */ /* 0x000fe40000010000 */
[----:B------:R-:W-:-:S08]  /*1b6a0*/  WARPGROUP.ARRIVE ;  /* 0x00000000000079c5 */ /* 0x000fd00000000000 */
[----:B------:R-:W-:Y:S01]  /*1b6b0*/  QGMMA.64x128x32.F32.E4M3.E4M3 R24, R208, gdesc[UR4], R24, gsb0 ;  /* 0x01e00004d0187df3 */ /* 0x000fe20008000818 */
[----:B------:R-:W-:Y:S02]  /*1b6c0*/  R2UR UR6, R6 ;  /* 0x00000000060672ca */ /* 0x000fe400000e0000 */
[----:B------:R-:W-:Y:S01]  /*1b6d0*/  R2UR UR7, R7 ;  /* 0x00000000070772ca */ /* 0x000fe200000e0000 */
[----:B------:R-:W-:Y:S02]  /*1b6e0*/  VIADD R4, R4, 0x600 ;  /* 0x0000060004047836 */ /* 0x000fe40000000000 */
[----:B------:R-:W-:Y:S01]  /*1b6f0*/  IMAD.MOV.U32 R5, RZ, RZ, -0x3ffffff0 ;  /* 0xc0000010ff057424 */ /* 0x000fe200078e00ff */
[----:B------:R-:W1:Y:S01]  /*1b700*/  SHFL.BFLY PT, R2, R235, 0x2, 0x1f ;  /* 0x0c401f00eb027f89 */ /* 0x000e6200000e0000 */
[----:B------:R-:W-:Y:S02]  /*1b710*/  WARPGROUP.DEPBAR.LE gsb0, 0x0 ;  /* 0x00008000000079c5 */ /* 0x000fe40000010000 */
[----:B------:R-:W-:-:S06]  /*1b720*/  WARPGROUP.ARRIVE ;  /* 0x00000000000079c5 */ /* 0x000fcc0000000000 */
[----:B------:R-:W-:Y:S01]  /*1b730*/  QGMMA.64x128x32.F32.E4M3.E4M3 R24, R212, gdesc[UR4], R24, gsb0 ;  /* 0x01e00004d4187df3 */ /* 0x000fe20008000818 */
[----:B------:R-:W-:Y:S02]  /*1b740*/  R2UR UR6, R4 ;  /* 0x00000000040672ca */ /* 0x000fe400000e0000 */
[----:B------:R-:W-:Y:S01]  /*1b750*/  R2UR UR7, R5 ;  /* 0x00000000050772ca */ /* 0x000fe200000e0000 */
[----:B------:R-:W3:Y:S01]  /*1b760*/  SHFL.BFLY PT, R4, R3, 0x2, 0x1f ;  /* 0x0c401f0003047f89 */ /* 0x000ee200000e0000 */
[----:B-1----:R-:W-:-:S05]  /*1b770*/  FADD.FTZ R2, R2, R235 ;  /* 0x000000eb02027221 */ /* 0x002fca0000010000 */
[----:B------:R-:W1:Y:S01]  /*1b780*/  SHFL.BFLY PT, R5, R2, 0x1, 0x1f ;  /* 0x0c201f0002057f89 */ /* 0x000e6200000e0000 */
[----:B---3--:R-:W-:-:S05]  /*1b790*/  FADD.FTZ R4, R4, R3 ;  /* 0x0000000304047221 */ /* 0x008fca0000010000 */
[----:B------:R-:W0:Y:S01]  /*1b7a0*/  SHFL.BFLY PT, R7, R4, 0x1, 0x1f ;  /* 0x0c201f0004077f89 */ /* 0x000e2200000e0000 */
[----:B-1----:R-:W-:-:S05]  /*1b7b0*/  FADD.FTZ R6, R2, R5 ;  /* 0x0000000502067221 */ /* 0x002fca0000010000 */
[C---:B------:R-:W-:Y:S01]  /*1b7c0*/  FSETP.NE.FTZ.AND P1, PT, R6.reuse, RZ, PT ;  /* 0x000000ff0600720b */ /* 0x040fe20003f35000 */
[----:B------:R-:W-:Y:S01]  /*1b7d0*/  FMUL.FTZ R10, R6, 0.00390625 ;  /* 0x3b800000060a7820 */ /* 0x000fe20000410000 */
[----:B------:R-:W-:-:S04]  /*1b7e0*/  IMAD.MOV.U32 R3, RZ, RZ, RZ ;  /* 0x000000ffff037224 */ /* 0x000fc800078e00ff */
[----:B------:R-:W-:Y:S01]  /*1b7f0*/  FSETP.NE.FTZ.AND P2, PT, R10, RZ, PT ;  /* 0x000000ff0a00720b */ /* 0x000fe20003f55000 */
[----:B0-----:R-:W-:-:S04]  /*1b800*/  FADD.FTZ R8, R4, R7 ;  /* 0x0000000704087221 */ /* 0x001fc80000010000 */
[----:B------:R-:W-:Y:S02]  /*1b810*/  FMUL.FTZ R12, R8, 0.00390625 ;  /* 0x3b800000080c7820 */ /* 0x000fe40000410000 */
[----:B------:R-:W-:Y:S03]  /*1b820*/  @P1 MUFU.RCP R3, R6 ;  /* 0x0000000600031308 */ /* 0x000fe60000001000 */
[----:B------:R-:W-:Y:S01]  /*1b830*/  FSETP.NE.FTZ.AND P3, PT, R12, RZ, PT ;  /* 0x000000ff0c00720b */ /* 0x000fe20003f75000 */
[----:B------:R-:W-:Y:S02]  /*1b840*/  WARPGROUP.DEPBAR.LE gsb0, 0x0 ;  /* 0x00008000000079c5 */ /* 0x000fe40000010000 */
[----:B------:R-:W-:-:S06]  /*1b850*/  WARPGROUP.ARRIVE ;  /* 0x00000000000079c5 */ /* 0x000fcc0000000000 */
[----:B------:R-:W-:Y:S01]  /*1b860*/  QGMMA.64x128x32.F32.E4M3.E4M3 R24, R216, gdesc[UR4], R24, gsb0 ;  /* 0x01e00004d8187df3 */ /* 0x000fe20008000818 */
[----:B------:R-:W-:Y:S01]  /*1b870*/  FSETP.NE.FTZ.AND P1, PT, R8, RZ, PT ;  /* 0x000000ff0800720b */ /* 0x000fe20003f35000 */
[----:B------:R-:W-:Y:S02]  /*1b880*/  IMAD.MOV.U32 R7, RZ, RZ, RZ ;  /* 0x000000ffff077224 */ /* 0x000fe400078e00ff */
[----:B------:R-:W0:Y:S08]  /*1b890*/  @P3 MUFU.LG2 R4, R12 ;  /* 0x0000000c00043308 */ /* 0x000e300000000c00 */
[----:B------:R-:W1:Y:S08]  /*1b8a0*/  @P2 MUFU.LG2 R5, R10 ;  /* 0x0000000a00052308 */ /* 0x000e700000000c00 */
[----:B------:R-:W3:Y:S01]  /*1b8b0*/  @P1 MUFU.RCP R7, R8 ;  /* 0x0000000800071308 */ /* 0x000ee20000001000 */
[C---:B------:R-:W-:Y:S01]  /*1b8c0*/  @P2 FMUL.FTZ R2, R88.reuse, 0.69314718246459960938 ;  /* 0x3f31721858022820 */ /* 0x040fe20000410000 */
[----:B------:R-:W-:Y:S01]  /*1b8d0*/  @P3 FMUL.FTZ R88, R88, 0.69314718246459960938 ;  /* 0x3f31721858583820 */ /* 0x000fe20000410000 */
[----:B0-----:R-:W-:Y:S01]  /*1b8e0*/  @P3 FMUL.FTZ R9, R4, 0.69314718246459960938 ;  /* 0x3f31721804093820 */ /* 0x001fe20000410000 */
[----:B------:R-:W-:Y:S01]  /*1b8f0*/  IMAD.MOV.U32 R92, RZ, RZ, -0x800000 ;  /* 0xff800000ff5c7424 */ /* 0x000fe200078e00ff */
[----:B------:R-:W-:Y:S01]  /*1b900*/  MOV R91, 0xff800000 ;  /* 0xff800000005b7802 */ /* 0x000fe20000000f00 */
[----:B-1----:R-:W-:Y:S01]  /*1b910*/  @P2 FMUL.FTZ R5, R5, 0.69314718246459960938 ;  /* 0x3f31721805052820 */ /* 0x002fe20000410000 */
[----:B------:R-:W-:-:S01]  /*1b920*/  @P3 FFMA.FTZ R92, R88, R90, R9 ;  /* 0x0000005a585c3223 */ /* 0x000fc20000010009 */
[----:B--2---:R-:W-:-:S02]  /*1b930*/  FMUL.FTZ R9, R3, R0 ;  /* 0x0000000003097220 */ /* 0x004fc40000410000 */
[----:B------:R-:W-:-:S01]  /*1b940*/  @P2 FFMA.FTZ R91, R2, R89, R5 ;  /* 0x00000059025b2223 */ /* 0x000fc20000010005 */
[----:B---3--:R-:W-:Y:S01]  /*1b950*/  FMUL.FTZ R10, R7, R0 ;  /* 0x00000000070a7220 */ /* 0x008fe20000410000 */
[----:B------:R-:W-:Y:S02]  /*1b960*/  WARPGROUP.DEPBAR.LE gsb0, 0x0 ;  /* 0x00008000000079c5 */ /* 0x000fe40000010000 */
[----:B------:R-:W-:Y:S05]  /*1b970*/  @!P0 BRA `(.L_x_482) ;  /* 0x0000000000048947 */ /* 0x000fea0003800000 */
[----:B------:R-:W-:Y:S01]  /*1b980*/  BPT.TRAP 0x1 ;  /* 0x000000040000795c */ /* 0x000fe20000300000 */
.L_x_482:
[----:B------:R-:W2:Y:S01]  /*1b990*/  LDL.LU R8, [R1+0x88] ;  /* 0x0000880001087983 */ /* 0x000ea20000300800 */
[----:B------:R-:W0:Y:S01]  /*1b9a0*/  S2R R2, SR_CgaCtaId ;  /* 0x0000000000027919 */ /* 0x000e220000008800 */
[----:B------:R-:W-:Y:S02]  /*1b9b0*/  VIADD R233, R233, 0x1 ;  /* 0x00000001e9e97836 */ /* 0x000fe40000000000 */
[----:B------:R-:W-:Y:S02]  /*1b9c0*/  VIADD R0, R11, 0x2e860 ;  /* 0x0002e8600b007836 */ /* 0x000fe40000000000 */
[-C--:B------:R-:W-:Y:S01]  /*1b9d0*/  FMUL.FTZ R3, R24, R9.reuse ;  /* 0x0000000918037220 */ /* 0x080fe20000410000 */
[-C--:B------:R-:W-:Y:S01]  /*1b9e0*/  FMUL.FTZ R88, R29, R9.reuse ;  /* 0x000000091d587220 */ /* 0x080fe20000410000 */
[----:B------:R-:W-:Y:S01]  /*1b9f0*/  ISETP.NE.AND P1, PT, R233, 0x2, PT ;  /* 0x00000002e900780c */ /* 0x000fe20003f25270 */
[-C--:B------:R-:W-:Y:S01]  /*1ba00*/  FMUL.FTZ R111, R41, R9.reuse ;  /* 0x00000009296f7220 */ /* 0x080fe20000410000 */
[-C--:B------:R-:W-:Y:S01]  /*1ba10*/  FMUL.FTZ R41, R52, R9.reuse ;  /* 0x0000000934297220 */ /* 0x080fe20000410000 */
[-C--:B------:R-:W-:Y:S01]  /*1ba20*/  FMUL.FTZ R20, R53, R9.reuse ;  /* 0x0000000935147220 */ /* 0x080fe20000410000 */
[----:B------:R-:W-:Y:S01]  /*1ba30*/  SEL R7, RZ, 0x1, P1 ;  /* 0x00000001ff077807 */ /* 0x000fe20000800000 */
        /* <DEDUP_REMOVED lines=16> */
[----:B0-----:R-:W-:Y:S01]  /*1bb40*/  PRMT R2, R2, 0x654, R0 ;  /* 0x0000065402027816 */ /* 0x001fe20000000000 */
[-C--:B------:R-:W-:Y:S01]  /*1bb50*/  FMUL.FTZ R40, R40, R9.reuse ;  /* 0x0000000928287220 */ /* 0x080fe20000410000 */
[----:B------:R-:W-:-:S02]  /*1bb60*/  FMUL.FTZ R45, R45, R9 ;  /* 0x000000092d2d7220 */ /* 0x000fc40000410000 */
        /* <DEDUP_REMOVED lines=8> */
[-C--:B0-----:R-:W-:Y:S01]  /*1bbf0*/  FMUL.FTZ R2, R79, R10.reuse ;  /* 0x0000000a4f027220 */ /* 0x081fe20000410000 */
        /* <DEDUP_REMOVED lines=33> */
[----:B------:R-:W-:Y:S01]  /*1be10*/  FMUL.FTZ R34, R83, R10 ;  /* 0x0000000a53227220 */ /* 0x000fe20000410000 */
[----:B------:R-:W-:-:S02]  /*1be20*/  LOP3.LUT R236, R236, R7, RZ, 0x3c, !PT ;  /* 0x00000007ecec7212 */ /* 0x000fc400078e3cff */
[----:B------:R-:W-:Y:S01]  /*1be30*/  SEL R233, R233, RZ, P1 ;  /* 0x000000ffe9e97207 */ /* 0x000fe20000800000 */
[----:B--2---:R-:W-:-:S05]  /*1be40*/  VIADD R8, R8, 0x1 ;  /* 0x0000000108087836 */ /* 0x004fca0000000000 */
[----:B------:R0:W-:Y:S02]  /*1be50*/  STL [R1+0x88], R8 ;  /* 0x0000880801007387 */ /* 0x0001e40000100800 */
.L_x_430:
[----:B------:R-:W-:Y:S05]  /*1be60*/  WARPSYNC.ALL ;  /* 0x0000000000007948 */ /* 0x000fea0003800000 */
[----:B------:R-:W2:Y:S01]  /*1be70*/  LDL R124, [R1+0x7c] ;  /* 0x00007c00017c7983 */ /* 0x000ea20000100800 */
[----:B------:R-:W-:Y:S01]  /*1be80*/  MOV R16, 0x400 ;  /* 0x0000040000107802 */ /* 0x000fe20000000f00 */
[----:B------:R-:W-:Y:S01]  /*1be90*/  BSSY B0, `(.L_x_483) ;  /* 0x000041e000007945 */ /* 0x000fe20003800000 */
[----:B------:R-:W1:Y:S02]  /*1bea0*/  S2R R7, SR_CgaCtaId ;  /* 0x0000000000077919 */ /* 0x000e640000008800 */
[----:B-1----:R-:W-:Y:S01]  /*1beb0*/  LEA R16, R7, R16, 0x18 ;  /* 0x0000001007107211 */ /* 0x002fe200078ec0ff */
[----:B------:R-:W-:Y:S06]  /*1bec0*/  BAR.SYNC.DEFER_BLOCKING 0x5, 0x180 ;  /* 0x0146000000007b1d */ /* 0x000fec0000010000 */
[----:B-----5:R1:W3:Y:S02]  /*1bed0*/  LDS.128 R120, [R16+0x2e8d0] ;  /* 0x02e8d00010787984 */ /* 0x0202e40000000c00 */
[----:B------:R-:W-:Y:S06]  /*1bee0*/  BAR.ARV 0x4, 0x180 ;  /* 0x0106000000007b1d */ /* 0x000fec0000002000 */
[----:B--2---:R-:W-:-:S13]  /*1bef0*/  ISETP.NE.AND P1, PT, R124, RZ, PT ;  /* 0x000000ff7c00720c */ /* 0x004fda0003f25270 */
[----:B------:R-:W2:Y:S02]  /*1bf00*/  @!P1 LDC R124, c[0x0][0xad4] ;  /* 0x0002b500ff7c9b82 */ /* 0x000ea40000000800 */
[----:B--2---:R1:W-:Y:S01]  /*1bf10*/  @!P1 STL [R1+0x7c], R124 ;  /* 0x00007c7c01009387 */ /* 0x0043e20000100800 */
[----:B---3--:R-:W-:Y:S05]  /*1bf20*/  @P0 BRA `(.L_x_484) ;  /* 0x0000003000d80947 */ /* 0x008fea0003800000 */
[----:B------:R-:W2:Y:S01]  /*1bf30*/  LDL R14, [R1+0xa8] ;  /* 0x0000a800010e7983 */ /* 0x000ea20000100800 */
[----:B------:R-:W-:Y:S01]  /*1bf40*/  ULDC.64 UR4, c[0x4][0x38] ;  /* 0x01000e0000047ab9 */ /* 0x000fe20000000a00 */
[----:B------:R-:W3:Y:S01]  /*1bf50*/  S2R R15, SR_TID.X ;  /* 0x00000000000f7919 */ /* 0x000ee20000002100 */
[----:B------:R-:W4:Y:S01]  /*1bf60*/  S2R R13, SR_SWINHI ;  /* 0x00000000000d7919 */ /* 0x000f220000002f00 */
[----:B---3--:R-:W-:-:S04]  /*1bf70*/  SHF.L.U32 R7, R15, 0x2, RZ ;  /* 0x000000020f077819 */ /* 0x008fc800000006ff */
[----:B------:R-:W-:Y:S02]  /*1bf80*/  LOP3.LUT R7, R7, 0xc, RZ, 0xc0, !PT ;  /* 0x0000000c07077812 */ /* 0x000fe400078ec0ff */
[----:B------:R-:W-:Y:S02]  /*1bf90*/  MOV R68, R16 ;  /* 0x0000001000447202 */ /* 0x000fe40000000f00 */
[----:B----4-:R-:W-:Y:S02]  /*1bfa0*/  MOV R69, R13 ;  /* 0x0000000d00457202 */ /* 0x010fe40000000f00 */
[----:B------:R-:W-:-:S05]  /*1bfb0*/  IADD3 R10, P0, R7, UR4, RZ ;  /* 0x00000004070a7c10 */ /* 0x000fca000ff1e0ff */
[----:B------:R-:W-:Y:S01]  /*1bfc0*/  IMAD.X R11, RZ, RZ, UR5, P0 ;  /* 0x00000005ff0b7e24 */ /* 0x000fe200080e06ff */
[----:B------:R-:W-:-:S04]  /*1bfd0*/  LOP3.LUT P0, R7, R15, 0x3, RZ, 0xc0, !PT ;  /* 0x000000030f077812 */ /* 0x000fc8000780c0ff */
[----:B------:R-:W-:Y:S01]  /*1bfe0*/  ISETP.EQ.OR P0, PT, R7, 0x3, !P0 ;  /* 0x000000030700780c */ /* 0x000fe20004702670 */
[----:B0-----:R0:W5:Y:S03]  /*1bff0*/  LDG.E.CONSTANT R8, desc[UR60][R10.64] ;  /* 0x0000003c0a087981 */ /* 0x001166000c1e9900 */
[----:B------:R-:W-:Y:S02]  /*1c000*/  SEL R13, R5, R88, P0 ;  /* 0x00000058050d7207 */ /* 0x000fe40000000000 */
[----:B------:R-:W-:Y:S01]  /*1c010*/  SEL R5, R88, R5, P0 ;  /* 0x0000000558057207 */ /* 0x000fe20000000000 */
[----:B------:R-:W-:Y:S01]  /*1c020*/  UMOV UR4, 0xffffffff ;  /* 0xffffffff00047882 */ /* 0x000fe20000000000 */
[----:B------:R-:W-:Y:S02]  /*1c030*/  SEL R7, R3, R72, P0 ;  /* 0x0000004803077207 */ /* 0x000fe40000000000 */
[----:B------:R-:W-:Y:S01]  /*1c040*/  SEL R3, R72, R3, P0 ;  /* 0x0000000348037207 */ /* 0x000fe20000000000 */
[----:B--2---:R-:W-:-:S03]  /*1c050*/  IMAD.WIDE R14, R14, 0x2, R68 ;  /* 0x000000020e0e7825 */ /* 0x004fc600078e0244 */
[C---:B------:R-:W-:Y:S02]  /*1c060*/  IADD3 R54, P5, R14.reuse, 0x4060, RZ ;  /* 0x000040600e367810 */ /* 0x040fe40007fbe0ff */
[----:B------:R-:W-:Y:S02]  /*1c070*/  IADD3 R89, P1, R14, 0x4040, RZ ;  /* 0x000040400e597810 */ /* 0x000fe40007f3e0ff */
[----:B0-----:R-:W-:Y:S02]  /*1c080*/  LOP3.LUT R11, R54, 0x380, RZ, 0xc0, !PT ;  /* 0x00000380360b7812 */ /* 0x001fe400078ec0ff */
[----:B------:R-:W-:Y:S02]  /*1c090*/  LOP3.LUT R10, R89, 0x380, RZ, 0xc0, !PT ;  /* 0x00000380590a7812 */ /* 0x000fe400078ec0ff */
[----:B------:R-:W-:Y:S02]  /*1c0a0*/  SHF.R.U64 R11, R11, 0x3, RZ ;  /* 0x000000030b0b7819 */ /* 0x000fe400000012ff */
[----:B------:R-:W-:-:S02]  /*1c0b0*/  SHF.R.U64 R88, R10, 0x3, RZ ;  /* 0x000000030a587819 */ /* 0x000fc400000012ff */
[----:B------:R-:W-:Y:S01]  /*1c0c0*/  LOP3.LUT R10, R11, R54, RZ, 0x3c, !PT ;  /* 0x000000360b0a7212 */ /* 0x000fe200078e3cff */
[--C-:B------:R-:W-:Y:S01]  /*1c0d0*/  IMAD.X R11, RZ, RZ, R15.reuse, P5 ;  /* 0x000000ffff0b7224 */ /* 0x100fe200028e060f */
[----:B------:R-:W-:Y:S01]  /*1c0e0*/  LOP3.LUT R88, R88, R89, RZ, 0x3c, !PT ;  /* 0x0000005958587212 */ /* 0x000fe200078e3cff */
[----:B------:R-:W-:Y:S01]  /*1c0f0*/  IMAD.X R89, RZ, RZ, R15, P1 ;  /* 0x000000ffff597224 */ /* 0x000fe200008e060f */
[C---:B------:R-:W-:Y:S02]  /*1c100*/  IADD3 R87, P2, R14.reuse, 0x4020, RZ ;  /* 0x000040200e577810 */ /* 0x040fe40007f5e0ff */
[C---:B------:R-:W-:Y:S02]  /*1c110*/  IADD3 R103, P4, R14.reuse, 0x60, RZ ;  /* 0x000000600e677810 */ /* 0x040fe40007f9e0ff */
[C---:B------:R-:W-:Y:S02]  /*1c120*/  IADD3 R101, P5, R14.reuse, 0x40, RZ ;  /* 0x000000400e657810 */ /* 0x040fe40007fbe0ff */
[----:B------:R-:W-:-:S02]  /*1c130*/  IADD3 R99, P1, R14, 0x20, RZ ;  /* 0x000000200e637810 */ /* 0x000fc40007f3e0ff */
[----:B------:R-:W-:Y:S02]  /*1c140*/  IADD3 R85, P3, R14, 0x4000, RZ ;  /* 0x000040000e557810 */ /* 0x000fe40007f7e0ff */
[----:B------:R-:W-:Y:S02]  /*1c150*/  LOP3.LUT R86, R87, 0x380, RZ, 0xc0, !PT ;  /* 0x0000038057567812 */ /* 0x000fe400078ec0ff */
[----:B------:R-:W-:Y:S02]  /*1c160*/  LOP3.LUT R102, R103, 0x380, RZ, 0xc0, !PT ;  /* 0x0000038067667812 */ /* 0x000fe400078ec0ff */
[----:B------:R-:W-:Y:S02]  /*1c170*/  LOP3.LUT R100, R101, 0x380, RZ, 0xc0, !PT ;  /* 0x0000038065647812 */ /* 0x000fe400078ec0ff */
[----:B------:R-:W-:Y:S02]  /*1c180*/  LOP3.LUT R98, R99, 0x380, RZ, 0xc0, !PT ;  /* 0x0000038063627812 */ /* 0x000fe400078ec0ff */
[----:B------:R-:W-:-:S02]  /*1c190*/  LOP3.LUT R84, R85, 0x380, RZ, 0xc0, !PT ;  /* 0x0000038055547812 */ /* 0x000fc400078ec0ff */
[----:B------:R-:W-:Y:S02]  /*1c1a0*/  LOP3.LUT R29, R14, 0x380, RZ, 0xc0, !PT ;  /* 0x000003800e1d7812 */ /* 0x000fe400078ec0ff */
[----:B------:R-:W-:Y:S02]  /*1c1b0*/  SHF.R.U64 R86, R86, 0x3, RZ ;  /* 0x0000000356567819 */ /* 0x000fe400000012ff */
[----:B------:R-:W-:Y:S02]  /*1c1c0*/  SHF.R.U64 R102, R102, 0x3, RZ ;  /* 0x0000000366667819 */ /* 0x000fe400000012ff */
[----:B------:R-:W-:Y:S02]  /*1c1d0*/  SHF.R.U64 R100, R100, 0x3, RZ ;  /* 0x0000000364647819 */ /* 0x000fe400000012ff */
[----:B------:R-:W-:Y:S02]  /*1c1e0*/  SHF.R.U64 R98, R98, 0x3, RZ ;  /* 0x0000000362627819 */ /* 0x000fe400000012ff */
[----:B------:R-:W-:-:S02]  /*1c1f0*/  SHF.R.U64 R84, R84, 0x3, RZ ;  /* 0x0000000354547819 */ /* 0x000fc400000012ff */
        /* <DEDUP_REMOVED lines=9> */
[----:B------:R-:W-:-:S02]  /*1c290*/  LOP3.LUT R84, R84, R85, RZ, 0x3c, !PT ;  /* 0x0000005554547212 */ /* 0x000fc400078e3cff */
[----:B------:R-:W-:Y:S02]  /*1c2a0*/  LOP3.LUT R14, R29, R14, RZ, 0x3c, !PT ;  /* 0x0000000e1d0e7212 */ /* 0x000fe400078e3cff */
[-C--:B------:R-:W-:Y:S02]  /*1c2b0*/  IADD3.X R85, RZ, R15.reuse, RZ, P3, !PT ;  /* 0x0000000fff557210 */ /* 0x080fe40001ffe4ff */
[----:B------:R-:W-:Y:S02]  /*1c2c0*/  MOV R104, R14 ;  /* 0x0000000e00687202 */ /* 0x000fe40000000f00 */
[----:B------:R-:W-:Y:S02]  /*1c2d0*/  MOV R90, R10 ;  /* 0x0000000a005a7202 */ /* 0x000fe40000000f00 */
[----:B------:R-:W-:Y:S02]  /*1c2e0*/  MOV R88, R88 ;  /* 0x0000005800587202 */ /* 0x000fe40000000f00 */
[----:B------:R-:W-:-:S02]  /*1c2f0*/  MOV R86, R86 ;  /* 0x0000005600567202 */ /* 0x000fc40000000f00 */
[----:B------:R-:W-:Y:S02]  /*1c300*/  MOV R84, R84 ;  /* 0x0000005400547202 */ /* 0x000fe40000000f00 */
[----:B------:R-:W-:Y:S02]  /*1c310*/  MOV R102, R102 ;  /* 0x0000006600667202 */ /* 0x000fe40000000f00 */
[----:B------:R-:W-:Y:S02]  /*1c320*/  MOV R100, R100 ;  /* 0x0000006400647202 */ /* 0x000fe40000000f00 */
[----:B------:R-:W-:Y:S01]  /*1c330*/  MOV R98, R98 ;  /* 0x0000006200627202 */ /* 0x000fe20000000f00 */
[----:B------:R-:W-:Y:S06]  /*1c340*/  BRA.DIV UR4, `(.L_x_485) ;  /* 0x000000b204d47947 */ /* 0x000fec000b800000 */
[----:B------:R-:W-:Y:S01]  /*1c350*/  SEL R147, R64, R21, P0 ;  /* 0x0000001540937207 */ /* 0x000fe20000000000 */
[----:B-----5:R-:W-:Y:S01]  /*1c360*/  SHFL.IDX PT, R7, R7, R8, 0x1c1f ;  /* 0x001c1f0807077589 */ /* 0x020fe200000e0000 */
[----:B------:R-:W-:Y:S02]  /*1c370*/  SEL R115, R40, R111, P0 ;  /* 0x0000006f28737207 */ /* 0x000fe40000000000 */
[----:B------:R-:W-:Y:S01]  /*1c380*/  SEL R47, R111, R40, P0 ;  /* 0x000000286f2f7207 */ /* 0x000fe20000000000 */
[----:B------:R-:W-:Y:S01]  /*1c390*/  SHFL.IDX PT, R10, R147, R8, 0x1c1f ;  /* 0x001c1f08930a7589 */ /* 0x000fe200000e0000 */
[----:B------:R-:W-:Y:S02]  /*1c3a0*/  SEL R129, R4, R81, P0 ;  /* 0x0000005104817207 */ /* 0x000fe40000000000 */
[----:B------:R-:W-:Y:S02]  /*1c3b0*/  SEL R101, R81, R4, P0 ;  /* 0x0000000451657207 */ /* 0x000fe40000000000 */
[----:B------:R-:W-:-:S02]  /*1c3c0*/  SEL R21, R21, R64, P0 ;  /* 0x0000004015157207 */ /* 0x000fc40000000000 */
[----:B------:R-:W-:Y:S02]  /*1c3d0*/  SEL R111, R24, R49, P0 ;  /* 0x00000031186f7207 */ /* 0x000fe40000000000 */
[----:B------:R-:W-:Y:S02]  /*1c3e0*/  SEL R51, R49, R24, P0 ;  /* 0x0000001831337207 */ /* 0x000fe40000000000 */
[----:B------:R-:W-:Y:S01]  /*1c3f0*/  LOP3.LUT R4, R8, 0x2, RZ, 0x3c, !PT ;  /* 0x0000000208047812 */ /* 0x000fe200078e3cff */
[----:B------:R-:W-:Y:S01]  /*1c400*/  SHFL.IDX PT, R40, R111, R8, 0x1c1f ;  /* 0x001c1f086f287589 */ /* 0x000fe200000e0000 */
[----:B------:R-:W-:Y:S02]  /*1c410*/  SEL R145, R94, R113, P0 ;  /* 0x000000715e917207 */ /* 0x000fe40000000000 */
[----:B------:R-:W-:Y:S01]  /*1c420*/  SEL R43, R113, R94, P0 ;  /* 0x0000005e712b7207 */ /* 0x000fe20000000000 */
[----:B------:R-:W-:Y:S01]  /*1c430*/  SHFL.IDX PT, R5, R5, R4, 0x1c1f ;  /* 0x001c1f0405057589 */ /* 0x000fe200000e0000 */
[----:B------:R-:W-:-:S02]  /*1c440*/  SEL R49, R20, R41, P0 ;  /* 0x0000002914317207 */ /* 0x000fc40000000000 */
[----:B------:R-:W-:Y:S01]  /*1c450*/  SEL R113, R41, R20, P0 ;  /* 0x0000001429717207 */ /* 0x000fe20000000000 */
[----:B------:R-:W-:Y:S01]  /*1c460*/  SHFL.IDX PT, R21, R21, R4, 0x1c1f ;  /* 0x001c1f0415157589 */ /* 0x000fe200000e0000 */
[----:B------:R-:W-:Y:S02]  /*1c470*/  SEL R89, R6, R77, P0 ;  /* 0x0000004d06597207 */ /* 0x000fe40000000000 */
[----:B------:R-:W-:Y:S01]  /*1c480*/  SEL R139, R77, R6, P0 ;  /* 0x000000064d8b7207 */ /* 0x000fe20000000000 */
        /* <DEDUP_REMOVED lines=12> */
[----:B------:R-:W0:Y:S01]  /*1c550*/  SHFL.IDX PT, R0, R13, R8, 0x1c1f ;  /* 0x001c1f080d007589 */ /* 0x000e2200000e0000 */
        /* <DEDUP_REMOVED lines=32> */
[----:B------:R-:W2:Y:S01]  /*1c760*/  SHFL.IDX PT, R26, R115, R8, 0x1c1f ;  /* 0x001c1f08731a7589 */ /* 0x000ea200000e0000 */
[----:B------:R-:W-:Y:S02]  /*1c770*/  SEL R73, R70, R37, P0 ;  /* 0x0000002546497207 */ /* 0x000fe40000000000 */
[----:B------:R-:W-:Y:S01]  /*1c780*/  SEL R39, R31, R32, P0 ;  /* 0x000000201f277207 */ /* 0x000fe20000000000 */
[----:B------:R3:W4:Y:S01]  /*1c790*/  SHFL.IDX PT, R28, R113, R8, 0x1c1f ;  /* 0x001c1f08711c7589 */ /* 0x00072200000e0000 */
        /* <DEDUP_REMOVED lines=14> */
[----:B------:R-:W1:Y:S01]  /*1c880*/  SHFL.IDX PT, R32, R139, R8, 0x1c1f ;  /* 0x001c1f088b207589 */ /* 0x000e6200000e0000 */
[----:B------:R-:W-:Y:S02]  /*1c890*/  SEL R27, R30, R25, P0 ;  /* 0x000000191e1b7207 */ /* 0x000fe40000000000 */
[----:B------:R-:W-:Y:S01]  /*1c8a0*/  SEL R29, R9, R34, P0 ;  /* 0x00000022091d7207 */ /* 0x000fe20000000000 */
[----:B------:R-:W-:Y:S01]  /*1c8b0*/  SHFL.IDX PT, R58, R117, R8, 0x1c1f ;  /* 0x001c1f08753a7589 */ /* 0x000fe200000e0000 */
[----:B------:R-:W-:-:S02]  /*1c8c0*/  SEL R25, R25, R30, P0 ;  /* 0x0000001e19197207 */ /* 0x000fc40000000000 */
[----:B------:R-:W-:Y:S01]  /*1c8d0*/  SEL R9, R34, R9, P0 ;  /* 0x0000000922097207 */ /* 0x000fe20000000000 */
[----:B------:R-:W1:Y:S01]  /*1c8e0*/  SHFL.IDX PT, R101, R101, R4, 0x1c1f ;  /* 0x001c1f0465657589 */ /* 0x000e6200000e0000 */
[----:B0-----:R-:W-:Y:S02]  /*1c8f0*/  SEL R3, R0, R5, P0 ;  /* 0x0000000500037207 */ /* 0x001fe40000000000 */
[----:B------:R-:W-:Y:S01]  /*1c900*/  SEL R94, R7, R6, P0 ;  /* 0x00000006075e7207 */ /* 0x000fe20000000000 */
[----:B------:R-:W-:Y:S01]  /*1c910*/  SHFL.IDX PT, R107, R107, R4, 0x1c1f ;  /* 0x001c1f046b6b7589 */ /* 0x000fe200000e0000 */
[----:B------:R-:W-:Y:S02]  /*1c920*/  SEL R96, R6, R7, P0 ;  /* 0x0000000706607207 */ /* 0x000fe40000000000 */
[----:B------:R-:W-:Y:S01]  /*1c930*/  SEL R5, R5, R0, P0 ;  /* 0x0000000005057207 */ /* 0x000fe20000000000 */
[----:B------:R-:W0:Y:S01]  /*1c940*/  SHFL.IDX PT, R79, R79, R4, 0x1c1f ;  /* 0x001c1f044f4f7589 */ /* 0x000e2200000e0000 */
[----:B------:R-:W-:-:S02]  /*1c950*/  SEL R111, R10, R21, P0 ;  /* 0x000000150a6f7207 */ /* 0x000fc40000000000 */
[----:B---3--:R-:W-:Y:S01]  /*1c960*/  SEL R113, R21, R10, P0 ;  /* 0x0000000a15717207 */ /* 0x008fe20000000000 */
[----:B------:R3:W-:Y:S01]  /*1c970*/  SHFL.IDX PT, R85, R57, R4, 0x1c1f ;  /* 0x001c1f0439557589 */ /* 0x0007e200000e0000 */
[----:B--2---:R-:W-:Y:S02]  /*1c980*/  SEL R0, R26, R47, P0 ;  /* 0x0000002f1a007207 */ /* 0x004fe40000000000 */
[----:B------:R-:W-:Y:S01]  /*1c990*/  SEL R6, R47, R26, P0 ;  /* 0x0000001a2f067207 */ /* 0x000fe20000000000 */
[----:B------:R-:W2:Y:S01]  /*1c9a0*/  SHFL.IDX PT, R72, R63, R4, 0x1c1f ;  /* 0x001c1f043f487589 */ /* 0x000ea200000e0000 */
[----:B----4-:R-:W-:Y:S02]  /*1c9b0*/  SEL R21, R28, R49, P0 ;  /* 0x000000311c157207 */ /* 0x010fe40000000000 */
[----:B------:R-:W-:Y:S01]  /*1c9c0*/  SEL R41, R49, R28, P0 ;  /* 0x0000001c31297207 */ /* 0x000fe20000000000 */
[----:B------:R-:W-:Y:S01]  /*1c9d0*/  SHFL.IDX PT, R30, R141, R8, 0x1c1f ;  /* 0x001c1f088d1e7589 */ /* 0x000fe200000e0000 */
[----:B-1----:R-:W-:-:S02]  /*1c9e0*/  SEL R47, R32, R89, P0 ;  /* 0x00000059202f7207 */ /* 0x002fc40000000000 */
        /* <DEDUP_REMOVED lines=16> */
[----:B------:R2:W-:Y:S01]  /*1caf0*/  SHFL.IDX PT, R78, R71, R8, 0x1c1f ;  /* 0x001c1f08474e7589 */ /* 0x0005e200000e0000 */
[----:B------:R-:W-:-:S02]  /*1cb00*/  SEL R114, R101, R52, P0 ;  /* 0x0000003465727207 */ /* 0x000fc40000000000 */
[----:B0-----:R-:W-:Y:S01]  /*1cb10*/  SEL R56, R58, R79, P0 ;  /* 0x0000004f3a387207 */ /* 0x001fe20000000000 */
[----:B------:R-:W-:Y:S01]  /*1cb20*/  SHFL.IDX PT, R39, R39, R8, 0x1c1f ;  /* 0x001c1f0827277589 */ /* 0x000fe200000e0000 */
[----:B---3--:R-:W-:Y:S02]  /*1cb30*/  SEL R57, R107, R60, P0 ;  /* 0x0000003c6b397207 */ /* 0x008fe40000000000 */
[----:B------:R-:W-:Y:S01]  /*1cb40*/  SEL R40, R51, R40, P0 ;  /* 0x0000002833287207 */ /* 0x000fe20000000000 */
[----:B------:R-:W0:Y:S01]  /*1cb50*/  SHFL.IDX PT, R53, R53, R4, 0x1c1f ;  /* 0x001c1f0435357589 */ /* 0x000e2200000e0000 */
[----:B------:R-:W-:Y:S02]  /*1cb60*/  SEL R58, R79, R58, P0 ;  /* 0x0000003a4f3a7207 */ /* 0x000fe40000000000 */
[----:B--2---:R-:W-:Y:S01]  /*1cb70*/  SEL R71, R72, R77, P0 ;  /* 0x0000004d48477207 */ /* 0x004fe20000000000 */
[----:B------:R-:W1:Y:S04]  /*1cb80*/  SHFL.IDX PT, R93, R93, R4, 0x1c1f ;  /* 0x001c1f045d5d7589 */ /* 0x000e6800000e0000 */
[----:B------:R-:W2:Y:S04]  /*1cb90*/  SHFL.IDX PT, R99, R99, R4, 0x1c1f ;  /* 0x001c1f0463637589 */ /* 0x000ea800000e0000 */
[----:B------:R-:W3:Y:S04]  /*1cba0*/  SHFL.IDX PT, R105, R105, R4, 0x1c1f ;  /* 0x001c1f0469697589 */ /* 0x000ee800000e0000 */
[----:B------:R4:W3:Y:S04]  /*1cbb0*/  SHFL.IDX PT, R109, R55, R4, 0x1c1f ;  /* 0x001c1f04376d7589 */ /* 0x0008e800000e0000 */
[----:B------:R1:W3:Y:S04]  /*1cbc0*/  SHFL.IDX PT, R66, R67, R4, 0x1c1f ;  /* 0x001c1f0443427589 */ /* 0x0002e800000e0000 */
[----:B------:R3:W-:Y:S01]  /*1cbd0*/  SHFL.IDX PT, R70, R65, R4, 0x1c1f ;  /* 0x001c1f0441467589 */ /* 0x0007e200000e0000 */
[----:B0-----:R-:W-:-:S02]  /*1cbe0*/  SEL R43, R30, R53, P0 ;  /* 0x000000351e2b7207 */ /* 0x001fc40000000000 */
[----:B----4-:R-:W-:Y:S01]  /*1cbf0*/  SEL R55, R60, R107, P0 ;  /* 0x0000006b3c377207 */ /* 0x010fe20000000000 */
[----:B------:R-:W0:Y:S01]  /*1cc00*/  SHFL.IDX PT, R33, R33, R4, 0x1c1f ;  /* 0x001c1f0421217589 */ /* 0x000e2200000e0000 */
[----:B------:R-:W-:Y:S02]  /*1cc10*/  SEL R45, R53, R30, P0 ;  /* 0x0000001e352d7207 */ /* 0x000fe40000000000 */
[----:B-1----:R-:W-:Y:S01]  /*1cc20*/  SEL R67, R77, R72, P0 ;  /* 0x000000484d437207 */ /* 0x002fe20000000000 */
[----:B------:R-:W1:Y:S01]  /*1cc30*/  SHFL.IDX PT, R82, R31, R4, 0x1c1f ;  /* 0x001c1f041f527589 */ /* 0x000e6200000e0000 */
[----:B------:R-:W-:Y:S02]  /*1cc40*/  SEL R46, R48, R93, P0 ;  /* 0x0000005d302e7207 */ /* 0x000fe40000000000 */
[----:B--2---:R-:W-:Y:S01]  /*1cc50*/  SEL R87, R38, R99, P0 ;  /* 0x0000006326577207 */ /* 0x004fe20000000000 */
[----:B------:R-:W-:Y:S01]  /*1cc60*/  SHFL.IDX PT, R36, R133, R8, 0x1c1f ;  /* 0x001c1f0885247589 */ /* 0x000fe200000e0000 */
[----:B---3--:R-:W-:-:S02]  /*1cc70*/  SEL R52, R54, R105, P0 ;  /* 0x0000006936347207 */ /* 0x008fc40000000000 */
        /* <DEDUP_REMOVED lines=10> */
[----:B------:R2:W-:Y:S01]  /*1cd20*/  SHFL.IDX PT, R80, R61, R8, 0x1c1f ;  /* 0x001c1f083d507589 */ /* 0x0005e200000e0000 */
[----:B0-----:R-:W-:Y:S02]  /*1cd30*/  SEL R72, R78, R33, P0 ;  /* 0x000000214e487207 */ /* 0x001fe40000000000 */
[----:B------:R-:W-:Y:S01]  /*1cd40*/  SEL R78, R33, R78, P0 ;  /* 0x0000004e214e7207 */ /* 0x000fe20000000000 */
[----:B------:R-:W0:Y:S01]  /*1cd50*/  SHFL.IDX PT, R95, R95, R4, 0x1c1f ;  /* 0x001c1f045f5f7589 */ /* 0x000e2200000e0000 */
[----:B-1----:R-:W-:Y:S02]  /*1cd60*/  SEL R116, R39, R82, P0 ;  /* 0x0000005227747207 */ /* 0x002fe40000000000 */
[----:B------:R-:W-:Y:S01]  /*1cd70*/  SEL R82, R82, R39, P0 ;  /* 0x0000002752527207 */ /* 0x000fe20000000000 */
[----:B------:R-:W1:Y:S01]  /*1cd80*/  SHFL.IDX PT, R97, R97, R4, 0x1c1f ;  /* 0x001c1f0461617589 */ /* 0x000e6200000e0000 */
[----:B--2---:R-:W-:-:S03]  /*1cd90*/  SEL R61, R85, R64, P0 ;  /* 0x00000040553d7207 */ /* 0x004fc60000000000 */
[----:B------:R2:W3:Y:S04]  /*1cda0*/  SHFL.IDX PT, R74, R59, R4, 0x1c1f ;  /* 0x001c1f043b4a7589 */ /* 0x0004e800000e0000 */
[----:B------:R-:W4:Y:S04]  /*1cdb0*/  SHFL.IDX PT, R37, R37, R4, 0x1c1f ;  /* 0x001c1f0425257589 */ /* 0x000f2800000e0000 */
[----:B------:R-:W4:Y:S01]  /*1cdc0*/  SHFL.IDX PT, R35, R35, R4, 0x1c1f ;  /* 0x001c1f0423237589 */ /* 0x000f2200000e0000 */
[----:B--2---:R-:W-:Y:S01]  /*1cdd0*/  SEL R59, R64, R85, P0 ;  /* 0x00000055403b7207 */ /* 0x004fe20000000000 */
[----:B------:R-:W-:-:S02]  /*1cde0*/  IMAD.MOV.U32 R85, RZ, RZ, RZ ;  /* 0x000000ffff557224 */ /* 0x000fc400078e00ff */
[----:B------:R-:W2:Y:S01]  /*1cdf0*/  SHFL.IDX PT, R2, R29, R8, 0x1c1f ;  /* 0x001c1f081d027589 */ /* 0x000ea200000e0000 */
[----:B------:R-:W-:-:S03]  /*1ce00*/  SEL R64, R70, R81, P0 ;  /* 0x0000005146407207 */ /* 0x000fc60000000000 */
[----:B------:R-:W2:Y:S01]  /*1ce10*/  SHFL.IDX PT, R27, R27, R8, 0x1c1f ;  /* 0x001c1f081b1b7589 */ /* 0x000ea200000e0000 */
[----:B0-----:R-:W-:Y:S02]  /*1ce20*/  SEL R51, R34, R95, P0 ;  /* 0x0000005f22337207 */ /* 0x001fe40000000000 */
[----:B------:R-:W-:Y:S01]  /*1ce30*/  SEL R53, R95, R34, P0 ;  /* 0x000000225f357207 */ /* 0x000fe20000000000 */
[----:B------:R-:W0:Y:S01]  /*1ce40*/  SHFL.IDX PT, R8, R25, R4, 0x1c1f ;  /* 0x001c1f0419087589 */ /* 0x000e2200000e0000 */
[----:B-1----:R-:W-:Y:S02]  /*1ce50*/  SEL R50, R36, R97, P0 ;  /* 0x0000006124327207 */ /* 0x002fe40000000000 */
[----:B------:R-:W-:Y:S01]  /*1ce60*/  SEL R106, R97, R36, P0 ;  /* 0x00000024616a7207 */ /* 0x000fe20000000000 */
[----:B------:R1:W0:Y:S01]  /*1ce70*/  SHFL.IDX PT, R14, R9, R4, 0x1c1f ;  /* 0x001c1f04090e7589 */ /* 0x00022200000e0000 */
[----:B---3--:R-:W-:Y:S02]  /*1ce80*/  SEL R66, R75, R74, P0 ;  /* 0x0000004a4b427207 */ /* 0x008fe40000000000 */
[----:B----4-:R-:W-:-:S02]  /*1ce90*/  SEL R73, R76, R37, P0 ;  /* 0x000000254c497207 */ /* 0x010fc40000000000 */
[----:B------:R-:W-:Y:S02]  /*1cea0*/  SEL R79, R37, R76, P0 ;  /* 0x0000004c254f7207 */ /* 0x000fe40000000000 */
[----:B------:R-:W-:Y:S02]  /*1ceb0*/  SEL R83, R35, R80, P0 ;  /* 0x0000005023537207 */ /* 0x000fe40000000000 */
[----:B-1----:R-:W-:Y:S02]  /*1cec0*/  SEL R4, R81, R70, P0 ;  /* 0x0000004651047207 */ /* 0x002fe40000000000 */
[----:B------:R-:W-:Y:S02]  /*1ced0*/  SEL R70, R74, R75, P0 ;  /* 0x0000004b4a467207 */ /* 0x000fe40000000000 */
[----:B------:R-:W-:-:S07]  /*1cee0*/  SEL R81, R80, R35, P0 ;  /* 0x0000002350517207 */ /* 0x000fce0000000000 */
.L_x_728:
[----:B------:R-:W3:Y:S04]  /*1cef0*/  LDL.LU R93, [R1+0x80] ;  /* 0x00008000015d7983 */ /* 0x000ee80000300800 */
[----:B------:R-:W4:Y:S01]  /*1cf00*/  LDL.LU R80, [R1+0x84] ;  /* 0x0000840001507983 */ /* 0x000f220000300800 */
[----:B------:R-:W-:Y:S05]  /*1cf10*/  WARPSYNC.ALL ;  /* 0x0000000000007948 */ /* 0x000fea0003800000 */
[----:B0-2---:R-:W-:Y:S01]  /*1cf20*/  SEL R75, R27, R8, P0 ;  /* 0x000000081b4b7207 */ /* 0x005fe20000000000 */
[----:B------:R-:W-:Y:S01]  /*1cf30*/  ULDC.64 UR6, c[0x0][0xc08] ;  /* 0x0003020000067ab9 */ /* 0x000fe20000000a00 */
[----:B------:R-:W-:Y:S01]  /*1cf40*/  SEL R77, R8, R27, P0 ;  /* 0x0000001b084d7207 */ /* 0x000fe20000000000 */
[----:B------:R-:W-:Y:S01]  /*1cf50*/  ULDC.64 UR4, c[0x0][0xc00] ;  /* 0x0003000000047ab9 */ /* 0x000fe20000000a00 */
[----:B------:R-:W-:-:S02]  /*1cf60*/  SEL R74, R2, R14, P0 ;  /* 0x0000000e024a7207 */ /* 0x000fc40000000000 */
[----:B------:R-:W-:Y:S02]  /*1cf70*/  SEL R76, R14, R2, P0 ;  /* 0x000000020e4c7207 */ /* 0x000fe40000000000 */
[----:B------:R-:W-:Y:S01]  /*1cf80*/  F2FP.BF16.F32.PACK_AB R8, R3, R94 ;  /* 0x0000005e0308723e */ /* 0x000fe200000010ff */
[----:B------:R-:W0:Y:S01]  /*1cf90*/  LDC R2, c[0x0][0xbe8] ;  /* 0x0002fa00ff027b82 */ /* 0x000e220000000800 */
[----:B------:R-:W-:Y:S02]  /*1cfa0*/  F2FP.BF16.F32.PACK_AB R9, R89, R52 ;  /* 0x000000345909723e */ /* 0x000fe400000010ff */
[----:B------:R-:W-:Y:S02]  /*1cfb0*/  F2FP.BF16.F32.PACK_AB R10, R5, R96 ;  /* 0x00000060050a723e */ /* 0x000fe400000010ff */
[----:B------:R-:W-:-:S03]  /*1cfc0*/  F2FP.BF16.F32.PACK_AB R11, R103, R54 ;  /* 0x00000036670b723e */ /* 0x000fc600000010ff */
[----:B------:R-:W-:Y:S01]  /*1cfd0*/  BAR.SYNC.DEFER_BLOCKING 0x1, 0x100 ;  /* 0x0044000000007b1d */ /* 0x000fe20000010000 */
[----:B------:R-:W-:Y:S02]  /*1cfe0*/  F2FP.BF16.F32.PACK_AB R12, R111, R110 ;  /* 0x0000006e6f0c723e */ /* 0x000fe400000010ff */
[----:B------:R-:W-:Y:S02]  /*1cff0*/  F2FP.BF16.F32.PACK_AB R13, R55, R56 ;  /* 0x00000038370d723e */ /* 0x000fe400000010ff */
[----:B------:R-:W-:Y:S02]  /*1d000*/  F2FP.BF16.F32.PACK_AB R14, R113, R112 ;  /* 0x00000070710e723e */ /* 0x000fe400000010ff */
[----:B------:R-:W-:Y:S02]  /*1d010*/  F2FP.BF16.F32.PACK_AB R15, R57, R58 ;  /* 0x0000003a390f723e */ /* 0x000fe400000010ff */
[----:B------:R-:W-:Y:S02]  /*1d020*/  F2FP.BF16.F32.PACK_AB R24, R115, R0 ;  /* 0x000000007318723e */ /* 0x000fe400000010ff */
[----:B------:R-:W-:-:S02]  /*1d030*/  F2FP.BF16.F32.PACK_AB R25, R59, R60 ;  /* 0x0000003c3b19723e */ /* 0x000fc400000010ff */
[----:B------:R-:W-:Y:S02]  /*1d040*/  F2FP.BF16.F32.PACK_AB R26, R7, R6 ;  /* 0x00000006071a723e */ /* 0x000fe400000010ff */
[----:B------:R-:W-:Y:S02]  /*1d050*/  F2FP.BF16.F32.PACK_AB R27, R61, R62 ;  /* 0x0000003e3d1b723e */ /* 0x000fe400000010ff */
[----:B------:R-:W-:Y:S02]  /*1d060*/  F2FP.BF16.F32.PACK_AB R28, R21, R20 ;  /* 0x00000014151c723e */ /* 0x000fe400000010ff */
[----:B------:R-:W-:Y:S02]  /*1d070*/  F2FP.BF16.F32.PACK_AB R29, R63, R4 ;  /* 0x000000043f1d723e */ /* 0x000fe400000010ff */
[----:B------:R-:W-:Y:S02]  /*1d080*/  F2FP.BF16.F32.PACK_AB R30, R41, R40 ;  /* 0x00000028291e723e */ /* 0x000fe400000010ff */
[----:B------:R-:W-:Y:S01]  /*1d090*/  F2FP.BF16.F32.PACK_AB R31, R65, R64 ;  /* 0x00000040411f723e */ /* 0x000fe200000010ff */
[----:B------:R1:W-:Y:S01]  /*1d0a0*/  STSM.16.M88.4 [R104], R8 ;  /* 0x0000000868007844 */ /* 0x0003e20000000200 */
[----:B------:R-:W-:-:S02]  /*1d0b0*/  F2FP.BF16.F32.PACK_AB R32, R43, R42 ;  /* 0x0000002a2b20723e */ /* 0x000fc400000010ff */
[----:B------:R-:W-:Y:S01]  /*1d0c0*/  F2FP.BF16.F32.PACK_AB R33, R67, R66 ;  /* 0x000000424321723e */ /* 0x000fe200000010ff */
[----:B------:R2:W-:Y:S01]  /*1d0d0*/  STSM.16.M88.4 [R98], R12 ;  /* 0x0000000c62007844 */ /* 0x0005e20000000200 */
[----:B------:R-:W-:Y:S02]  /*1d0e0*/  F2FP.BF16.F32.PACK_AB R34, R45, R44 ;  /* 0x0000002c2d22723e */ /* 0x000fe400000010ff */
[----:B------:R-:W-:Y:S01]  /*1d0f0*/  F2FP.BF16.F32.PACK_AB R35, R71, R70 ;  /* 0x000000464723723e */ /* 0x000fe200000010ff */
[----:B------:R3:W-:Y:S01]  /*1d100*/  STSM.16.M88.4 [R100], R24 ;  /* 0x0000001864007844 */ /* 0x0007e20000000200 */
[----:B------:R-:W-:Y:S02]  /*1d110*/  F2FP.BF16.F32.PACK_AB R36, R47, R46 ;  /* 0x0000002e2f24723e */ /* 0x000fe400000010ff */
[----:B------:R-:W-:Y:S01]  /*1d120*/  F2FP.BF16.F32.PACK_AB R37, R73, R72 ;  /* 0x000000484925723e */ /* 0x000fe200000010ff */
[----:B------:R0:W-:Y:S01]  /*1d130*/  STSM.16.M88.4 [R102], R28 ;  /* 0x0000001c66007844 */ /* 0x0001e20000000200 */
[----:B------:R-:W-:-:S02]  /*1d140*/  F2FP.BF16.F32.PACK_AB R38, R49, R48 ;  /* 0x000000303126723e */ /* 0x000fc400000010ff */
[----:B------:R-:W-:Y:S01]  /*1d150*/  F2FP.BF16.F32.PACK_AB R39, R79, R78 ;  /* 0x0000004e4f27723e */ /* 0x000fe200000010ff */
[----:B------:R-:W-:Y:S01]  /*1d160*/  STSM.16.M88.4 [R84], R32 ;  /* 0x0000002054007844 */ /* 0x000fe20000000200 */
[----:B-1----:R-:W-:Y:S02]  /*1d170*/  F2FP.BF16.F32.PACK_AB R8, R51, R50 ;  /* 0x000000323308723e */ /* 0x002fe400000010ff */
[----:B------:R-:W-:Y:S01]  /*1d180*/  F2FP.BF16.F32.PACK_AB R9, R81, R116 ;  /* 0x000000745109723e */ /* 0x000fe200000010ff */
[----:B------:R-:W-:Y:S01]  /*1d190*/  STSM.16.M88.4 [R86], R36 ;  /* 0x0000002456007844 */ /* 0x000fe20000000200 */
[----:B------:R-:W-:Y:S02]  /*1d1a0*/  F2FP.BF16.F32.PACK_AB R10, R53, R106 ;  /* 0x0000006a350a723e */ /* 0x000fe400000010ff */
[----:B------:R-:W-:Y:S02]  /*1d1b0*/  F2FP.BF16.F32.PACK_AB R11, R83, R82 ;  /* 0x00000052530b723e */ /* 0x000fe400000010ff */
[----:B--2---:R-:W-:-:S02]  /*1d1c0*/  F2FP.BF16.F32.PACK_AB R12, R87, R108 ;  /* 0x0000006c570c723e */ /* 0x004fc400000010ff */
[----:B------:R-:W-:Y:S01]  /*1d1d0*/  F2FP.BF16.F32.PACK_AB R14, R99, R114 ;  /* 0x00000072630e723e */ /* 0x000fe200000010ff */
[----:B------:R-:W-:Y:S01]  /*1d1e0*/  STSM.16.M88.4 [R88], R8 ;  /* 0x0000000858007844 */ /* 0x000fe20000000200 */
[----:B------:R-:W-:Y:S02]  /*1d1f0*/  F2FP.BF16.F32.PACK_AB R13, R75, R74 ;  /* 0x0000004a4b0d723e */ /* 0x000fe400000010ff */
[----:B------:R-:W-:Y:S02]  /*1d200*/  F2FP.BF16.F32.PACK_AB R15, R77, R76 ;  /* 0x0000004c4d0f723e */ /* 0x000fe400000010ff */
[----:B------:R-:W-:Y:S02]  /*1d210*/  ISETP.NE.U32.AND P3, PT, RZ, UR6, PT ;  /* 0x00000006ff007c0c */ /* 0x000fe4000bf65070 */
[----:B------:R-:W-:Y:S01]  /*1d220*/  ISETP.NE.U32.AND P0, PT, RZ, UR4, PT ;  /* 0x00000004ff007c0c */ /* 0x000fe2000bf05070 */
[----:B------:R1:W-:Y:S01]  /*1d230*/  STSM.16.M88.4 [R90], R12 ;  /* 0x0000000c5a007844 */ /* 0x0003e20000000200 */
[----:B------:R-:W-:Y:S01]  /*1d240*/  BAR.SYNC.DEFER_BLOCKING 0x1, 0x100 ;  /* 0x0044000000007b1d */ /* 0x000fe20000010000 */
[----:B------:R-:W-:-:S02]  /*1d250*/  ISETP.NE.AND.EX P3, PT, RZ, UR7, PT, P3 ;  /* 0x00000007ff007c0c */ /* 0x000fc4000bf65330 */
[----:B------:R-:W-:Y:S02]  /*1d260*/  ISETP.NE.AND.EX P0, PT, RZ, UR5, PT, P0 ;  /* 0x00000005ff007c0c */ /* 0x000fe4000bf05300 */
[----:B---3--:R-:W-:-:S04]  /*1d270*/  IADD3 R24, P1, R93, UR4, RZ ;  /* 0x000000045d187c10 */ /* 0x008fc8000ff3e0ff */
[----:B----4-:R-:W-:-:S05]  /*1d280*/  IADD3.X R25, R80, UR5, RZ, P1, !PT ;  /* 0x0000000550197c10 */ /* 0x010fca0008ffe4ff */
[----:B------:R-:W-:Y:S01]  /*1d290*/  @P3 IADD3 R26, P1, R93, UR6, RZ ;  /* 0x000000065d1a3c10 */ /* 0x000fe2000ff3e0ff */
[----:B------:R-:W-:Y:S02]  /*1d2a0*/  ULDC UR6, c[0x0][0xa88] ;  /* 0x0002a20000067ab9 */ /* 0x000fe40000000800 */
[----:B0-----:R-:W-:Y:S01]  /*1d2b0*/  MOV R29, UR6 ;  /* 0x00000006001d7c02 */ /* 0x001fe20008000f00 */
[----:B------:R0:W5:Y:S01]  /*1d2c0*/  @P0 LDG.E R85, desc[UR60][R24.64] ;  /* 0x0000003c18550981 */ /* 0x000162000c1e1900 */
[----:B------:R-:W-:-:S05]  /*1d2d0*/  @P3 IADD3.X R27, R80, UR7, RZ, P1, !PT ;  /* 0x00000007501b3c10 */ /* 0x000fca0008ffe4ff */
[----:B------:R0:W5:Y:S01]  /*1d2e0*/  @P3 LDG.E R29, desc[UR60][R26.64] ;  /* 0x0000003c1a1d3981 */ /* 0x000162000c1e1900 */
[----:B-1----:R-:W-:Y:S01]  /*1d2f0*/  IMAD.MOV.U32 R14, RZ, RZ, 0x9b8 ;  /* 0x000009b8ff0e7424 */ /* 0x002fe200078e00ff */
[----:B------:R-:W-:Y:S02]  /*1d300*/  ISETP.GT.AND P2, PT, R124, 0x1, PT ;  /* 0x000000017c00780c */ /* 0x000fe40003f44270 */
[----:B------:R-:W-:Y:S02]  /*1d310*/  ISETP.NE.AND P1, PT, R2, 0x1, PT ;  /* 0x000000010200780c */ /* 0x000fe40003f25270 */
[----:B------:R-:W-:-:S04]  /*1d320*/  SEL R14, R14, 0x978, P2 ;  /* 0x000009780e0e7807 */ /* 0x000fc80001000000 */
[----:B------:R0:W1:Y:S08]  /*1d330*/  LDC.64 R8, c[0x0][R14+0x220] ;  /* 0x000088000e087b82 */ /* 0x0000700000000a00 */
[----:B------:R0:W2:Y:S08]  /*1d340*/  LDC.64 R12, c[0x0][R14+0x218] ;  /* 0x000086000e0c7b82 */ /* 0x0000b00000000a00 */
[----:B------:R0:W3:Y:S01]  /*1d350*/  LDC.64 R10, c[0x0][R14+0x228] ;  /* 0x00008a000e0a7b82 */ /* 0x0000e20000000a00 */
[----:B------:R-:W-:Y:S05]  /*1d360*/  @P3 BRA `(.L_x_486) ;  /* 0x0000000000103947 */ /* 0x000fea0003800000 */
[----:B------:R-:W-:Y:S05]  /*1d370*/  @!P0 BRA `(.L_x_486) ;  /* 0x00000000000c8947 */ /* 0x000fea0003800000 */
[----:B0-----:R-:W4:Y:S04]  /*1d380*/  LDG.E R26, desc[UR60][R24.64] ;  /* 0x0000003c181a7981 */ /* 0x001f28000c1e1900 */
[----:B-----5:R-:W4:Y:S02]  /*1d390*/  LDG.E R29, desc[UR60][R24.64+0x4] ;  /* 0x0000043c181d7981 */ /* 0x020f24000c1e1900 */
[----:B----4-:R-:W-:-:S07]  /*1d3a0*/  IMAD.IADD R29, R29, 0x1, -R26 ;  /* 0x000000011d1d7824 */ /* 0x010fce00078e0a1a */
.L_x_486:
[----:B------:R-:W4:Y:S01]  /*1d3b0*/  LDL R15, [R1+0x60] ;  /* 0x00006000010f7983 */ /* 0x000f220000100800 */
[----:B------:R-:W-:Y:S01]  /*1d3c0*/  ISETP.NE.U32.AND P0, PT, RZ, UR4, PT ;  /* 0x00000004ff007c0c */ /* 0x000fe2000bf05070 */
[----:B0-----:R-:W0:Y:S02]  /*1d3d0*/  @P1 LDC R26, c[0x0][0xbec] ;  /* 0x0002fb00ff1a1b82 */ /* 0x001e240000000800 */
[----:B------:R-:W2:Y:S04]  /*1d3e0*/  LDL.LU R24, [R1+0x74] ;  /* 0x0000740001187983 */ /* 0x000ea80000300800 */
[----:B------:R-:W3:Y:S02]  /*1d3f0*/  LDL.LU R27, [R1+0x8c] ;  /* 0x00008c00011b7983 */ /* 0x000ee40000300800 */
[----:B------:R-:W0:Y:S02]  /*1d400*/  @P1 LDC R35, c[0x0][0xbf0] ;  /* 0x0002fc00ff231b82 */ /* 0x000e240000000800 */
[----:B------:R-:W3:Y:S04]  /*1d410*/  LDL R28, [R1+0xa4] ;  /* 0x0000a400011c7983 */ /* 0x000ee80000100800 */
[----:B------:R-:W3:Y:S04]  /*1d420*/  LDL R95, [R1+0x90] ;  /* 0x00009000015f7983 */ /* 0x000ee80000100800 */
[----:B------:R-:W3:Y:S04]  /*1d430*/  LDL R86, [R1+0x94] ;  /* 0x0000940001567983 */ /* 0x000ee80000100800 */
[----:B------:R-:W3:Y:S01]  /*1d440*/  LDL R30, [R1+0xa0] ;  /* 0x0000a000011e7983 */ /* 0x000ee20000100800 */
[----:B------:R-:W-:-:S02]  /*1d450*/  ISETP.NE.AND.EX P0, PT, RZ, UR5, PT, P0 ;  /* 0x00000005ff007c0c */ /* 0x000fc4000bf05300 */
[----:B-----5:R-:W-:Y:S01]  /*1d460*/  SHF.R.S32.HI R84, RZ, 0x1f, R85 ;  /* 0x0000001fff547819 */ /* 0x020fe20000011455 */
[----:B------:R-:W-:Y:S02]  /*1d470*/  IMAD R80, R29, R2, RZ ;  /* 0x000000021d507224 */ /* 0x000fe400078e02ff */
[----:B----4-:R-:W-:Y:S02]  /*1d480*/  IMAD.MOV.U32 R88, RZ, RZ, R15 ;  /* 0x000000ffff587224 */ /* 0x010fe400078e000f */
[----:B------:R-:W4:Y:S01]  /*1d490*/  LDC.64 R14, c[0x0][R14+0x210] ;  /* 0x000084000e0e7b82 */ /* 0x000f220000000a00 */
[----:B--2---:R-:W-:-:S07]  /*1d4a0*/  SEL R93, R24, RZ, !P0 ;  /* 0x000000ff185d7207 */ /* 0x004fce0004000000 */
[----:B------:R-:W2:Y:S01]  /*1d4b0*/  LDC.64 R24, c[0x0][0xba8] ;  /* 0x0002ea00ff187b82 */ /* 0x000ea20000000a00 */
[----:B---3--:R-:W-:Y:S01]  /*1d4c0*/  SEL R27, R27, RZ, !P0 ;  /* 0x000000ff1b1b7207 */ /* 0x008fe20004000000 */
[----:B-1----:R-:W-:Y:S02]  /*1d4d0*/  IMAD R9, R9, R93, RZ ;  /* 0x0000005d09097224 */ /* 0x002fe400078e02ff */
[----:B------:R-:W-:Y:S02]  /*1d4e0*/  IMAD R37, R95, 0x80, R28 ;  /* 0x000000805f257824 */ /* 0x000fe400078e021c */
[----:B------:R-:W1:Y:S01]  /*1d4f0*/  S2R R28, SR_TID.X ;  /* 0x00000000001c7919 */ /* 0x000e620000002100 */
[----:B------:R-:W-:Y:S02]  /*1d500*/  IMAD R33, R8, R27, R9 ;  /* 0x0000001b08217224 */ /* 0x000fe400078e0209 */
[-C--:B------:R-:W-:Y:S02]  /*1d510*/  IMAD R31, R13, R88.reuse, RZ ;  /* 0x000000580d1f7224 */ /* 0x080fe400078e02ff */
[----:B------:R-:W-:-:S04]  /*1d520*/  IMAD.WIDE.U32 R12, R12, R88, RZ ;  /* 0x000000580c0c7225 */ /* 0x000fc800078e00ff */
[----:B------:R-:W-:Y:S01]  /*1d530*/  IMAD.WIDE.U32 R8, R8, R93, RZ ;  /* 0x0000005d08087225 */ /* 0x000fe200078e00ff */
[----:B------:R-:W-:Y:S02]  /*1d540*/  SEL R27, R86, RZ, P2 ;  /* 0x000000ff561b7207 */ /* 0x000fe40001000000 */
[----:B------:R-:W-:Y:S01]  /*1d550*/  IADD3 R12, P0, P3, R8, R12, R85 ;  /* 0x0000000c080c7210 */ /* 0x000fe20007b1e055 */
[----:B0-----:R-:W-:Y:S01]  /*1d560*/  @P1 IMAD.HI.U32 R8, R37, R26, RZ ;  /* 0x0000001a25081227 */ /* 0x001fe200078e00ff */
[----:B--2---:R-:W0:Y:S03]  /*1d570*/  @!P2 LDC R24, c[0x0][0xb50] ;  /* 0x0002d400ff18ab82 */ /* 0x004e260000000800 */
[----:B------:R-:W-:Y:S02]  /*1d580*/  IMAD.IADD R33, R9, 0x1, R33 ;  /* 0x0000000109217824 */ /* 0x000fe400078e0221 */
[----:B------:R-:W-:Y:S01]  /*1d590*/  IMAD.MOV.U32 R9, RZ, RZ, R37 ;  /* 0x000000ffff097224 */ /* 0x000fe200078e0025 */
[----:B------:R-:W-:-:S02]  /*1d5a0*/  @P1 SHF.R.U32.HI R9, RZ, R35, R8 ;  /* 0x00000023ff091219 */ /* 0x000fc40000011608 */
[----:B------:R-:W-:Y:S01]  /*1d5b0*/  IADD3 R13, R13, R31, RZ ;  /* 0x0000001f0d0d7210 */ /* 0x000fe20007ffe0ff */
[-C--:B------:R-:W-:Y:S01]  /*1d5c0*/  IMAD R31, R11, R27.reuse, RZ ;  /* 0x0000001b0b1f7224 */ /* 0x080fe200078e02ff */
[----:B------:R-:W2:Y:S01]  /*1d5d0*/  @!P2 LDC R25, c[0x0][0xb54] ;  /* 0x0002d500ff19ab82 */ /* 0x000ea20000000800 */
[----:B------:R-:W-:Y:S01]  /*1d5e0*/  IMAD.WIDE.U32 R10, R10, R27, RZ ;  /* 0x0000001b0a0a7225 */ /* 0x000fe200078e00ff */
[----:B------:R-:W-:-:S03]  /*1d5f0*/  IADD3.X R13, R33, R13, R84, P0, P3 ;  /* 0x0000000d210d7210 */ /* 0x000fc600007e6454 */
[----:B------:R-:W-:Y:S01]  /*1d600*/  IMAD.MOV R27, RZ, RZ, -R9 ;  /* 0x000000ffff1b7224 */ /* 0x000fe200078e0a09 */
[----:B------:R-:W-:Y:S01]  /*1d610*/  IADD3 R10, P0, P3, R9, R12, R10 ;  /* 0x0000000c090a7210 */ /* 0x000fe20007b1e00a */
[----:B------:R-:W-:Y:S01]  /*1d620*/  IMAD.IADD R31, R11, 0x1, R31 ;  /* 0x000000010b1f7824 */ /* 0x000fe200078e021f */
[----:B------:R-:W-:Y:S01]  /*1d630*/  SHF.R.S32.HI R8, RZ, 0x1f, R9 ;  /* 0x0000001fff087819 */ /* 0x000fe20000011409 */
[----:B------:R-:W-:-:S03]  /*1d640*/  IMAD R9, R2, R27, R37 ;  /* 0x0000001b02097224 */ /* 0x000fc600078e0225 */
[----:B------:R-:W-:Y:S01]  /*1d650*/  IADD3.X R11, R8, R13, R31, P0, P3 ;  /* 0x0000000d080b7210 */ /* 0x000fe200007e641f */
[-C--:B----4-:R-:W-:Y:S01]  /*1d660*/  IMAD R8, R15, R9.reuse, RZ ;  /* 0x000000090f087224 */ /* 0x090fe200078e02ff */
[----:B------:R-:W-:Y:S01]  /*1d670*/  SHF.R.S32.HI R13, RZ, 0x1f, R9 ;  /* 0x0000001fff0d7819 */ /* 0x000fe20000011409 */
[----:B-1----:R-:W-:Y:S02]  /*1d680*/  VIADD R32, R28, 0xffffff80 ;  /* 0xffffff801c207836 */ /* 0x002fe40000000000 */
[----:B------:R-:W-:-:S04]  /*1d690*/  IMAD.WIDE.U32 R10, R14, R9, R10 ;  /* 0x000000090e0a7225 */ /* 0x000fc800078e000a */
[----:B------:R-:W-:Y:S01]  /*1d6a0*/  IMAD R13, R14, R13, R8 ;  /* 0x0000000d0e0d7224 */ /* 0x000fe200078e0208 */
[----:B------:R-:W-:Y:S02]  /*1d6b0*/  SHF.R.S32.HI R28, RZ, 0x1f, R32 ;  /* 0x0000001fff1c7819 */ /* 0x000fe40000011420 */
[----:B0-----:R-:W-:Y:S02]  /*1d6c0*/  LEA R24, P0, R10, R24, 0x2 ;  /* 0x000000180a187211 */ /* 0x001fe400078010ff */
[----:B------:R-:W-:Y:S02]  /*1d6d0*/  IADD3 R8, R11, R13, RZ ;  /* 0x0000000d0b087210 */ /* 0x000fe40007ffe0ff */
[----:B------:R-:W-:Y:S02]  /*1d6e0*/  LEA.HI R28, R28, R32, RZ, 0x7 ;  /* 0x000000201c1c7211 */ /* 0x000fe400078f38ff */
[----:B--2---:R-:W-:Y:S02]  /*1d6f0*/  LEA.HI.X R25, R10, R25, R8, 0x2, P0 ;  /* 0x000000190a197211 */ /* 0x004fe400000f1408 */
[----:B------:R-:W-:Y:S01]  /*1d700*/  LOP3.LUT R28, R28, 0xffffff80, RZ, 0xc0, !PT ;  /* 0xffffff801c1c7812 */ /* 0x000fe200078ec0ff */
[----:B------:R-:W-:Y:S01]  /*1d710*/  SHFL.IDX PT, R8, R24, RZ, 0x1c1f ;  /* 0x001c1fff18087589 */ /* 0x000fe200000e0000 */
[----:B------:R-:W-:-:S03]  /*1d720*/  IMAD R27, R95, 0x80, R30 ;  /* 0x000000805f1b7824 */ /* 0x000fc600078e021e */
[----:B------:R-:W0:Y:S01]  /*1d730*/  SHFL.IDX PT, R9, R25, RZ, 0x1c1f ;  /* 0x001c1fff19097589 */ /* 0x000e2200000e0000 */
[----:B------:R-:W-:-:S03]  /*1d740*/  IMAD.IADD R28, R32, 0x1, -R28 ;  /* 0x00000001201c7824 */ /* 0x000fc600078e0a1c */
[----:B------:R-:W-:Y:S04]  /*1d750*/  SHFL.IDX PT, R10, R24, 0x1, 0x1c1f ;  /* 0x003c1f00180a7f89 */ /* 0x000fe800000e0000 */
[----:B------:R-:W1:Y:S01]  /*1d760*/  SHFL.IDX PT, R11, R25, 0x1, 0x1c1f ;  /* 0x003c1f00190b7f89 */ /* 0x000e6200000e0000 */
[----:B------:R-:W-:Y:S01]  /*1d770*/  LOP3.LUT P0, RZ, R28, 0x3, RZ, 0xc0, !PT ;  /* 0x000000031cff7812 */ /* 0x000fe2000780c0ff */
[----:B------:R-:W-:-:S03]  /*1d780*/  VIADD R29, R27, 0x8 ;  /* 0x000000081b1d7836 */ /* 0x000fc60000000000 */
[-C--:B------:R-:W-:Y:S02]  /*1d790*/  ISETP.GE.OR P3, PT, R27, R80.reuse, P0 ;  /* 0x000000501b00720c */ /* 0x080fe40000766670 */
[----:B------:R-:W-:-:S11]  /*1d7a0*/  ISETP.GE.OR P0, PT, R29, R80, P0 ;  /* 0x000000501d00720c */ /* 0x000fd60000706670 */
[----:B0-----:R0:W-:Y:S04]  /*1d7b0*/  @!P3 ST.E desc[UR60][R8.64], R91 ;  /* 0x0000005b0800b985 */ /* 0x0011e8000c10193c */
[----:B-1----:R0:W-:Y:S01]  /*1d7c0*/  @!P0 ST.E desc[UR60][R10.64], R92 ;  /* 0x0000005c0a008985 */ /* 0x0021e2000c10193c */
[----:B------:R-:W-:Y:S05]  /*1d7d0*/  @P2 BRA `(.L_x_487) ;  /* 0x0000000800f42947 */ /* 0x000fea0003800000 */
[----:B------:R-:W2:Y:S01]  /*1d7e0*/  LDL R90, [R1+0x58] ;  /* 0x00005800015a7983 */ /* 0x000ea20000100800 */
[----:B0-----:R-:W0:Y:S01]  /*1d7f0*/  @P1 LDC R11, c[0x0][0xbec] ;  /* 0x0002fb00ff0b1b82 */ /* 0x001e220000000800 */
[----:B------:R-:W-:Y:S01]  /*1d800*/  ULDC.64 UR4, c[0x0][0xaa0] ;  /* 0x0002a80000047ab9 */ /* 0x000fe20000000a00 */
[----:B------:R-:W1:Y:S06]  /*1d810*/  S2R R28, SR_TID.X ;  /* 0x00000000001c7919 */ /* 0x000e6c0000002100 */
[----:B------:R-:W3:Y:S01]  /*1d820*/  @P1 LDC R13, c[0x0][0xbf0] ;  /* 0x0002fc00ff0d1b82 */ /* 0x000ee20000000800 */
[----:B-1----:R-:W-:-:S04]  /*1d830*/  IADD3 R98, R28, -0x80, RZ ;  /* 0xffffff801c627810 */ /* 0x002fc80007ffe0ff */
[----:B------:R-:W-:-:S04]  /*1d840*/  SHF.R.S32.HI R97, RZ, 0x1f, R98 ;  /* 0x0000001fff617819 */ /* 0x000fc80000011462 */
[----:B------:R-:W-:-:S04]  /*1d850*/  LEA.HI R97, R97, R98, RZ, 0x3 ;  /* 0x0000006261617211 */ /* 0x000fc800078f18ff */
[----:B------:R-:W-:Y:S02]  /*1d860*/  SHF.R.S32.HI R97, RZ, 0x3, R97 ;  /* 0x00000003ff617819 */ /* 0x000fe40000011461 */
[----:B------:R-:W-:-:S04]  /*1d870*/  SHF.R.S32.HI R10, RZ, 0x1f, R98 ;  /* 0x0000001fff0a7819 */ /* 0x000fc80000011462 */
[----:B------:R-:W-:Y:S01]  /*1d880*/  LEA.HI R10, R10, R98, RZ, 0x3 ;  /* 0x000000620a0a7211 */ /* 0x000fe200078f18ff */
[----:B------:R-:W-:-:S03]  /*1d890*/  IMAD.WIDE.U32 R8, R85, UR4, RZ ;  /* 0x0000000455087c25 */ /* 0x000fc6000f8e00ff */
[----:B------:R-:W-:-:S05]  /*1d8a0*/  LOP3.LUT R10, R10, 0xfffffff8, RZ, 0xc0, !PT ;  /* 0xfffffff80a0a7812 */ /* 0x000fca00078ec0ff */
[----:B------:R-:W-:Y:S02]  /*1d8b0*/  IMAD.IADD R10, R98, 0x1, -R10 ;  /* 0x00000001620a7824 */ /* 0x000fe400078e0a0a */
[----:B--2---:R-:W-:-:S04]  /*1d8c0*/  IMAD R3, R97, 0x40, R90 ;  /* 0x0000004061037824 */ /* 0x004fc800078e025a */
[----:B------:R-:W-:-:S03]  /*1d8d0*/  IMAD.WIDE R68, R3, 0x2, R68 ;  /* 0x0000000203447825 */ /* 0x000fc600078e0244 */
[----:B------:R-:W-:-:S04]  /*1d8e0*/  IADD3 R41, P0, R68, 0x2000, RZ ;  /* 0x0000200044297810 */ /* 0x000fc80007f1e0ff */
[----:B------:R-:W-:Y:S02]  /*1d8f0*/  LOP3.LUT R40, R41, 0x380, RZ, 0xc0, !PT ;  /* 0x0000038029287812 */ /* 0x000fe400078ec0ff */
[----:B------:R-:W-:Y:S02]  /*1d900*/  IADD3 R45, P5, R68, 0x1000, RZ ;  /* 0x00001000442d7810 */ /* 0x000fe40007fbe0ff */
[----:B------:R-:W-:Y:S02]  /*1d910*/  SHF.R.U64 R40, R40, 0x3, RZ ;  /* 0x0000000328287819 */ /* 0x000fe400000012ff */
[----:B------:R-:W-:Y:S02]  /*1d920*/  LOP3.LUT R44, R45, 0x380, RZ, 0xc0, !PT ;  /* 0x000003802d2c7812 */ /* 0x000fe400078ec0ff */
[----:B------:R-:W-:Y:S01]  /*1d930*/  LOP3.LUT R40, R40, R41, RZ, 0x3c, !PT ;  /* 0x0000002928287212 */ /* 0x000fe200078e3cff */
[----:B------:R-:W-:Y:S01]  /*1d940*/  IMAD.X R41, RZ, RZ, R69, P0 ;  /* 0x000000ffff297224 */ /* 0x000fe200000e0645 */
[----:B------:R-:W-:-:S02]  /*1d950*/  IADD3 R3, P0, R68, 0x7000, RZ ;  /* 0x0000700044037810 */ /* 0x000fc40007f1e0ff */
[----:B------:R-:W-:Y:S02]  /*1d960*/  SHF.R.U64 R44, R44, 0x3, RZ ;  /* 0x000000032c2c7819 */ /* 0x000fe400000012ff */
[----:B------:R-:W-:Y:S01]  /*1d970*/  LOP3.LUT R0, R3, 0x380, RZ, 0xc0, !PT ;  /* 0x0000038003007812 */ /* 0x000fe200078ec0ff */
[----:B------:R-:W5:Y:S01]  /*1d980*/  LD.E.128 R40, desc[UR60][R40.64] ;  /* 0x0000003c28287980 */ /* 0x000f62000c101d00 */
[----:B------:R-:W-:Y:S01]  /*1d990*/  LOP3.LUT R44, R44, R45, RZ, 0x3c, !PT ;  /* 0x0000002d2c2c7212 */ /* 0x000fe200078e3cff */
[----:B------:R-:W-:Y:S01]  /*1d9a0*/  IMAD.X R45, RZ, RZ, R69, P5 ;  /* 0x000000ffff2d7224 */ /* 0x000fe200028e0645 */
[C---:B------:R-:W-:Y:S02]  /*1d9b0*/  IADD3 R37, P2, R68.reuse, 0x3000, RZ ;  /* 0x0000300044257810 */ /* 0x040fe40007f5e0ff */
[C---:B------:R-:W-:Y:S02]  /*1d9c0*/  IADD3 R33, P3, R68.reuse, 0x4000, RZ ;  /* 0x0000400044217810 */ /* 0x040fe40007f7e0ff */
[C---:B------:R-:W-:Y:S01]  /*1d9d0*/  IADD3 R29, P4, R68.reuse, 0x5000, RZ ;  /* 0x00005000441d7810 */ /* 0x040fe20007f9e0ff */
[----:B------:R-:W5:Y:S01]  /*1d9e0*/  LD.E.128 R44, desc[UR60][R44.64] ;  /* 0x0000003c2c2c7980 */ /* 0x000f62000c101d00 */
[----:B------:R-:W-:-:S02]  /*1d9f0*/  IADD3 R25, P5, R68, 0x6000, RZ ;  /* 0x0000600044197810 */ /* 0x000fc40007fbe0ff */
[----:B------:R-:W-:Y:S02]  /*1da00*/  SHF.R.U64 R0, R0, 0x3, RZ ;  /* 0x0000000300007819 */ /* 0x000fe400000012ff */
[----:B------:R-:W-:Y:S02]  /*1da10*/  LOP3.LUT R36, R37, 0x380, RZ, 0xc0, !PT ;  /* 0x0000038025247812 */ /* 0x000fe400078ec0ff */
[----:B------:R-:W-:Y:S02]  /*1da20*/  LOP3.LUT R32, R33, 0x380, RZ, 0xc0, !PT ;  /* 0x0000038021207812 */ /* 0x000fe400078ec0ff */
[----:B------:R-:W-:Y:S02]  /*1da30*/  LOP3.LUT R28, R29, 0x380, RZ, 0xc0, !PT ;  /* 0x000003801d1c7812 */ /* 0x000fe400078ec0ff */
[----:B------:R-:W-:Y:S02]  /*1da40*/  LOP3.LUT R24, R25, 0x380, RZ, 0xc0, !PT ;  /* 0x0000038019187812 */ /* 0x000fe400078ec0ff */
[----:B------:R-:W-:-:S02]  /*1da50*/  LOP3.LUT R5, R68, 0x380, RZ, 0xc0, !PT ;  /* 0x0000038044057812 */ /* 0x000fc400078ec0ff */
[----:B------:R-:W-:Y:S01]  /*1da60*/  LOP3.LUT R4, R0, R3, RZ, 0x3c, !PT ;  /* 0x0000000300047212 */ /* 0x000fe200078e3cff */
[----:B------:R-:W-:Y:S01]  /*1da70*/  IMAD R0, R84, UR4, RZ ;  /* 0x0000000454007c24 */ /* 0x000fe2000f8e02ff */
[----:B------:R-:W-:Y:S02]  /*1da80*/  SHF.R.U64 R36, R36, 0x3, RZ ;  /* 0x0000000324247819 */ /* 0x000fe400000012ff */
[----:B------:R-:W-:Y:S01]  /*1da90*/  SHF.R.U64 R32, R32, 0x3, RZ ;  /* 0x0000000320207819 */ /* 0x000fe200000012ff */
[----:B------:R-:W-:Y:S01]  /*1daa0*/  IMAD R3, R85, UR5, R0 ;  /* 0x0000000555037c24 */ /* 0x000fe2000f8e0200 */
[----:B------:R-:W-:Y:S01]  /*1dab0*/  SHF.R.U64 R28, R28, 0x3, RZ ;  /* 0x000000031c1c7819 */ /* 0x000fe200000012ff */
[----:B------:R-:W-:Y:S01]  /*1dac0*/  ULDC.64 UR4, c[0x0][0xae8] ;  /* 0x0002ba0000047ab9 */ /* 0x000fe20000000a00 */
[----:B------:R-:W-:Y:S02]  /*1dad0*/  SHF.R.U64 R24, R24, 0x3, RZ ;  /* 0x0000000318187819 */ /* 0x000fe400000012ff */
[----:B------:R-:W-:-:S02]  /*1dae0*/  SHF.R.U64 R5, R5, 0x3, RZ ;  /* 0x0000000305057819 */ /* 0x000fc400000012ff */
[----:B------:R-:W-:Y:S01]  /*1daf0*/  LOP3.LUT R36, R36, R37, RZ, 0x3c, !PT ;  /* 0x0000002524247212 */ /* 0x000fe200078e3cff */
[--C-:B------:R-:W-:Y:S01]  /*1db00*/  IMAD.X R37, RZ, RZ, R69.reuse, P2 ;  /* 0x000000ffff257224 */ /* 0x100fe200010e0645 */
[----:B------:R-:W-:Y:S02]  /*1db10*/  LOP3.LUT R32, R32, R33, RZ, 0x3c, !PT ;  /* 0x0000002120207212 */ /* 0x000fe400078e3cff */
[----:B------:R-:W-:Y:S01]  /*1db20*/  LOP3.LUT R28, R28, R29, RZ, 0x3c, !PT ;  /* 0x0000001d1c1c7212 */ /* 0x000fe200078e3cff */
[--C-:B------:R-:W-:Y:S01]  /*1db30*/  IMAD.X R29, RZ, RZ, R69.reuse, P4 ;  /* 0x000000ffff1d7224 */ /* 0x100fe200020e0645 */
[----:B------:R-:W-:Y:S01]  /*1db40*/  LOP3.LUT R24, R24, R25, RZ, 0x3c, !PT ;  /* 0x0000001918187212 */ /* 0x000fe200078e3cff */
[--C-:B------:R-:W-:Y:S01]  /*1db50*/  IMAD.X R25, RZ, RZ, R69.reuse, P5 ;  /* 0x000000ffff197224 */ /* 0x100fe200028e0645 */
[----:B------:R-:W-:Y:S01]  /*1db60*/  LOP3.LUT R68, R5, R68, RZ, 0x3c, !PT ;  /* 0x0000004405447212 */ /* 0x000fe200078e3cff */
[----:B------:R-:W-:Y:S01]  /*1db70*/  IMAD.X R5, RZ, RZ, R69, P0 ;  /* 0x000000ffff057224 */ /* 0x000fe200000e0645 */
[----:B------:R-:W-:Y:S01]  /*1db80*/  IADD3.X R33, RZ, R69, RZ, P3, !PT ;  /* 0x00000045ff217210 */ /* 0x000fe20001ffe4ff */
[----:B------:R-:W-:Y:S01]  /*1db90*/  IMAD R0, R10, 0x20, R97 ;  /* 0x000000200a007824 */ /* 0x000fe200078e0261 */
[----:B------:R-:W-:Y:S01]  /*1dba0*/  IADD3 R9, R9, R3, RZ ;  /* 0x0000000309097210 */ /* 0x000fe20007ffe0ff */
[----:B------:R1:W5:Y:S01]  /*1dbb0*/  LD.E.128 R48, desc[UR60][R68.64] ;  /* 0x0000003c44307980 */ /* 0x000362000c101d00 */
[----:B------:R-:W-:-:S03]  /*1dbc0*/  SHF.R.S32.HI R10, RZ, 0x1f, R93 ;  /* 0x0000001fff0a7819 */ /* 0x000fc6000001145d */
[----:B------:R-:W5:Y:S01]  /*1dbd0*/  LD.E.128 R36, desc[UR60][R36.64] ;  /* 0x0000003c24247980 */ /* 0x000f62000c101d00 */
[----:B------:R-:W-:-:S03]  /*1dbe0*/  IMAD.WIDE.U32 R8, R88, UR4, R8 ;  /* 0x0000000458087c25 */ /* 0x000fc6000f8e0008 */
[----:B------:R-:W5:Y:S01]  /*1dbf0*/  LD.E.128 R32, desc[UR60][R32.64] ;  /* 0x0000003c20207980 */ /* 0x000f62000c101d00 */
[----:B------:R-:W-:-:S03]  /*1dc00*/  IMAD R12, R95, 0x80, R0 ;  /* 0x000000805f0c7824 */ /* 0x000fc600078e0200 */
[----:B------:R-:W5:Y:S04]  /*1dc10*/  LD.E.128 R28, desc[UR60][R28.64] ;  /* 0x0000003c1c1c7980 */ /* 0x000f68000c101d00 */
[----:B------:R-:W5:Y:S04]  /*1dc20*/  LD.E.128 R24, desc[UR60][R24.64] ;  /* 0x0000003c18187980 */ /* 0x000f68000c101d00 */
[----:B------:R-:W5:Y:S01]  /*1dc30*/  LD.E.128 R4, desc[UR60][R4.64] ;  /* 0x0000003c04047980 */ /* 0x000f62000c101d00 */
[----:B------:R-:W-:Y:S01]  /*1dc40*/  IMAD R9, R88, UR5, R9 ;  /* 0x0000000558097c24 */ /* 0x000fe2000f8e0209 */
[----:B------:R-:W-:Y:S01]  /*1dc50*/  ULDC.64 UR4, c[0x0][0xaf0] ;  /* 0x0002bc0000047ab9 */ /* 0x000fe20000000a00 */
[----:B------:R-:W-:Y:S01]  /*1dc60*/  @!PT LDS RZ, [RZ] ;  /* 0x00000000fffff984 */ /* 0x000fe20000000800 */
[----:B------:R-:W-:Y:S01]  /*1dc70*/  @!PT LDS RZ, [RZ] ;  /* 0x00000000fffff984 */ /* 0x000fe20000000800 */
[----:B------:R-:W-:Y:S01]  /*1dc80*/  @!PT LDS RZ, [RZ] ;  /* 0x00000000fffff984 */ /* 0x000fe20000000800 */
[----:B------:R-:W-:Y:S01]  /*1dc90*/  @!PT LDS RZ, [RZ] ;  /* 0x00000000fffff984 */ /* 0x000fe20000000800 */
[----:B------:R2:W-:Y:S06]  /*1dca0*/  MEMBAR.ALL.CTA ;  /* 0x0000000000007992 */ /* 0x0005ec0000008000 */
[----:B--2---:R-:W2:Y:S01]  /*1dcb0*/  FENCE.VIEW.ASYNC.S ;  /* 0x00000000000073c6 */ /* 0x004ea20000000000 */
[----:B------:R-:W-:-:S02]  /*1dcc0*/  IMAD R10, R10, UR4, RZ ;  /* 0x000000040a0a7c24 */ /* 0x000fc4000f8e02ff */
[----:B0-----:R-:W-:-:S04]  /*1dcd0*/  @P1 IMAD.HI.U32 R0, R12, R11, RZ ;  /* 0x0000000b0c001227 */ /* 0x001fc800078e00ff */
[----:B------:R-:W-:Y:S01]  /*1dce0*/  IMAD.MOV.U32 R3, RZ, RZ, R12 ;  /* 0x000000ffff037224 */ /* 0x000fe200078e000c */
[----:B---3--:R-:W-:Y:S01]  /*1dcf0*/  @P1 SHF.R.U32.HI R3, RZ, R13, R0 ;  /* 0x0000000dff031219 */ /* 0x008fe20000011600 */
[C---:B------:R-:W-:Y:S02]  /*1dd00*/  IMAD R11, R93.reuse, UR5, R10 ;  /* 0x000000055d0b7c24 */ /* 0x040fe4000f8e020a */
[----:B------:R-:W-:Y:S01]  /*1dd10*/  IMAD.WIDE.U32 R8, R93, UR4, R8 ;  /* 0x000000045d087c25 */ /* 0x000fe2000f8e0008 */
[----:B------:R-:W-:Y:S01]  /*1dd20*/  SHF.R.S32.HI R10, RZ, 0x1f, R3 ;  /* 0x0000001fff0a7819 */ /* 0x000fe20000011403 */
[----:B------:R-:W-:Y:S02]  /*1dd30*/  ULDC.64 UR4, c[0x0][0xae0] ;  /* 0x0002b80000047ab9 */ /* 0x000fe40000000a00 */
[----:B------:R-:W-:Y:S01]  /*1dd40*/  IMAD.IADD R9, R9, 0x1, R11 ;  /* 0x0000000109097824 */ /* 0x000fe200078e020b */
[----:B------:R-:W-:Y:S01]  /*1dd50*/  IADD3 R11, -R3, RZ, RZ ;  /* 0x000000ff030b7210 */ /* 0x000fe20007ffe1ff */
[----:B------:R-:W-:-:S02]  /*1dd60*/  VIADD R0, R16, 0x2e820 ;  /* 0x0002e82010007836 */ /* 0x000fc40000000000 */
[----:B------:R-:W-:Y:S02]  /*1dd70*/  IMAD R10, R10, UR4, RZ ;  /* 0x000000040a0a7c24 */ /* 0x000fe4000f8e02ff */
[----:B------:R-:W-:Y:S01]  /*1dd80*/  IMAD R11, R2, R11, R12 ;  /* 0x0000000b020b7224 */ /* 0x000fe200078e020c */
[----:B------:R-:W-:Y:S01]  /*1dd90*/  PRMT R0, RZ, 0x654, R0 ;  /* 0x00000654ff007816 */ /* 0x000fe20000000000 */
[C---:B------:R-:W-:Y:S02]  /*1dda0*/  IMAD R13, R3.reuse, UR5, R10 ;  /* 0x00000005030d7c24 */ /* 0x040fe4000f8e020a */
[----:B------:R-:W-:Y:S01]  /*1ddb0*/  IMAD.WIDE.U32 R2, R3, UR4, R8 ;  /* 0x0000000403027c25 */ /* 0x000fe2000f8e0008 */
[----:B--2---:R0:W-:Y:S01]  /*1ddc0*/  SYNCS.ARRIVE.TRANS64.RED.A1T0 RZ, [R0+URZ], RZ ;  /* 0x000000ff00ff79a7 */ /* 0x0041e2000810043f */
[----:B------:R-:W-:Y:S02]  /*1ddd0*/  ULDC.64 UR4, c[0x0][0xad8] ;  /* 0x0002b60000047ab9 */ /* 0x000fe40000000a00 */
[----:B------:R-:W-:Y:S01]  /*1dde0*/  IMAD.IADD R3, R3, 0x1, R13 ;  /* 0x0000000103037824 */ /* 0x000fe200078e020d */
[----:B0-----:R-:W-:Y:S01]  /*1ddf0*/  SHF.R.S32.HI R0, RZ, 0x1f, R11 ;  /* 0x0000001fff007819 */ /* 0x001fe2000001140b */
[----:B------:R-:W-:-:S04]  /*1de00*/  IMAD.WIDE.U32 R8, R11, UR4, R2 ;  /* 0x000000040b087c25 */ /* 0x000fc8000f8e0002 */
[----:B------:R-:W-:-:S04]  /*1de10*/  IMAD R0, R0, UR4, RZ ;  /* 0x0000000400007c24 */ /* 0x000fc8000f8e02ff */
[----:B------:R-:W-:Y:S01]  /*1de20*/  IMAD R3, R11, UR5, R0 ;  /* 0x000000050b037c24 */ /* 0x000fe2000f8e0200 */
[----:B------:R-:W-:Y:S02]  /*1de30*/  ULDC.64 UR4, c[0x0][0xa80] ;  /* 0x0002a00000047ab9 */ /* 0x000fe40000000a00 */
[----:B------:R-:W-:Y:S01]  /*1de40*/  LEA R2, P0, R8, UR4, 0x1 ;  /* 0x0000000408027c11 */ /* 0x000fe2000f8008ff */
[----:B------:R-:W-:Y:S01]  /*1de50*/  IMAD.IADD R3, R9, 0x1, R3 ;  /* 0x0000000109037824 */ /* 0x000fe200078e0203 */
[----:B------:R-:W-:-:S04]  /*1de60*/  UMOV UR4, 0xffffffff ;  /* 0xffffffff00047882 */ /* 0x000fc80000000000 */
[----:B------:R-:W-:Y:S01]  /*1de70*/  LEA.HI.X R3, R8, UR5, R3, 0x1, P0 ;  /* 0x0000000508037c11 */ /* 0x000fe200080f0c03 */
[----:B-1----:R-:W-:Y:S06]  /*1de80*/  BRA.DIV UR4, `(.L_x_488) ;  /* 0x000000b604707947 */ /* 0x002fec000b800000 */
[----:B------:R0:W1:Y:S04]  /*1de90*/  SHFL.IDX PT, R0, R3, RZ, 0x181f ;  /* 0x00181fff03007589 */ /* 0x00006800000e0000 */
[----:B------:R0:W2:Y:S02]  /*1dea0*/  SHFL.IDX PT, R14, R2, RZ, 0x181f ;  /* 0x00181fff020e7589 */ /* 0x0000a400000e0000 */
.L_x_731:
[----:B------:R-:W-:Y:S01]  /*1deb0*/  IMAD R21, R95, 0x80, R97 ;  /* 0x000000805f157824 */ /* 0x000fe200078e0261 */
[----:B------:R-:W-:Y:S04]  /*1dec0*/  BSSY B1, `(.L_x_489) ;  /* 0x000000f000017945 */ /* 0x000fe80003800000 */
[----:B------:R-:W-:-:S13]  /*1ded0*/  ISETP.GE.AND P0, PT, R21, R80, PT ;  /* 0x000000501500720c */ /* 0x000fda0003f06270 */
[----:B------:R-:W-:Y:S05]  /*1dee0*/  @P0 BRA `(.L_x_490) ;  /* 0x0000000000300947 */ /* 0x000fea0003800000 */
[----:B------:R-:W3:Y:S01]  /*1def0*/  LDL R10, [R1+0x78] ;  /* 0x00007800010a7983 */ /* 0x000ee20000100800 */
[----:B------:R-:W-:-:S03]  /*1df00*/  ULDC UR4, c[0x0][0xac8] ;  /* 0x0002b20000047ab9 */ /* 0x000fc60000000800 */
[----:B------:R-:W1:Y:S04]  /*1df10*/  LDL R12, [R1+0xb0] ;  /* 0x0000b000010c7983 */ /* 0x000e680000100800 */
[----:B------:R-:W4:Y:S01]  /*1df20*/  LDL R11, [R1+0xac] ;  /* 0x0000ac00010b7983 */ /* 0x000f220000100800 */
[----:B------:R-:W-:-:S13]  /*1df30*/  ISETP.GE.AND P0, PT, R90, UR4, PT ;  /* 0x000000045a007c0c */ /* 0x000fda000bf06270 */
[----:B--2---:R-:W-:Y:S02]  /*1df40*/  @!P0 LEA R8, P2, R90, R14, 0x1 ;  /* 0x0000000e5a088211 */ /* 0x004fe400078408ff */
[----:B---3--:R-:W-:Y:S02]  /*1df50*/  ISETP.GE.AND P1, PT, R10, UR4, PT ;  /* 0x000000040a007c0c */ /* 0x008fe4000bf26270 */
[----:B-1----:R-:W-:-:S11]  /*1df60*/  @!P0 LEA.HI.X R9, R90, R0, R12, 0x1, P2 ;  /* 0x000000005a098211 */ /* 0x002fd600010f0c0c */
[----:B------:R-:W-:-:S04]  /*1df70*/  @!P1 LEA R14, P3, R10, R14, 0x1 ;  /* 0x0000000e0a0e9211 */ /* 0x000fc800078608ff */
[----:B----4-:R-:W-:Y:S01]  /*1df80*/  @!P1 LEA.HI.X R15, R10, R0, R11, 0x1, P3 ;  /* 0x000000000a0f9211 */ /* 0x010fe200018f0c0b */
[----:B-----5:R3:W-:Y:S04]  /*1df90*/  @!P0 ST.E.128 desc[UR60][R8.64], R48 ;  /* 0x0000003008008985 */ /* 0x0207e8000c101d3c */
[----:B------:R3:W-:Y:S04]  /*1dfa0*/  @!P1 ST.E.128 desc[UR60][R14.64], R32 ;  /* 0x000000200e009985 */ /* 0x0007e8000c101d3c */
.L_x_490:
[----:B------:R-:W-:Y:S05]  /*1dfb0*/  BSYNC B1 ;  /* 0x0000000000017941 */ /* 0x000fea0003800000 */
.L_x_489:
[----:B------:R-:W-:-:S03]  /*1dfc0*/  UMOV UR4, 0xffffffff ;  /* 0xffffffff00047882 */ /* 0x000fc60000000000 */
[----:B------:R-:W-:Y:S05]  /*1dfd0*/  BRA.DIV UR4, `(.L_x_491) ;  /* 0x000000b604507947 */ /* 0x000fea000b800000 */
[----:B-1----:R1:W4:Y:S04]  /*1dfe0*/  SHFL.IDX PT, R0, R3, 0x1, 0x181f ;  /* 0x00381f0003007f89 */ /* 0x00232800000e0000 */
[----:B--23--:R1:W2:Y:S02]  /*1dff0*/  SHFL.IDX PT, R14, R2, 0x1, 0x181f ;  /* 0x00381f00020e7f89 */ /* 0x00c2a400000e0000 */
.L_x_735:
[----:B------:R-:W-:Y:S01]  /*1e000*/  IADD3 R9, R21, 0x20, RZ ;  /* 0x0000002015097810 */ /* 0x000fe20007ffe0ff */
[----:B------:R-:W-:Y:S03]  /*1e010*/  BSSY B1, `(.L_x_492) ;  /* 0x000000f000017945 */ /* 0x000fe60003800000 */
[----:B------:R-:W-:-:S13]  /*1e020*/  ISETP.GE.AND P0, PT, R9, R80, PT ;  /* 0x000000500900720c */ /* 0x000fda0003f06270 */
[----:B------:R-:W-:Y:S05]  /*1e030*/  @P0 BRA `(.L_x_493) ;  /* 0x0000000000300947 */ /* 0x000fea0003800000 */
[----:B------:R-:W3:Y:S01]  /*1e040*/  LDL R10, [R1+0x78] ;  /* 0x00007800010a7983 */ /* 0x000ee20000100800 */
[----:B------:R-:W-:-:S03]  /*1e050*/  ULDC UR4, c[0x0][0xac8] ;  /* 0x0002b20000047ab9 */ /* 0x000fc60000000800 */
[----:B------:R-:W4:Y:S04]  /*1e060*/  LDL R12, [R1+0xb0] ;  /* 0x0000b000010c7983 */ /* 0x000f280000100800 */
[----:B------:R-:W4:Y:S01]  /*1e070*/  LDL R11, [R1+0xac] ;  /* 0x0000ac00010b7983 */ /* 0x000f220000100800 */
[----:B------:R-:W-:-:S13]  /*1e080*/  ISETP.GE.AND P2, PT, R90, UR4, PT ;  /* 0x000000045a007c0c */ /* 0x000fda000bf46270 */
[----:B--2---:R-:W-:Y:S02]  /*1e090*/  @!P2 LEA R8, P0, R90, R14, 0x1 ;  /* 0x0000000e5a08a211 */ /* 0x004fe400078008ff */
[----:B---3--:R-:W-:Y:S02]  /*1e0a0*/  ISETP.GE.AND P3, PT, R10, UR4, PT ;  /* 0x000000040a007c0c */ /* 0x008fe4000bf66270 */
[----:B----4-:R-:W-:-:S11]  /*1e0b0*/  @!P2 LEA.HI.X R9, R90, R0, R12, 0x1, P0 ;  /* 0x000000005a09a211 */ /* 0x010fd600000f0c0c */
[----:B------:R-:W-:-:S04]  /*1e0c0*/  @!P3 LEA R14, P1, R10, R14, 0x1 ;  /* 0x0000000e0a0eb211 */ /* 0x000fc800078208ff */
[----:B------:R-:W-:Y:S01]  /*1e0d0*/  @!P3 LEA.HI.X R15, R10, R0, R11, 0x1, P1 ;  /* 0x000000000a0fb211 */ /* 0x000fe200008f0c0b */
[----:B-----5:R3:W-:Y:S04]  /*1e0e0*/  @!P2 ST.E.128 desc[UR60][R8.64], R44 ;  /* 0x0000002c0800a985 */ /* 0x0207e8000c101d3c */
[----:B------:R3:W-:Y:S04]  /*1e0f0*/  @!P3 ST.E.128 desc[UR60][R14.64], R28 ;  /* 0x0000001c0e00b985 */ /* 0x0007e8000c101d3c */
.L_x_493:
[----:B------:R-:W-:Y:S05]  /*1e100*/  BSYNC B1 ;  /* 0x0000000000017941 */ /* 0x000fea0003800000 */
.L_x_492:
[----:B------:R-:W-:-:S03]  /*1e110*/  UMOV UR4, 0xffffffff ;  /* 0xffffffff00047882 */ /* 0x000fc60000000000 */
[----:B------:R-:W-:Y:S05]  /*1e120*/  BRA.DIV UR4, `(.L_x_494) ;  /* 0x000000b604447947 */ /* 0x000fea000b800000 */
[----:B----4-:R4:W0:Y:S04]  /*1e130*/  SHFL.IDX PT, R0, R3, 0x2, 0x181f ;  /* 0x00581f0003007f89 */ /* 0x01082800000e0000 */
[----:B--23--:R4:W2:Y:S02]  /*1e140*/  SHFL.IDX PT, R14, R2, 0x2, 0x181f ;  /* 0x00581f00020e7f89 */ /* 0x00c8a400000e0000 */
.L_x_739:
[----:B------:R-:W-:Y:S01]  /*1e150*/  VIADD R9, R21, 0x40 ;  /* 0x0000004015097836 */ /* 0x000fe20000000000 */
[----:B------:R-:W-:Y:S04]  /*1e160*/  BSSY B1, `(.L_x_495) ;  /* 0x000000f000017945 */ /* 0x000fe80003800000 */
[----:B------:R-:W-:-:S13]  /*1e170*/  ISETP.GE.AND P0, PT, R9, R80, PT ;  /* 0x000000500900720c */ /* 0x000fda0003f06270 */
[----:B------:R-:W-:Y:S05]  /*1e180*/  @P0 BRA `(.L_x_496) ;  /* 0x0000000000300947 */ /* 0x000fea0003800000 */
[----:B------:R-:W3:Y:S01]  /*1e190*/  LDL R10, [R1+0x78] ;  /* 0x00007800010a7983 */ /* 0x000ee20000100800 */
[----:B------:R-:W-:-:S03]  /*1e1a0*/  ULDC UR4, c[0x0][0xac8] ;  /* 0x0002b20000047ab9 */ /* 0x000fc60000000800 */
[----:B------:R-:W0:Y:S04]  /*1e1b0*/  LDL R12, [R1+0xb0] ;  /* 0x0000b000010c7983 */ /* 0x000e280000100800 */
[----:B------:R-:W4:Y:S01]  /*1e1c0*/  LDL R11, [R1+0xac] ;  /* 0x0000ac00010b7983 */ /* 0x000f220000100800 */
[----:B------:R-:W-:-:S13]  /*1e1d0*/  ISETP.GE.AND P2, PT, R90, UR4, PT ;  /* 0x000000045a007c0c */ /* 0x000fda000bf46270 */
[----:B--2---:R-:W-:Y:S02]  /*1e1e0*/  @!P2 LEA R8, P0, R90, R14, 0x1 ;  /* 0x0000000e5a08a211 */ /* 0x004fe400078008ff */
[----:B---3--:R-:W-:Y:S02]  /*1e1f0*/  ISETP.GE.AND P3, PT, R10, UR4, PT ;  /* 0x000000040a007c0c */ /* 0x008fe4000bf66270 */
[----:B0-----:R-:W-:-:S11]  /*1e200*/  @!P2 LEA.HI.X R9, R90, R0, R12, 0x1, P0 ;  /* 0x000000005a09a211 */ /* 0x001fd600000f0c0c */
[----:B------:R-:W-:-:S04]  /*1e210*/  @!P3 LEA R14, P1, R10, R14, 0x1 ;  /* 0x0000000e0a0eb211 */ /* 0x000fc800078208ff */
[----:B----4-:R-:W-:Y:S01]  /*1e220*/  @!P3 LEA.HI.X R15, R10, R0, R11, 0x1, P1 ;  /* 0x000000000a0fb211 */ /* 0x010fe200008f0c0b */
[----:B-----5:R3:W-:Y:S04]  /*1e230*/  @!P2 ST.E.128 desc[UR60][R8.64], R40 ;  /* 0x000000280800a985 */ /* 0x0207e8000c101d3c */
[----:B------:R3:W-:Y:S04]  /*1e240*/  @!P3 ST.E.128 desc[UR60][R14.64], R24 ;  /* 0x000000180e00b985 */ /* 0x0007e8000c101d3c */
.L_x_496:
[----:B------:R-:W-:Y:S05]  /*1e250*/  BSYNC B1 ;  /* 0x0000000000017941 */ /* 0x000fea0003800000 */
.L_x_495:
[----:B------:R-:W-:-:S03]  /*1e260*/  UMOV UR4, 0xffffffff ;  /* 0xffffffff00047882 */ /* 0x000fc60000000000 */
[----:B------:R-:W-:Y:S05]  /*1e270*/  BRA.DIV UR4, `(.L_x_497) ;  /* 0x000000b604387947 */ /* 0x000fea000b800000 */
[----:B0-----:R0:W0:Y:S04]  /*1e280*/  SHFL.IDX PT, R0, R3, 0x3, 0x181f ;  /* 0x00781f0003007f89 */ /* 0x00102800000e0000 */
[----:B--23--:R2:W3:Y:S02]  /*1e290*/  SHFL.IDX PT, R14, R2, 0x3, 0x181f ;  /* 0x00781f00020e7f89 */ /* 0x00c4e400000e0000 */
.L_x_743:
[----:B01--4-:R-:W-:-:S05]  /*1e2a0*/  VIADD R3, R21, 0x60 ;  /* 0x0000006015037836 */ /* 0x013fca0000000000 */
[----:B------:R-:W-:-:S13]  /*1e2b0*/  ISETP.GE.AND P0, PT, R3, R80, PT ;  /* 0x000000500300720c */ /* 0x000fda0003f06270 */
[----:B------:R-:W-:Y:S05]  /*1e2c0*/  @P0 BRA `(.L_x_498) ;  /* 0x0000001c00680947 */ /* 0x000fea0003800000 */
[----:B------:R-:W4:Y:S01]  /*1e2d0*/  LDL R9, [R1+0xb0] ;  /* 0x0000b00001097983 */ /* 0x000f220000100800 */
[----:B------:R-:W-:-:S03]  /*1e2e0*/  ULDC UR4, c[0x0][0xac8] ;  /* 0x0002b20000047ab9 */ /* 0x000fc60000000800 */
[----:B------:R-:W4:Y:S01]  /*1e2f0*/  LDL R8, [R1+0x78] ;  /* 0x0000780001087983 */ /* 0x000f220000100800 */
[----:B------:R-:W-:-:S13]  /*1e300*/  ISETP.GE.AND P1, PT, R90, UR4, PT ;  /* 0x000000045a007c0c */ /* 0x000fda000bf26270 */
[----:B--23--:R-:W-:-:S04]  /*1e310*/  @!P1 LEA R2, P0, R90, R14, 0x1 ;  /* 0x0000000e5a029211 */ /* 0x00cfc800078008ff */
[----:B----4-:R-:W-:Y:S02]  /*1e320*/  @!P1 LEA.HI.X R3, R90, R0, R9, 0x1, P0 ;  /* 0x000000005a039211 */ /* 0x010fe400000f0c09 */
[----:B------:R-:W-:-:S03]  /*1e330*/  ISETP.GE.AND P0, PT, R8, UR4, PT ;  /* 0x0000000408007c0c */ /* 0x000fc6000bf06270 */
[----:B-----5:R0:W-:Y:S10]  /*1e340*/  @!P1 ST.E.128 desc[UR60][R2.64], R36 ;  /* 0x0000002402009985 */ /* 0x0201f4000c101d3c */
[----:B------:R-:W-:Y:S05]  /*1e350*/  @P0 BRA `(.L_x_498) ;  /* 0x0000001c00440947 */ /* 0x000fea0003800000 */
[----:B------:R-:W2:Y:S01]  /*1e360*/  LDL R9, [R1+0xac] ;  /* 0x0000ac0001097983 */ /* 0x000ea20000100800 */
[----:B------:R-:W-:-:S04]  /*1e370*/  LEA R14, P0, R8, R14, 0x1 ;  /* 0x0000000e080e7211 */ /* 0x000fc800078008ff */
[----:B--2---:R-:W-:-:S05]  /*1e380*/  LEA.HI.X R15, R8, R0, R9, 0x1, P0 ;  /* 0x00000000080f7211 */ /* 0x004fca00000f0c09 */
[----:B------:R1:W-:Y:S01]  /*1e390*/  ST.E.128 desc[UR60][R14.64], R4 ;  /* 0x000000040e007985 */ /* 0x0003e2000c101d3c */
[----:B------:R-:W-:Y:S05]  /*1e3a0*/  BRA `(.L_x_498) ;  /* 0x0000001c00307947 */ /* 0x000fea0003800000 */
.L_x_487:
[----:B------:R-:W2:Y:S01]  /*1e3b0*/  LDL R120, [R1+0x64] ;  /* 0x0000640001787983 */ /* 0x000ea20000100800 */
[----:B------:R-:W1:Y:S01]  /*1e3c0*/  @P1 LDC R12, c[0x0][0xbec] ;  /* 0x0002fb00ff0c1b82 */ /* 0x000e620000000800 */
[----:B------:R-:W-:-:S07]  /*1e3d0*/  ULDC.64 UR4, c[0x0][0xb08] ;  /* 0x0002c20000047ab9 */ /* 0x000fce0000000a00 */
[----:B------:R-:W3:Y:S01]  /*1e3e0*/  @P1 LDC R15, c[0x0][0xbf0] ;  /* 0x0002fc00ff0f1b82 */ /* 0x000ee20000000800 */
[----:B------:R-:W4:Y:S01]  /*1e3f0*/  LDL R119, [R1+0x98] ;  /* 0x0000980001777983 */ /* 0x000f220000100800 */
[----:B0-----:R-:W-:Y:S01]  /*1e400*/  IMAD R10, R84, UR4, RZ ;  /* 0x00000004540a7c24 */ /* 0x001fe2000f8e02ff */
[----:B------:R-:W-:Y:S01]  /*1e410*/  ULDC.64 UR6, c[0x0][0xb30] ;  /* 0x0002cc0000067ab9 */ /* 0x000fe20000000a00 */
[----:B------:R-:W-:-:S04]  /*1e420*/  IMAD.WIDE.U32 R8, R85, UR4, RZ ;  /* 0x0000000455087c25 */ /* 0x000fc8000f8e00ff */
[----:B------:R-:W-:Y:S01]  /*1e430*/  IMAD R85, R85, UR5, R10 ;  /* 0x0000000555557c24 */ /* 0x000fe2000f8e020a */
[----:B------:R-:W-:Y:S01]  /*1e440*/  ULDC.64 UR4, c[0x0][0xb38] ;  /* 0x0002ce0000047ab9 */ /* 0x000fe20000000a00 */
[----:B------:R-:W-:Y:S02]  /*1e450*/  SHF.R.S32.HI R10, RZ, 0x1f, R93 ;  /* 0x0000001fff0a7819 */ /* 0x000fe4000001145d */
[----:B------:R-:W-:Y:S02]  /*1e460*/  IMAD.IADD R9, R9, 0x1, R85 ;  /* 0x0000000109097824 */ /* 0x000fe400078e0255 */
[----:B------:R-:W-:-:S04]  /*1e470*/  IMAD.WIDE.U32 R8, R88, UR4, R8 ;  /* 0x0000000458087c25 */ /* 0x000fc8000f8e0008 */
[----:B------:R-:W-:Y:S01]  /*1e480*/  IMAD R9, R88, UR5, R9 ;  /* 0x0000000558097c24 */ /* 0x000fe2000f8e0209 */
[----:B------:R-:W-:Y:S02]  /*1e490*/  ULDC.64 UR4, c[0x0][0xb40] ;  /* 0x0002d00000047ab9 */ /* 0x000fe40000000a00 */
[----:B------:R-:W-:Y:S02]  /*1e4a0*/  IMAD R10, R10, UR4, RZ ;  /* 0x000000040a0a7c24 */ /* 0x000fe4000f8e02ff */
[----:B-1----:R-:W-:-:S04]  /*1e4b0*/  @P1 IMAD.HI.U32 R12, R37, R12, RZ ;  /* 0x0000000c250c1227 */ /* 0x002fc800078e00ff */
[C---:B------:R-:W-:Y:S02]  /*1e4c0*/  IMAD R13, R93.reuse, UR5, R10 ;  /* 0x000000055d0d7c24 */ /* 0x040fe4000f8e020a */
[----:B------:R-:W-:Y:S01]  /*1e4d0*/  IMAD.WIDE.U32 R8, R93, UR4, R8 ;  /* 0x000000045d087c25 */ /* 0x000fe2000f8e0008 */
[----:B------:R-:W-:-:S03]  /*1e4e0*/  ULDC.64 UR4, c[0x0][0xb48] ;  /* 0x0002d20000047ab9 */ /* 0x000fc60000000a00 */
[----:B------:R-:W-:Y:S01]  /*1e4f0*/  IMAD.MOV.U32 R11, RZ, RZ, R37 ;  /* 0x000000ffff0b7224 */ /* 0x000fe200078e0025 */
[----:B---3--:R-:W-:Y:S02]  /*1e500*/  @P1 SHF.R.U32.HI R11, RZ, R15, R12 ;  /* 0x0000000fff0b1219 */ /* 0x008fe4000001160c */
[----:B------:R-:W-:Y:S02]  /*1e510*/  IADD3 R9, R9, R13, RZ ;  /* 0x0000000d09097210 */ /* 0x000fe40007ffe0ff */
[--C-:B------:R-:W-:Y:S01]  /*1e520*/  SHF.R.S32.HI R10, RZ, 0x1f, R11.reuse ;  /* 0x0000001fff0a7819 */ /* 0x100fe2000001140b */
[----:B------:R-:W-:Y:S02]  /*1e530*/  IMAD.MOV R13, RZ, RZ, -R11 ;  /* 0x000000ffff0d7224 */ /* 0x000fe400078e0a0b */
[----:B------:R-:W-:-:S04]  /*1e540*/  IMAD.WIDE.U32 R8, R86, UR4, R8 ;  /* 0x0000000456087c25 */ /* 0x000fc8000f8e0008 */
[----:B------:R-:W-:Y:S02]  /*1e550*/  IMAD R13, R2, R13, R37 ;  /* 0x0000000d020d7224 */ /* 0x000fe400078e0225 */
[----:B------:R-:W-:Y:S02]  /*1e560*/  IMAD R10, R10, UR6, RZ ;  /* 0x000000060a0a7c24 */ /* 0x000fe4000f8e02ff */
[----:B------:R-:W-:Y:S01]  /*1e570*/  IMAD R9, R86, UR5, R9 ;  /* 0x0000000556097c24 */ /* 0x000fe2000f8e0209 */
[----:B------:R-:W-:Y:S01]  /*1e580*/  SHF.R.S32.HI R2, RZ, 0x1f, R13 ;  /* 0x0000001fff027819 */ /* 0x000fe2000001140d */
[C---:B------:R-:W-:Y:S01]  /*1e590*/  IMAD R15, R11.reuse, UR7, R10 ;  /* 0x000000070b0f7c24 */ /* 0x040fe2000f8e020a */
[----:B------:R-:W-:Y:S01]  /*1e5a0*/  ULDC.64 UR4, c[0x0][0xb28] ;  /* 0x0002ca0000047ab9 */ /* 0x000fe20000000a00 */
[----:B------:R-:W-:-:S04]  /*1e5b0*/  IMAD.WIDE.U32 R8, R11, UR6, R8 ;  /* 0x000000060b087c25 */ /* 0x000fc8000f8e0008 */
[----:B------:R-:W-:Y:S02]  /*1e5c0*/  IMAD R2, R2, UR4, RZ ;  /* 0x0000000402027c24 */ /* 0x000fe4000f8e02ff */
[----:B------:R-:W-:Y:S02]  /*1e5d0*/  IMAD.IADD R9, R9, 0x1, R15 ;  /* 0x0000000109097824 */ /* 0x000fe400078e020f */
[----:B------:R-:W-:Y:S02]  /*1e5e0*/  VIADD R10, R16, 0x2e820 ;  /* 0x0002e820100a7836 */ /* 0x000fe40000000000 */
[C---:B------:R-:W-:Y:S02]  /*1e5f0*/  IMAD R11, R13.reuse, UR5, R2 ;  /* 0x000000050d0b7c24 */ /* 0x040fe4000f8e0202 */
[----:B------:R-:W-:Y:S01]  /*1e600*/  IMAD.WIDE.U32 R8, R13, UR4, R8 ;  /* 0x000000040d087c25 */ /* 0x000fe2000f8e0008 */
[----:B------:R-:W-:Y:S01]  /*1e610*/  ULDC.64 UR4, c[0x0][0xb00] ;  /* 0x0002c00000047ab9 */ /* 0x000fe20000000a00 */
[----:B------:R-:W-:-:S02]  /*1e620*/  PRMT R10, RZ, 0x654, R10 ;  /* 0x00000654ff0a7816 */ /* 0x000fc4000000000a */
[----:B------:R-:W-:Y:S01]  /*1e630*/  IMAD.IADD R9, R9, 0x1, R11 ;  /* 0x0000000109097824 */ /* 0x000fe200078e020b */
[C---:B------:R-:W-:Y:S01]  /*1e640*/  LEA R2, P0, R8.reuse, UR4, 0x2 ;  /* 0x0000000408027c11 */ /* 0x040fe2000f8010ff */
[----:B------:R-:W-:Y:S01]  /*1e650*/  UMOV UR4, 0xffffffff ;  /* 0xffffffff00047882 */ /* 0x000fe20000000000 */
[----:B------:R0:W-:Y:S02]  /*1e660*/  SYNCS.ARRIVE.TRANS64.RED.A1T0 RZ, [R10+URZ], RZ ;  /* 0x000000ff0aff79a7 */ /* 0x0001e4000810043f */
[----:B------:R-:W-:Y:S01]  /*1e670*/  LEA.HI.X R8, R8, UR5, R9, 0x2, P0 ;  /* 0x0000000508087c11 */ /* 0x000fe200080f1409 */
[C---:B--2---:R-:W-:Y:S01]  /*1e680*/  VIADD R101, R120.reuse, 0x10 ;  /* 0x0000001078657836 */ /* 0x044fe20000000000 */
[C---:B------:R-:W-:Y:S01]  /*1e690*/  IADD3 R98, R120.reuse, 0x8, RZ ;  /* 0x0000000878627810 */ /* 0x040fe20007ffe0ff */
[C---:B------:R-:W-:Y:S01]  /*1e6a0*/  VIADD R104, R120.reuse, 0x18 ;  /* 0x0000001878687836 */ /* 0x040fe20000000000 */
[C---:B------:R-:W-:Y:S01]  /*1e6b0*/  IADD3 R88, R120.reuse, 0x30, RZ ;  /* 0x0000003078587810 */ /* 0x040fe20007ffe0ff */
[C---:B------:R-:W-:Y:S01]  /*1e6c0*/  VIADD R117, R120.reuse, 0x20 ;  /* 0x0000002078757836 */ /* 0x040fe20000000000 */
[C---:B------:R-:W-:Y:S01]  /*1e6d0*/  IADD3 R37, R120.reuse, 0x58, RZ ;  /* 0x0000005878257810 */ /* 0x040fe20007ffe0ff */
[----:B------:R-:W-:-:S02]  /*1e6e0*/  VIADD R92, R120, 0x28 ;  /* 0x00000028785c7836 */ /* 0x000fc40000000000 */
[C---:B------:R-:W-:Y:S02]  /*1e6f0*/  VIADD R91, R120.reuse, 0x38 ;  /* 0x00000038785b7836 */ /* 0x040fe40000000000 */
[C---:B------:R-:W-:Y:S02]  /*1e700*/  VIADD R85, R120.reuse, 0x40 ;  /* 0x0000004078557836 */ /* 0x040fe40000000000 */
[C---:B------:R-:W-:Y:S02]  /*1e710*/  VIADD R69, R120.reuse, 0x48 ;  /* 0x0000004878457836 */ /* 0x040fe40000000000 */
[C---:B------:R-:W-:Y:S02]  /*1e720*/  VIADD R39, R120.reuse, 0x50 ;  /* 0x0000005078277836 */ /* 0x040fe40000000000 */
[C---:B------:R-:W-:Y:S02]  /*1e730*/  VIADD R35, R120.reuse, 0x60 ;  /* 0x0000006078237836 */ /* 0x040fe40000000000 */
[----:B------:R-:W-:-:S02]  /*1e740*/  VIADD R33, R120, 0x68 ;  /* 0x0000006878217836 */ /* 0x000fc40000000000 */
[----:B------:R-:W-:Y:S01]  /*1e750*/  VIADD R31, R120, 0x70 ;  /* 0x00000070781f7836 */ /* 0x000fe20000000000 */
[----:B----4-:R-:W-:Y:S02]  /*1e760*/  SHF.R.S32.HI R28, RZ, 0x1f, R119 ;  /* 0x0000001fff1c7819 */ /* 0x010fe40000011477 */
[----:B------:R-:W-:Y:S02]  /*1e770*/  SHF.R.S32.HI R100, RZ, 0x1f, R98 ;  /* 0x0000001fff647819 */ /* 0x000fe40000011462 */
[----:B------:R-:W-:Y:S02]  /*1e780*/  SHF.R.S32.HI R102, RZ, 0x1f, R101 ;  /* 0x0000001fff667819 */ /* 0x000fe40000011465 */
[----:B------:R-:W-:Y:S02]  /*1e790*/  SHF.R.S32.HI R105, RZ, 0x1f, R104 ;  /* 0x0000001fff697819 */ /* 0x000fe40000011468 */
[----:B------:R-:W-:Y:S02]  /*1e7a0*/  SHF.R.S32.HI R118, RZ, 0x1f, R117 ;  /* 0x0000001fff767819 */ /* 0x000fe40000011475 */
[----:B------:R-:W-:-:S02]  /*1e7b0*/  SHF.R.S32.HI R93, RZ, 0x1f, R92 ;  /* 0x0000001fff5d7819 */ /* 0x000fc4000001145c */
[----:B------:R-:W-:Y:S02]  /*1e7c0*/  SHF.R.S32.HI R90, RZ, 0x1f, R88 ;  /* 0x0000001fff5a7819 */ /* 0x000fe40000011458 */
[----:B------:R-:W-:Y:S02]  /*1e7d0*/  SHF.R.S32.HI R86, RZ, 0x1f, R91 ;  /* 0x0000001fff567819 */ /* 0x000fe4000001145b */
[----:B------:R-:W-:Y:S02]  /*1e7e0*/  SHF.R.S32.HI R84, RZ, 0x1f, R85 ;  /* 0x0000001fff547819 */ /* 0x000fe40000011455 */
[----:B------:R-:W-:Y:S02]  /*1e7f0*/  SHF.R.S32.HI R68, RZ, 0x1f, R69 ;  /* 0x0000001fff447819 */ /* 0x000fe40000011445 */
[----:B------:R-:W-:Y:S02]  /*1e800*/  SHF.R.S32.HI R36, RZ, 0x1f, R39 ;  /* 0x0000001fff247819 */ /* 0x000fe40000011427 */
[----:B------:R-:W-:-:S02]  /*1e810*/  SHF.R.S32.HI R38, RZ, 0x1f, R37 ;  /* 0x0000001fff267819 */ /* 0x000fc40000011425 */
[----:B------:R-:W-:Y:S02]  /*1e820*/  SHF.R.S32.HI R34, RZ, 0x1f, R35 ;  /* 0x0000001fff227819 */ /* 0x000fe40000011423 */
[----:B------:R-:W-:Y:S02]  /*1e830*/  SHF.R.S32.HI R32, RZ, 0x1f, R33 ;  /* 0x0000001fff207819 */ /* 0x000fe40000011421 */
[----:B------:R-:W-:Y:S01]  /*1e840*/  SHF.R.S32.HI R30, RZ, 0x1f, R31 ;  /* 0x0000001fff1e7819 */ /* 0x000fe2000001141f */
[----:B0-----:R-:W-:Y:S06]  /*1e850*/  BRA.DIV UR4, `(.L_x_499) ;  /* 0x000000b204087947 */ /* 0x001fec000b800000 */
[----:B------:R0:W1:Y:S04]  /*1e860*/  SHFL.IDX PT, R9, R8, RZ, 0x1c1f ;  /* 0x001c1fff08097589 */ /* 0x00006800000e0000 */
[----:B------:R0:W2:Y:S02]  /*1e870*/  SHFL.IDX PT, R14, R2, RZ, 0x1c1f ;  /* 0x001c1fff020e7589 */ /* 0x0000a400000e0000 */
.L_x_746:
[----:B------:R-:W-:Y:S01]  /*1e880*/  ISETP.GE.AND P0, PT, R27, R80, PT ;  /* 0x000000501b00720c */ /* 0x000fe20003f06270 */
[----:B------:R-:W-:-:S12]  /*1e890*/  BSSY B1, `(.L_x_500) ;  /* 0x000004e000017945 */ /* 0x000fd80003800000 */
[----:B------:R-:W-:Y:S05]  /*1e8a0*/  @P0 BRA `(.L_x_501) ;  /* 0x0000000400300947 */ /* 0x000fea0003800000 */
[----:B------:R-:W-:Y:S02]  /*1e8b0*/  ULDC UR4, c[0x0][0xac8] ;  /* 0x0002b20000047ab9 */ /* 0x000fe40000000800 */
[----:B------:R-:W-:Y:S02]  /*1e8c0*/  ISETP.GE.AND P0, PT, R120, UR4, PT ;  /* 0x0000000478007c0c */ /* 0x000fe4000bf06270 */
[----:B------:R-:W-:Y:S02]  /*1e8d0*/  ISETP.GE.AND P3, PT, R98, UR4, PT ;  /* 0x0000000462007c0c */ /* 0x000fe4000bf66270 */
[----:B------:R-:W-:Y:S02]  /*1e8e0*/  ISETP.GE.AND P2, PT, R101, UR4, PT ;  /* 0x0000000465007c0c */ /* 0x000fe4000bf46270 */
[----:B------:R-:W-:-:S07]  /*1e8f0*/  ISETP.GE.AND P1, PT, R104, UR4, PT ;  /* 0x0000000468007c0c */ /* 0x000fce000bf26270 */
[----:B-1----:R-:W-:Y:S01]  /*1e900*/  @!P0 IMAD.MOV.U32 R15, RZ, RZ, R9 ;  /* 0x000000ffff0f8224 */ /* 0x002fe200078e0009 */
[----:B------:R-:W-:Y:S01]  /*1e910*/  @!P0 MOV R95, R3 ;  /* 0x00000003005f8202 */ /* 0x000fe20000000f00 */
[----:B------:R-:W-:Y:S01]  /*1e920*/  @!P3 IMAD.MOV.U32 R97, RZ, RZ, R5 ;  /* 0x000000ffff61b224 */ /* 0x000fe200078e0005 */
[-C--:B--2---:R-:W-:Y:S01]  /*1e930*/  @!P3 LEA R10, P4, R98, R14.reuse, 0x2 ;  /* 0x0000000e620ab211 */ /* 0x084fe200078810ff */
[----:B------:R-:W-:Y:S02]  /*1e940*/  @!P0 IMAD.WIDE R12, R120, 0x4, R14 ;  /* 0x00000004780c8825 */ /* 0x000fe400078e020e */
[----:B------:R-:W-:Y:S02]  /*1e950*/  @!P1 LEA R26, P5, R104, R14, 0x2 ;  /* 0x0000000e681a9211 */ /* 0x000fe400078a10ff */
[----:B------:R-:W-:Y:S01]  /*1e960*/  @!P3 LEA.HI.X R11, R98, R9, R100, 0x2, P4 ;  /* 0x00000009620bb211 */ /* 0x000fe200020f1464 */
[----:B------:R1:W-:Y:S01]  /*1e970*/  @!P0 ST.E.64 desc[UR60][R12.64], R94 ;  /* 0x0000005e0c008985 */ /* 0x0003e2000c101b3c */
[----:B------:R-:W-:-:S02]  /*1e980*/  ISETP.GE.AND P0, PT, R117, UR4, PT ;  /* 0x0000000475007c0c */ /* 0x000fc4000bf06270 */
[C---:B------:R-:W-:Y:S01]  /*1e990*/  @!P2 LEA R24, P4, R101.reuse, R14, 0x2 ;  /* 0x0000000e6518a211 */ /* 0x040fe200078810ff */
[----:B------:R2:W-:Y:S01]  /*1e9a0*/  @!P3 ST.E.64 desc[UR60][R10.64], R96 ;  /* 0x000000600a00b985 */ /* 0x0005e2000c101b3c */
[----:B------:R-:W-:Y:S02]  /*1e9b0*/  ISETP.GE.AND P3, PT, R92, UR4, PT ;  /* 0x000000045c007c0c */ /* 0x000fe4000bf66270 */
[-C--:B------:R-:W-:Y:S02]  /*1e9c0*/  @!P2 LEA.HI.X R25, R101, R9.reuse, R102, 0x2, P4 ;  /* 0x000000096519a211 */ /* 0x080fe400020f1466 */
[----:B------:R-:W-:-:S03]  /*1e9d0*/  @!P1 LEA.HI.X R27, R104, R9, R105, 0x2, P5 ;  /* 0x00000009681b9211 */ /* 0x000fc600028f1469 */
[----:B------:R3:W-:Y:S01]  /*1e9e0*/  @!P2 ST.E.64 desc[UR60][R24.64], R110 ;  /* 0x0000006e1800a985 */ /* 0x0007e2000c101b3c */
[----:B------:R-:W-:Y:S02]  /*1e9f0*/  ISETP.GE.AND P2, PT, R88, UR4, PT ;  /* 0x0000000458007c0c */ /* 0x000fe4000bf46270 */
[-C--:B-1----:R-:W-:Y:S01]  /*1ea00*/  @!P0 LEA R12, P4, R117, R14.reuse, 0x2 ;  /* 0x0000000e750c8211 */ /* 0x082fe200078810ff */
[----:B------:R1:W-:Y:S01]  /*1ea10*/  @!P1 ST.E.64 desc[UR60][R26.64], R112 ;  /* 0x000000701a009985 */ /* 0x0003e2000c101b3c */
[----:B------:R-:W-:Y:S02]  /*1ea20*/  ISETP.GE.AND P1, PT, R91, UR4, PT ;  /* 0x000000045b007c0c */ /* 0x000fe4000bf26270 */
[----:B------:R-:W-:Y:S02]  /*1ea30*/  @!P0 LEA.HI.X R13, R117, R9, R118, 0x2, P4 ;  /* 0x00000009750d8211 */ /* 0x000fe400020f1476 */
[----:B--2---:R-:W-:-:S04]  /*1ea40*/  @!P3 LEA R10, P5, R92, R14, 0x2 ;  /* 0x0000000e5c0ab211 */ /* 0x004fc800078a10ff */
[----:B------:R-:W-:Y:S01]  /*1ea50*/  @!P3 LEA.HI.X R11, R92, R9, R93, 0x2, P5 ;  /* 0x000000095c0bb211 */ /* 0x000fe200028f145d */
[----:B---3--:R-:W-:Y:S02]  /*1ea60*/  @!P0 IMAD.MOV.U32 R24, RZ, RZ, R0 ;  /* 0x000000ffff188224 */ /* 0x008fe400078e0000 */
[----:B------:R-:W-:Y:S02]  /*1ea70*/  @!P0 IMAD.MOV.U32 R25, RZ, RZ, R115 ;  /* 0x000000ffff198224 */ /* 0x000fe400078e0073 */
[----:B-1----:R-:W-:-:S03]  /*1ea80*/  @!P1 LEA R26, P4, R91, R14, 0x2 ;  /* 0x0000000e5b1a9211 */ /* 0x002fc600078810ff */
[----:B------:R1:W-:Y:S01]  /*1ea90*/  @!P0 ST.E.64 desc[UR60][R12.64], R24 ;  /* 0x000000180c008985 */ /* 0x0003e2000c101b3c */
[----:B------:R-:W-:Y:S02]  /*1eaa0*/  ISETP.GE.AND P0, PT, R85, UR4, PT ;  /* 0x0000000455007c0c */ /* 0x000fe4000bf06270 */
[----:B------:R-:W-:Y:S01]  /*1eab0*/  @!P1 LEA.HI.X R27, R91, R9, R86, 0x2, P4 ;  /* 0x000000095b1b9211 */ /* 0x000fe200020f1456 */
[----:B-1----:R-:W-:Y:S01]  /*1eac0*/  @!P3 IMAD.MOV.U32 R12, RZ, RZ, R6 ;  /* 0x000000ffff0cb224 */ /* 0x002fe200078e0006 */
[----:B------:R-:W-:Y:S02]  /*1ead0*/  @!P3 MOV R13, R7 ;  /* 0x00000007000db202 */ /* 0x000fe40000000f00 */
[----:B------:R-:W-:-:S03]  /*1eae0*/  @!P2 LEA R6, P5, R88, R14, 0x2 ;  /* 0x0000000e5806a211 */ /* 0x000fc600078a10ff */
[----:B------:R1:W-:Y:S01]  /*1eaf0*/  @!P3 ST.E.64 desc[UR60][R10.64], R12 ;  /* 0x0000000c0a00b985 */ /* 0x0003e2000c101b3c */
[----:B------:R-:W-:Y:S02]  /*1eb00*/  @!P2 LEA.HI.X R7, R88, R9, R90, 0x2, P5 ;  /* 0x000000095807a211 */ /* 0x000fe400028f145a */
[----:B------:R-:W-:Y:S02]  /*1eb10*/  ISETP.GE.AND P3, PT, R69, UR4, PT ;  /* 0x0000000445007c0c */ /* 0x000fe4000bf66270 */
[----:B------:R-:W-:Y:S01]  /*1eb20*/  ISETP.GE.AND P5, PT, R39, UR4, PT ;  /* 0x0000000427007c0c */ /* 0x000fe2000bfa6270 */
[----:B-1----:R-:W-:Y:S02]  /*1eb30*/  @!P2 IMAD.MOV.U32 R10, RZ, RZ, R20 ;  /* 0x000000ffff0aa224 */ /* 0x002fe400078e0014 */
[----:B------:R-:W-:-:S08]  /*1eb40*/  @!P2 IMAD.MOV.U32 R11, RZ, RZ, R21 ;  /* 0x000000ffff0ba224 */ /* 0x000fd000078e0015 */
[-C--:B------:R-:W-:Y:S01]  /*1eb50*/  @!P3 LEA R12, P4, R69, R14.reuse, 0x2 ;  /* 0x0000000e450cb211 */ /* 0x080fe200078810ff */
[----:B------:R1:W-:Y:S01]  /*1eb60*/  @!P2 ST.E.64 desc[UR60][R6.64], R10 ;  /* 0x0000000a0600a985 */ /* 0x0003e2000c101b3c */
[-C--:B------:R-:W-:Y:S02]  /*1eb70*/  @!P0 LEA R20, P2, R85, R14.reuse, 0x2 ;  /* 0x0000000e55148211 */ /* 0x080fe400078410ff */
[-C--:B------:R-:W-:Y:S01]  /*1eb80*/  @!P3 LEA.HI.X R13, R69, R9.reuse, R68, 0x2, P4 ;  /* 0x00000009450db211 */ /* 0x080fe200020f1444 */
[----:B------:R-:W-:Y:S01]  /*1eb90*/  @!P1 ST.E.64 desc[UR60][R26.64], R40 ;  /* 0x000000281a009985 */ /* 0x000fe2000c101b3c */
[----:B------:R-:W-:Y:S02]  /*1eba0*/  @!P0 LEA.HI.X R21, R85, R9, R84, 0x2, P2 ;  /* 0x0000000955158211 */ /* 0x000fe400010f1454 */
[----:B------:R-:W-:Y:S02]  /*1ebb0*/  ISETP.GE.AND P1, PT, R37, UR4, PT ;  /* 0x0000000425007c0c */ /* 0x000fe4000bf26270 */
[----:B------:R-:W-:Y:S01]  /*1ebc0*/  @!P5 LEA R24, P2, R39, R14, 0x2 ;  /* 0x0000000e2718d211 */ /* 0x000fe200078410ff */
[----:B------:R-:W-:Y:S01]  /*1ebd0*/  @!P0 ST.E.64 desc[UR60][R20.64], R42 ;  /* 0x0000002a14008985 */ /* 0x000fe2000c101b3c */
[----:B------:R-:W-:-:S02]  /*1ebe0*/  ISETP.GE.AND P0, PT, R35, UR4, PT ;  /* 0x0000000423007c0c */ /* 0x000fc4000bf06270 */
[----:B------:R-:W-:Y:S01]  /*1ebf0*/  @!P5 LEA.HI.X R25, R39, R9, R36, 0x2, P2 ;  /* 0x000000092719d211 */ /* 0x000fe200010f1424 */
[----:B------:R2:W-:Y:S01]  /*1ec00*/  @!P3 ST.E.64 desc[UR60][R12.64], R44 ;  /* 0x0000002c0c00b985 */ /* 0x0005e2000c101b3c */
[----:B------:R-:W-:Y:S02]  /*1ec10*/  ISETP.GE.AND P3, PT, R33, UR4, PT ;  /* 0x0000000421007c0c */ /* 0x000fe4000bf66270 */
[----:B------:R-:W-:Y:S01]  /*1ec20*/  ISETP.GE.AND P4, PT, R119, UR4, PT ;  /* 0x0000000477007c0c */ /* 0x000fe2000bf86270 */
[----:B------:R3:W-:Y:S01]  /*1ec30*/  @!P5 ST.E.64 desc[UR60][R24.64], R46 ;  /* 0x0000002e1800d985 */ /* 0x0007e2000c101b3c */
[----:B------:R-:W-:Y:S02]  /*1ec40*/  ISETP.GE.AND P5, PT, R31, UR4, PT ;  /* 0x000000041f007c0c */ /* 0x000fe4000bfa6270 */
[----:B-1----:R-:W-:-:S04]  /*1ec50*/  @!P1 LEA R6, P2, R37, R14, 0x2 ;  /* 0x0000000e25069211 */ /* 0x002fc800078410ff */
[-C--:B------:R-:W-:Y:S02]  /*1ec60*/  @!P1 LEA.HI.X R7, R37, R9.reuse, R38, 0x2, P2 ;  /* 0x0000000925079211 */ /* 0x080fe400010f1426 */
[CC--:B------:R-:W-:Y:S01]  /*1ec70*/  @!P0 LEA R10, P2, R35.reuse, R14.reuse, 0x2 ;  /* 0x0000000e230a8211 */ /* 0x0c0fe200078410ff */
[----:B------:R-:W-:Y:S02]  /*1ec80*/  @!P3 IMAD.MOV.U32 R107, RZ, RZ, R53 ;  /* 0x000000ffff6bb224 */ /* 0x000fe400078e0035 */
[----:B------:R3:W-:Y:S01]  /*1ec90*/  @!P1 ST.E.64 desc[UR60][R6.64], R48 ;  /* 0x0000003006009985 */ /* 0x0007e2000c101b3c */
[----:B------:R-:W-:Y:S01]  /*1eca0*/  @!P0 LEA.HI.X R11, R35, R9, R34, 0x2, P2 ;  /* 0x00000009230b8211 */ /* 0x000fe200010f1422 */
[----:B------:R-:W-:Y:S01]  /*1ecb0*/  @!P5 IMAD.MOV.U32 R109, RZ, RZ, R87 ;  /* 0x000000ffff6dd224 */ /* 0x000fe200078e0057 */
[-C--:B--2---:R-:W-:Y:S02]  /*1ecc0*/  @!P3 LEA R12, P1, R33, R14.reuse, 0x2 ;  /* 0x0000000e210cb211 */ /* 0x084fe400078210ff */
[----:B------:R-:W-:Y:S01]  /*1ecd0*/  @!P4 MOV R115, R99 ;  /* 0x000000630073c202 */ /* 0x000fe20000000f00 */
[----:B------:R3:W-:Y:S01]  /*1ece0*/  @!P0 ST.E.64 desc[UR60][R10.64], R50 ;  /* 0x000000320a008985 */ /* 0x0007e2000c101b3c */
[----:B------:R-:W-:-:S02]  /*1ecf0*/  @!P5 LEA R20, P0, R31, R14, 0x2 ;  /* 0x0000000e1f14d211 */ /* 0x000fc400078010ff */
[----:B------:R-:W-:Y:S02]  /*1ed00*/  @!P4 LEA R14, P2, R119, R14, 0x2 ;  /* 0x0000000e770ec211 */ /* 0x000fe400078410ff */
[-C--:B------:R-:W-:Y:S02]  /*1ed10*/  @!P3 LEA.HI.X R13, R33, R9.reuse, R32, 0x2, P1 ;  /* 0x00000009210db211 */ /* 0x080fe400008f1420 */
[-C--:B------:R-:W-:Y:S02]  /*1ed20*/  @!P5 LEA.HI.X R21, R31, R9.reuse, R30, 0x2, P0 ;  /* 0x000000091f15d211 */ /* 0x080fe400000f141e */
[----:B------:R-:W-:Y:S01]  /*1ed30*/  @!P4 LEA.HI.X R15, R119, R9, R28, 0x2, P2 ;  /* 0x00000009770fc211 */ /* 0x000fe200010f141c */
[----:B------:R3:W-:Y:S04]  /*1ed40*/  @!P3 ST.E.64 desc[UR60][R12.64], R106 ;  /* 0x0000006a0c00b985 */ /* 0x0007e8000c101b3c */
[----:B------:R3:W-:Y:S04]  /*1ed50*/  @!P5 ST.E.64 desc[UR60][R20.64], R108 ;  /* 0x0000006c1400d985 */ /* 0x0007e8000c101b3c */
[----:B------:R3:W-:Y:S02]  /*1ed60*/  @!P4 ST.E.64 desc[UR60][R14.64], R114 ;  /* 0x000000720e00c985 */ /* 0x0007e4000c101b3c */
.L_x_501:
[----:B------:R-:W-:Y:S05]  /*1ed70*/  BSYNC B1 ;  /* 0x0000000000017941 */ /* 0x000fea0003800000 */
.L_x_500:
[----:B------:R-:W-:-:S03]  /*1ed80*/  UMOV UR4, 0xffffffff ;  /* 0xffffffff00047882 */ /* 0x000fc60000000000 */
[----:B------:R-:W-:Y:S05]  /*1ed90*/  BRA.DIV UR4, `(.L_x_502) ;  /* 0x000000aa04ec7947 */ /* 0x000fea000b800000 */
[----:B------:R4:W0:Y:S04]  /*1eda0*/  SHFL.IDX PT, R3, R8, 0x1, 0x1c1f ;  /* 0x003c1f0008037f89 */ /* 0x00082800000e0000 */
[----:B--23--:R4:W2:Y:S02]  /*1edb0*/  SHFL.IDX PT, R14, R2, 0x1, 0x1c1f ;  /* 0x003c1f00020e7f89 */ /* 0x00c8a400000e0000 */
.L_x_750:
[----:B------:R-:W-:-:S13]  /*1edc0*/  ISETP.GE.AND P0, PT, R29, R80, PT ;  /* 0x000000501d00720c */ /* 0x000fda0003f06270 */
[----:B------:R-:W-:Y:S05]  /*1edd0*/  @P0 BRA `(.L_x_498) ;  /* 0x0000001000a40947 */ /* 0x000fea0003800000 */
[----:B------:R-:W-:Y:S02]  /*1ede0*/  ULDC UR4, c[0x0][0xac8] ;  /* 0x0002b20000047ab9 */ /* 0x000fe40000000800 */
[----:B------:R-:W-:Y:S02]  /*1edf0*/  ISETP.GE.AND P2, PT, R98, UR4, PT ;  /* 0x0000000462007c0c */ /* 0x000fe4000bf46270 */
[----:B------:R-:W-:Y:S02]  /*1ee00*/  ISETP.GE.AND P1, PT, R101, UR4, PT ;  /* 0x0000000465007c0c */ /* 0x000fe4000bf26270 */
[----:B------:R-:W-:Y:S02]  /*1ee10*/  ISETP.GE.AND P0, PT, R104, UR4, PT ;  /* 0x0000000468007c0c */ /* 0x000fe4000bf06270 */
[----:B------:R-:W-:Y:S02]  /*1ee20*/  ISETP.GE.AND P3, PT, R120, UR4, PT ;  /* 0x0000000478007c0c */ /* 0x000fe4000bf66270 */
[----:B------:R-:W-:-:S05]  /*1ee30*/  ISETP.GE.AND P5, PT, R117, UR4, PT ;  /* 0x0000000475007c0c */ /* 0x000fca000bfa6270 */
[----:B0-2-4-:R-:W-:-:S04]  /*1ee40*/  @!P2 LEA R8, P4, R98, R14, 0x2 ;  /* 0x0000000e6208a211 */ /* 0x015fc800078810ff */
[-C--:B-1----:R-:W-:Y:S02]  /*1ee50*/  @!P2 LEA.HI.X R9, R98, R3.reuse, R100, 0x2, P4 ;  /* 0x000000036209a211 */ /* 0x082fe400020f1464 */
[CC--:B------:R-:W-:Y:S01]  /*1ee60*/  @!P1 LEA R10, P4, R101.reuse, R14.reuse, 0x2 ;  /* 0x0000000e650a9211 */ /* 0x0c0fe200078810ff */
[----:B------:R-:W-:Y:S02]  /*1ee70*/  @!P3 IMAD.MOV.U32 R2, RZ, RZ, R14 ;  /* 0x000000ffff02b224 */ /* 0x000fe400078e000e */
[----:B------:R-:W-:Y:S01]  /*1ee80*/  @!P3 IMAD.MOV.U32 R53, RZ, RZ, R89 ;  /* 0x000000ffff35b224 */ /* 0x000fe200078e0059 */
[----:B------:R-:W-:Y:S01]  /*1ee90*/  @!P1 LEA.HI.X R11, R101, R3, R102, 0x2, P4 ;  /* 0x00000003650b9211 */ /* 0x000fe200020f1466 */
[----:B------:R-:W-:Y:S01]  /*1eea0*/  @!P3 IMAD.WIDE R6, R120, 0x4, R2 ;  /* 0x000000047806b825 */ /* 0x000fe200078e0202 */
[----:B------:R-:W-:-:S03]  /*1eeb0*/  @!P0 LEA R12, P4, R104, R14, 0x2 ;  /* 0x0000000e680c8211 */ /* 0x000fc600078810ff */
[----:B------:R-:W-:Y:S01]  /*1eec0*/  @!P2 IMAD.MOV.U32 R102, RZ, RZ, R54 ;  /* 0x000000ffff66a224 */ /* 0x000fe200078e0036 */
[-C--:B------:R-:W-:Y:S01]  /*1eed0*/  @!P0 LEA.HI.X R13, R104, R3.reuse, R105, 0x2, P4 ;  /* 0x00000003680d8211 */ /* 0x080fe200020f1469 */
[----:B------:R-:W-:Y:S01]  /*1eee0*/  @!P3 ST.E.64 desc[UR60][R6.64], R52 ;  /* 0x000000340600b985 */ /* 0x000fe2000c101b3c */
[C---:B------:R-:W-:Y:S01]  /*1eef0*/  @!P5 LEA R20, P4, R117.reuse, R14, 0x2 ;  /* 0x0000000e7514d211 */ /* 0x040fe200078810ff */
[----:B------:R-:W-:Y:S01]  /*1ef00*/  @!P1 IMAD.MOV.U32 R54, RZ, RZ, R56 ;  /* 0x000000ffff369224 */ /* 0x000fe200078e0038 */
[----:B------:R-:W-:Y:S01]  /*1ef10*/  ISETP.GE.AND P3, PT, R88, UR4, PT ;  /* 0x0000000458007c0c */ /* 0x000fe2000bf66270 */
[----:B------:R0:W-:Y:S01]  /*1ef20*/  @!P2 ST.E.64 desc[UR60][R8.64], R102 ;  /* 0x000000660800a985 */ /* 0x0001e2000c101b3c */
[----:B------:R-:W-:Y:S02]  /*1ef30*/  @!P5 LEA.HI.X R21, R117, R3, R118, 0x2, P4 ;  /* 0x000000037515d211 */ /* 0x000fe400020f1476 */
[----:B------:R-:W-:Y:S01]  /*1ef40*/  ISETP.GE.AND P4, PT, R92, UR4, PT ;  /* 0x000000045c007c0c */ /* 0x000fe2000bf86270 */
[----:B------:R1:W-:Y:S01]  /*1ef50*/  @!P1 ST.E.64 desc[UR60][R10.64], R54 ;  /* 0x000000360a009985 */ /* 0x0003e2000c101b3c */
[----:B------:R-:W-:Y:S01]  /*1ef60*/  @!P0 MOV R56, R58 ;  /* 0x0000003a00388202 */ /* 0x000fe20000000f00 */
[----:B------:R-:W-:Y:S01]  /*1ef70*/  @!P5 IMAD.MOV.U32 R58, RZ, RZ, R60 ;  /* 0x000000ffff3ad224 */ /* 0x000fe200078e003c */
[----:B------:R-:W-:-:S02]  /*1ef80*/  ISETP.GE.AND P2, PT, R91, UR4, PT ;  /* 0x000000045b007c0c */ /* 0x000fc4000bf46270 */
[----:B------:R-:W-:Y:S01]  /*1ef90*/  ISETP.GE.AND P1, PT, R85, UR4, PT ;  /* 0x0000000455007c0c */ /* 0x000fe2000bf26270 */
[----:B------:R2:W-:Y:S02]  /*1efa0*/  @!P0 ST.E.64 desc[UR60][R12.64], R56 ;  /* 0x000000380c008985 */ /* 0x0005e4000c101b3c */
[----:B------:R-:W-:Y:S02]  /*1efb0*/  @!P3 IMAD.MOV.U32 R5, RZ, RZ, R63 ;  /* 0x000000ffff05b224 */ /* 0x000fe400078e003f */
[----:B------:R-:W-:Y:S01]  /*1efc0*/  @!P5 ST.E.64 desc[UR60][R20.64], R58 ;  /* 0x0000003a1400d985 */ /* 0x000fe2000c101b3c */
[-C--:B0-----:R-:W-:Y:S01]  /*1efd0*/  @!P3 LEA R8, P5, R88, R14.reuse, 0x2 ;  /* 0x0000000e5808b211 */ /* 0x081fe200078a10ff */
[----:B------:R-:W-:Y:S01]  /*1efe0*/  @!P4 IMAD.MOV.U32 R60, RZ, RZ, R62 ;  /* 0x000000ffff3cc224 */ /* 0x000fe200078e003e */
[----:B------:R-:W-:Y:S02]  /*1eff0*/  @!P4 LEA R6, P0, R92, R14, 0x2 ;  /* 0x0000000e5c06c211 */ /* 0x000fe400078010ff */
[----:B------:R-:W-:-:S02]  /*1f000*/  @!P3 LEA.HI.X R9, R88, R3, R90, 0x2, P5 ;  /* 0x000000035809b211 */ /* 0x000fc400028f145a */
[-C--:B------:R-:W-:Y:S02]  /*1f010*/  @!P4 LEA.HI.X R7, R92, R3.reuse, R93, 0x2, P0 ;  /* 0x000000035c07c211 */ /* 0x080fe400000f145d */
[----:B------:R-:W-:Y:S02]  /*1f020*/  ISETP.GE.AND P0, PT, R69, UR4, PT ;  /* 0x0000000445007c0c */ /* 0x000fe4000bf06270 */
[-C--:B-1----:R-:W-:Y:S01]  /*1f030*/  @!P2 LEA R10, P5, R91, R14.reuse, 0x2 ;  /* 0x0000000e5b0aa211 */ /* 0x082fe200078a10ff */
[----:B------:R0:W-:Y:S01]  /*1f040*/  @!P4 ST.E.64 desc[UR60][R6.64], R60 ;  /* 0x0000003c0600c985 */ /* 0x0001e2000c101b3c */
[----:B------:R-:W-:Y:S02]  /*1f050*/  ISETP.GE.AND P4, PT, R39, UR4, PT ;  /* 0x0000000427007c0c */ /* 0x000fe4000bf86270 */
[----:B------:R-:W-:Y:S01]  /*1f060*/  @!P2 LEA.HI.X R11, R91, R3, R86, 0x2, P5 ;  /* 0x000000035b0ba211 */ /* 0x000fe200028f1456 */
[----:B------:R1:W-:Y:S01]  /*1f070*/  @!P3 ST.E.64 desc[UR60][R8.64], R4 ;  /* 0x000000040800b985 */ /* 0x0003e2000c101b3c */
[----:B--2---:R-:W-:-:S02]  /*1f080*/  @!P1 LEA R12, P5, R85, R14, 0x2 ;  /* 0x0000000e550c9211 */ /* 0x004fc400078a10ff */
[----:B------:R-:W-:Y:S01]  /*1f090*/  ISETP.GE.AND P3, PT, R37, UR4, PT ;  /* 0x0000000425007c0c */ /* 0x000fe2000bf66270 */
[----:B------:R2:W-:Y:S01]  /*1f0a0*/  @!P2 ST.E.64 desc[UR60][R10.64], R64 ;  /* 0x000000400a00a985 */ /* 0x0005e2000c101b3c */
[-C--:B------:R-:W-:Y:S02]  /*1f0b0*/  @!P1 LEA.HI.X R13, R85, R3.reuse, R84, 0x2, P5 ;  /* 0x00000003550d9211 */ /* 0x080fe400028f1454 */
[----:B------:R-:W-:Y:S02]  /*1f0c0*/  @!P0 LEA R24, P5, R69, R14, 0x2 ;  /* 0x0000000e45188211 */ /* 0x000fe400078a10ff */
[----:B------:R-:W-:Y:S01]  /*1f0d0*/  ISETP.GE.AND P2, PT, R35, UR4, PT ;  /* 0x0000000423007c0c */ /* 0x000fe2000bf46270 */
[----:B------:R3:W-:Y:S01]  /*1f0e0*/  @!P1 ST.E.64 desc[UR60][R12.64], R66 ;  /* 0x000000420c009985 */ /* 0x0007e2000c101b3c */
[----:B------:R-:W-:Y:S02]  /*1f0f0*/  @!P0 LEA.HI.X R25, R69, R3, R68, 0x2, P5 ;  /* 0x0000000345198211 */ /* 0x000fe400028f1444 */
[----:B------:R-:W-:-:S02]  /*1f100*/  ISETP.GE.AND P1, PT, R33, UR4, PT ;  /* 0x0000000421007c0c */ /* 0x000fc4000bf26270 */
[-C--:B0-----:R-:W-:Y:S01]  /*1f110*/  @!P4 LEA R6, P5, R39, R14.reuse, 0x2 ;  /* 0x0000000e2706c211 */ /* 0x081fe200078a10ff */
[----:B------:R0:W-:Y:S01]  /*1f120*/  @!P0 ST.E.64 desc[UR60][R24.64], R70 ;  /* 0x0000004618008985 */ /* 0x0001e2000c101b3c */
[-C--:B-1----:R-:W-:Y:S02]  /*1f130*/  @!P3 LEA R4, P0, R37, R14.reuse, 0x2 ;  /* 0x0000000e2504b211 */ /* 0x082fe400078010ff */
[-C--:B------:R-:W-:Y:S02]  /*1f140*/  @!P4 LEA.HI.X R7, R39, R3.reuse, R36, 0x2, P5 ;  /* 0x000000032707c211 */ /* 0x080fe400028f1424 */
[----:B------:R-:W-:Y:S01]  /*1f150*/  ISETP.GE.AND P5, PT, R31, UR4, PT ;  /* 0x000000041f007c0c */ /* 0x000fe2000bfa6270 */
[----:B------:R-:W-:Y:S01]  /*1f160*/  @!P2 IMAD.MOV.U32 R117, RZ, RZ, R81 ;  /* 0x000000ffff75a224 */ /* 0x000fe200078e0051 */
[----:B------:R-:W-:Y:S01]  /*1f170*/  @!P3 LEA.HI.X R5, R37, R3, R38, 0x2, P0 ;  /* 0x000000032505b211 */ /* 0x000fe200000f1426 */
[----:B------:R0:W-:Y:S01]  /*1f180*/  @!P4 ST.E.64 desc[UR60][R6.64], R72 ;  /* 0x000000480600c985 */ /* 0x0001e2000c101b3c */
[----:B------:R-:W-:-:S03]  /*1f190*/  @!P2 LEA R8, P0, R35, R14, 0x2 ;  /* 0x0000000e2308a211 */ /* 0x000fc600078010ff */
[----:B------:R0:W-:Y:S01]  /*1f1a0*/  @!P3 ST.E.64 desc[UR60][R4.64], R78 ;  /* 0x0000004e0400b985 */ /* 0x0001e2000c101b3c */
[----:B------:R-:W-:Y:S02]  /*1f1b0*/  @!P2 LEA.HI.X R9, R35, R3, R34, 0x2, P0 ;  /* 0x000000032309a211 */ /* 0x000fe400000f1422 */
[----:B--2---:R-:W-:-:S03]  /*1f1c0*/  @!P1 LEA R10, P0, R33, R14, 0x2 ;  /* 0x0000000e210a9211 */ /* 0x004fc600078010ff */
[----:B------:R0:W-:Y:S01]  /*1f1d0*/  @!P2 ST.E.64 desc[UR60][R8.64], R116 ;  /* 0x000000740800a985 */ /* 0x0001e2000c101b3c */
[----:B------:R-:W-:Y:S02]  /*1f1e0*/  @!P1 LEA.HI.X R11, R33, R3, R32, 0x2, P0 ;  /* 0x00000003210b9211 */ /* 0x000fe400000f1420 */
[----:B---3--:R-:W-:-:S03]  /*1f1f0*/  @!P5 LEA R12, P0, R31, R14, 0x2 ;  /* 0x0000000e1f0cd211 */ /* 0x008fc600078010ff */
[----:B------:R0:W-:Y:S01]  /*1f200*/  @!P1 ST.E.64 desc[UR60][R10.64], R82 ;  /* 0x000000520a009985 */ /* 0x0001e2000c101b3c */
[----:B------:R-:W-:Y:S02]  /*1f210*/  @!P5 LEA.HI.X R13, R31, R3, R30, 0x2, P0 ;  /* 0x000000031f0dd211 */ /* 0x000fe400000f141e */
[----:B------:R-:W-:-:S03]  /*1f220*/  ISETP.GE.AND P0, PT, R119, UR4, PT ;  /* 0x0000000477007c0c */ /* 0x000fc6000bf06270 */
[----:B------:R0:W-:Y:S10]  /*1f230*/  @!P5 ST.E.64 desc[UR60][R12.64], R74 ;  /* 0x0000004a0c00d985 */ /* 0x0001f4000c101b3c */
[----:B------:R-:W-:Y:S05]  /*1f240*/  @P0 BRA `(.L_x_498) ;  /* 0x0000000c00880947 */ /* 0x000fea0003800000 */
[----:B------:R-:W-:-:S04]  /*1f250*/  LEA R14, P0, R119, R14, 0x2 ;  /* 0x0000000e770e7211 */ /* 0x000fc800078010ff */
[----:B------:R-:W-:-:S05]  /*1f260*/  LEA.HI.X R15, R119, R3, R28, 0x2, P0 ;  /* 0x00000003770f7211 */ /* 0x000fca00000f141c */
[----:B------:R1:W-:Y:S01]  /*1f270*/  ST.E.64 desc[UR60][R14.64], R76 ;  /* 0x0000004c0e007985 */ /* 0x0003e2000c101b3c */
[----:B------:R-:W-:Y:S05]  /*1f280*/  BRA `(.L_x_498) ;  /* 0x0000000c00787947 */ /* 0x000fea0003800000 */
.L_x_484:
[----:B------:R-:W2:Y:S01]  /*1f290*/  LDL.LU R4, [R1+0x80] ;  /* 0x0000800001047983 */ /* 0x000ea20000300800 */
[----:B------:R-:W-:Y:S01]  /*1f2a0*/  ULDC.64 UR6, c[0x0][0xc08] ;  /* 0x0003020000067ab9 */ /* 0x000fe20000000a00 */
[----:B------:R-:W-:Y:S02]  /*1f2b0*/  ULDC.64 UR4, c[0x0][0xc00] ;  /* 0x0003000000047ab9 */ /* 0x000fe40000000a00 */
[----:B------:R-:W3:Y:S01]  /*1f2c0*/  LDL.LU R0, [R1+0x84] ;  /* 0x0000840001007983 */ /* 0x000ee20000300800 */
[----:B------:R-:W-:Y:S02]  /*1f2d0*/  ISETP.NE.U32.AND P1, PT, RZ, UR6, PT ;  /* 0x00000006ff007c0c */ /* 0x000fe4000bf25070 */
[----:B------:R-:W-:Y:S01]  /*1f2e0*/  ISETP.NE.U32.AND P0, PT, RZ, UR4, PT ;  /* 0x00000004ff007c0c */ /* 0x000fe2000bf05070 */
[----:B------:R-:W4:Y:S01]  /*1f2f0*/  S2R R6, SR_TID.X ;  /* 0x0000000000067919 */ /* 0x000f220000002100 */
[----:B------:R-:W-:Y:S02]  /*1f300*/  ISETP.NE.AND.EX P1, PT, RZ, UR7, PT, P1 ;  /* 0x00000007ff007c0c */ /* 0x000fe4000bf25310 */
[----:B------:R-:W-:-:S02]  /*1f310*/  ISETP.NE.AND.EX P0, PT, RZ, UR5, PT, P0 ;  /* 0x00000005ff007c0c */ /* 0x000fc4000bf05300 */
[----:B------:R-:W-:Y:S02]  /*1f320*/  MOV R13, RZ ;  /* 0x000000ff000d7202 */ /* 0x000fe40000000f00 */
[----:B--2---:R-:W-:Y:S01]  /*1f330*/  IADD3 R2, P2, R4, UR4, RZ ;  /* 0x0000000404027c10 */ /* 0x004fe2000ff5e0ff */
[----:B------:R-:W-:-:S03]  /*1f340*/  ULDC UR4, c[0x0][0xa88] ;  /* 0x0002a20000047ab9 */ /* 0x000fc60000000800 */
[----:B---3--:R-:W-:-:S03]  /*1f350*/  IADD3.X R3, R0, UR5, RZ, P2, !PT ;  /* 0x0000000500037c10 */ /* 0x008fc600097fe4ff */
[----:B------:R-:W-:Y:S01]  /*1f360*/  @P1 IADD3 R4, P2, R4, UR6, RZ ;  /* 0x0000000604041c10 */ /* 0x000fe2000ff5e0ff */
[----:B------:R-:W-:Y:S01]  /*1f370*/  IMAD.U32 R20, RZ, RZ, UR4 ;  /* 0x00000004ff147e24 */ /* 0x000fe2000f8e00ff */
[----:B------:R2:W5:Y:S02]  /*1f380*/  @P0 LDG.E R13, desc[UR60][R2.64] ;  /* 0x0000003c020d0981 */ /* 0x000564000c1e1900 */
[----:B------:R-:W-:Y:S01]  /*1f390*/  @P1 IADD3.X R5, R0, UR7, RZ, P2, !PT ;  /* 0x0000000700051c10 */ /* 0x000fe200097fe4ff */
[----:B----4-:R-:W-:-:S04]  /*1f3a0*/  VIADD R26, R6, 0xffffff80 ;  /* 0xffffff80061a7836 */ /* 0x010fc80000000000 */
[----:B------:R2:W5:Y:S01]  /*1f3b0*/  @P1 LDG.E R20, desc[UR60][R4.64] ;  /* 0x0000003c04141981 */ /* 0x000562000c1e1900 */
[----:B------:R-:W-:Y:S02]  /*1f3c0*/  ISETP.GT.AND P3, PT, R26, 0x7f, PT ;  /* 0x0000007f1a00780c */ /* 0x000fe40003f64270 */
[----:B------:R-:W-:Y:S01]  /*1f3d0*/  ISETP.GT.AND P2, PT, R124, 0x1, PT ;  /* 0x000000017c00780c */ /* 0x000fe20003f44270 */
[----:B------:R-:W-:-:S12]  /*1f3e0*/  @P1 BRA `(.L_x_503) ;  /* 0x0000000000101947 */ /* 0x000fd80003800000 */
[----:B------:R-:W-:Y:S05]  /*1f3f0*/  @!P0 BRA `(.L_x_503) ;  /* 0x00000000000c8947 */ /* 0x000fea0003800000 */
[----:B--2---:R-:W2:Y:S04]  /*1f400*/  LDG.E R5, desc[UR60][R2.64] ;  /* 0x0000003c02057981 */ /* 0x004ea8000c1e1900 */
[----:B-----5:R-:W2:Y:S02]  /*1f410*/  LDG.E R20, desc[UR60][R2.64+0x4] ;  /* 0x0000043c02147981 */ /* 0x020ea4000c1e1900 */
[----:B--2---:R-:W-:-:S07]  /*1f420*/  IMAD.IADD R20, R20, 0x1, -R5 ;  /* 0x0000000114147824 */ /* 0x004fce00078e0a05 */
.L_x_503:
[----:B------:R-:W3:Y:S04]  /*1f430*/  LDL.LU R0, [R1+0x8c] ;  /* 0x00008c0001007983 */ /* 0x000ee80000300800 */
[----:B--2---:R-:W2:Y:S01]  /*1f440*/  LDL.LU R2, [R1+0x74] ;  /* 0x0000740001027983 */ /* 0x004ea20000300800 */
[----:B------:R-:W-:Y:S01]  /*1f450*/  BSSY B1, `(.L_x_504) ;  /* 0x0000039000017945 */ /* 0x000fe20003800000 */
[----:B-----5:R-:W-:Y:S02]  /*1f460*/  SHF.R.S32.HI R12, RZ, 0x1f, R13 ;  /* 0x0000001fff0c7819 */ /* 0x020fe4000001140d */
[----:B---3--:R-:W-:Y:S02]  /*1f470*/  SEL R14, R0, RZ, !P0 ;  /* 0x000000ff000e7207 */ /* 0x008fe40004000000 */
[----:B--2---:R-:W-:Y:S01]  /*1f480*/  SEL R21, R2, RZ, !P0 ;  /* 0x000000ff02157207 */ /* 0x004fe20004000000 */
[----:B------:R-:W-:Y:S06]  /*1f490*/  @P3 BRA `(.L_x_505) ;  /* 0x0000000000d03947 */ /* 0x000fec0003800000 */
[----:B------:R-:W2:Y:S01]  /*1f4a0*/  LDL R0, [R1+0x90] ;  /* 0x0000900001007983 */ /* 0x000ea20000100800 */
[----:B------:R-:W3:Y:S02]  /*1f4b0*/  LDC R27, c[0x0][0xbe8] ;  /* 0x0002fa00ff1b7b82 */ /* 0x000ee40000000800 */
[----:B---3--:R-:W-:Y:S02]  /*1f4c0*/  IMAD R2, R20, R27, RZ ;  /* 0x0000001b14027224 */ /* 0x008fe400078e02ff */
[----:B--2---:R-:W-:-:S05]  /*1f4d0*/  IMAD R0, R0, 0x80, R6 ;  /* 0x0000008000007824 */ /* 0x004fca00078e0206 */
[----:B------:R-:W-:-:S04]  /*1f4e0*/  IADD3 R25, R0, -0x80, RZ ;  /* 0xffffff8000197810 */ /* 0x000fc80007ffe0ff */
[----:B------:R-:W-:-:S13]  /*1f4f0*/  ISETP.GE.AND P0, PT, R25, R2, PT ;  /* 0x000000021900720c */ /* 0x000fda0003f06270 */
[----:B------:R-:W-:Y:S05]  /*1f500*/  @P0 BRA `(.L_x_505) ;  /* 0x0000000000b40947 */ /* 0x000fea0003800000 */
[----:B------:R-:W2:Y:S01]  /*1f510*/  LDL R10, [R1+0x60] ;  /* 0x00006000010a7983 */ /* 0x000ea20000100800 */
[----:B------:R-:W-:Y:S01]  /*1f520*/  IMAD.MOV.U32 R0, RZ, RZ, 0x9b8 ;  /* 0x000009b8ff007424 */ /* 0x000fe200078e00ff */
[----:B------:R-:W-:Y:S01]  /*1f530*/  ISETP.GT.AND P3, PT, R124, 0x1, PT ;  /* 0x000000017c00780c */ /* 0x000fe20003f64270 */
[----:B------:R-:W3:Y:S01]  /*1f540*/  LDC.64 R28, c[0x0][0xba8] ;  /* 0x0002ea00ff1c7b82 */ /* 0x000ee20000000a00 */
[----:B------:R-:W4:Y:S01]  /*1f550*/  LDL.LU R30, [R1+0x94] ;  /* 0x00009400011e7983 */ /* 0x000f220000300800 */
[----:B------:R-:W-:Y:S01]  /*1f560*/  ISETP.NE.AND P0, PT, R27, 0x1, PT ;  /* 0x000000011b00780c */ /* 0x000fe20003f05270 */
[----:B------:R-:W-:Y:S01]  /*1f570*/  IMAD.MOV.U32 R15, RZ, RZ, R25 ;  /* 0x000000ffff0f7224 */ /* 0x000fe200078e0019 */
[----:B------:R-:W-:-:S04]  /*1f580*/  SEL R24, R0, 0x978, P3 ;  /* 0x0000097800187807 */ /* 0x000fc80001800000 */
[----:B------:R-:W5:Y:S08]  /*1f590*/  LDC.64 R6, c[0x0][R24+0x220] ;  /* 0x0000880018067b82 */ /* 0x000f700000000a00 */
[----:B------:R-:W2:Y:S08]  /*1f5a0*/  LDC.64 R2, c[0x0][R24+0x218] ;  /* 0x0000860018027b82 */ /* 0x000eb00000000a00 */
[----:B0-----:R-:W0:Y:S08]  /*1f5b0*/  LDC.64 R8, c[0x0][R24+0x228] ;  /* 0x00008a0018087b82 */ /* 0x001e300000000a00 */
[----:B------:R-:W1:Y:S08]  /*1f5c0*/  LDC.64 R4, c[0x0][R24+0x210] ;  /* 0x0000840018047b82 */ /* 0x000e700000000a00 */
[----:B------:R-:W0:Y:S08]  /*1f5d0*/  @P0 LDC R0, c[0x0][0xbec] ;  /* 0x0002fb00ff000b82 */ /* 0x000e300000000800 */
[----:B------:R-:W1:Y:S01]  /*1f5e0*/  @P0 LDC R33, c[0x0][0xbf0] ;  /* 0x0002fc00ff210b82 */ /* 0x000e620000000800 */
[----:B-----5:R-:W-:-:S07]  /*1f5f0*/  IMAD R7, R7, R21, RZ ;  /* 0x0000001507077224 */ /* 0x020fce00078e02ff */
[----:B---3--:R-:W3:Y:S01]  /*1f600*/  @!P3 LDC R28, c[0x0][0xb50] ;  /* 0x0002d400ff1cbb82 */ /* 0x008ee20000000800 */
[----:B------:R-:W-:Y:S02]  /*1f610*/  IMAD R7, R6, R14, R7 ;  /* 0x0000000e06077224 */ /* 0x000fe400078e0207 */
[----:B0-----:R-:W-:-:S05]  /*1f620*/  @P0 IMAD.HI.U32 R0, R25, R0, RZ ;  /* 0x0000000019000227 */ /* 0x001fca00078e00ff */
[----:B------:R-:W0:Y:S01]  /*1f630*/  @!P3 LDC R29, c[0x0][0xb54] ;  /* 0x0002d500ff1dbb82 */ /* 0x000e220000000800 */
[----:B-1----:R-:W-:-:S05]  /*1f640*/  @P0 SHF.R.U32.HI R15, RZ, R33, R0 ;  /* 0x00000021ff0f0219 */ /* 0x002fca0000011600 */
[----:B------:R-:W-:Y:S02]  /*1f650*/  IMAD.MOV R0, RZ, RZ, -R15 ;  /* 0x000000ffff007224 */ /* 0x000fe400078e0a0f */
[-C--:B--2---:R-:W-:Y:S02]  /*1f660*/  IMAD R31, R3, R10.reuse, RZ ;  /* 0x0000000a031f7224 */ /* 0x084fe400078e02ff */
[----:B------:R-:W-:Y:S01]  /*1f670*/  IMAD.WIDE.U32 R10, R2, R10, RZ ;  /* 0x0000000a020a7225 */ /* 0x000fe200078e00ff */
[----:B----4-:R-:W-:-:S03]  /*1f680*/  SEL R33, R30, RZ, P3 ;  /* 0x000000ff1e217207 */ /* 0x010fc60001800000 */
[----:B------:R-:W-:-:S04]  /*1f690*/  IMAD.WIDE.U32 R2, R6, R21, RZ ;  /* 0x0000001506027225 */ /* 0x000fc800078e00ff */
[----:B------:R-:W-:Y:S01]  /*1f6a0*/  IMAD.IADD R11, R31, 0x1, R11 ;  /* 0x000000011f0b7824 */ /* 0x000fe200078e020b */
[----:B------:R-:W-:Y:S01]  /*1f6b0*/  IADD3 R10, P0, P1, R2, R10, R13 ;  /* 0x0000000a020a7210 */ /* 0x000fe2000791e00d */
[----:B------:R-:W-:Y:S01]  /*1f6c0*/  IMAD R9, R9, R33, RZ ;  /* 0x0000002109097224 */ /* 0x000fe200078e02ff */
[----:B------:R-:W-:Y:S01]  /*1f6d0*/  IADD3 R6, R3, R7, RZ ;  /* 0x0000000703067210 */ /* 0x000fe20007ffe0ff */
[----:B------:R-:W-:-:S04]  /*1f6e0*/  IMAD.WIDE.U32 R2, R8, R33, RZ ;  /* 0x0000002108027225 */ /* 0x000fc800078e00ff */
[----:B------:R-:W-:Y:S01]  /*1f6f0*/  IMAD R7, R27, R0, R25 ;  /* 0x000000001b077224 */ /* 0x000fe200078e0219 */
[----:B------:R-:W-:Y:S01]  /*1f700*/  IADD3.X R0, R6, R11, R12, P0, P1 ;  /* 0x0000000b06007210 */ /* 0x000fe200007e240c */
[----:B------:R-:W-:Y:S01]  /*1f710*/  IMAD.IADD R3, R9, 0x1, R3 ;  /* 0x0000000109037824 */ /* 0x000fe200078e0203 */
[----:B------:R-:W-:Y:S02]  /*1f720*/  IADD3 R2, P0, P1, R15, R10, R2 ;  /* 0x0000000a0f027210 */ /* 0x000fe4000791e002 */
[----:B------:R-:W-:Y:S02]  /*1f730*/  SHF.R.S32.HI R15, RZ, 0x1f, R15 ;  /* 0x0000001fff0f7819 */ /* 0x000fe4000001140f */
[----:B------:R-:W-:Y:S02]  /*1f740*/  SHF.R.S32.HI R9, RZ, 0x1f, R7 ;  /* 0x0000001fff097819 */ /* 0x000fe40000011407 */
[----:B------:R-:W-:Y:S01]  /*1f750*/  IADD3.X R3, R15, R0, R3, P0, P1 ;  /* 0x000000000f037210 */ /* 0x000fe200007e2403 */
[----:B------:R-:W-:-:S04]  /*1f760*/  IMAD R0, R5, R7, RZ ;  /* 0x0000000705007224 */ /* 0x000fc800078e02ff */
[C---:B------:R-:W-:Y:S02]  /*1f770*/  IMAD R9, R4.reuse, R9, R0 ;  /* 0x0000000904097224 */ /* 0x040fe400078e0200 */
[----:B------:R-:W-:-:S04]  /*1f780*/  IMAD.WIDE.U32 R2, R4, R7, R2 ;  /* 0x0000000704027225 */ /* 0x000fc800078e0002 */
[----:B------:R-:W-:Y:S01]  /*1f790*/  IMAD.IADD R0, R3, 0x1, R9 ;  /* 0x0000000103007824 */ /* 0x000fe200078e0209 */
[----:B---3--:R-:W-:Y:S01]  /*1f7a0*/  LEA R4, P0, R2, R28, 0x2 ;  /* 0x0000001c02047211 */ /* 0x008fe200078010ff */
[----:B------:R-:W-:-:S03]  /*1f7b0*/  IMAD.MOV.U32 R3, RZ, RZ, -0x800000 ;  /* 0xff800000ff037424 */ /* 0x000fc600078e00ff */
[----:B0-----:R-:W-:-:S05]  /*1f7c0*/  LEA.HI.X R5, R2, R29, R0, 0x2, P0 ;  /* 0x0000001d02057211 */ /* 0x001fca00000f1400 */
[----:B------:R2:W-:Y:S04]  /*1f7d0*/  STG.E desc[UR60][R4.64], R3 ;  /* 0x0000000304007986 */ /* 0x0005e8000c10193c */
.L_x_505:
[----:B------:R-:W-:Y:S05]  /*1f7e0*/  BSYNC B1 ;  /* 0x0000000000017941 */ /* 0x000fea0003800000 */
.L_x_504:
[----:B------:R-:W-:Y:S05]  /*1f7f0*/  @P2 BRA `(.L_x_498) ;  /* 0x00000008001c2947 */ /* 0x000fea0003800000 */
[----:B------:R-:W3:Y:S01]  /*1f800*/  LDL.LU R10, [R1+0x60] ;  /* 0x00006000010a7983 */ /* 0x000ee20000300800 */
[----:B------:R-:W4:Y:S01]  /*1f810*/  LDC R25, c[0x0][0xbe8] ;  /* 0x0002fa00ff197b82 */ /* 0x000f220000000800 */
[--C-:B------:R-:W-:Y:S01]  /*1f820*/  SHF.R.S32.HI R9, RZ, 0x1f, R26.reuse ;  /* 0x0000001fff097819 */ /* 0x100fe2000001141a */
[----:B------:R-:W-:Y:S01]  /*1f830*/  ULDC.64 UR4, c[0x0][0xaa0] ;  /* 0x0002a80000047ab9 */ /* 0x000fe20000000a00 */
[----:B------:R-:W5:Y:S01]  /*1f840*/  LDL R6, [R1+0x90] ;  /* 0x0000900001067983 */ /* 0x000f620000100800 */
[----:B0-----:R-:W-:Y:S01]  /*1f850*/  SHF.R.S32.HI R8, RZ, 0x1f, R26 ;  /* 0x0000001fff087819 */ /* 0x001fe2000001141a */
[----:B------:R-:W-:Y:S01]  /*1f860*/  IMAD R0, R12, UR4, RZ ;  /* 0x000000040c007c24 */ /* 0x000fe2000f8e02ff */
[-C--:B------:R-:W-:Y:S01]  /*1f870*/  LEA.HI R9, R9, R26.reuse, RZ, 0x3 ;  /* 0x0000001a09097211 */ /* 0x080fe200078f18ff */
[----:B--2---:R-:W-:Y:S01]  /*1f880*/  IMAD.WIDE.U32 R2, R13, UR4, RZ ;  /* 0x000000040d027c25 */ /* 0x004fe2000f8e00ff */
[----:B------:R-:W-:Y:S01]  /*1f890*/  LEA.HI R8, R8, R26, RZ, 0x3 ;  /* 0x0000001a08087211 */ /* 0x000fe200078f18ff */
[----:B------:R-:W-:Y:S01]  /*1f8a0*/  ULDC.64 UR6, c[0x0][0xaf0] ;  /* 0x0002bc0000067ab9 */ /* 0x000fe20000000a00 */
[----:B------:R-:W-:Y:S01]  /*1f8b0*/  LOP3.LUT R9, R9, 0xfffffff8, RZ, 0xc0, !PT ;  /* 0xfffffff809097812 */ /* 0x000fe200078ec0ff */
[----:B------:R-:W-:Y:S01]  /*1f8c0*/  IMAD R5, R13, UR5, R0 ;  /* 0x000000050d057c24 */ /* 0x000fe2000f8e0200 */
[----:B------:R-:W-:Y:S01]  /*1f8d0*/  SHF.R.S32.HI R8, RZ, 0x3, R8 ;  /* 0x00000003ff087819 */ /* 0x000fe20000011408 */
[----:B------:R-:W-:-:S02]  /*1f8e0*/  ULDC.64 UR4, c[0x0][0xae8] ;  /* 0x0002ba0000047ab9 */ /* 0x000fc40000000a00 */
[----:B------:R-:W-:Y:S02]  /*1f8f0*/  IMAD.IADD R9, R26, 0x1, -R9 ;  /* 0x000000011a097824 */ /* 0x000fe400078e0a09 */
[----:B------:R-:W-:-:S03]  /*1f900*/  IMAD.IADD R3, R3, 0x1, R5 ;  /* 0x0000000103037824 */ /* 0x000fc600078e0205 */
[----:B------:R-:W-:Y:S02]  /*1f910*/  LEA R0, R9, R8, 0x5 ;  /* 0x0000000809007211 */ /* 0x000fe400078e28ff */
[----:B----4-:R-:W-:-:S13]  /*1f920*/  ISETP.NE.AND P0, PT, R25, 0x1, PT ;  /* 0x000000011900780c */ /* 0x010fda0003f05270 */
[----:B------:R-:W0:Y:S08]  /*1f930*/  @P0 LDC R4, c[0x0][0xbec] ;  /* 0x0002fb00ff040b82 */ /* 0x000e300000000800 */
[----:B------:R-:W2:Y:S01]  /*1f940*/  @P0 LDC R7, c[0x0][0xbf0] ;  /* 0x0002fc00ff070b82 */ /* 0x000ea20000000800 */
[----:B---3--:R-:W-:-:S04]  /*1f950*/  IMAD.WIDE.U32 R2, R10, UR4, R2 ;  /* 0x000000040a027c25 */ /* 0x008fc8000f8e0002 */
[----:B-----5:R-:W-:Y:S02]  /*1f960*/  IMAD R9, R6, 0x80, R0 ;  /* 0x0000008006097824 */ /* 0x020fe400078e0200 */
[----:B------:R-:W-:Y:S01]  /*1f970*/  IMAD R3, R10, UR5, R3 ;  /* 0x000000050a037c24 */ /* 0x000fe2000f8e0203 */
[----:B------:R-:W-:Y:S01]  /*1f980*/  ULDC.64 UR4, c[0x0][0xae0] ;  /* 0x0002b80000047ab9 */ /* 0x000fe20000000a00 */
[----:B0-----:R-:W-:-:S04]  /*1f990*/  @P0 IMAD.HI.U32 R0, R9, R4, RZ ;  /* 0x0000000409000227 */ /* 0x001fc800078e00ff */
[----:B------:R-:W-:Y:S01]  /*1f9a0*/  IMAD.MOV.U32 R5, RZ, RZ, R9 ;  /* 0x000000ffff057224 */ /* 0x000fe200078e0009 */
[----:B--2---:R-:W-:Y:S01]  /*1f9b0*/  @P0 SHF.R.U32.HI R5, RZ, R7, R0 ;  /* 0x00000007ff050219 */ /* 0x004fe20000011600 */
[----:B------:R-:W-:Y:S02]  /*1f9c0*/  IMAD R4, R14, UR6, RZ ;  /* 0x000000060e047c24 */ /* 0x000fe4000f8e02ff */
[----:B------:R-:W-:Y:S01]  /*1f9d0*/  IMAD.WIDE.U32 R2, R21, UR6, R2 ;  /* 0x0000000615027c25 */ /* 0x000fe2000f8e0002 */
[----:B------:R-:W-:-:S03]  /*1f9e0*/  SHF.R.S32.HI R0, RZ, 0x1f, R5 ;  /* 0x0000001fff007819 */ /* 0x000fc60000011405 */
[----:B------:R-:W-:Y:S02]  /*1f9f0*/  IMAD R7, R21, UR7, R4 ;  /* 0x0000000715077c24 */ /* 0x000fe4000f8e0204 */
[----:B------:R-:W-:Y:S02]  /*1fa00*/  IMAD.MOV R4, RZ, RZ, -R5 ;  /* 0x000000ffff047224 */ /* 0x000fe400078e0a05 */
[----:B------:R-:W-:Y:S01]  /*1fa10*/  IMAD R0, R0, UR4, RZ ;  /* 0x0000000400007c24 */ /* 0x000fe2000f8e02ff */
[----:B------:R-:W-:Y:S01]  /*1fa20*/  IADD3 R3, R3, R7, RZ ;  /* 0x0000000703037210 */ /* 0x000fe20007ffe0ff */
[----:B------:R-:W-:Y:S02]  /*1fa30*/  IMAD R7, R25, R4, R9 ;  /* 0x0000000419077224 */ /* 0x000fe400078e0209 */
[C---:B------:R-:W-:Y:S02]  /*1fa40*/  IMAD R9, R5.reuse, UR5, R0 ;  /* 0x0000000505097c24 */ /* 0x040fe4000f8e0200 */
[----:B------:R-:W-:Y:S01]  /*1fa50*/  IMAD.WIDE.U32 R2, R5, UR4, R2 ;  /* 0x0000000405027c25 */ /* 0x000fe2000f8e0002 */
[----:B------:R-:W-:Y:S01]  /*1fa60*/  SHF.R.S32.HI R0, RZ, 0x1f, R7 ;  /* 0x0000001fff007819 */ /* 0x000fe20000011407 */
[----:B------:R-:W-:-:S02]  /*1fa70*/  ULDC.64 UR4, c[0x0][0xad8] ;  /* 0x0002b60000047ab9 */ /* 0x000fc40000000a00 */
[----:B------:R-:W-:Y:S02]  /*1fa80*/  IMAD.IADD R3, R3, 0x1, R9 ;  /* 0x0000000103037824 */ /* 0x000fe400078e0209 */
[----:B------:R-:W-:Y:S02]  /*1fa90*/  IMAD R0, R0, UR4, RZ ;  /* 0x0000000400007c24 */ /* 0x000fe4000f8e02ff */
[----:B------:R-:W-:-:S04]  /*1faa0*/  IMAD.WIDE.U32 R4, R7, UR4, R2 ;  /* 0x0000000407047c25 */ /* 0x000fc8000f8e0002 */
[----:B------:R-:W-:Y:S01]  /*1fab0*/  IMAD R3, R7, UR5, R0 ;  /* 0x0000000507037c24 */ /* 0x000fe2000f8e0200 */
[----:B------:R-:W-:Y:S02]  /*1fac0*/  ULDC.64 UR4, c[0x0][0xa80] ;  /* 0x0002a00000047ab9 */ /* 0x000fe40000000a00 */
[----:B------:R-:W-:Y:S01]  /*1fad0*/  LEA R2, P0, R4, UR4, 0x1 ;  /* 0x0000000404027c11 */ /* 0x000fe2000f8008ff */
[----:B------:R-:W-:Y:S01]  /*1fae0*/  IMAD.IADD R3, R5, 0x1, R3 ;  /* 0x0000000105037824 */ /* 0x000fe200078e0203 */
[----:B------:R-:W-:-:S04]  /*1faf0*/  UMOV UR4, 0xffffffff ;  /* 0xffffffff00047882 */ /* 0x000fc80000000000 */
[----:B------:R-:W-:Y:S01]  /*1fb00*/  LEA.HI.X R3, R4, UR5, R3, 0x1, P0 ;  /* 0x0000000504037c11 */ /* 0x000fe200080f0c03 */
[----:B------:R-:W-:Y:S06]  /*1fb10*/  BRA.DIV UR4, `(.L_x_506) ;  /* 0x0000009e04d47947 */ /* 0x000fec000b800000 */
[----:B------:R0:W2:Y:S04]  /*1fb20*/  SHFL.IDX PT, R0, R3, RZ, 0x181f ;  /* 0x00181fff03007589 */ /* 0x0000a800000e0000 */
[----:B------:R0:W3:Y:S02]  /*1fb30*/  SHFL.IDX PT, R14, R2, RZ, 0x181f ;  /* 0x00181fff020e7589 */ /* 0x0000e400000e0000 */
.L_x_753:
[----:B------:R-:W-:Y:S01]  /*1fb40*/  IMAD R25, R20, R25, RZ ;  /* 0x0000001914197224 */ /* 0x000fe200078e02ff */
[----:B------:R-:W-:Y:S01]  /*1fb50*/  BSSY B1, `(.L_x_507) ;  /* 0x0000011000017945 */ /* 0x000fe20003800000 */
[----:B------:R-:W-:-:S05]  /*1fb60*/  IMAD R6, R6, 0x80, R8 ;  /* 0x0000008006067824 */ /* 0x000fca00078e0208 */
[----:B------:R-:W-:-:S13]  /*1fb70*/  ISETP.GE.AND P0, PT, R6, R25, PT ;  /* 0x000000190600720c */ /* 0x000fda0003f06270 */
[----:B------:R-:W-:Y:S05]  /*1fb80*/  @P0 BRA `(.L_x_508) ;  /* 0x0000000000340947 */ /* 0x000fea0003800000 */
[----:B------:R-:W4:Y:S01]  /*1fb90*/  LDL R9, [R1+0x58] ;  /* 0x0000580001097983 */ /* 0x000f220000100800 */
[----:B------:R-:W-:-:S03]  /*1fba0*/  ULDC UR4, c[0x0][0xac8] ;  /* 0x0002b20000047ab9 */ /* 0x000fc60000000800 */
[----:B------:R-:W5:Y:S04]  /*1fbb0*/  LDL R7, [R1+0x78] ;  /* 0x0000780001077983 */ /* 0x000f680000100800 */
[----:B------:R-:W2:Y:S04]  /*1fbc0*/  LDL R10, [R1+0xb0] ;  /* 0x0000b000010a7983 */ /* 0x000ea80000100800 */
[----:B------:R-:W2:Y:S01]  /*1fbd0*/  LDL R8, [R1+0xac] ;  /* 0x0000ac0001087983 */ /* 0x000ea20000100800 */
[----:B----4-:R-:W-:Y:S02]  /*1fbe0*/  ISETP.GE.AND P2, PT, R9, UR4, PT ;  /* 0x0000000409007c0c */ /* 0x010fe4000bf46270 */
[----:B-----5:R-:W-:-:S11]  /*1fbf0*/  ISETP.GE.AND P3, PT, R7, UR4, PT ;  /* 0x0000000407007c0c */ /* 0x020fd6000bf66270 */
[-C--:B---3--:R-:W-:Y:S02]  /*1fc00*/  @!P2 LEA R4, P0, R9, R14.reuse, 0x1 ;  /* 0x0000000e0904a211 */ /* 0x088fe400078008ff */
[----:B------:R-:W-:Y:S02]  /*1fc10*/  @!P3 LEA R14, P1, R7, R14, 0x1 ;  /* 0x0000000e070eb211 */ /* 0x000fe400078208ff */
[-C--:B--2---:R-:W-:Y:S02]  /*1fc20*/  @!P2 LEA.HI.X R5, R9, R0.reuse, R10, 0x1, P0 ;  /* 0x000000000905a211 */ /* 0x084fe400000f0c0a */
[----:B------:R-:W-:-:S03]  /*1fc30*/  @!P3 LEA.HI.X R15, R7, R0, R8, 0x1, P1 ;  /* 0x00000000070fb211 */ /* 0x000fc600008f0c08 */
[----:B------:R4:W-:Y:S04]  /*1fc40*/  @!P2 ST.E.128 desc[UR60][R4.64], RZ ;  /* 0x000000ff0400a985 */ /* 0x0009e8000c101d3c */
[----:B------:R4:W-:Y:S02]  /*1fc50*/  @!P3 ST.E.128 desc[UR60][R14.64], RZ ;  /* 0x000000ff0e00b985 */ /* 0x0009e4000c101d3c */
.L_x_508:
[----:B------:R-:W-:Y:S05]  /*1fc60*/  BSYNC B1 ;  /* 0x0000000000017941 */ /* 0x000fea0003800000 */
.L_x_507:
[----:B------:R-:W-:-:S03]  /*1fc70*/  UMOV UR4, 0xffffffff ;  /* 0xffffffff00047882 */ /* 0x000fc60000000000 */
[----:B------:R-:W-:Y:S05]  /*1fc80*/  BRA.DIV UR4, `(.L_x_509) ;  /* 0x0000009e04ac7947 */ /* 0x000fea000b800000 */
[----:B--2---:R2:W0:Y:S04]  /*1fc90*/  SHFL.IDX PT, R0, R3, 0x1, 0x181f ;  /* 0x00381f0003007f89 */ /* 0x00442800000e0000 */
[----:B---34-:R2:W3:Y:S02]  /*1fca0*/  SHFL.IDX PT, R14, R2, 0x1, 0x181f ;  /* 0x00381f00020e7f89 */ /* 0x0184e400000e0000 */
.L_x_757:
[----:B------:R-:W-:Y:S01]  /*1fcb0*/  VIADD R4, R6, 0x20 ;  /* 0x0000002006047836 */ /* 0x000fe20000000000 */
[----:B------:R-:W-:Y:S04]  /*1fcc0*/  BSSY B1, `(.L_x_510) ;  /* 0x0000010000017945 */ /* 0x000fe80003800000 */
[----:B------:R-:W-:-:S13]  /*1fcd0*/  ISETP.GE.AND P0, PT, R4, R25, PT ;  /* 0x000000190400720c */ /* 0x000fda0003f06270 */
[----:B------:R-:W-:Y:S05]  /*1fce0*/  @P0 BRA `(.L_x_511) ;  /* 0x0000000000340947 */ /* 0x000fea0003800000 */
[----:B------:R-:W4:Y:S01]  /*1fcf0*/  LDL R9, [R1+0x58] ;  /* 0x0000580001097983 */ /* 0x000f220000100800 */
[----:B------:R-:W-:-:S03]  /*1fd00*/  ULDC UR4, c[0x0][0xac8] ;  /* 0x0002b20000047ab9 */ /* 0x000fc60000000800 */
[----:B------:R-:W5:Y:S04]  /*1fd10*/  LDL R7, [R1+0x78] ;  /* 0x0000780001077983 */ /* 0x000f680000100800 */
[----:B------:R-:W0:Y:S04]  /*1fd20*/  LDL R10, [R1+0xb0] ;  /* 0x0000b000010a7983 */ /* 0x000e280000100800 */
[----:B------:R-:W2:Y:S01]  /*1fd30*/  LDL R8, [R1+0xac] ;  /* 0x0000ac0001087983 */ /* 0x000ea20000100800 */
[----:B----4-:R-:W-:Y:S02]  /*1fd40*/  ISETP.GE.AND P2, PT, R9, UR4, PT ;  /* 0x0000000409007c0c */ /* 0x010fe4000bf46270 */
[----:B-----5:R-:W-:-:S11]  /*1fd50*/  ISETP.GE.AND P3, PT, R7, UR4, PT ;  /* 0x0000000407007c0c */ /* 0x020fd6000bf66270 */
[-C--:B---3--:R-:W-:Y:S02]  /*1fd60*/  @!P2 LEA R4, P0, R9, R14.reuse, 0x1 ;  /* 0x0000000e0904a211 */ /* 0x088fe400078008ff */
[----:B------:R-:W-:Y:S02]  /*1fd70*/  @!P3 LEA R14, P1, R7, R14, 0x1 ;  /* 0x0000000e070eb211 */ /* 0x000fe400078208ff */
[-C--:B0-----:R-:W-:Y:S02]  /*1fd80*/  @!P2 LEA.HI.X R5, R9, R0.reuse, R10, 0x1, P0 ;  /* 0x000000000905a211 */ /* 0x081fe400000f0c0a */
[----:B--2---:R-:W-:-:S03]  /*1fd90*/  @!P3 LEA.HI.X R15, R7, R0, R8, 0x1, P1 ;  /* 0x00000000070fb211 */ /* 0x004fc600008f0c08 */
[----:B------:R4:W-:Y:S04]  /*1fda0*/  @!P2 ST.E.128 desc[UR60][R4.64], RZ ;  /* 0x000000ff0400a985 */ /* 0x0009e8000c101d3c */
[----:B------:R4:W-:Y:S02]  /*1fdb0*/  @!P3 ST.E.128 desc[UR60][R14.64], RZ ;  /* 0x000000ff0e00b985 */ /* 0x0009e4000c101d3c */
.L_x_511:
[----:B------:R-:W-:Y:S05]  /*1fdc0*/  BSYNC B1 ;  /* 0x0000000000017941 */ /* 0x000fea0003800000 */
.L_x_510:
[----:B------:R-:W-:-:S03]  /*1fdd0*/  UMOV UR4, 0xffffffff ;  /* 0xffffffff00047882 */ /* 0x000fc60000000000 */
[----:B------:R-:W-:Y:S05]  /*1fde0*/  BRA.DIV UR4, `(.L_x_512) ;  /* 0x0000009e049c7947 */ /* 0x000fea000b800000 */
[----:B0-----:R0:W0:Y:S04]  /*1fdf0*/  SHFL.IDX PT, R0, R3, 0x2, 0x181f ;  /* 0x00581f0003007f89 */ /* 0x00102800000e0000 */
[----:B---34-:R3:W4:Y:S02]  /*1fe00*/  SHFL.IDX PT, R14, R2, 0x2, 0x181f ;  /* 0x00581f00020e7f89 */ /* 0x01872400000e0000 */
.L_x_761:
[----:B------:R-:W-:Y:S01]  /*1fe10*/  IADD3 R4, R6, 0x40, RZ ;  /* 0x0000004006047810 */ /* 0x000fe20007ffe0ff */
[----:B------:R-:W-:Y:S03]  /*1fe20*/  BSSY B1, `(.L_x_513) ;  /* 0x0000010000017945 */ /* 0x000fe60003800000 */
[----:B------:R-:W-:-:S13]  /*1fe30*/  ISETP.GE.AND P0, PT, R4, R25, PT ;  /* 0x000000190400720c */ /* 0x000fda0003f06270 */
[----:B------:R-:W-:Y:S05]  /*1fe40*/  @P0 BRA `(.L_x_514) ;  /* 0x0000000000340947 */ /* 0x000fea0003800000 */
[----:B------:R-:W5:Y:S01]  /*1fe50*/  LDL R9, [R1+0x58] ;  /* 0x0000580001097983 */ /* 0x000f620000100800 */
[----:B------:R-:W-:-:S03]  /*1fe60*/  ULDC UR4, c[0x0][0xac8] ;  /* 0x0002b20000047ab9 */ /* 0x000fc60000000800 */
[----:B------:R-:W2:Y:S04]  /*1fe70*/  LDL R7, [R1+0x78] ;  /* 0x0000780001077983 */ /* 0x000ea80000100800 */
[----:B------:R-:W0:Y:S04]  /*1fe80*/  LDL R10, [R1+0xb0] ;  /* 0x0000b000010a7983 */ /* 0x000e280000100800 */
[----:B------:R-:W3:Y:S01]  /*1fe90*/  LDL R8, [R1+0xac] ;  /* 0x0000ac0001087983 */ /* 0x000ee20000100800 */
[----:B-----5:R-:W-:Y:S02]  /*1fea0*/  ISETP.GE.AND P2, PT, R9, UR4, PT ;  /* 0x0000000409007c0c */ /* 0x020fe4000bf46270 */
[----:B--2---:R-:W-:-:S11]  /*1feb0*/  ISETP.GE.AND P3, PT, R7, UR4, PT ;  /* 0x0000000407007c0c */ /* 0x004fd6000bf66270 */
[-C--:B----4-:R-:W-:Y:S02]  /*1fec0*/  @!P2 LEA R4, P0, R9, R14.reuse, 0x1 ;  /* 0x0000000e0904a211 */ /* 0x090fe400078008ff */
[----:B------:R-:W-:Y:S02]  /*1fed0*/  @!P3 LEA R14, P1, R7, R14, 0x1 ;  /* 0x0000000e070eb211 */ /* 0x000fe400078208ff */
[-C--:B0-----:R-:W-:Y:S02]  /*1fee0*/  @!P2 LEA.HI.X R5, R9, R0.reuse, R10, 0x1, P0 ;  /* 0x000000000905a211 */ /* 0x081fe400000f0c0a */
[----:B---3--:R-:W-:-:S03]  /*1fef0*/  @!P3 LEA.HI.X R15, R7, R0, R8, 0x1, P1 ;  /* 0x00000000070fb211 */ /* 0x008fc600008f0c08 */
[----:B------:R0:W-:Y:S04]  /*1ff00*/  @!P2 ST.E.128 desc[UR60][R4.64], RZ ;  /* 0x000000ff0400a985 */ /* 0x0001e8000c101d3c */
[----:B------:R0:W-:Y:S02]  /*1ff10*/  @!P3 ST.E.128 desc[UR60][R14.64], RZ ;  /* 0x000000ff0e00b985 */ /* 0x0001e4000c101d3c */
.L_x_514:
[----:B------:R-:W-:Y:S05]  /*1ff20*/  BSYNC B1 ;  /* 0x0000000000017941 */ /* 0x000fea0003800000 */
.L_x_513:
[----:B------:R-:W-:-:S03]  /*1ff30*/  UMOV UR4, 0xffffffff ;  /* 0xffffffff00047882 */ /* 0x000fc60000000000 */
[----:B------:R-:W-:Y:S05]  /*1ff40*/  BRA.DIV UR4, `(.L_x_515) ;  /* 0x0000009e048c7947 */ /* 0x000fea000b800000 */
[----:B0-----:R0:W0:Y:S04]  /*1ff50*/  SHFL.IDX PT, R0, R3, 0x3, 0x181f ;  /* 0x00781f0003007f89 */ /* 0x00102800000e0000 */
[----:B----4-:R4:W0:Y:S02]  /*1ff60*/  SHFL.IDX PT, R14, R2, 0x3, 0x181f ;  /* 0x00781f00020e7f89 */ /* 0x01082400000e0000 */
.L_x_765:
[----:B--234-:R-:W-:-:S05]  /*1ff70*/  VIADD R2, R6, 0x60 ;  /* 0x0000006006027836 */ /* 0x01cfca0000000000 */
[----:B------:R-:W-:-:S13]  /*1ff80*/  ISETP.GE.AND P0, PT, R2, R25, PT ;  /* 0x000000190200720c */ /* 0x000fda0003f06270 */
[----:B------:R-:W-:Y:S05]  /*1ff90*/  @P0 BRA `(.L_x_498) ;  /* 0x0000000000340947 */ /* 0x000fea0003800000 */
[----:B------:R-:W2:Y:S01]  /*1ffa0*/  LDL R7, [R1+0x58] ;  /* 0x0000580001077983 */ /* 0x000ea20000100800 */
[----:B------:R-:W-:-:S03]  /*1ffb0*/  ULDC UR4, c[0x0][0xac8] ;  /* 0x0002b20000047ab9 */ /* 0x000fc60000000800 */
[----:B------:R-:W3:Y:S04]  /*1ffc0*/  LDL R4, [R1+0x78] ;  /* 0x0000780001047983 */ /* 0x000ee80000100800 */
[----:B------:R-:W4:Y:S04]  /*1ffd0*/  LDL R8, [R1+0xb0] ;  /* 0x0000b00001087983 */ /* 0x000f280000100800 */
[----:B------:R-:W5:Y:S01]  /*1ffe0*/  LDL R5, [R1+0xac] ;  /* 0x0000ac0001057983 */ /* 0x000f620000100800 */
[----:B--2---:R-:W-:Y:S02]  /*1fff0*/  ISETP.GE.AND P2, PT, R7, UR4, PT ;  /* 0x0000000407007c0c */ /* 0x004fe4000bf46270 */
[----:B---3--:R-:W-:-:S11]  /*20000*/  ISETP.GE.AND P3, PT, R4, UR4, PT ;  /* 0x0000000404007c0c */ /* 0x008fd6000bf66270 */
[CC--:B0-----:R-:W-:Y:S02]  /*20010*/  @!P2 LEA R2, P0, R7.reuse, R14.reuse, 0x1 ;  /* 0x0000000e0702a211 */ /* 0x0c1fe400078008ff */
[C---:B------:R-:W-:Y:S02]  /*20020*/  @!P3 LEA R14, P1, R4.reuse, R14, 0x1 ;  /* 0x0000000e040eb211 */ /* 0x040fe400078208ff */
[-C--:B----4-:R-:W-:Y:S02]  /*20030*/  @!P2 LEA.HI.X R3, R7, R0.reuse, R8, 0x1, P0 ;  /* 0x000000000703a211 */ /* 0x090fe400000f0c08 */
[----:B-----5:R-:W-:-:S03]  /*20040*/  @!P3 LEA.HI.X R15, R4, R0, R5, 0x1, P1 ;  /* 0x00000000040fb211 */ /* 0x020fc600008f0c05 */
[----:B------:R3:W-:Y:S04]  /*20050*/  @!P2 ST.E.128 desc[UR60][R2.64], RZ ;  /* 0x000000ff0200a985 */ /* 0x0007e8000c101d3c */
[----:B------:R3:W-:Y:S02]  /*20060*/  @!P3 ST.E.128 desc[UR60][R14.64], RZ ;  /* 0x000000ff0e00b985 */ /* 0x0007e4000c101d3c */
.L_x_498:
[----:B------:R-:W-:Y:S05]  /*20070*/  BSYNC B0 ;  /* 0x0000000000007941 */ /* 0x000fea0003800000 */
.L_x_483:
[----:B------:R-:W-:Y:S02]  /*20080*/  ULDC UR4, c[0x0][0xc3c] ;  /* 0x00030f0000047ab9 */ /* 0x000fe40000000800 */
[----:B------:R-:W-:-:S13]  /*20090*/  ISETP.GE.AND P0, PT, R123, UR4, PT ;  /* 0x000000047b007c0c */ /* 0x000fda000bf06270 */
[----:B------:R-:W-:Y:S05]  /*200a0*/  @!P0 BRA `(.L_x_516) ;  /* 0xfffffe1000408947 */ /* 0x000fea000383ffff */
[----:B------:R-:W-:Y:S05]  /*200b0*/  BRA `(.L_x_332) ;  /* 0x0000006c00887947 */ /* 0x000fea0003800000 */
.L_x_330:
[----:B------:R-:W-:-:S08]  /*200c0*/  NOP ;  /* 0x0000000000007918 */ /* 0x000fd00000000000 */
[----:B--2---:R-:W0:-:S00]  /*200d0*/  USETMAXREG.DEALLOC.CTAPOOL 0x18 ;  /* 0x00000018000079c8 */ /* 0x004e0000080e0500 */
        /* <DEDUP_REMOVED lines=14> */
[----:B-1----:R2:W-:Y:S04]  /*201c0*/  STL.64 [R1], R4 ;  /* 0x0000000401007387 */ /* 0x0025e80000100a00 */
[----:B------:R2:W-:Y:S01]  /*201d0*/  STL.64 [R1+0x8], R6 ;  /* 0x0000080601007387 */ /* 0x0005e20000100a00 */
[----:B------:R-:W-:Y:S06]  /*201e0*/  BAR.ARV 0x4, 0x180 ;  /* 0x0106000000007b1d */ /* 0x000fec0000002000 */
[----:B------:R-:W-:Y:S05]  /*201f0*/  BRA `(.L_x_518) ;  /* 0x0000000800a87947 */ /* 0x000fea0003800000 */
.L_x_517:
[----:B------:R-:W1:Y:S01]  /*20200*/  S2R R0, SR_TID.X ;  /* 0x0000000000007919 */ /* 0x000e620000002100 */
[----:B------:R-:W-:Y:S01]  /*20210*/  ULDC UR4, c[0x0][0xc3c] ;  /* 0x00030f0000047ab9 */ /* 0x000fe20000000800 */
[----:B------:R-:W-:Y:S01]  /*20220*/  IMAD.MOV.U32 R9, RZ, RZ, RZ ;  /* 0x000000ffff097224 */ /* 0x000fe200078e00ff */
[----:B------:R-:W2:Y:S01]  /*20230*/  S2UR UR6, SR_CTAID.X ;  /* 0x00000000000679c3 */ /* 0x000ea20000002500 */
[----:B------:R-:W-:Y:S01]  /*20240*/  ULDC UR5, c[0x0][0xc38] ;  /* 0x00030e0000057ab9 */ /* 0x000fe20000000800 */
[----:B-1----:R-:W-:-:S04]  /*20250*/  LOP3.LUT R0, R0, 0x1f, RZ, 0xc0, !PT ;  /* 0x0000001f00007812 */ /* 0x002fc800078ec0ff */
[----:B------:R-:W-:-:S04]  /*20260*/  ISETP.NE.AND P0, PT, R0, 0x1f, PT ;  /* 0x0000001f0000780c */ /* 0x000fc80003f05270 */
[----:B------:R-:W-:-:S13]  /*20270*/  ISETP.GE.OR P1, PT, R0, UR4, !P0 ;  /* 0x0000000400007c0c */ /* 0x000fda000c726670 */
[----:B0-----:R-:W0:Y:S08]  /*20280*/  @!P1 LDC.64 R2, c[0x0][0xc80] ;  /* 0x00032000ff029b82 */ /* 0x001e300000000a00 */
[----:B------:R-:W1:Y:S01]  /*20290*/  @!P1 LDC.64 R4, c[0x0][0xc78] ;  /* 0x00031e00ff049b82 */ /* 0x000e620000000a00 */
[----:B0-----:R-:W-:-:S05]  /*202a0*/  @!P1 IMAD.WIDE.U32 R2, R0, 0x4, R2 ;  /* 0x0000000400029825 */ /* 0x001fca00078e0002 */
[----:B------:R1:W3:Y:S02]  /*202b0*/  @!P1 LDG.E R6, desc[UR60][R2.64] ;  /* 0x0000003c02069981 */ /* 0x0002e4000c1e1900 */
[----:B-1----:R-:W-:-:S05]  /*202c0*/  @!P1 IMAD.WIDE.U32 R2, R0, 0x4, R4 ;  /* 0x0000000400029825 */ /* 0x002fca00078e0004 */
[----:B------:R-:W3:Y:S01]  /*202d0*/  @!P1 LDG.E R9, desc[UR60][R2.64] ;  /* 0x0000003c02099981 */ /* 0x000ee2000c1e1900 */
[C---:B------:R-:W-:Y:S01]  /*202e0*/  ISETP.NE.AND P1, PT, R0.reuse, RZ, PT ;  /* 0x000000ff0000720c */ /* 0x040fe20003f25270 */
[----:B------:R-:W-:Y:S01]  /*202f0*/  UMOV UR4, URZ ;  /* 0x0000003f00047c82 */ /* 0x000fe20008000000 */
[C---:B------:R-:W-:Y:S02]  /*20300*/  ISETP.GE.U32.AND P2, PT, R0.reuse, 0x2, PT ;  /* 0x000000020000780c */ /* 0x040fe40003f46070 */
[C---:B------:R-:W-:Y:S02]  /*20310*/  ISETP.GE.U32.AND P3, PT, R0.reuse, 0x4, PT ;  /* 0x000000040000780c */ /* 0x040fe40003f66070 */
[C---:B------:R-:W-:Y:S02]  /*20320*/  ISETP.GE.U32.AND P4, PT, R0.reuse, 0x8, PT ;  /* 0x000000080000780c */ /* 0x040fe40003f86070 */
[----:B------:R-:W-:Y:S01]  /*20330*/  ISETP.GE.U32.AND P5, PT, R0, 0x10, PT ;  /* 0x000000100000780c */ /* 0x000fe20003fa6070 */
[----:B---3--:R-:W-:-:S05]  /*20340*/  IMAD R4, R6, R9, RZ ;  /* 0x0000000906047224 */ /* 0x008fca00078e02ff */
[----:B------:R-:W0:Y:S02]  /*20350*/  SHFL.UP PT, R5, R4, 0x1, RZ ;  /* 0x0420000004057989 */ /* 0x000e2400000e00ff */
[----:B0-----:R-:W-:-:S05]  /*20360*/  SEL R5, R5, RZ, P1 ;  /* 0x000000ff05057207 */ /* 0x001fca0000800000 */
[----:B------:R-:W-:-:S05]  /*20370*/  IMAD.IADD R5, R4, 0x1, R5 ;  /* 0x0000000104057824 */ /* 0x000fca00078e0205 */
[----:B------:R-:W0:Y:S02]  /*20380*/  SHFL.UP PT, R7, R5, 0x2, RZ ;  /* 0x0440000005077989 */ /* 0x000e2400000e00ff */
[----:B0-----:R-:W-:-:S04]  /*20390*/  SEL R8, R7, RZ, P2 ;  /* 0x000000ff07087207 */ /* 0x001fc80001000000 */
[----:B------:R-:W-:-:S05]  /*203a0*/  IADD3 R8, R5, R8, RZ ;  /* 0x0000000805087210 */ /* 0x000fca0007ffe0ff */
        /* <DEDUP_REMOVED lines=9> */
[----:B------:R-:W0:Y:S02]  /*20440*/  SHFL.IDX PT, R4, R2, 0x1f, 0x1f ;  /* 0x03e01f0002047f89 */ /* 0x000e2400000e0000 */
[----:B0-----:R-:W-:-:S04]  /*20450*/  IMAD R7, R4, UR5, RZ ;  /* 0x0000000504077c24 */ /* 0x001fc8000f8e02ff */
[----:B------:R-:W-:Y:S01]  /*20460*/  IMAD.MOV.U32 R4, RZ, RZ, R7 ;  /* 0x000000ffff047224 */ /* 0x000fe200078e0007 */
[----:B--2---:R-:W-:-:S13]  /*20470*/  ISETP.GT.AND P6, PT, R7, UR6, PT ;  /* 0x0000000607007c0c */ /* 0x004fda000bfc4270 */
[----:B------:R-:W-:Y:S05]  /*20480*/  @P6 BRA `(.L_x_519) ;  /* 0x0000000000a46947 */ /* 0x000fea0003800000 */
[----:B------:R-:W-:Y:S01]  /*20490*/  MOV R7, R4 ;  /* 0x0000000400077202 */ /* 0x000fe20000000f00 */
[----:B------:R-:W-:Y:S01]  /*204a0*/  UMOV UR4, URZ ;  /* 0x0000003f00047c82 */ /* 0x000fe20008000000 */
[----:B------:R-:W-:-:S05]  /*204b0*/  ULDC UR5, c[0x0][0xc38] ;  /* 0x00030e0000057ab9 */ /* 0x000fca0000000800 */
.L_x_521:
[----:B------:R-:W0:Y:S01]  /*204c0*/  LDC R2, c[0x0][0xc3c] ;  /* 0x00030f00ff027b82 */ /* 0x000e220000000800 */
[----:B------:R-:W-:Y:S01]  /*204d0*/  ULDC UR7, c[0x0][0xc3c] ;  /* 0x00030f0000077ab9 */ /* 0x000fe20000000800 */
[----:B------:R-:W-:Y:S01]  /*204e0*/  UIADD3 UR4, UR4, 0x1f, URZ ;  /* 0x0000001f04047890 */ /* 0x000fe2000fffe03f */
[----:B------:R-:W-:-:S05]  /*204f0*/  IMAD.U32 R3, RZ, RZ, UR7 ;  /* 0x00000007ff037e24 */ /* 0x000fca000f8e00ff */
[----:B------:R1:W-:Y:S01]  /*20500*/  STL [R1+0xc], R3 ;  /* 0x00000c0301007387 */ /* 0x0003e20000100800 */
[----:B0-----:R-:W-:-:S13]  /*20510*/  ISETP.LE.AND P6, PT, R2, UR4, PT ;  /* 0x0000000402007c0c */ /* 0x001fda000bfc3270 */
[----:B-1----:R-:W-:Y:S05]  /*20520*/  @P6 BRA `(.L_x_520) ;  /* 0x0000000400a46947 */ /* 0x002fea0003800000 */
[----:B------:R-:W-:Y:S02]  /*20530*/  VIADD R9, R0, UR4 ;  /* 0x0000000400097c36 */ /* 0x000fe40008000000 */
[----:B------:R-:W-:-:S03]  /*20540*/  IMAD.MOV.U32 R6, RZ, RZ, RZ ;  /* 0x000000ffff067224 */ /* 0x000fc600078e00ff */
[----:B------:R-:W-:-:S13]  /*20550*/  ISETP.GE.OR P6, PT, R9, R2, !P0 ;  /* 0x000000020900720c */ /* 0x000fda00047c6670 */
        /* <DEDUP_REMOVED lines=24> */
[----:B0-----:R-:W-:-:S05]  /*206e0*/  IMAD R4, R4, UR5, RZ ;  /* 0x0000000504047c24 */ /* 0x001fca000f8e02ff */
[----:B------:R-:W-:-:S04]  /*206f0*/  IADD3 R7, R4, R7, RZ ;  /* 0x0000000704077210 */ /* 0x000fc80007ffe0ff */
[----:B------:R-:W-:-:S13]  /*20700*/  ISETP.GT.AND P6, PT, R7, UR6, PT ;  /* 0x0000000607007c0c */ /* 0x000fda000bfc4270 */
[----:B------:R-:W-:Y:S05]  /*20710*/  @!P6 BRA `(.L_x_521) ;  /* 0xfffffffc0068e947 */ /* 0x000fea000383ffff */
.L_x_519:
[----:B------:R-:W-:Y:S02]  /*20720*/  IMAD.IADD R11, R7, 0x1, -R4 ;  /* 0x00000001070b7824 */ /* 0x000fe400078e0a04 */
[----:B------:R-:W-:Y:S02]  /*20730*/  IMAD.MOV.U32 R12, RZ, RZ, RZ ;  /* 0x000000ffff0c7224 */ /* 0x000fe400078e00ff */
[----:B------:R-:W-:-:S05]  /*20740*/  IMAD R3, R2, UR5, R11 ;  /* 0x0000000502037c24 */ /* 0x000fca000f8e020b */
[----:B------:R-:W-:-:S13]  /*20750*/  ISETP.GT.AND P0, PT, R3, UR6, PT ;  /* 0x0000000603007c0c */ /* 0x000fda000bf04270 */
[----:B------:R-:W-:-:S04]  /*20760*/  VOTE.ANY R10, PT, !P0 ;  /* 0x00000000000a7806 */ /* 0x000fc800040e0100 */
[----:B------:R-:W0:Y:S01]  /*20770*/  POPC R5, R10 ;  /* 0x0000000a00057309 */ /* 0x000e220000000000 */
[----:B------:R-:W-:Y:S01]  /*20780*/  ISETP.NE.AND P0, PT, R10, RZ, PT ;  /* 0x000000ff0a00720c */ /* 0x000fe20003f05270 */
[----:B0-----:R-:W0:Y:S04]  /*20790*/  SHFL.IDX PT, R6, R6, R5, 0x1f ;  /* 0x00001f0506067589 */ /* 0x001e2800000e0000 */
[----:B------:R-:W1:Y:S01]  /*207a0*/  SHFL.IDX PT, R8, R9, R5, 0x1f ;  /* 0x00001f0509087589 */ /* 0x000e6200000e0000 */
[----:B0-----:R-:W-:-:S04]  /*207b0*/  IABS R4, R6 ;  /* 0x0000000600047213 */ /* 0x001fc80000000000 */
[----:B------:R-:W0:Y:S01]  /*207c0*/  I2F.RP R13, R4 ;  /* 0x00000004000d7306 */ /* 0x000e220000209400 */
[----:B-1----:R-:W-:-:S07]  /*207d0*/  IABS R7, R8 ;  /* 0x0000000800077213 */ /* 0x002fce0000000000 */
[----:B------:R-:W-:Y:S08]  /*207e0*/  I2F.RP R10, R7 ;  /* 0x00000007000a7306 */ /* 0x000ff00000209400 */
[----:B0-----:R-:W0:Y:S02]  /*207f0*/  MUFU.RCP R13, R13 ;  /* 0x0000000d000d7308 */ /* 0x001e240000001000 */
[----:B0-----:R-:W-:-:S06]  /*20800*/  VIADD R3, R13, 0xffffffe ;  /* 0x0ffffffe0d037836 */ /* 0x001fcc0000000000 */
[----:B------:R-:W0:Y:S02]  /*20810*/  F2I.FTZ.U32.TRUNC.NTZ R3, R3 ;  /* 0x0000000300037305 */ /* 0x000e24000021f000 */
[----:B0-----:R-:W-:Y:S01]  /*20820*/  IMAD.MOV R15, RZ, RZ, -R3 ;  /* 0x000000ffff0f7224 */ /* 0x001fe200078e0a03 */
[----:B------:R-:W-:Y:S06]  /*20830*/  @!P0 BRA `(.L_x_522) ;  /* 0x0000000000088947 */ /* 0x000fec0003800000 */
[----:B------:R-:W-:-:S05]  /*20840*/  IADD3 R9, R5, -0x1, RZ ;  /* 0xffffffff05097810 */ /* 0x000fca0007ffe0ff */
[----:B------:R0:W1:Y:S02]  /*20850*/  SHFL.IDX PT, R12, R2, R9, 0x1f ;  /* 0x00001f09020c7589 */ /* 0x00006400000e0000 */
.L_x_522:
[----:B------:R-:W2:Y:S01]  /*20860*/  MUFU.RCP R10, R10 ;  /* 0x0000000a000a7308 */ /* 0x000ea20000001000 */
[----:B-1----:R-:W-:Y:S02]  /*20870*/  IMAD R11, R12, UR5, R11 ;  /* 0x000000050c0b7c24 */ /* 0x002fe4000f8e020b */
[----:B0-----:R-:W-:Y:S02]  /*20880*/  IMAD R9, R15, R4, RZ ;  /* 0x000000040f097224 */ /* 0x001fe400078e02ff */
[----:B------:R-:W-:Y:S01]  /*20890*/  IMAD.MOV.U32 R2, RZ, RZ, RZ ;  /* 0x000000ffff027224 */ /* 0x000fe200078e00ff */
[----:B------:R0:W-:Y:S03]  /*208a0*/  STL [R1], R11 ;  /* 0x0000000b01007387 */ /* 0x0001e60000100800 */
[----:B------:R-:W-:Y:S01]  /*208b0*/  IMAD.HI.U32 R2, R3, R9, R2 ;  /* 0x0000000903027227 */ /* 0x000fe200078e0002 */
[----:B------:R-:W-:-:S02]  /*208c0*/  IADD3 R9, -R11, UR6, RZ ;  /* 0x000000060b097c10 */ /* 0x000fc4000fffe1ff */
[----:B------:R-:W-:Y:S02]  /*208d0*/  IABS R3, R6 ;  /* 0x0000000600037213 */ /* 0x000fe40000000000 */
[----:B------:R-:W-:-:S03]  /*208e0*/  IABS R13, R9 ;  /* 0x00000009000d7213 */ /* 0x000fc60000000000 */
[----:B------:R-:W-:Y:S02]  /*208f0*/  IMAD.MOV R12, RZ, RZ, -R3 ;  /* 0x000000ffff0c7224 */ /* 0x000fe400078e0a03 */
[----:B0-----:R-:W-:-:S04]  /*20900*/  IMAD.HI.U32 R11, R2, R13, RZ ;  /* 0x0000000d020b7227 */ /* 0x001fc800078e00ff */
[----:B--2---:R-:W-:Y:S02]  /*20910*/  VIADD R3, R10, 0xffffffe ;  /* 0x0ffffffe0a037836 */ /* 0x004fe40000000000 */
[----:B------:R-:W-:-:S04]  /*20920*/  IMAD R13, R11, R12, R13 ;  /* 0x0000000c0b0d7224 */ /* 0x000fc800078e020d */
[----:B------:R-:W0:Y:S01]  /*20930*/  F2I.FTZ.U32.TRUNC.NTZ R3, R3 ;  /* 0x0000000300037305 */ /* 0x000e22000021f000 */
[----:B------:R-:W-:-:S13]  /*20940*/  ISETP.GT.U32.AND P1, PT, R4, R13, PT ;  /* 0x0000000d0400720c */ /* 0x000fda0003f24070 */
[----:B------:R-:W-:Y:S01]  /*20950*/  @!P1 IMAD.IADD R13, R13, 0x1, -R4 ;  /* 0x000000010d0d9824 */ /* 0x000fe200078e0a04 */
[----:B0-----:R-:W-:Y:S01]  /*20960*/  IADD3 R2, RZ, -R3, RZ ;  /* 0x80000003ff027210 */ /* 0x001fe20007ffe0ff */
[----:B------:R-:W-:Y:S01]  /*20970*/  @!P1 VIADD R11, R11, 0x1 ;  /* 0x000000010b0b9836 */ /* 0x000fe20000000000 */
[----:B------:R-:W-:Y:S02]  /*20980*/  ISETP.NE.AND P1, PT, R6, RZ, PT ;  /* 0x000000ff0600720c */ /* 0x000fe40003f25270 */
[----:B------:R-:W-:Y:S01]  /*20990*/  ISETP.GE.U32.AND P0, PT, R13, R4, PT ;  /* 0x000000040d00720c */ /* 0x000fe20003f06070 */
[----:B------:R-:W-:Y:S02]  /*209a0*/  IMAD R13, R2, R7, RZ ;  /* 0x00000007020d7224 */ /* 0x000fe400078e02ff */
[----:B------:R-:W-:-:S04]  /*209b0*/  IMAD.MOV.U32 R2, RZ, RZ, RZ ;  /* 0x000000ffff027224 */ /* 0x000fc800078e00ff */
[----:B------:R-:W-:Y:S01]  /*209c0*/  IMAD.HI.U32 R4, R3, R13, R2 ;  /* 0x0000000d03047227 */ /* 0x000fe200078e0002 */
[----:B------:R-:W-:-:S04]  /*209d0*/  LOP3.LUT R2, R9, R6, RZ, 0x3c, !PT ;  /* 0x0000000609027212 */ /* 0x000fc800078e3cff */
[----:B------:R-:W-:Y:S01]  /*209e0*/  ISETP.GE.AND P2, PT, R2, RZ, PT ;  /* 0x000000ff0200720c */ /* 0x000fe20003f46270 */
[----:B------:R-:W-:Y:S01]  /*209f0*/  @P0 VIADD R11, R11, 0x1 ;  /* 0x000000010b0b0836 */ /* 0x000fe20000000000 */
[----:B------:R-:W-:-:S04]  /*20a00*/  IABS R2, R8 ;  /* 0x0000000800027213 */ /* 0x000fc80000000000 */
[----:B------:R-:W-:-:S07]  /*20a10*/  IADD3 R2, RZ, -R2, RZ ;  /* 0x80000002ff027210 */ /* 0x000fce0007ffe0ff */
[----:B------:R-:W-:Y:S01]  /*20a20*/  @!P2 IMAD.MOV R11, RZ, RZ, -R11 ;  /* 0x000000ffff0ba224 */ /* 0x000fe200078e0a0b */
[----:B------:R-:W-:-:S04]  /*20a30*/  @!P1 LOP3.LUT R11, RZ, R6, RZ, 0x33, !PT ;  /* 0x00000006ff0b9212 */ /* 0x000fc800078e33ff */
[-C--:B------:R-:W-:Y:S01]  /*20a40*/  IABS R3, R11.reuse ;  /* 0x0000000b00037213 */ /* 0x080fe20000000000 */
[----:B------:R-:W-:-:S04]  /*20a50*/  IMAD R6, R6, R11, RZ ;  /* 0x0000000b06067224 */ /* 0x000fc800078e02ff */
[----:B------:R-:W-:-:S04]  /*20a60*/  IMAD.HI.U32 R4, R4, R3, RZ ;  /* 0x0000000304047227 */ /* 0x000fc800078e00ff */
[----:B------:R-:W-:Y:S02]  /*20a70*/  IMAD R2, R4, R2, R3 ;  /* 0x0000000204027224 */ /* 0x000fe400078e0203 */
[----:B------:R-:W-:-:S03]  /*20a80*/  IMAD.IADD R6, R9, 0x1, -R6 ;  /* 0x0000000109067824 */ /* 0x000fc600078e0a06 */
[----:B------:R-:W-:Y:S02]  /*20a90*/  ISETP.GT.U32.AND P1, PT, R7, R2, PT ;  /* 0x000000020700720c */ /* 0x000fe40003f24070 */
[----:B------:R1:W-:Y:S11]  /*20aa0*/  STL [R1+0x4], R6 ;  /* 0x0000040601007387 */ /* 0x0003f60000100800 */
[----:B------:R-:W-:-:S02]  /*20ab0*/  @!P1 IMAD.IADD R2, R2, 0x1, -R7 ;  /* 0x0000000102029824 */ /* 0x000fc400078e0a07 */
[----:B------:R-:W-:Y:S01]  /*20ac0*/  @!P1 VIADD R4, R4, 0x1 ;  /* 0x0000000104049836 */ /* 0x000fe20000000000 */
[----:B------:R-:W-:Y:S02]  /*20ad0*/  ISETP.NE.AND P1, PT, R8, RZ, PT ;  /* 0x000000ff0800720c */ /* 0x000fe40003f25270 */
[----:B------:R-:W-:Y:S02]  /*20ae0*/  ISETP.GE.U32.AND P0, PT, R2, R7, PT ;  /* 0x000000070200720c */ /* 0x000fe40003f06070 */
[----:B------:R-:W-:-:S04]  /*20af0*/  LOP3.LUT R2, R11, R8, RZ, 0x3c, !PT ;  /* 0x000000080b027212 */ /* 0x000fc800078e3cff */
[----:B------:R-:W-:-:S07]  /*20b00*/  ISETP.GE.AND P2, PT, R2, RZ, PT ;  /* 0x000000ff0200720c */ /* 0x000fce0003f46270 */
[----:B------:R-:W-:-:S06]  /*20b10*/  @P0 VIADD R4, R4, 0x1 ;  /* 0x0000000104040836 */ /* 0x000fcc0000000000 */
[----:B------:R-:W-:Y:S01]  /*20b20*/  @!P2 IMAD.MOV R4, RZ, RZ, -R4 ;  /* 0x000000ffff04a224 */ /* 0x000fe200078e0a04 */
[----:B------:R-:W-:-:S04]  /*20b30*/  @!P1 LOP3.LUT R4, RZ, R8, RZ, 0x33, !PT ;  /* 0x00000008ff049212 */ /* 0x000fc800078e33ff */
[----:B------:R-:W-:Y:S01]  /*20b40*/  IADD3 R2, -R4, RZ, RZ ;  /* 0x000000ff04027210 */ /* 0x000fe20007ffe1ff */
[----:B------:R-:W-:-:S04]  /*20b50*/  IMAD R4, R8, 0x1000000, R4 ;  /* 0x0100000008047824 */ /* 0x000fc800078e0204 */
[----:B------:R-:W-:Y:S02]  /*20b60*/  IMAD R11, R8, R2, R11 ;  /* 0x00000002080b7224 */ /* 0x000fe400078e020b */
[----:B------:R-:W-:Y:S02]  /*20b70*/  VIADD R2, R5, UR4 ;  /* 0x0000000405027c36 */ /* 0x000fe40008000000 */
[----:B------:R-:W-:-:S03]  /*20b80*/  IMAD R3, R11, 0x10000, R4 ;  /* 0x000100000b037824 */ /* 0x000fc600078e0204 */
[----:B------:R1:W-:Y:S04]  /*20b90*/  STL [R1+0xc], R2 ;  /* 0x00000c0201007387 */ /* 0x0003e80000100800 */
[----:B------:R1:W-:Y:S01]  /*20ba0*/  STL [R1+0x8], R3 ;  /* 0x0000080301007387 */ /* 0x0003e20000100800 */
[----:B------:R-:W-:Y:S05]  /*20bb0*/  BRA `(.L_x_523) ;  /* 0x0000000000107947 */ /* 0x000fea0003800000 */
.L_x_520:
[----:B------:R-:W-:Y:S01]  /*20bc0*/  MOV R2, UR6 ;  /* 0x0000000600027c02 */ /* 0x000fe20008000f00 */
[----:B------:R0:W-:Y:S04]  /*20bd0*/  STL [R1+0x4], RZ ;  /* 0x000004ff01007387 */ /* 0x0001e80000100800 */
[----:B------:R0:W-:Y:S04]  /*20be0*/  STL [R1+0x8], RZ ;  /* 0x000008ff01007387 */ /* 0x0001e80000100800 */
[----:B------:R0:W-:Y:S02]  /*20bf0*/  STL [R1], R2 ;  /* 0x0000000201007387 */ /* 0x0001e40000100800 */
.L_x_523:
[----:B------:R-:W2:Y:S04]  /*20c00*/  LDL R4, [R1] ;  /* 0x0000000001047983 */ /* 0x000ea80000100800 */
[----:B------:R-:W2:Y:S04]  /*20c10*/  LDL R5, [R1+0x4] ;  /* 0x0000040001057983 */ /* 0x000ea80000100800 */
[----:B-1----:R-:W2:Y:S04]  /*20c20*/  LDL R6, [R1+0x8] ;  /* 0x0000080001067983 */ /* 0x002ea80000100800 */
[----:B------:R-:W2:Y:S01]  /*20c30*/  LDL R7, [R1+0xc] ;  /* 0x00000c0001077983 */ /* 0x000ea20000100800 */
[----:B------:R-:W-:-:S13]  /*20c40*/  ISETP.NE.AND P0, PT, R0, RZ, PT ;  /* 0x000000ff0000720c */ /* 0x000fda0003f05270 */
[----:B------:R-:W1:Y:S01]  /*20c50*/  @!P0 S2R R3, SR_CgaCtaId ;  /* 0x0000000000038919 */ /* 0x000e620000008800 */
[----:B------:R-:W-:-:S04]  /*20c60*/  @!P0 MOV R0, 0x400 ;  /* 0x0000040000008802 */ /* 0x000fc80000000f00 */
[----:B-1----:R-:W-:-:S05]  /*20c70*/  @!P0 LEA R0, R3, R0, 0x18 ;  /* 0x0000000003008211 */ /* 0x002fca00078ec0ff */
[----:B--2---:R1:W-:Y:S01]  /*20c80*/  @!P0 STS.128 [R0+0x2e8d0], R4 ;  /* 0x02e8d00400008388 */ /* 0x0043e20000000c00 */
[----:B------:R-:W-:Y:S06]  /*20c90*/  BAR.ARV 0x5, 0x180 ;  /* 0x0146000000007b1d */ /* 0x000fec0000002000 */
.L_x_518:
[----:B-1----:R-:W3:Y:S01]  /*20ca0*/  LDL R0, [R1+0xc] ;  /* 0x00000c0001007983 */ /* 0x002ee20000100800 */
[----:B------:R-:W-:-:S03]  /*20cb0*/  ULDC UR4, c[0x0][0xc3c] ;  /* 0x00030f0000047ab9 */ /* 0x000fc60000000800 */
[----:B------:R1:W-:Y:S01]  /*20cc0*/  STL [R1+0x10], RZ ;  /* 0x000010ff01007387 */ /* 0x0003e20000100800 */
[----:B---3--:R-:W-:Y:S01]  /*20cd0*/  ISETP.GE.AND P0, PT, R0, UR4, PT ;  /* 0x0000000400007c0c */ /* 0x008fe2000bf06270 */
[----:B------:R-:W-:-:S05]  /*20ce0*/  IMAD.MOV.U32 R0, RZ, RZ, 0x1 ;  /* 0x00000001ff007424 */ /* 0x000fca00078e00ff */
[----:B------:R1:W-:Y:S04]  /*20cf0*/  STL [R1+0x18], R0 ;  /* 0x0000180001007387 */ /* 0x0003e80000100800 */
[----:B------:R1:W-:Y:S03]  /*20d00*/  STL [R1+0x68], RZ ;  /* 0x000068ff01007387 */ /* 0x0003e60000100800 */
[----:B------:R-:W-:Y:S05]  /*20d10*/  @P0 BRA `(.L_x_524) ;  /* 0x0000005c006c0947 */ /* 0x000fea0003800000 */
[----:B------:R-:W3:Y:S01]  /*20d20*/  LDL R8, [R1+0x64] ;  /* 0x0000640001087983 */ /* 0x000ee20000100800 */
[----:B------:R-:W1:Y:S01]  /*20d30*/  S2R R10, SR_TID.X ;  /* 0x00000000000a7919 */ /* 0x000e620000002100 */
[----:B------:R-:W4:Y:S01]  /*20d40*/  S2UR UR5, SR_CgaCtaId ;  /* 0x00000000000579c3 */ /* 0x000f220000008800 */
[C---:B-1----:R-:W-:Y:S01]  /*20d50*/  IMAD.SHL.U32 R0, R10.reuse, 0x10, RZ ;  /* 0x000000100a007824 */ /* 0x042fe200078e00ff */
[C---:B------:R-:W-:Y:S01]  /*20d60*/  LOP3.LUT R9, R10.reuse, 0x7f, RZ, 0xc0, !PT ;  /* 0x0000007f0a097812 */ /* 0x040fe200078ec0ff */
[----:B------:R-:W-:-:S03]  /*20d70*/  IMAD.SHL.U32 R3, R10, 0x2, RZ ;  /* 0x000000020a037824 */ /* 0x000fc600078e00ff */
[----:B0-----:R-:W-:-:S04]  /*20d80*/  LOP3.LUT R2, R0, 0x3f0, RZ, 0xc0, !PT ;  /* 0x000003f000027812 */ /* 0x001fc800078ec0ff */
[----:B------:R-:W-:Y:S01]  /*20d90*/  LOP3.LUT R3, R2, 0x70, R3, 0x78, !PT ;  /* 0x0000007002037812 */ /* 0x000fe200078e7803 */
[----:B------:R-:W-:Y:S01]  /*20da0*/  IMAD.SHL.U32 R2, R9, 0x10, RZ ;  /* 0x0000001009027824 */ /* 0x000fe200078e00ff */
[----:B--2---:R-:W-:-:S04]  /*20db0*/  SHF.L.U32 R5, R10, 0x5, RZ ;  /* 0x000000050a057819 */ /* 0x004fc800000006ff */
[----:B------:R-:W-:Y:S02]  /*20dc0*/  LOP3.LUT R3, R3, 0x400, R2, 0xf8, !PT ;  /* 0x0000040003037812 */ /* 0x000fe400078ef802 */
[----:B------:R-:W-:-:S04]  /*20dd0*/  LOP3.LUT R2, R2, 0x600, RZ, 0xc0, !PT ;  /* 0x0000060002027812 */ /* 0x000fc800078ec0ff */
[----:B------:R-:W-:-:S04]  /*20de0*/  LOP3.LUT R2, R2, 0x60, R5, 0xf8, !PT ;  /* 0x0000006002027812 */ /* 0x000fc800078ef805 */
[----:B------:R-:W-:Y:S01]  /*20df0*/  LOP3.LUT R4, R2, 0x100, R5, 0xf8, !PT ;  /* 0x0000010002047812 */ /* 0x000fe200078ef805 */
[----:B------:R-:W-:Y:S01]  /*20e00*/  IMAD.SHL.U32 R2, R10, 0x80, RZ ;  /* 0x000000800a027824 */ /* 0x000fe200078e00ff */
[----:B------:R-:W-:Y:S02]  /*20e10*/  LOP3.LUT R7, R5, 0x80, RZ, 0xc0, !PT ;  /* 0x0000008005077812 */ /* 0x000fe400078ec0ff */
[--C-:B------:R-:W-:Y:S02]  /*20e20*/  SHF.R.U32.HI R6, RZ, 0x1, R10.reuse ;  /* 0x00000001ff067819 */ /* 0x100fe4000001160a */
[----:B------:R-:W-:Y:S02]  /*20e30*/  LOP3.LUT R5, R2, 0x380, RZ, 0xc0, !PT ;  /* 0x0000038002057812 */ /* 0x000fe400078ec0ff */
[----:B------:R-:W-:Y:S02]  /*20e40*/  LOP3.LUT R7, R7, 0x10, R10, 0xf8, !PT ;  /* 0x0000001007077812 */ /* 0x000fe400078ef80a */
[----:B------:R-:W-:Y:S01]  /*20e50*/  LOP3.LUT R5, R5, 0x30, R6, 0xf8, !PT ;  /* 0x0000003005057812 */ /* 0x000fe200078ef806 */
[----:B------:R-:W-:-:S03]  /*20e60*/  IMAD.SHL.U32 R6, R10, 0x4, RZ ;  /* 0x000000040a067824 */ /* 0x000fc600078e00ff */
[----:B------:R-:W-:Y:S02]  /*20e70*/  LOP3.LUT R5, R5, 0x70, R0, 0x78, !PT ;  /* 0x0000007005057812 */ /* 0x000fe400078e7800 */
[----:B------:R-:W-:Y:S02]  /*20e80*/  LOP3.LUT R7, R7, 0x10, R6, 0x78, !PT ;  /* 0x0000001007077812 */ /* 0x000fe400078e7806 */
[----:B------:R-:W-:Y:S02]  /*20e90*/  LOP3.LUT R2, R5, 0xc00, R2, 0xf8, !PT ;  /* 0x00000c0005027812 */ /* 0x000fe400078ef802 */
[----:B------:R-:W-:Y:S01]  /*20ea0*/  LOP3.LUT R4, R4, R7, RZ, 0xfc, !PT ;  /* 0x0000000704047212 */ /* 0x000fe200078efcff */
[----:B------:R-:W-:Y:S01]  /*20eb0*/  UMOV UR4, 0x400 ;  /* 0x0000040000047882 */ /* 0x000fe20000000000 */
[----:B------:R-:W-:-:S03]  /*20ec0*/  LOP3.LUT P0, RZ, R10, 0x4, RZ, 0xc0, !PT ;  /* 0x000000040aff7812 */ /* 0x000fc6000780c0ff */
[----:B------:R-:W-:Y:S01]  /*20ed0*/  STL [R1+0x30], R4 ;  /* 0x0000300401007387 */ /* 0x000fe20000100800 */
[----:B----4-:R-:W-:-:S03]  /*20ee0*/  ULEA UR4, UR5, UR4, 0x18 ;  /* 0x0000000405047291 */ /* 0x010fc6000f8ec03f */
[----:B------:R0:W-:Y:S03]  /*20ef0*/  STL [R1+0x34], R2 ;  /* 0x0000340201007387 */ /* 0x0001e60000100800 */
[----:B------:R-:W-:Y:S02]  /*20f00*/  IMAD.U32 R18, RZ, RZ, UR4 ;  /* 0x00000004ff127e24 */ /* 0x000fe4000f8e00ff */
[----:B0-----:R-:W-:Y:S01]  /*20f10*/  IMAD.MOV.U32 R2, RZ, RZ, 0x40 ;  /* 0x00000040ff027424 */ /* 0x001fe200078e00ff */
[----:B------:R-:W-:-:S04]  /*20f20*/  SHF.R.U32.HI R4, RZ, 0x3, R9 ;  /* 0x00000003ff047819 */ /* 0x000fc80000011609 */
[----:B------:R-:W-:-:S05]  /*20f30*/  SEL R2, R2, 0xffffffc0, !P0 ;  /* 0xffffffc002027807 */ /* 0x000fca0004000000 */
[----:B------:R0:W-:Y:S02]  /*20f40*/  STL [R1+0x38], R2 ;  /* 0x0000380201007387 */ /* 0x0001e40000100800 */
[----:B0-----:R-:W-:Y:S02]  /*20f50*/  LOP3.LUT R2, R4, 0x70, R0, 0xf8, !PT ;  /* 0x0000007004027812 */ /* 0x001fe400078ef800 */
[----:B------:R-:W-:-:S05]  /*20f60*/  IADD3 R0, R18, R3, RZ ;  /* 0x0000000312007210 */ /* 0x000fca0007ffe0ff */
[----:B------:R0:W-:Y:S02]  /*20f70*/  STL [R1+0x50], R0 ;  /* 0x0000500001007387 */ /* 0x0001e40000100800 */
[----:B0-----:R-:W-:Y:S01]  /*20f80*/  IMAD.MOV.U32 R0, RZ, RZ, 0x1 ;  /* 0x00000001ff007424 */ /* 0x001fe200078e00ff */
[----:B------:R-:W-:Y:S01]  /*20f90*/  BSSY B7, `(.L_x_524) ;  /* 0x00005b3000077945 */ /* 0x000fe20003800000 */
[----:B------:R-:W-:Y:S01]  /*20fa0*/  ULDC.64 UR36, c[0x0][0x198] ;  /* 0x0000660000247ab9 */ /* 0x000fe20000000a00 */
[----:B------:R-:W-:Y:S01]  /*20fb0*/  ULDC UR38, c[0x0][0xc] ;  /* 0x0000030000267ab9 */ /* 0x000fe20000000800 */
[C---:B---3--:R-:W-:Y:S02]  /*20fc0*/  LOP3.LUT R3, R8.reuse, 0x1, RZ, 0xfc, !PT ;  /* 0x0000000108037812 */ /* 0x048fe400078efcff */
[----:B------:R-:W-:-:S03]  /*20fd0*/  LOP3.LUT R2, R8, 0x2, RZ, 0xfc, !PT ;  /* 0x0000000208027812 */ /* 0x000fc600078efcff */
[----:B------:R0:W-:Y:S04]  /*20fe0*/  STL [R1+0x6c], R3 ;  /* 0x00006c0301007387 */ /* 0x0001e80000100800 */
[----:B------:R0:W-:Y:S04]  /*20ff0*/  STL [R1+0x58], R2 ;  /* 0x0000580201007387 */ /* 0x0001e80000100800 */
[----:B------:R0:W-:Y:S04]  /*21000*/  STL [R1+0x68], RZ ;  /* 0x000068ff01007387 */ /* 0x0001e80000100800 */
[----:B------:R0:W-:Y:S04]  /*21010*/  STL [R1+0x1c], R0 ;  /* 0x00001c0001007387 */ /* 0x0001e80000100800 */
[----:B------:R0:W-:Y:S04]  /*21020*/  STL [R1+0x14], RZ ;  /* 0x000014ff01007387 */ /* 0x0001e80000100800 */
[----:B------:R0:W-:Y:S04]  /*21030*/  STL [R1+0x10], RZ ;  /* 0x000010ff01007387 */ /* 0x0001e80000100800 */
[----:B------:R0:W-:Y:S02]  /*21040*/  STL [R1+0x18], R0 ;  /* 0x0000180001007387 */ /* 0x0001e40000100800 */
.L_x_628:
[----:B0-----:R-:W2:Y:S01]  /*21050*/  LDL R0, [R1+0xc] ;  /* 0x00000c0001007983 */ /* 0x001ea20000100800 */
[----:B------:R-:W2:Y:S01]  /*21060*/  LDC.64 R2, c[0x0][0xc88] ;  /* 0x00032200ff027b82 */ /* 0x000ea20000000a00 */
[----:B------:R-:W-:Y:S05]  /*21070*/  YIELD ;  /* 0x0000000000007946 */ /* 0x000fea0003800000 */
[----:B------:R-:W-:Y:S01]  /*21080*/  ULDC.64 UR4, c[0x0][0xa28] ;  /* 0x00028a0000047ab9 */ /* 0x000fe20000000a00 */
[----:B------:R-:W-:Y:S02]  /*21090*/  CS2R R8, SRZ ;  /* 0x0000000000087805 */ /* 0x000fe4000001ff00 */
[----:B------:R-:W-:Y:S01]  /*210a0*/  ISETP.NE.U32.AND P0, PT, RZ, UR4, PT ;  /* 0x00000004ff007c0c */ /* 0x000fe2000bf05070 */
[----:B------:R-:W-:Y:S01]  /*210b0*/  ULDC.64 UR10, c[0x0][0xa18] ;  /* 0x00028600000a7ab9 */ /* 0x000fe20000000a00 */
[----:B------:R-:W-:Y:S01]  /*210c0*/  ULDC.64 UR8, c[0x0][0xa10] ;  /* 0x0002840000087ab9 */ /* 0x000fe20000000a00 */
[----:B------:R-:W-:Y:S01]  /*210d0*/  ULDC.64 UR6, c[0x0][0xa08] ;  /* 0x0002820000067ab9 */ /* 0x000fe20000000a00 */
[----:B--2---:R-:W-:-:S05]  /*210e0*/  IMAD.WIDE R2, R0, 0x4, R2 ;  /* 0x0000000400027825 */ /* 0x004fca00078e0202 */
[----:B------:R-:W2:Y:S01]  /*210f0*/  LDG.E R19, desc[UR60][R2.64] ;  /* 0x0000003c02137981 */ /* 0x000ea2000c1e1900 */
[----:B------:R-:W-:Y:S02]  /*21100*/  ISETP.NE.AND.EX P0, PT, RZ, UR5, PT, P0 ;  /* 0x00000005ff007c0c */ /* 0x000fe4000bf05300 */
[----:B--2---:R-:W-:-:S11]  /*21110*/  SHF.R.S32.HI R0, RZ, 0x1f, R19 ;  /* 0x0000001fff007819 */ /* 0x004fd60000011413 */
[C---:B------:R-:W-:Y:S01]  /*21120*/  @P0 LEA R2, P1, R19.reuse, UR4, 0x2 ;  /* 0x0000000413020c11 */ /* 0x040fe2000f8210ff */
[C---:B------:R-:W-:Y:S01]  /*21130*/  IMAD.SHL.U32 R14, R19.reuse, 0x4, RZ ;  /* 0x00000004130e7824 */ /* 0x040fe200078e00ff */
[C-C-:B------:R-:W-:Y:S01]  /*21140*/  SHF.L.U64.HI R13, R19.reuse, 0x2, R0.reuse ;  /* 0x00000002130d7819 */ /* 0x140fe20000010200 */
[----:B------:R0:W-:Y:S01]  /*21150*/  STL [R1+0x54], R0 ;  /* 0x0000540001007387 */ /* 0x0001e20000100800 */
[----:B------:R-:W-:Y:S01]  /*21160*/  @P0 LEA.HI.X R3, R19, UR5, R0, 0x2, P1 ;  /* 0x0000000513030c11 */ /* 0x000fe200088f1400 */
[----:B------:R-:W-:Y:S02]  /*21170*/  ULDC.64 UR4, c[0x0][0xa00] ;  /* 0x0002800000047ab9 */ /* 0x000fe40000000a00 */
[----:B------:R-:W-:Y:S02]  /*21180*/  ISETP.NE.U32.AND P1, PT, RZ, UR4, PT ;  /* 0x00000004ff007c0c */ /* 0x000fe4000bf25070 */
[----:B-1----:R1:W5:Y:S01]  /*21190*/  @P0 LDG.E R8, desc[UR60][R2.64] ;  /* 0x0000003c02080981 */ /* 0x002362000c1e1900 */
[----:B------:R-:W-:Y:S01]  /*211a0*/  ISETP.NE.U32.AND P3, PT, RZ, UR10, PT ;  /* 0x0000000aff007c0c */ /* 0x000fe2000bf65070 */
[----:B------:R-:W-:Y:S01]  /*211b0*/  IMAD.MOV.U32 R12, RZ, RZ, RZ ;  /* 0x000000ffff0c7224 */ /* 0x000fe200078e00ff */
[----:B------:R-:W-:Y:S01]  /*211c0*/  ISETP.NE.AND.EX P1, PT, RZ, UR5, PT, P1 ;  /* 0x00000005ff007c0c */ /* 0x000fe2000bf25310 */
[----:B------:R-:W-:Y:S01]  /*211d0*/  STL [R1+0x28], R14 ;  /* 0x0000280e01007387 */ /* 0x000fe20000100800 */
[----:B------:R-:W-:Y:S01]  /*211e0*/  ISETP.NE.U32.AND P2, PT, RZ, UR8, PT ;  /* 0x00000008ff007c0c */ /* 0x000fe2000bf45070 */
[----:B0-----:R-:W-:Y:S01]  /*211f0*/  IMAD.MOV.U32 R0, RZ, RZ, RZ ;  /* 0x000000ffff007224 */ /* 0x001fe200078e00ff */
[C---:B------:R-:W-:Y:S01]  /*21200*/  IADD3 R6, P5, R14.reuse, UR6, RZ ;  /* 0x000000060e067c10 */ /* 0x040fe2000ffbe0ff */
[----:B------:R-:W-:Y:S01]  /*21210*/  STL [R1+0x3c], R13 ;  /* 0x00003c0d01007387 */ /* 0x000fe20000100800 */
[----:B-1----:R-:W-:-:S02]  /*21220*/  IADD3 R2, P4, R14, UR4, RZ ;  /* 0x000000040e027c10 */ /* 0x002fc4000ff9e0ff */
[----:B------:R-:W-:Y:S02]  /*21230*/  ISETP.NE.AND.EX P3, PT, RZ, UR11, PT, P3 ;  /* 0x0000000bff007c0c */ /* 0x000fe4000bf65330 */
[C---:B------:R-:W-:Y:S02]  /*21240*/  IADD3.X R3, R13.reuse, UR5, RZ, P4, !PT ;  /* 0x000000050d037c10 */ /* 0x040fe4000a7fe4ff */
[----:B------:R-:W-:Y:S02]  /*21250*/  IADD3 R4, P4, R14, UR8, RZ ;  /* 0x000000080e047c10 */ /* 0x000fe4000ff9e0ff */
[----:B------:R-:W-:Y:S01]  /*21260*/  ISETP.NE.U32.AND P0, PT, RZ, UR6, PT ;  /* 0x00000006ff007c0c */ /* 0x000fe2000bf05070 */
[----:B------:R-:W2:Y:S01]  /*21270*/  @P1 LDG.E R9, desc[UR60][R2.64] ;  /* 0x0000003c02091981 */ /* 0x000ea2000c1e1900 */
[----:B------:R-:W-:Y:S01]  /*21280*/  IADD3.X R5, R13, UR9, RZ, P4, !PT ;  /* 0x000000090d057c10 */ /* 0x000fe2000a7fe4ff */
[----:B------:R-:W-:Y:S01]  /*21290*/  ULDC UR4, c[0x0][0x288] ;  /* 0x0000a20000047ab9 */ /* 0x000fe20000000800 */
[----:B------:R-:W-:-:S02]  /*212a0*/  ISETP.NE.AND.EX P0, PT, RZ, UR7, PT, P0 ;  /* 0x00000007ff007c0c */ /* 0x000fc4000bf05300 */
[----:B------:R-:W-:Y:S02]  /*212b0*/  ISETP.NE.AND.EX P2, PT, RZ, UR9, PT, P2 ;  /* 0x00000009ff007c0c */ /* 0x000fe4000bf45320 */
[----:B------:R-:W-:Y:S02]  /*212c0*/  @P3 IADD3 R10, P4, R14, UR10, RZ ;  /* 0x0000000a0e0a3c10 */ /* 0x000fe4000ff9e0ff */
[C---:B------:R-:W-:Y:S02]  /*212d0*/  IADD3.X R7, R13.reuse, UR7, RZ, P5, !PT ;  /* 0x000000070d077c10 */ /* 0x040fe4000affe4ff */
[----:B------:R-:W-:-:S05]  /*212e0*/  @P3 IADD3.X R11, R13, UR11, RZ, P4, !PT ;  /* 0x0000000b0d0b3c10 */ /* 0x000fca000a7fe4ff */
[----:B------:R-:W5:Y:S04]  /*212f0*/  @P0 LDG.E R12, desc[UR60][R6.64] ;  /* 0x0000003c060c0981 */ /* 0x000f68000c1e1900 */
[----:B------:R-:W5:Y:S04]  /*21300*/  @P2 LDG.E R0, desc[UR60][R4.64] ;  /* 0x0000003c04002981 */ /* 0x000f68000c1e1900 */
[----:B--2---:R0:W-:Y:S02]  /*21310*/  STL [R1+0x40], R9 ;  /* 0x0000400901007387 */ /* 0x0041e40000100800 */
[----:B0-----:R-:W-:Y:S01]  /*21320*/  MOV R9, UR4 ;  /* 0x0000000400097c02 */ /* 0x001fe20008000f00 */
[----:B------:R-:W-:-:S05]  /*21330*/  ULDC.64 UR4, c[0x0][0x418] ;  /* 0x0001060000047ab9 */ /* 0x000fca0000000a00 */
[----:B------:R0:W2:Y:S01]  /*21340*/  @P3 LDG.E R9, desc[UR60][R10.64] ;  /* 0x0000003c0a093981 */ /* 0x0000a2000c1e1900 */
[----:B------:R-:W-:-:S03]  /*21350*/  UISETP.NE.U32.AND UP0, UPT, UR4, URZ, UPT ;  /* 0x0000003f0400728c */ /* 0x000fc6000bf05070 */
[----:B------:R-:W-:Y:S01]  /*21360*/  ULDC UR4, c[0x0][0x424] ;  /* 0x0001090000047ab9 */ /* 0x000fe20000000800 */
[----:B------:R-:W-:-:S03]  /*21370*/  UISETP.NE.AND.EX UP0, UPT, UR5, URZ, UPT, UP0 ;  /* 0x0000003f0500728c */ /* 0x000fc6000bf05300 */
[----:B------:R-:W-:Y:S01]  /*21380*/  ULDC UR5, c[0x0][0x2f0] ;  /* 0x0000bc0000057ab9 */ /* 0x000fe20000000800 */
[----:B------:R-:W-:-:S04]  /*21390*/  USEL UR4, UR4, 0x1, UP0 ;  /* 0x0000000104047887 */ /* 0x000fc80008000000 */
[----:B------:R-:W-:-:S03]  /*213a0*/  UIMAD UR4, UR4, UR5, URZ ;  /* 0x00000005040472a4 */ /* 0x000fc6000f8e023f */
[----:B------:R-:W-:Y:S02]  /*213b0*/  ULDC UR5, c[0x0][0x348] ;  /* 0x0000d20000057ab9 */ /* 0x000fe40000000800 */
[----:B0-----:R-:W-:Y:S01]  /*213c0*/  IMAD.U32 R10, RZ, RZ, UR5 ;  /* 0x00000005ff0a7e24 */ /* 0x001fe2000f8e00ff */
[----:B--2---:R0:W-:Y:S02]  /*213d0*/  STL [R1+0x5c], R9 ;  /* 0x00005c0901007387 */ /* 0x0041e40000100800 */
[----:B0-----:R-:W-:Y:S01]  /*213e0*/  IMAD.U32 R9, RZ, RZ, UR4 ;  /* 0x00000004ff097e24 */ /* 0x001fe2000f8e00ff */
[----:B------:R-:W-:Y:S06]  /*213f0*/  @P3 BRA `(.L_x_525) ;  /* 0x0000000000143947 */ /* 0x000fec0003800000 */
[----:B------:R-:W-:Y:S05]  /*21400*/  @!P1 BRA `(.L_x_525) ;  /* 0x0000000000109947 */ /* 0x000fea0003800000 */
[----:B------:R-:W2:Y:S04]  /*21410*/  LDG.E R11, desc[UR60][R2.64] ;  /* 0x0000003c020b7981 */ /* 0x000ea8000c1e1900 */
[----:B------:R-:W2:Y:S02]  /*21420*/  LDG.E R2, desc[UR60][R2.64+0x4] ;  /* 0x0000043c02027981 */ /* 0x000ea4000c1e1900 */
[----:B--2---:R-:W-:-:S05]  /*21430*/  IMAD.IADD R2, R2, 0x1, -R11 ;  /* 0x0000000102027824 */ /* 0x004fca00078e0a0b */
[----:B------:R0:W-:Y:S02]  /*21440*/  STL [R1+0x5c], R2 ;  /* 0x00005c0201007387 */ /* 0x0001e40000100800 */
.L_x_525:
[----:B------:R-:W2:Y:S01]  /*21450*/  LDL.LU R3, [R1+0x8] ;  /* 0x0000080001037983 */ /* 0x000ea20000300800 */
[----:B------:R-:W-:Y:S01]  /*21460*/  MOV R11, R19 ;  /* 0x00000013000b7202 */ /* 0x000fe20000000f00 */
[----:B------:R-:W-:Y:S02]  /*21470*/  ULDC.64 UR4, c[0x0][0xa20] ;  /* 0x0002880000047ab9 */ /* 0x000fe40000000a00 */
[----:B------:R-:W-:Y:S02]  /*21480*/  ISETP.NE.U32.AND P1, PT, RZ, UR4, PT ;  /* 0x00000004ff007c0c */ /* 0x000fe4000bf25070 */
[----:B------:R1:W-:Y:S02]  /*21490*/  STL [R1+0x8], R11 ;  /* 0x0000080b01007387 */ /* 0x0003e40000100800 */
[----:B------:R-:W-:Y:S02]  /*214a0*/  ISETP.NE.AND.EX P1, PT, RZ, UR5, PT, P1 ;  /* 0x00000005ff007c0c */ /* 0x000fe4000bf25310 */
[----:B--2---:R-:W-:-:S02]  /*214b0*/  LOP3.LUT R17, R3, 0xff000000, RZ, 0xc0, !PT ;  /* 0xff00000003117812 */ /* 0x004fc400078ec0ff */
[C---:B0-----:R-:W-:Y:S02]  /*214c0*/  LOP3.LUT R2, R3.reuse, 0xff0000, RZ, 0xc0, !PT ;  /* 0x00ff000003027812 */ /* 0x041fe400078ec0ff */
[----:B------:R-:W-:Y:S02]  /*214d0*/  SHF.R.U32.HI R17, RZ, 0x8, R17 ;  /* 0x00000008ff117819 */ /* 0x000fe40000011611 */
[----:B------:R-:W-:Y:S02]  /*214e0*/  LOP3.LUT R16, R3, 0xffff, RZ, 0xc0, !PT ;  /* 0x0000ffff03107812 */ /* 0x000fe400078ec0ff */
[----:B------:R-:W-:Y:S01]  /*214f0*/  LEA.HI R17, R2, R17, RZ, 0x10 ;  /* 0x0000001102117211 */ /* 0x000fe200078f80ff */
[----:B-----5:R-:W-:-:S05]  /*21500*/  IMAD.IADD R2, R12, 0x1, R8 ;  /* 0x000000010c027824 */ /* 0x020fca00078e0208 */
[----:B------:R1:W-:Y:S01]  /*21510*/  STL [R1+0x2c], R2 ;  /* 0x00002c0201007387 */ /* 0x0003e20000100800 */
[----:B------:R-:W-:Y:S05]  /*21520*/  @!P1 BRA `(.L_x_526) ;  /* 0x0000000000109947 */ /* 0x000fea0003800000 */
[----:B-1----:R-:W-:-:S04]  /*21530*/  IADD3 R2, P0, R14, UR4, RZ ;  /* 0x000000040e027c10 */ /* 0x002fc8000ff1e0ff */
[----:B------:R-:W-:-:S05]  /*21540*/  IADD3.X R3, R13, UR5, RZ, P0, !PT ;  /* 0x000000050d037c10 */ /* 0x000fca00087fe4ff */
[----:B------:R0:W5:Y:S01]  /*21550*/  LDG.E R9, desc[UR60][R2.64] ;  /* 0x0000003c02097981 */ /* 0x000162000c1e1900 */
[----:B------:R-:W-:Y:S05]  /*21560*/  BRA `(.L_x_527) ;  /* 0x0000000000107947 */ /* 0x000fea0003800000 */
.L_x_526:
[----:B------:R-:W-:Y:S05]  /*21570*/  @!P0 BRA `(.L_x_527) ;  /* 0x00000000000c8947 */ /* 0x000fea0003800000 */
[----:B------:R-:W2:Y:S04]  /*21580*/  LDG.E R9, desc[UR60][R6.64] ;  /* 0x0000003c06097981 */ /* 0x000ea8000c1e1900 */
[----:B------:R-:W2:Y:S02]  /*21590*/  LDG.E R6, desc[UR60][R6.64+0x4] ;  /* 0x0000043c06067981 */ /* 0x000ea4000c1e1900 */
[----:B--2---:R-:W-:-:S07]  /*215a0*/  IMAD.IADD R9, R6, 0x1, -R9 ;  /* 0x0000000106097824 */ /* 0x004fce00078e0a09 */
.L_x_527:
[----:B01----:R-:W2:Y:S01]  /*215b0*/  @P2 LDG.E R2, desc[UR60][R4.64] ;  /* 0x0000003c04022981 */ /* 0x003ea2000c1e1900 */
[----:B-----5:R-:W-:-:S03]  /*215c0*/  IMAD.IADD R8, R9, 0x1, -R8 ;  /* 0x0000000109087824 */ /* 0x020fc600078e0a08 */
[----:B------:R-:W2:Y:S01]  /*215d0*/  @P2 LDG.E R4, desc[UR60][R4.64+0x4] ;  /* 0x0000043c04042981 */ /* 0x000ea2000c1e1900 */
[----:B------:R-:W-:Y:S01]  /*215e0*/  BSSY B0, `(.L_x_528) ;  /* 0x000002a000007945 */ /* 0x000fe20003800000 */
[----:B------:R-:W-:Y:S02]  /*215f0*/  LOP3.LUT R21, R17, 0xff, RZ, 0xc0, !PT ;  /* 0x000000ff11157812 */ /* 0x000fe400078ec0ff */
[----:B------:R-:W-:Y:S01]  /*21600*/  SHF.R.U32.HI R17, RZ, 0x10, R17 ;  /* 0x00000010ff117819 */ /* 0x000fe20000011611 */
[----:B--2---:R-:W-:-:S04]  /*21610*/  @P2 IMAD.IADD R10, R4, 0x1, -R2 ;  /* 0x00000001040a2824 */ /* 0x004fc800078e0a02 */
[----:B------:R-:W-:-:S05]  /*21620*/  IMAD.IADD R2, R8, 0x1, R10 ;  /* 0x0000000108027824 */ /* 0x000fca00078e020a */
[C---:B------:R-:W-:Y:S02]  /*21630*/  IADD3 R3, R2.reuse, 0xdf, RZ ;  /* 0x000000df02037810 */ /* 0x040fe40007ffe0ff */
[----:B------:R-:W-:Y:S01]  /*21640*/  ISETP.GE.AND P1, PT, R2, 0x1, PT ;  /* 0x000000010200780c */ /* 0x000fe20003f26270 */
[----:B------:R-:W-:-:S04]  /*21650*/  IMAD.MOV.U32 R2, RZ, RZ, RZ ;  /* 0x000000ffff027224 */ /* 0x000fc800078e00ff */
[----:B------:R-:W-:-:S05]  /*21660*/  IMAD.HI R2, R3, -0x6db6db6d, R2 ;  /* 0x9249249303027827 */ /* 0x000fca00078e0202 */
[----:B------:R-:W-:-:S04]  /*21670*/  SHF.R.U32.HI R20, RZ, 0x1f, R2 ;  /* 0x0000001fff147819 */ /* 0x000fc80000011602 */
[----:B------:R-:W-:Y:S01]  /*21680*/  LEA.HI.SX32 R20, R2, R20, 0x19 ;  /* 0x0000001402147211 */ /* 0x000fe200078fcaff */
[----:B------:R-:W-:Y:S01]  /*21690*/  IMAD.MOV.U32 R2, RZ, RZ, RZ ;  /* 0x000000ffff027224 */ /* 0x000fe200078e00ff */
[----:B------:R-:W-:Y:S06]  /*216a0*/  @!P1 BRA `(.L_x_529) ;  /* 0x0000000000749947 */ /* 0x000fec0003800000 */
[----:B------:R-:W-:Y:S01]  /*216b0*/  ISETP.NE.AND P0, PT, R17, RZ, PT ;  /* 0x000000ff1100720c */ /* 0x000fe20003f05270 */
[----:B------:R-:W-:-:S03]  /*216c0*/  ULDC UR4, c[0x0][0x9f0] ;  /* 0x00027c0000047ab9 */ /* 0x000fc60000000800 */
[----:B------:R-:W-:-:S04]  /*216d0*/  SEL R3, R17, UR4, P0 ;  /* 0x0000000411037c07 */ /* 0x000fc80008000000 */
[-C--:B------:R-:W-:Y:S02]  /*216e0*/  IABS R4, R3.reuse ;  /* 0x0000000300047213 */ /* 0x080fe40000000000 */
[----:B------:R-:W-:Y:S02]  /*216f0*/  IADD3 R2, R3, -0x1, R20 ;  /* 0xffffffff03027810 */ /* 0x000fe40007ffe014 */
[----:B------:R-:W0:Y:S02]  /*21700*/  I2F.RP R6, R4 ;  /* 0x0000000400067306 */ /* 0x000e240000209400 */
[----:B------:R-:W-:-:S04]  /*21710*/  LOP3.LUT R5, R2, R3, RZ, 0x3c, !PT ;  /* 0x0000000302057212 */ /* 0x000fc800078e3cff */
[----:B------:R-:W-:Y:S02]  /*21720*/  ISETP.GE.AND P4, PT, R5, RZ, PT ;  /* 0x000000ff0500720c */ /* 0x000fe40003f86270 */
[----:B0-----:R-:W0:Y:S02]  /*21730*/  MUFU.RCP R6, R6 ;  /* 0x0000000600067308 */ /* 0x001e240000001000 */
[----:B0-----:R-:W-:-:S06]  /*21740*/  VIADD R6, R6, 0xffffffe ;  /* 0x0ffffffe06067836 */ /* 0x001fcc0000000000 */
[----:B------:R0:W1:Y:S02]  /*21750*/  F2I.FTZ.U32.TRUNC.NTZ R7, R6 ;  /* 0x0000000600077305 */ /* 0x000064000021f000 */
[----:B0-----:R-:W-:Y:S01]  /*21760*/  MOV R6, RZ ;  /* 0x000000ff00067202 */ /* 0x001fe20000000f00 */
[----:B-1----:R-:W-:-:S04]  /*21770*/  IMAD.MOV R5, RZ, RZ, -R7 ;  /* 0x000000ffff057224 */ /* 0x002fc800078e0a07 */
[----:B------:R-:W-:-:S04]  /*21780*/  IMAD R5, R5, R4, RZ ;  /* 0x0000000405057224 */ /* 0x000fc800078e02ff */
[----:B------:R-:W-:Y:S01]  /*21790*/  IMAD.HI.U32 R7, R7, R5, R6 ;  /* 0x0000000507077227 */ /* 0x000fe200078e0006 */
[----:B------:R-:W-:Y:S02]  /*217a0*/  IABS R5, R2 ;  /* 0x0000000200057213 */ /* 0x000fe40000000000 */
[----:B------:R-:W-:-:S05]  /*217b0*/  IABS R2, R3 ;  /* 0x0000000300027213 */ /* 0x000fca0000000000 */
[----:B------:R-:W-:-:S04]  /*217c0*/  IMAD.MOV R2, RZ, RZ, -R2 ;  /* 0x000000ffff027224 */ /* 0x000fc800078e0a02 */
        /* <DEDUP_REMOVED lines=8> */
[----:B------:R-:W-:-:S05]  /*21850*/  @P0 IADD3 R2, R2, 0x1, RZ ;  /* 0x0000000102020810 */ /* 0x000fca0007ffe0ff */
[----:B------:R-:W-:Y:S01]  /*21860*/  @!P4 IMAD.MOV R2, RZ, RZ, -R2 ;  /* 0x000000ffff02c224 */ /* 0x000fe200078e0a02 */
[----:B------:R-:W-:-:S07]  /*21870*/  @!P3 LOP3.LUT R2, RZ, R3, RZ, 0x33, !PT ;  /* 0x00000003ff02b212 */ /* 0x000fce00078e33ff */
.L_x_529:
[----:B------:R-:W-:Y:S05]  /*21880*/  BSYNC B0 ;  /* 0x0000000000007941 */ /* 0x000fea0003800000 */
.L_x_528:
[-C--:B------:R-:W-:Y:S01]  /*21890*/  IMAD R3, R21, R2.reuse, RZ ;  /* 0x0000000215037224 */ /* 0x080fe200078e02ff */
[----:B------:R-:W-:Y:S04]  /*218a0*/  BSSY B0, `(.L_x_530) ;  /* 0x00000e4000007945 */ /* 0x000fe80003800000 */
[C---:B------:R-:W-:Y:S01]  /*218b0*/  VIADDMNMX R4, R3.reuse, R2, R20, PT ;  /* 0x0000000203047246 */ /* 0x040fe20003800114 */
[----:B------:R-:W-:-:S04]  /*218c0*/  IMAD R2, R3, 0xe0, -R8 ;  /* 0x000000e003027824 */ /* 0x000fc800078e0a08 */
[----:B------:R-:W-:Y:S01]  /*218d0*/  IMAD R4, R4, 0xe0, -R8 ;  /* 0x000000e004047824 */ /* 0x000fe200078e0a08 */
[----:B------:R-:W-:-:S04]  /*218e0*/  VIMNMX R2, RZ, R2, !PT ;  /* 0x00000002ff027248 */ /* 0x000fc80007fe0100 */
[----:B------:R-:W-:-:S04]  /*218f0*/  VIMNMX R4, R4, R10, PT ;  /* 0x0000000a04047248 */ /* 0x000fc80003fe0100 */
[----:B------:R-:W-:Y:S02]  /*21900*/  ISETP.GT.AND P0, PT, R4, R2, PT ;  /* 0x000000020400720c */ /* 0x000fe40003f04270 */
[----:B------:R-:W-:-:S05]  /*21910*/  SHF.R.U32.HI R2, RZ, 0x5, R2 ;  /* 0x00000005ff027819 */ /* 0x000fca0000011602 */
[----:B------:R-:W-:-:S04]  /*21920*/  IMAD.WIDE.U32 R2, R2, 0x24924925, RZ ;  /* 0x2492492502027825 */ /* 0x000fc800078e00ff */
[----:B------:R-:W-:Y:S02]  /*21930*/  IMAD.MOV.U32 R8, RZ, RZ, R3 ;  /* 0x000000ffff087224 */ /* 0x000fe400078e0003 */
[----:B------:R-:W-:Y:S02]  /*21940*/  @P0 VIADD R5, R4, 0xdf ;  /* 0x000000df04050836 */ /* 0x000fe40000000000 */
[----:B------:R-:W-:-:S04]  /*21950*/  @P0 IMAD.MOV.U32 R4, RZ, RZ, RZ ;  /* 0x000000ffff040224 */ /* 0x000fc800078e00ff */
[----:B------:R-:W-:-:S05]  /*21960*/  @P0 IMAD.HI R4, R5, -0x6db6db6d, R4 ;  /* 0x9249249305040827 */ /* 0x000fca00078e0204 */
[----:B------:R-:W-:-:S04]  /*21970*/  @P0 SHF.R.U32.HI R2, RZ, 0x1f, R4 ;  /* 0x0000001fff020819 */ /* 0x000fc80000011604 */
[----:B------:R-:W-:Y:S02]  /*21980*/  @P0 LEA.HI.SX32 R8, R4, R2, 0x19 ;  /* 0x0000000204080211 */ /* 0x000fe400078fcaff */
[----:B------:R-:W-:Y:S02]  /*21990*/  PLOP3.LUT P0, PT, PT, PT, PT, 0x80, 0x0 ;  /* 0x000000000000781c */ /* 0x000fe40003f0f070 */
[----:B------:R-:W-:-:S13]  /*219a0*/  ISETP.GT.AND P3, PT, R8, R3, PT ;  /* 0x000000030800720c */ /* 0x000fda0003f64270 */
[----:B------:R-:W-:Y:S05]  /*219b0*/  @!P3 BRA `(.L_x_531) ;  /* 0x0000000c0048b947 */ /* 0x000fea0003800000 */
[----:B------:R-:W-:Y:S01]  /*219c0*/  UMOV UR4, 0xffffffff ;  /* 0xffffffff00047882 */ /* 0x000fe20000000000 */
[----:B------:R-:W-:Y:S02]  /*219d0*/  SEL R2, R11, RZ, !P2 ;  /* 0x000000ff0b027207 */ /* 0x000fe40005000000 */
[----:B------:R-:W-:Y:S05]  /*219e0*/  BRA.DIV UR4, `(.L_x_532) ;  /* 0x00000086042c7947 */ /* 0x000fea000b800000 */
[----:B------:R-:W0:Y:S02]  /*219f0*/  S2R R4, SR_TID.X ;  /* 0x0000000000047919 */ /* 0x000e240000002100 */
[----:B0-----:R-:W-:-:S04]  /*21a00*/  SHF.R.U32.HI R4, RZ, 0x5, R4 ;  /* 0x00000005ff047819 */ /* 0x001fc80000011604 */
[----:B------:R-:W-:-:S05]  /*21a10*/  LOP3.LUT R4, R4, 0x3, RZ, 0xc0, !PT ;  /* 0x0000000304047812 */ /* 0x000fca00078ec0ff */
[----:B------:R0:W1:Y:S02]  /*21a20*/  SHFL.IDX PT, R14, R4, RZ, 0x1f ;  /* 0x00001fff040e7589 */ /* 0x00006400000e0000 */
.L_x_768:
[----:B-1----:R-:W-:Y:S02]  /*21a30*/  ISETP.NE.AND P0, PT, R14, RZ, PT ;  /* 0x000000ff0e00720c */ /* 0x002fe40003f05270 */
[----:B------:R-:W-:-:S11]  /*21a40*/  PLOP3.LUT P6, PT, PT, PT, PT, 0x8, 0x0 ;  /* 0x000000000000781c */ /* 0x000fd60003fce170 */
[----:B------:R-:W-:Y:S05]  /*21a50*/  @P0 BRA `(.L_x_533) ;  /* 0x00000000000c0947 */ /* 0x000fea0003800000 */
[----:B------:R-:W-:-:S03]  /*21a60*/  UMOV UR4, 0xffffffff ;  /* 0xffffffff00047882 */ /* 0x000fc60000000000 */
[----:B------:R-:W-:Y:S05]  /*21a70*/  BRA.DIV UR4, `(.L_x_534) ;  /* 0x00000086043c7947 */ /* 0x000fea000b800000 */
[----:B------:R-:W-:-:S13]  /*21a80*/  ELECT P6, URZ, PT ;  /* 0x00000000003f782f */ /* 0x000fda00038c0000 */
.L_x_533:
[----:B0-----:R-:W2:Y:S01]  /*21a90*/  LDL R4, [R1+0x68] ;  /* 0x0000680001047983 */ /* 0x001ea20000100800 */
[----:B------:R-:W-:Y:S01]  /*21aa0*/  BSSY B1, `(.L_x_535) ;  /* 0x0000008000017945 */ /* 0x000fe20003800000 */
[----:B--2---:R-:W-:-:S04]  /*21ab0*/  IADD3 R4, R4, 0x1, RZ ;  /* 0x0000000104047810 */ /* 0x004fc80007ffe0ff */
[----:B------:R-:W-:-:S04]  /*21ac0*/  LEA.HI R5, R4, R4, RZ, 0x1 ;  /* 0x0000000404057211 */ /* 0x000fc800078f08ff */
[----:B------:R-:W-:-:S05]  /*21ad0*/  LOP3.LUT R5, R5, 0xfffffffe, RZ, 0xc0, !PT ;  /* 0xfffffffe05057812 */ /* 0x000fca00078ec0ff */
[----:B------:R-:W-:-:S05]  /*21ae0*/  IMAD.IADD R4, R4, 0x1, -R5 ;  /* 0x0000000104047824 */ /* 0x000fca00078e0a05 */
[----:B------:R-:W-:-:S04]  /*21af0*/  SHF.L.U32 R4, R4, 0x1f, RZ ;  /* 0x0000001f04047819 */ /* 0x000fc800000006ff */
[----:B------:R-:W0:Y:S02]  /*21b00*/  SYNCS.PHASECHK.TRANS64.TRYWAIT P0, [R18+URZ+0x2e820], R4 ;  /* 0x02e82004120075a7 */ /* 0x000e24000800017f */
[----:B0-----:R-:W-:Y:S05]  /*21b10*/  @!P0 BRA `(.L_x_536) ;  /* 0x0000008400348947 */ /* 0x001fea0003800000 */
.L_x_771:
[----:B------:R-:W-:Y:S05]  /*21b20*/  BSYNC B1 ;  /* 0x0000000000017941 */ /* 0x000fea0003800000 */
.L_x_535:
[----:B------:R-:W-:Y:S04]  /*21b30*/  BSSY B1, `(.L_x_537) ;  /* 0x0000050000017945 */ /* 0x000fe80003800000 */
[----:B------:R-:W-:Y:S05]  /*21b40*/  @!P6 BRA `(.L_x_538) ;  /* 0x000000040038e947 */ /* 0x000fea0003800000 */
[----:B------:R-:W2:Y:S04]  /*21b50*/  LDL R7, [R1+0x14] ;  /* 0x0000140001077983 */ /* 0x000ea80000100800 */
[----:B------:R-:W3:Y:S01]  /*21b60*/  LDL R6, [R1+0x1c] ;  /* 0x00001c0001067983 */ /* 0x000ee20000100800 */
[----:B------:R-:W1:Y:S01]  /*21b70*/  S2R R5, SR_TID.X ;  /* 0x0000000000057919 */ /* 0x000e620000002100 */
[----:B------:R-:W-:Y:S01]  /*21b80*/  BSSY B2, `(.L_x_539) ;  /* 0x0000007000027945 */ /* 0x000fe20003800000 */
[----:B-1----:R-:W-:-:S04]  /*21b90*/  LOP3.LUT R5, R5, 0x7f, RZ, 0xc0, !PT ;  /* 0x0000007f05057812 */ /* 0x002fc800078ec0ff */
[----:B------:R-:W-:Y:S01]  /*21ba0*/  ISETP.NE.AND P2, PT, R5, RZ, PT ;  /* 0x000000ff0500720c */ /* 0x000fe20003f45270 */
[----:B--2---:R-:W-:Y:S01]  /*21bb0*/  IMAD R7, R7, 0x8, R18 ;  /* 0x0000000807077824 */ /* 0x004fe200078e0212 */
[----:B---3--:R-:W-:-:S04]  /*21bc0*/  SHF.L.U32 R9, R6, 0x1f, RZ ;  /* 0x0000001f06097819 */ /* 0x008fc800000006ff */
[----:B------:R-:W1:Y:S02]  /*21bd0*/  SYNCS.PHASECHK.TRANS64.TRYWAIT P0, [R7+URZ+0x2e8a0], R9 ;  /* 0x02e8a009070075a7 */ /* 0x000e64000800017f */
[----:B-1----:R-:W-:Y:S05]  /*21be0*/  @!P0 BRA `(.L_x_540) ;  /* 0x0000008400148947 */ /* 0x002fea0003800000 */
.L_x_772:
[----:B------:R-:W-:Y:S05]  /*21bf0*/  BSYNC B2 ;  /* 0x0000000000027941 */ /* 0x000fea0003800000 */
.L_x_539:
[----:B------:R-:W-:Y:S04]  /*21c00*/  BSSY B2, `(.L_x_541) ;  /* 0x0000009000027945 */ /* 0x000fe80003800000 */
[----:B------:R-:W-:Y:S05]  /*21c10*/  @P2 BRA `(.L_x_542) ;  /* 0x00000000001c2947 */ /* 0x000fea0003800000 */
[----:B0-----:R-:W0:Y:S02]  /*21c20*/  S2R R4, SR_TID.X ;  /* 0x0000000000047919 */ /* 0x001e240000002100 */
[----:B0-----:R-:W-:Y:S01]  /*21c30*/  LOP3.LUT R5, R4, 0x1f, RZ, 0xc0, !PT ;  /* 0x0000001f04057812 */ /* 0x001fe200078ec0ff */
[----:B------:R-:W-:-:S03]  /*21c40*/  IMAD.MOV.U32 R4, RZ, RZ, 0x7000 ;  /* 0x00007000ff047424 */ /* 0x000fc600078e00ff */
[----:B------:R-:W-:Y:S01]  /*21c50*/  ISETP.NE.AND P0, PT, R5, RZ, PT ;  /* 0x000000ff0500720c */ /* 0x000fe20003f05270 */
[----:B------:R2:W-:-:S12]  /*21c60*/  SYNCS.ARRIVE.TRANS64 RZ, [R7+URZ+0x2e890], R4 ;  /* 0x02e8900407ff79a7 */ /* 0x0005d8000800003f */
[----:B--2---:R-:W-:Y:S05]  /*21c70*/  @!P0 BRA `(.L_x_542) ;  /* 0x0000000000048947 */ /* 0x004fea0003800000 */
[----:B------:R-:W-:Y:S01]  /*21c80*/  BPT.TRAP 0x1 ;  /* 0x000000040000795c */ /* 0x000fe20000300000 */
.L_x_542:
[----:B------:R-:W-:Y:S05]  /*21c90*/  BSYNC B2 ;  /* 0x0000000000027941 */ /* 0x000fea0003800000 */
.L_x_541:
[----:B------:R-:W2:Y:S01]  /*21ca0*/  LDL R5, [R1+0x14] ;  /* 0x0000140001057983 */ /* 0x000ea20000100800 */
[----:B------:R-:W-:Y:S01]  /*21cb0*/  IMAD.MOV.U32 R11, RZ, RZ, RZ ;  /* 0x000000ffff0b7224 */ /* 0x000fe200078e00ff */
[----:B------:R-:W-:Y:S01]  /*21cc0*/  UIADD3 UR4, UP0, UR36, 0x570, URZ ;  /* 0x0000057024047890 */ /* 0x000fe2000ff1e03f */
[----:B0-----:R-:W-:Y:S01]  /*21cd0*/  IMAD R4, R8, 0xe0, R0 ;  /* 0x000000e008047824 */ /* 0x001fe200078e0200 */
[----:B------:R-:W-:Y:S01]  /*21ce0*/  PLOP3.LUT P0, PT, PT, PT, PT, 0x80, 0x0 ;  /* 0x000000000000781c */ /* 0x000fe20003f0f070 */
[----:B------:R-:W-:Y:S01]  /*21cf0*/  UMOV UR6, 0x0 ;  /* 0x0000000000067882 */ /* 0x000fe20000000000 */
[----:B------:R-:W-:Y:S01]  /*21d00*/  R2UR UR10, R11 ;  /* 0x000000000b0a72ca */ /* 0x000fe200000e0000 */
[----:B------:R-:W-:Y:S01]  /*21d10*/  UIADD3.X UR5, URZ, UR37, URZ, UP0, !UPT ;  /* 0x000000253f057290 */ /* 0x000fe200087fe43f */
[----:B------:R-:W-:Y:S01]  /*21d20*/  IADD3 R4, R4, -0xe0, RZ ;  /* 0xffffff2004047810 */ /* 0x000fe20007ffe0ff */
[----:B------:R-:W-:Y:S01]  /*21d30*/  UMOV UR7, 0x12f00000 ;  /* 0x12f0000000077882 */ /* 0x000fe20000000000 */
[----:B--2---:R-:W-:-:S02]  /*21d40*/  IMAD R10, R5, 0x7000, R18 ;  /* 0x00007000050a7824 */ /* 0x004fc400078e0212 */
[----:B------:R-:W-:Y:S02]  /*21d50*/  VIADD R5, R7, 0x2e890 ;  /* 0x0002e89007057836 */ /* 0x000fe40000000000 */
[----:B------:R-:W-:-:S07]  /*21d60*/  VIADD R6, R10, 0x20400 ;  /* 0x000204000a067836 */ /* 0x000fce0000000000 */
.L_x_543:
[----:B------:R-:W-:-:S13]  /*21d70*/  @P0 ELECT P3, URZ, PT ;  /* 0x00000000003f082f */ /* 0x000fda0003860000 */
[----:B------:R-:W-:Y:S02]  /*21d80*/  @P3 R2UR UR13, R2 ;  /* 0x00000000020d32ca */ /* 0x000fe400000e0000 */
[----:B------:R-:W-:Y:S02]  /*21d90*/  @P3 R2UR UR12, R16 ;  /* 0x00000000100c32ca */ /* 0x000fe400000e0000 */
[----:B------:R-:W-:Y:S02]  /*21da0*/  @P3 R2UR UR11, R4 ;  /* 0x00000000040b32ca */ /* 0x000fe400000e0000 */
[----:B------:R-:W-:Y:S02]  /*21db0*/  @P3 R2UR UR9, R5 ;  /* 0x00000000050932ca */ /* 0x000fe400000e0000 */
[----:B------:R-:W-:Y:S02]  /*21dc0*/  @P3 R2UR UR8, R6 ;  /* 0x00000000060832ca */ /* 0x000fe400000e0000 */
[----:B------:R-:W-:-:S02]  /*21dd0*/  @P3 PLOP3.LUT P0, PT, P3, PT, PT, 0x8, 0x0 ;  /* 0x000000000000381c */ /* 0x000fc40001f0e170 */
[----:B------:R-:W-:-:S09]  /*21de0*/  PLOP3.LUT P3, PT, PT, PT, PT, 0x8, 0x0 ;  /* 0x000000000000781c */ /* 0x000fd20003f6e170 */
[----:B------:R0:W-:Y:S02]  /*21df0*/  UTMALDG.4D [UR8], [UR4], desc[UR6] ;  /* 0x00000608040075b4 */ /* 0x0001e40008019000 */
[----:B0-----:R-:W-:Y:S05]  /*21e00*/  @P0 BRA.U.ANY `(.L_x_543) ;  /* 0xfffffffd00d80947 */ /* 0x001fea000393ffff */
[----:B------:R-:W0:Y:S01]  /*21e10*/  SYNCS.PHASECHK.TRANS64.TRYWAIT P0, [R7+URZ+0x2e8c0], R9 ;  /* 0x02e8c009070075a7 */ /* 0x000e22000800017f */
[----:B------:R-:W-:Y:S04]  /*21e20*/  BSSY B2, `(.L_x_544) ;  /* 0x0000002000027945 */ /* 0x000fe80003800000 */
[----:B0-----:R-:W-:Y:S05]  /*21e30*/  @!P0 BRA `(.L_x_545) ;  /* 0x0000008000948947 */ /* 0x001fea0003800000 */
.L_x_773:
[----:B------:R-:W-:Y:S05]  /*21e40*/  BSYNC B2 ;  /* 0x0000000000027941 */ /* 0x000fea0003800000 */
.L_x_544:
[----:B------:R-:W-:Y:S01]  /*21e50*/  BSSY B2, `(.L_x_546) ;  /* 0x000000b000027945 */ /* 0x000fe20003800000 */
[----:B------:R-:W-:Y:S02]  /*21e60*/  IMAD.MOV.U32 R12, RZ, RZ, 0x0 ;  /* 0x00000000ff0c7424 */ /* 0x000fe400078e00ff */
[----:B------:R-:W-:Y:S01]  /*21e70*/  IMAD.MOV.U32 R13, RZ, RZ, 0x12f00000 ;  /* 0x12f00000ff0d7424 */ /* 0x000fe200078e00ff */
[----:B------:R-:W-:Y:S06]  /*21e80*/  @P2 BRA `(.L_x_547) ;  /* 0x00000000001c2947 */ /* 0x000fec0003800000 */
[----:B------:R-:W2:Y:S02]  /*21e90*/  S2R R5, SR_TID.X ;  /* 0x0000000000057919 */ /* 0x000ea40000002100 */
[----:B--2---:R-:W-:Y:S02]  /*21ea0*/  LOP3.LUT R6, R5, 0x1f, RZ, 0xc0, !PT ;  /* 0x0000001f05067812 */ /* 0x004fe400078ec0ff */
[----:B------:R-:W-:Y:S02]  /*21eb0*/  MOV R5, 0x7000 ;  /* 0x0000700000057802 */ /* 0x000fe40000000f00 */
[----:B------:R-:W-:Y:S02]  /*21ec0*/  ISETP.NE.AND P0, PT, R6, RZ, PT ;  /* 0x000000ff0600720c */ /* 0x000fe40003f05270 */
[----:B------:R2:W-:Y:S11]  /*21ed0*/  SYNCS.ARRIVE.TRANS64 RZ, [R7+URZ+0x2e8b0], R5 ;  /* 0x02e8b00507ff79a7 */ /* 0x0005f6000800003f */
[----:B--2---:R-:W-:Y:S05]  /*21ee0*/  @!P0 BRA `(.L_x_547) ;  /* 0x0000000000048947 */ /* 0x004fea0003800000 */
[----:B------:R-:W-:Y:S01]  /*21ef0*/  BPT.TRAP 0x1 ;  /* 0x000000040000795c */ /* 0x000fe20000300000 */
.L_x_547:
[----:B------:R-:W-:Y:S05]  /*21f00*/  BSYNC B2 ;  /* 0x0000000000027941 */ /* 0x000fea0003800000 */
.L_x_546:
[----:B------:R-:W-:Y:S01]  /*21f10*/  R2UR UR10, R11 ;  /* 0x000000000b0a72ca */ /* 0x000fe200000e0000 */
[----:B------:R-:W-:Y:S01]  /*21f20*/  UIADD3 UR4, UP0, UR36, 0x670, URZ ;  /* 0x0000067024047890 */ /* 0x000fe2000ff1e03f */
[----:B------:R-:W-:Y:S01]  /*21f30*/  R2UR UR6, R12 ;  /* 0x000000000c0672ca */ /* 0x000fe200000e0000 */
[----:B------:R-:W-:Y:S01]  /*21f40*/  VIADD R5, R10, 0xe400 ;  /* 0x0000e4000a057836 */ /* 0x000fe20000000000 */
[----:B------:R-:W-:Y:S01]  /*21f50*/  R2UR UR7, R13 ;  /* 0x000000000d0772ca */ /* 0x000fe200000e0000 */
[----:B------:R-:W-:Y:S01]  /*21f60*/  VIADD R6, R7, 0x2e8b0 ;  /* 0x0002e8b007067836 */ /* 0x000fe20000000000 */
[----:B------:R-:W-:Y:S01]  /*21f70*/  PLOP3.LUT P0, PT, PT, PT, PT, 0x80, 0x0 ;  /* 0x000000000000781c */ /* 0x000fe20003f0f070 */
[----:B------:R-:W-:-:S12]  /*21f80*/  UIADD3.X UR5, URZ, UR37, URZ, UP0, !UPT ;  /* 0x000000253f057290 */ /* 0x000fd800087fe43f */
.L_x_548:
        /* <DEDUP_REMOVED lines=9> */
[----:B--2---:R-:W-:Y:S05]  /*22020*/  @P0 BRA.U.ANY `(.L_x_548) ;  /* 0xfffffffd00d80947 */ /* 0x004fea000393ffff */
.L_x_538:
[----:B------:R-:W-:Y:S05]  /*22030*/  BSYNC B1 ;  /* 0x0000000000017941 */ /* 0x000fea0003800000 */
.L_x_537:
[----:B01----:R-:W2:Y:S04]  /*22040*/  LDL.LU R9, [R1+0x14] ;  /* 0x0000140001097983 */ /* 0x003ea80000300800 */
[----:B------:R-:W3:Y:S01]  /*22050*/  LDL.LU R7, [R1+0x1c] ;  /* 0x00001c0001077983 */ /* 0x000ee20000300800 */
[----:B------:R-:W-:Y:S01]  /*22060*/  VIADD R4, R8, 0xfffffffe ;  /* 0xfffffffe08047836 */ /* 0x000fe20000000000 */
[----:B------:R-:W-:-:S04]  /*22070*/  PLOP3.LUT P0, PT, PT, PT, PT, 0x8, 0x0 ;  /* 0x000000000000781c */ /* 0x000fc80003f0e170 */
[----:B------:R-:W-:Y:S01]  /*22080*/  ISETP.GE.AND P3, PT, R4, R3, PT ;  /* 0x000000030400720c */ /* 0x000fe20003f66270 */
[----:B--2---:R-:W-:-:S05]  /*22090*/  VIADD R5, R9, 0x1 ;  /* 0x0000000109057836 */ /* 0x004fca0000000000 */
[----:B------:R-:W-:-:S04]  /*220a0*/  ISETP.NE.AND P2, PT, R5, 0x2, PT ;  /* 0x000000020500780c */ /* 0x000fc80003f45270 */
[----:B------:R-:W-:Y:S02]  /*220b0*/  SEL R6, RZ, 0x1, P2 ;  /* 0x00000001ff067807 */ /* 0x000fe40001000000 */
[----:B------:R-:W-:Y:S02]  /*220c0*/  SEL R5, R5, RZ, P2 ;  /* 0x000000ff05057207 */ /* 0x000fe40001000000 */
[----:B---3--:R-:W-:-:S03]  /*220d0*/  LOP3.LUT R7, R7, R6, RZ, 0x3c, !PT ;  /* 0x0000000607077212 */ /* 0x008fc600078e3cff */
[----:B------:R0:W-:Y:S04]  /*220e0*/  STL [R1+0x14], R5 ;  /* 0x0000140501007387 */ /* 0x0001e80000100800 */
[----:B------:R0:W-:Y:S01]  /*220f0*/  STL [R1+0x1c], R7 ;  /* 0x00001c0701007387 */ /* 0x0001e20000100800 */
[----:B------:R-:W-:Y:S05]  /*22100*/  @!P3 BRA `(.L_x_531) ;  /* 0x000000040074b947 */ /* 0x000fea0003800000 */
.L_x_561:
[----:B------:R-:W-:Y:S05]  /*22110*/  YIELD ;  /* 0x0000000000007946 */ /* 0x000fea0003800000 */
[----:B------:R-:W-:Y:S04]  /*22120*/  BSSY B1, `(.L_x_549) ;  /* 0x000004f000017945 */ /* 0x000fe80003800000 */
[----:B-1----:R-:W-:Y:S05]  /*22130*/  @!P6 BRA `(.L_x_550) ;  /* 0x000000040034e947 */ /* 0x002fea0003800000 */
[----:B0-----:R-:W2:Y:S04]  /*22140*/  LDL R5, [R1+0x14] ;  /* 0x0000140001057983 */ /* 0x001ea80000100800 */
[----:B------:R-:W3:Y:S01]  /*22150*/  LDL R6, [R1+0x1c] ;  /* 0x00001c0001067983 */ /* 0x000ee20000100800 */
[----:B------:R-:W0:Y:S01]  /*22160*/  S2R R7, SR_TID.X ;  /* 0x0000000000077919 */ /* 0x000e220000002100 */
[----:B------:R-:W-:Y:S01]  /*22170*/  BSSY B2, `(.L_x_551) ;  /* 0x0000007000027945 */ /* 0x000fe20003800000 */
[----:B0-----:R-:W-:-:S04]  /*22180*/  LOP3.LUT R7, R7, 0x7f, RZ, 0xc0, !PT ;  /* 0x0000007f07077812 */ /* 0x001fc800078ec0ff */
[----:B------:R-:W-:Y:S02]  /*22190*/  ISETP.NE.AND P3, PT, R7, RZ, PT ;  /* 0x000000ff0700720c */ /* 0x000fe40003f65270 */
[----:B--2---:R-:W-:Y:S02]  /*221a0*/  LEA R5, R5, R18, 0x3 ;  /* 0x0000001205057211 */ /* 0x004fe400078e18ff */
[----:B---3--:R-:W-:-:S04]  /*221b0*/  SHF.L.U32 R6, R6, 0x1f, RZ ;  /* 0x0000001f06067819 */ /* 0x008fc800000006ff */
[----:B------:R-:W0:Y:S02]  /*221c0*/  SYNCS.PHASECHK.TRANS64.TRYWAIT P2, [R5+URZ+0x2e8a0], R6 ;  /* 0x02e8a006050075a7 */ /* 0x000e24000804017f */
[----:B0-----:R-:W-:Y:S05]  /*221d0*/  @!P2 BRA `(.L_x_552) ;  /* 0x0000007c00c0a947 */ /* 0x001fea0003800000 */
.L_x_774:
[----:B------:R-:W-:Y:S05]  /*221e0*/  BSYNC B2 ;  /* 0x0000000000027941 */ /* 0x000fea0003800000 */
.L_x_551:
[----:B------:R-:W-:Y:S04]  /*221f0*/  BSSY B2, `(.L_x_553) ;  /* 0x0000009000027945 */ /* 0x000fe80003800000 */
        /* <DEDUP_REMOVED lines=8> */
.L_x_554:
[----:B------:R-:W-:Y:S05]  /*22280*/  BSYNC B2 ;  /* 0x0000000000027941 */ /* 0x000fea0003800000 */
.L_x_553:
[----:B------:R-:W2:Y:S01]  /*22290*/  LDL R7, [R1+0x14] ;  /* 0x0000140001077983 */ /* 0x000ea20000100800 */
[----:B------:R-:W-:Y:S01]  /*222a0*/  IMAD.MOV.U32 R11, RZ, RZ, RZ ;  /* 0x000000ffff0b7224 */ /* 0x000fe200078e00ff */
[----:B------:R-:W-:Y:S01]  /*222b0*/  UIADD3 UR4, UP0, UR36, 0x570, URZ ;  /* 0x0000057024047890 */ /* 0x000fe2000ff1e03f */
[----:B------:R-:W-:Y:S01]  /*222c0*/  PLOP3.LUT P2, PT, PT, PT, PT, 0x80, 0x0 ;  /* 0x000000000000781c */ /* 0x000fe20003f4f070 */
[----:B------:R-:W-:Y:S01]  /*222d0*/  IMAD R8, R4, 0xe0, R0 ;  /* 0x000000e004087824 */ /* 0x000fe200078e0200 */
[----:B------:R-:W-:Y:S01]  /*222e0*/  UMOV UR6, 0x0 ;  /* 0x0000000000067882 */ /* 0x000fe20000000000 */
[----:B------:R-:W-:Y:S01]  /*222f0*/  R2UR UR10, R11 ;  /* 0x000000000b0a72ca */ /* 0x000fe200000e0000 */
[----:B------:R-:W-:Y:S01]  /*22300*/  VIADD R9, R5, 0x2e890 ;  /* 0x0002e89005097836 */ /* 0x000fe20000000000 */
[----:B------:R-:W-:Y:S01]  /*22310*/  UIADD3.X UR5, URZ, UR37, URZ, UP0, !UPT ;  /* 0x000000253f057290 */ /* 0x000fe200087fe43f */
[----:B------:R-:W-:Y:S01]  /*22320*/  UMOV UR7, 0x12f00000 ;  /* 0x12f0000000077882 */ /* 0x000fe20000000000 */
[----:B--2---:R-:W-:-:S04]  /*22330*/  IMAD R7, R7, 0x7000, R18 ;  /* 0x0000700007077824 */ /* 0x004fc800078e0212 */
[----:B------:R-:W-:-:S07]  /*22340*/  VIADD R10, R7, 0x20400 ;  /* 0x00020400070a7836 */ /* 0x000fce0000000000 */
.L_x_555:
        /* <DEDUP_REMOVED lines=9> */
[----:B-1----:R-:W-:Y:S05]  /*223e0*/  @P2 BRA.U.ANY `(.L_x_555) ;  /* 0xfffffffd00d82947 */ /* 0x002fea000393ffff */
[----:B------:R-:W1:Y:S01]  /*223f0*/  SYNCS.PHASECHK.TRANS64.TRYWAIT P2, [R5+URZ+0x2e8c0], R6 ;  /* 0x02e8c006050075a7 */ /* 0x000e62000804017f */
[----:B------:R-:W-:Y:S04]  /*22400*/  BSSY B2, `(.L_x_556) ;  /* 0x0000002000027945 */ /* 0x000fe80003800000 */
[----:B-1----:R-:W-:Y:S05]  /*22410*/  @!P2 BRA `(.L_x_557) ;  /* 0x0000007c0044a947 */ /* 0x002fea0003800000 */
.L_x_775:
[----:B------:R-:W-:Y:S05]  /*22420*/  BSYNC B2 ;  /* 0x0000000000027941 */ /* 0x000fea0003800000 */
.L_x_556:
[----:B------:R-:W-:Y:S01]  /*22430*/  BSSY B2, `(.L_x_558) ;  /* 0x000000b000027945 */ /* 0x000fe20003800000 */
[----:B------:R-:W-:Y:S01]  /*22440*/  MOV R12, 0x0 ;  /* 0x00000000000c7802 */ /* 0x000fe20000000f00 */
[----:B------:R-:W-:Y:S02]  /*22450*/  IMAD.MOV.U32 R13, RZ, RZ, 0x12f00000 ;  /* 0x12f00000ff0d7424 */ /* 0x000fe400078e00ff */
        /* <DEDUP_REMOVED lines=8> */
.L_x_559:
[----:B------:R-:W-:Y:S05]  /*224e0*/  BSYNC B2 ;  /* 0x0000000000027941 */ /* 0x000fea0003800000 */
.L_x_558:
[----:B------:R-:W-:Y:S01]  /*224f0*/  R2UR UR10, R11 ;  /* 0x000000000b0a72ca */ /* 0x000fe200000e0000 */
[----:B------:R-:W-:Y:S01]  /*22500*/  UIADD3 UR4, UP0, UR36, 0x670, URZ ;  /* 0x0000067024047890 */ /* 0x000fe2000ff1e03f */
[----:B------:R-:W-:Y:S01]  /*22510*/  R2UR UR6, R12 ;  /* 0x000000000c0672ca */ /* 0x000fe200000e0000 */
[----:B------:R-:W-:Y:S01]  /*22520*/  VIADD R7, R7, 0xe400 ;  /* 0x0000e40007077836 */ /* 0x000fe20000000000 */
[----:B------:R-:W-:Y:S01]  /*22530*/  R2UR UR7, R13 ;  /* 0x000000000d0772ca */ /* 0x000fe200000e0000 */
[----:B01----:R-:W-:Y:S01]  /*22540*/  VIADD R5, R5, 0x2e8b0 ;  /* 0x0002e8b005057836 */ /* 0x003fe20000000000 */
[----:B------:R-:W-:Y:S01]  /*22550*/  PLOP3.LUT P2, PT, PT, PT, PT, 0x80, 0x0 ;  /* 0x000000000000781c */ /* 0x000fe20003f4f070 */
[----:B------:R-:W-:-:S12]  /*22560*/  UIADD3.X UR5, URZ, UR37, URZ, UP0, !UPT ;  /* 0x000000253f057290 */ /* 0x000fd800087fe43f */
.L_x_560:
        /* <DEDUP_REMOVED lines=10> */
.L_x_550:
[----:B------:R-:W-:Y:S05]  /*22610*/  BSYNC B1 ;  /* 0x0000000000017941 */ /* 0x000fea0003800000 */
.L_x_549:
[----:B------:R-:W0:Y:S04]  /*22620*/  LDL.LU R6, [R1+0x14] ;  /* 0x0000140001067983 */ /* 0x000e280000300800 */
[----:B------:R-:W2:Y:S01]  /*22630*/  LDL.LU R9, [R1+0x1c] ;  /* 0x00001c0001097983 */ /* 0x000ea20000300800 */
[C---:B------:R-:W-:Y:S01]  /*22640*/  ISETP.GT.AND P3, PT, R4.reuse, R3, PT ;  /* 0x000000030400720c */ /* 0x040fe20003f64270 */
[----:B------:R-:W-:Y:S01]  /*22650*/  VIADD R4, R4, 0xffffffff ;  /* 0xffffffff04047836 */ /* 0x000fe20000000000 */
[----:B0-----:R-:W-:-:S04]  /*22660*/  IADD3 R5, R6, 0x1, RZ ;  /* 0x0000000106057810 */ /* 0x001fc80007ffe0ff */
[----:B------:R-:W-:-:S04]  /*22670*/  ISETP.NE.AND P2, PT, R5, 0x2, PT ;  /* 0x000000020500780c */ /* 0x000fc80003f45270 */
[----:B------:R-:W-:Y:S02]  /*22680*/  SEL R6, RZ, 0x1, P2 ;  /* 0x00000001ff067807 */ /* 0x000fe40001000000 */
[----:B------:R-:W-:Y:S02]  /*22690*/  SEL R5, R5, RZ, P2 ;  /* 0x000000ff05057207 */ /* 0x000fe40001000000 */
[----:B--2---:R-:W-:-:S05]  /*226a0*/  LOP3.LUT R9, R9, R6, RZ, 0x3c, !PT ;  /* 0x0000000609097212 */ /* 0x004fca00078e3cff */
[----:B------:R1:W-:Y:S04]  /*226b0*/  STL [R1+0x1c], R9 ;  /* 0x00001c0901007387 */ /* 0x0003e80000100800 */
[----:B------:R1:W-:Y:S01]  /*226c0*/  STL [R1+0x14], R5 ;  /* 0x0000140501007387 */ /* 0x0003e20000100800 */
[----:B------:R-:W-:Y:S05]  /*226d0*/  @P3 BRA `(.L_x_561) ;  /* 0xfffffff8008c3947 */ /* 0x000fea000383ffff */
.L_x_531:
[----:B------:R-:W-:Y:S05]  /*226e0*/  BSYNC B0 ;  /* 0x0000000000007941 */ /* 0x000fea0003800000 */
.L_x_530:
[----:B------:R-:W-:Y:S05]  /*226f0*/  @!P0 WARPSYNC.ALL ;  /* 0x0000000000008948 */ /* 0x000fea0003800000 */
[----:B------:R-:W-:Y:S01]  /*22700*/  @!P0 BAR.SYNC.DEFER_BLOCKING 0xc, 0x180 ;  /* 0x0306000000008b1d */ /* 0x000fe20000010000 */
[----:B------:R-:W-:-:S05]  /*22710*/  IMAD.MOV.U32 R0, RZ, RZ, RZ ;  /* 0x000000ffff007224 */ /* 0x000fca00078e00ff */
[----:B------:R-:W-:Y:S04]  /*22720*/  BSSY B0, `(.L_x_562) ;  /* 0x000001f000007945 */ /* 0x000fe80003800000 */
[----:B------:R-:W-:Y:S05]  /*22730*/  @!P1 BRA `(.L_x_563) ;  /* 0x0000000000749947 */ /* 0x000fea0003800000 */
[----:B------:R-:W-:-:S13]  /*22740*/  ISETP.NE.AND P0, PT, R17, RZ, PT ;  /* 0x000000ff1100720c */ /* 0x000fda0003f05270 */
[----:B------:R-:W2:Y:S02]  /*22750*/  @!P0 LDC R17, c[0x0][0x9f0] ;  /* 0x00027c00ff118b82 */ /* 0x000ea40000000800 */
[----:B--2---:R-:W-:-:S04]  /*22760*/  IABS R0, R17 ;  /* 0x0000001100007213 */ /* 0x004fc80000000000 */
[----:B------:R-:W2:Y:S08]  /*22770*/  I2F.RP R2, R0 ;  /* 0x0000000000027306 */ /* 0x000eb00000209400 */
[----:B--2---:R-:W2:Y:S02]  /*22780*/  MUFU.RCP R2, R2 ;  /* 0x0000000200027308 */ /* 0x004ea40000001000 */
[----:B--2---:R-:W-:-:S06]  /*22790*/  VIADD R2, R2, 0xffffffe ;  /* 0x0ffffffe02027836 */ /* 0x004fcc0000000000 */
[----:B------:R-:W2:Y:S02]  /*227a0*/  F2I.FTZ.U32.TRUNC.NTZ R3, R2 ;  /* 0x0000000200037305 */ /* 0x000ea4000021f000 */
[----:B--2---:R-:W-:-:S04]  /*227b0*/  IMAD.MOV R2, RZ, RZ, -R3 ;  /* 0x000000ffff027224 */ /* 0x004fc800078e0a03 */
[----:B------:R-:W-:Y:S01]  /*227c0*/  IMAD R4, R2, R0, RZ ;  /* 0x0000000002047224 */ /* 0x000fe200078e02ff */
[----:B------:R-:W-:-:S05]  /*227d0*/  MOV R2, RZ ;  /* 0x000000ff00027202 */ /* 0x000fca0000000f00 */
[----:B------:R-:W-:Y:S01]  /*227e0*/  IMAD.HI.U32 R6, R3, R4, R2 ;  /* 0x0000000403067227 */ /* 0x000fe200078e0002 */
[----:B------:R-:W-:Y:S02]  /*227f0*/  IABS R2, R17 ;  /* 0x0000001100027213 */ /* 0x000fe40000000000 */
[----:B------:R-:W-:-:S03]  /*22800*/  IADD3 R4, R20, -0x1, R17 ;  /* 0xffffffff14047810 */ /* 0x000fc60007ffe011 */
[----:B------:R-:W-:Y:S01]  /*22810*/  IMAD.MOV R2, RZ, RZ, -R2 ;  /* 0x000000ffff027224 */ /* 0x000fe200078e0a02 */
[----:B------:R-:W-:Y:S02]  /*22820*/  IABS R3, R4 ;  /* 0x0000000400037213 */ /* 0x000fe40000000000 */
[----:B------:R-:W-:Y:S01]  /*22830*/  LOP3.LUT R4, R4, R17, RZ, 0x3c, !PT ;  /* 0x0000001104047212 */ /* 0x000fe200078e3cff */
[----:B01----:R-:W-:Y:S02]  /*22840*/  IMAD.MOV.U32 R5, RZ, RZ, R2 ;  /* 0x000000ffff057224 */ /* 0x003fe400078e0002 */
[----:B------:R-:W-:Y:S01]  /*22850*/  IMAD.HI.U32 R2, R6, R3, RZ ;  /* 0x0000000306027227 */ /* 0x000fe200078e00ff */
[----:B------:R-:W-:-:S03]  /*22860*/  ISETP.GE.AND P2, PT, R4, RZ, PT ;  /* 0x000000ff0400720c */ /* 0x000fc60003f46270 */
[----:B------:R-:W-:-:S05]  /*22870*/  IMAD R3, R2, R5, R3 ;  /* 0x0000000502037224 */ /* 0x000fca00078e0203 */
[----:B------:R-:W-:-:S13]  /*22880*/  ISETP.GT.U32.AND P1, PT, R0, R3, PT ;  /* 0x000000030000720c */ /* 0x000fda0003f24070 */
[----:B------:R-:W-:Y:S02]  /*22890*/  @!P1 IMAD.IADD R3, R3, 0x1, -R0 ;  /* 0x0000000103039824 */ /* 0x000fe400078e0a00 */
[----:B------:R-:W-:Y:S01]  /*228a0*/  @!P1 VIADD R2, R2, 0x1 ;  /* 0x0000000102029836 */ /* 0x000fe20000000000 */
[----:B------:R-:W-:Y:S02]  /*228b0*/  ISETP.NE.AND P1, PT, R17, RZ, PT ;  /* 0x000000ff1100720c */ /* 0x000fe40003f25270 */
[----:B------:R-:W-:-:S13]  /*228c0*/  ISETP.GE.U32.AND P0, PT, R3, R0, PT ;  /* 0x000000000300720c */ /* 0x000fda0003f06070 */
[----:B------:R-:W-:-:S05]  /*228d0*/  @P0 IADD3 R2, R2, 0x1, RZ ;  /* 0x0000000102020810 */ /* 0x000fca0007ffe0ff */
[----:B------:R-:W-:-:S04]  /*228e0*/  IMAD.MOV.U32 R0, RZ, RZ, R2 ;  /* 0x000000ffff007224 */ /* 0x000fc800078e0002 */
[----:B------:R-:W-:Y:S01]  /*228f0*/  @!P2 IMAD.MOV R0, RZ, RZ, -R0 ;  /* 0x000000ffff00a224 */ /* 0x000fe200078e0a00 */
[----:B------:R-:W-:-:S07]  /*22900*/  @!P1 LOP3.LUT R0, RZ, R17, RZ, 0x33, !PT ;  /* 0x00000011ff009212 */ /* 0x000fce00078e33ff */
.L_x_563:
[----:B------:R-:W-:Y:S05]  /*22910*/  BSYNC B0 ;  /* 0x0000000000007941 */ /* 0x000fea0003800000 */
.L_x_562:
[----:B------:R-:W-:-:S05]  /*22920*/  IMAD R3, R21, R0, RZ ;  /* 0x0000000015037224 */ /* 0x000fca00078e02ff */
[----:B------:R-:W-:Y:S01]  /*22930*/  VIADDMNMX R2, R3, R0, R20, PT ;  /* 0x0000000003027246 */ /* 0x000fe20003800114 */
[----:B------:R2:W-:Y:S03]  /*22940*/  STL [R1+0x24], R3 ;  /* 0x0000240301007387 */ /* 0x0005e60000100800 */
[----:B------:R-:W-:Y:S01]  /*22950*/  ISETP.GT.AND P0, PT, R2, R3, PT ;  /* 0x000000030200720c */ /* 0x000fe20003f04270 */
[----:B------:R2:W-:-:S12]  /*22960*/  STL [R1+0x44], R2 ;  /* 0x0000440201007387 */ /* 0x0005d80000100800 */
[----:B--2---:R-:W-:Y:S05]  /*22970*/  @P0 BRA `(.L_x_564) ;  /* 0x0000000000480947 */ /* 0x004fea0003800000 */
[----:B------:R-:W2:Y:S02]  /*22980*/  S2R R2, SR_TID.X ;  /* 0x0000000000027919 */ /* 0x000ea40000002100 */
[----:B--2---:R-:W-:-:S04]  /*22990*/  LOP3.LUT R2, R2, 0x7f, RZ, 0xc0, !PT ;  /* 0x0000007f02027812 */ /* 0x004fc800078ec0ff */
[----:B------:R-:W-:-:S13]  /*229a0*/  ISETP.NE.AND P0, PT, R2, RZ, PT ;  /* 0x000000ff0200720c */ /* 0x000fda0003f05270 */
[----:B------:R-:W-:Y:S05]  /*229b0*/  @P0 BRA `(.L_x_565) ;  /* 0x0000003000d00947 */ /* 0x000fea0003800000 */
[----:B------:R-:W2:Y:S01]  /*229c0*/  S2R R2, SR_LANEID ;  /* 0x0000000000027919 */ /* 0x000ea20000000000 */
[----:B------:R-:W-:Y:S01]  /*229d0*/  VOTEU.ANY UR4, UPT, PT ;  /* 0x0000000000047886 */ /* 0x000fe200038e0100 */
[----:B01----:R-:W0:Y:S01]  /*229e0*/  LDC.64 R4, c[0x0][0xc60] ;  /* 0x00031800ff047b82 */ /* 0x003e220000000a00 */
[----:B------:R-:W2:Y:S02]  /*229f0*/  FLO.U32 R0, UR4 ;  /* 0x0000000400007d00 */ /* 0x000ea400080e0000 */
[----:B--2---:R-:W-:-:S06]  /*22a00*/  ISETP.EQ.U32.AND P0, PT, R0, R2, PT ;  /* 0x000000020000720c */ /* 0x004fcc0003f02070 */
[----:B------:R-:W0:Y:S07]  /*22a10*/  POPC R2, UR4 ;  /* 0x0000000400027d09 */ /* 0x000e2e0008000000 */
[----:B0-----:R-:W2:Y:S04]  /*22a20*/  @P0 ATOMG.E.ADD.STRONG.GPU PT, R2, desc[UR60][R4.64], R2 ;  /* 0x00000002040209a8 */ /* 0x001ea800081ee1fc */
[----:B--2---:R0:W1:Y:S02]  /*22a30*/  SHFL.IDX PT, R2, R2, R0, 0x1f ;  /* 0x00001f0002027589 */ /* 0x00406400000e0000 */
[----:B0-----:R-:W0:Y:S02]  /*22a40*/  S2R R0, SR_LTMASK ;  /* 0x0000000000007919 */ /* 0x001e240000003900 */
[----:B0-----:R-:W-:-:S06]  /*22a50*/  LOP3.LUT R0, R0, UR4, RZ, 0xc0, !PT ;  /* 0x0000000400007c12 */ /* 0x001fcc000f8ec0ff */
[----:B------:R-:W1:Y:S02]  /*22a60*/  POPC R0, R0 ;  /* 0x0000000000007309 */ /* 0x000e640000000000 */
[----:B-1----:R-:W-:-:S05]  /*22a70*/  IADD3 R0, R2, UR38, R0 ;  /* 0x0000002602007c10 */ /* 0x002fca000fffe000 */
[----:B------:R2:W-:Y:S01]  /*22a80*/  STL [R1], R0 ;  /* 0x0000000001007387 */ /* 0x0005e20000100800 */
[----:B------:R-:W-:Y:S05]  /*22a90*/  BRA `(.L_x_565) ;  /* 0x0000003000987947 */ /* 0x000fea0003800000 */
.L_x_564:
        /* <DEDUP_REMOVED lines=8> */
[----:B------:R-:W-:Y:S01]  /*22b20*/  IMAD.U32 R4, RZ, RZ, UR6 ;  /* 0x00000006ff047e24 */ /* 0x000fe2000f8e00ff */
[----:B01----:R-:W-:Y:S01]  /*22b30*/  MOV R5, UR7 ;  /* 0x0000000700057c02 */ /* 0x003fe20008000f00 */
[----:B------:R-:W0:Y:S01]  /*22b40*/  LDC.64 R2, c[0x4][R2] ;  /* 0x0100000002027b82 */ /* 0x000e220000000a00 */
[----:B------:R-:W-:Y:S01]  /*22b50*/  IMAD.U32 R6, RZ, RZ, UR8 ;  /* 0x00000008ff067e24 */ /* 0x000fe2000f8e00ff */
[----:B------:R-:W-:Y:S01]  /*22b60*/  MOV R8, 0x70 ;  /* 0x0000007000087802 */ /* 0x000fe20000000f00 */
[----:B------:R-:W-:Y:S02]  /*22b70*/  IMAD.U32 R7, RZ, RZ, UR9 ;  /* 0x00000009ff077e24 */ /* 0x000fe4000f8e00ff */
[----:B------:R-:W-:-:S02]  /*22b80*/  IMAD.U32 R10, RZ, RZ, UR4 ;  /* 0x00000004ff0a7e24 */ /* 0x000fc4000f8e00ff */
[----:B------:R-:W-:Y:S02]  /*22b90*/  IMAD.U32 R11, RZ, RZ, UR5 ;  /* 0x00000005ff0b7e24 */ /* 0x000fe4000f8e00ff */
[----:B------:R-:W-:Y:S02]  /*22ba0*/  IMAD.MOV.U32 R12, RZ, RZ, 0x1 ;  /* 0x00000001ff0c7424 */ /* 0x000fe400078e00ff */
[----:B------:R-:W-:-:S07]  /*22bb0*/  IMAD.MOV.U32 R13, RZ, RZ, RZ ;  /* 0x000000ffff0d7224 */ /* 0x000fce00078e00ff */
[----:B------:R-:W-:-:S07]  /*22bc0*/  LEPC R20, `(.L_x_567) ;  /* 0x000000001014794e */ /* 0x000fce0000000000 */
[----:B0-----:R-:W-:Y:S05]  /*22bd0*/  CALL.ABS.NOINC R2 ;  /* 0x0000000002007343 */ /* 0x001fea0003c00000 */
.L_x_567:
[----:B------:R-:W-:Y:S05]  /*22be0*/  BSYNC B6 ;  /* 0x0000000000067941 */ /* 0x000fea0003800000 */
.L_x_566:
        /* <DEDUP_REMOVED lines=23> */
[----:B0-2---:R-:W-:Y:S05]  /*22d60*/  CALL.ABS.NOINC R2 ;  /* 0x0000000002007343 */ /* 0x005fea0003c00000 */
.L_x_569:
[----:B------:R-:W-:Y:S05]  /*22d70*/  BSYNC B6 ;  /* 0x0000000000067941 */ /* 0x000fea0003800000 */
.L_x_568:
        /* <DEDUP_REMOVED lines=20> */
.L_x_571:
[----:B------:R-:W-:Y:S05]  /*22ec0*/  BSYNC B6 ;  /* 0x0000000000067941 */ /* 0x000fea0003800000 */
.L_x_570:
[----:B------:R-:W-:Y:S01]  /*22ed0*/  LOP3.LUT P6, RZ, R17, 0x1, RZ, 0xc0, !PT ;  /* 0x0000000111ff7812 */ /* 0x000fe200078cc0ff */
[----:B------:R-:W-:-:S12]  /*22ee0*/  BSSY B6, `(.L_x_572) ;  /* 0x0000012000067945 */ /* 0x000fd80003800000 */
[----:B------:R-:W-:Y:S05]  /*22ef0*/  @!P6 BRA `(.L_x_573) ;  /* 0x000000000040e947 */ /* 0x000fea0003800000 */
[----:B------:R-:W-:Y:S01]  /*22f00*/  MOV R2, 0x0 ;  /* 0x0000000000027802 */ /* 0x000fe20000000f00 */
[----:B------:R-:W-:Y:S01]  /*22f10*/  ULDC.64 UR4, c[0x4][0xc0] ;  /* 0x0100300000047ab9 */ /* 0x000fe20000000a00 */
[----:B------:R-:W-:Y:S01]  /*22f20*/  ULDC.64 UR6, c[0x4][0xc8] ;  /* 0x0100320000067ab9 */ /* 0x000fe20000000a00 */
[----:B------:R-:W-:Y:S01]  /*22f30*/  ULDC.64 UR8, c[0x4][0x20] ;  /* 0x0100080000087ab9 */ /* 0x000fe20000000a00 */
[----:B------:R-:W-:Y:S01]  /*22f40*/  IMAD.U32 R4, RZ, RZ, UR4 ;  /* 0x00000004ff047e24 */ /* 0x000fe2000f8e00ff */
[----:B------:R-:W-:Y:S01]  /*22f50*/  MOV R6, UR6 ;  /* 0x0000000600067c02 */ /* 0x000fe20008000f00 */
[----:B------:R-:W3:Y:S01]  /*22f60*/  LDC.64 R2, c[0x4][R2] ;  /* 0x0100000002027b82 */ /* 0x000ee20000000a00 */
[----:B01----:R-:W-:Y:S01]  /*22f70*/  IMAD.U32 R5, RZ, RZ, UR5 ;  /* 0x00000005ff057e24 */ /* 0x003fe2000f8e00ff */
[----:B------:R-:W-:Y:S01]  /*22f80*/  MOV R12, 0x1 ;  /* 0x00000001000c7802 */ /* 0x000fe20000000f00 */
[----:B------:R-:W-:Y:S02]  /*22f90*/  IMAD.U32 R7, RZ, RZ, UR7 ;  /* 0x00000007ff077e24 */ /* 0x000fe4000f8e00ff */
[----:B------:R-:W-:-:S02]  /*22fa0*/  IMAD.U32 R10, RZ, RZ, UR8 ;  /* 0x00000008ff0a7e24 */ /* 0x000fc4000f8e00ff */
[----:B------:R-:W-:Y:S02]  /*22fb0*/  IMAD.U32 R11, RZ, RZ, UR9 ;  /* 0x00000009ff0b7e24 */ /* 0x000fe4000f8e00ff */
[----:B------:R-:W-:Y:S02]  /*22fc0*/  IMAD.MOV.U32 R8, RZ, RZ, 0x70 ;  /* 0x00000070ff087424 */ /* 0x000fe400078e00ff */
[----:B------:R-:W-:-:S07]  /*22fd0*/  IMAD.MOV.U32 R13, RZ, RZ, RZ ;  /* 0x000000ffff0d7224 */ /* 0x000fce00078e00ff */
[----:B------:R-:W-:-:S07]  /*22fe0*/  LEPC R20, `(.L_x_573) ;  /* 0x000000001014794e */ /* 0x000fce0000000000 */
[----:B--23--:R-:W-:Y:S05]  /*22ff0*/  CALL.ABS.NOINC R2 ;  /* 0x0000000002007343 */ /* 0x00cfea0003c00000 */
.L_x_573:
[----:B------:R-:W-:Y:S05]  /*23000*/  BSYNC B6 ;  /* 0x0000000000067941 */ /* 0x000fea0003800000 */
.L_x_572:
[----:B------:R-:W3:Y:S01]  /*23010*/  LDL.LU R2, [R1+0x28] ;  /* 0x0000280001027983 */ /* 0x000ee20000300800 */
[----:B------:R-:W-:-:S03]  /*23020*/  ULDC.64 UR4, c[0x0][0x9f8] ;  /* 0x00027e0000047ab9 */ /* 0x000fc60000000a00 */
[----:B--2---:R-:W2:Y:S04]  /*23030*/  LDL.LU R17, [R1+0x3c] ;  /* 0x00003c0001117983 */ /* 0x004ea80000300800 */
[----:B------:R-:W4:Y:S01]  /*23040*/  LDL R8, [R1+0x8] ;  /* 0x0000080001087983 */ /* 0x000f220000100800 */
[----:B------:R-:W-:-:S04]  /*23050*/  ISETP.NE.U32.AND P0, PT, RZ, UR4, PT ;  /* 0x00000004ff007c0c */ /* 0x000fc8000bf05070 */
[----:B------:R-:W-:-:S13]  /*23060*/  ISETP.NE.AND.EX P0, PT, RZ, UR5, PT, P0 ;  /* 0x00000005ff007c0c */ /* 0x000fda000bf05300 */
[----:B---3--:R-:W-:-:S04]  /*23070*/  @P0 IADD3 R2, P1, R2, UR4, RZ ;  /* 0x0000000402020c10 */ /* 0x008fc8000ff3e0ff */
[----:B--2---:R-:W-:Y:S01]  /*23080*/  @P0 IADD3.X R3, R17, UR5, RZ, P1, !PT ;  /* 0x0000000511030c10 */ /* 0x004fe20008ffe4ff */
[----:B------:R-:W-:-:S04]  /*23090*/  ULDC.64 UR4, c[0x0][0xa08] ;  /* 0x0002820000047ab9 */ /* 0x000fc80000000a00 */
[----:B----4-:R2:W1:Y:S02]  /*230a0*/  @P0 LDG.E R8, desc[UR60][R2.64] ;  /* 0x0000003c02080981 */ /* 0x010464000c1e1900 */
[----:B--2---:R-:W2:Y:S01]  /*230b0*/  LDC.64 R2, c[0x0][0x418] ;  /* 0x00010600ff027b82 */ /* 0x004ea20000000a00 */
[----:B-1----:R-:W-:Y:S01]  /*230c0*/  SHF.R.S32.HI R9, RZ, 0x1f, R8 ;  /* 0x0000001fff097819 */ /* 0x002fe20000011408 */
[----:B------:R1:W-:Y:S01]  /*230d0*/  @P0 STL [R1+0x8], R8 ;  /* 0x0000080801000387 */ /* 0x0003e20000100800 */
[----:B--2---:R-:W-:Y:S01]  /*230e0*/  LOP3.LUT P0, RZ, R2, UR4, RZ, 0xfc, !PT ;  /* 0x0000000402ff7c12 */ /* 0x004fe2000f80fcff */
[----:B------:R-:W-:Y:S02]  /*230f0*/  UMOV UR4, 0xffffffff ;  /* 0xffffffff00047882 */ /* 0x000fe40000000000 */
[----:B------:R1:W-:Y:S01]  /*23100*/  STL [R1+0x28], R9 ;  /* 0x0000280901007387 */ /* 0x0003e20000100800 */
[----:B------:R-:W-:-:S04]  /*23110*/  LOP3.LUT P0, RZ, R3, UR5, RZ, 0xfc, P0 ;  /* 0x0000000503ff7c12 */ /* 0x000fc8000800fcff */
[----:B------:R-:W-:Y:S01]  /*23120*/  SEL R17, R8, RZ, !P0 ;  /* 0x000000ff08117207 */ /* 0x000fe20004000000 */
[----:B------:R-:W-:Y:S08]  /*23130*/  BRA.DIV UR4, `(.L_x_574) ;  /* 0x0000007204107947 */ /* 0x000ff0000b800000 */
[----:B------:R-:W2:Y:S02]  /*23140*/  S2R R0, SR_TID.X ;  /* 0x0000000000007919 */ /* 0x000ea40000002100 */
[----:B--2---:R-:W-:-:S04]  /*23150*/  SHF.R.U32.HI R0, RZ, 0x5, R0 ;  /* 0x00000005ff007819 */ /* 0x004fc80000011600 */
[----:B------:R-:W-:-:S05]  /*23160*/  LOP3.LUT R0, R0, 0x3, RZ, 0xc0, !PT ;  /* 0x0000000300007812 */ /* 0x000fca00078ec0ff */
[----:B------:R2:W3:Y:S02]  /*23170*/  SHFL.IDX PT, R14, R0, RZ, 0x1f ;  /* 0x00001fff000e7589 */ /* 0x0004e400000e0000 */
.L_x_778:
[----:B--2---:R-:W2:Y:S01]  /*23180*/  LDL.LU R0, [R1+0x20] ;  /* 0x0000200001007983 */ /* 0x004ea20000300800 */
[----:B------:R-:W-:Y:S02]  /*23190*/  PLOP3.LUT P1, PT, PT, PT, PT, 0x8, 0x0 ;  /* 0x000000000000781c */ /* 0x000fe40003f2e170 */
[----:B---3--:R-:W-:Y:S02]  /*231a0*/  ISETP.NE.AND P0, PT, R14, RZ, PT ;  /* 0x000000ff0e00720c */ /* 0x008fe40003f05270 */
[----:B--2---:R-:W-:-:S09]  /*231b0*/  LOP3.LUT R0, R0, 0xfffffffe, RZ, 0xc0, !PT ;  /* 0xfffffffe00007812 */ /* 0x004fd200078ec0ff */
[----:B------:R-:W-:-:S05]  /*231c0*/  @P1 LOP3.LUT R0, R0, 0x1, RZ, 0xfc, !PT ;  /* 0x0000000100001812 */ /* 0x000fca00078efcff */
[----:B------:R2:W-:Y:S01]  /*231d0*/  STL [R1+0x20], R0 ;  /* 0x0000200001007387 */ /* 0x0005e20000100800 */
[----:B------:R-:W-:Y:S05]  /*231e0*/  @P0 BRA `(.L_x_575) ;  /* 0x0000000400640947 */ /* 0x000fea0003800000 */
[----:B------:R-:W-:-:S03]  /*231f0*/  UMOV UR4, 0xffffffff ;  /* 0xffffffff00047882 */ /* 0x000fc60000000000 */
[----:B------:R-:W-:Y:S05]  /*23200*/  BRA.DIV UR4, `(.L_x_576) ;  /* 0x0000007204107947 */ /* 0x000fea000b800000 */
[----:B------:R-:W-:-:S13]  /*23210*/  ELECT P6, URZ, PT ;  /* 0x00000000003f782f */ /* 0x000fda00038c0000 */
.L_x_781:
[----:B------:R-:W-:Y:S05]  /*23220*/  @!P6 BRA `(.L_x_575) ;  /* 0x000000040054e947 */ /* 0x000fea0003800000 */
[----:B--2---:R-:W2:Y:S01]  /*23230*/  LDL R0, [R1+0x44] ;  /* 0x0000440001007983 */ /* 0x004ea20000100800 */
[----:B------:R-:W-:-:S04]  /*23240*/  ISETP.NE.U32.AND P0, PT, R2, RZ, PT ;  /* 0x000000ff0200720c */ /* 0x000fc80003f05070 */
[----:B------:R-:W-:Y:S01]  /*23250*/  ISETP.NE.AND.EX P0, PT, R3, RZ, PT, P0 ;  /* 0x000000ff0300720c */ /* 0x000fe20003f05300 */
[----:B--2---:R-:W-:-:S12]  /*23260*/  VIADD R0, R0, 0xffffffff ;  /* 0xffffffff00007836 */ /* 0x004fd80000000000 */
[----:B------:R-:W-:Y:S05]  /*23270*/  @!P0 BRA `(.L_x_577) ;  /* 0x0000000000448947 */ /* 0x000fea0003800000 */
[----:B0-----:R-:W0:Y:S01]  /*23280*/  LDC R7, c[0x0][0x43c] ;  /* 0x00010f00ff077b82 */ /* 0x001e220000000800 */
        /* <DEDUP_REMOVED lines=11> */
[----:B------:R-:W-:-:S03]  /*23340*/  IMAD.WIDE.U32 R4, R8, UR4, R4 ;  /* 0x0000000408047c25 */ /* 0x000fc6000f8e0004 */
[----:B------:R-:W-:Y:S02]  /*23350*/  LEA R2, P0, R4, R2, 0x2 ;  /* 0x0000000204027211 */ /* 0x000fe400078010ff */
[----:B------:R-:W-:-:S04]  /*23360*/  IADD3 R5, R5, R6, RZ ;  /* 0x0000000605057210 */ /* 0x000fc80007ffe0ff */
[----:B------:R-:W-:-:S05]  /*23370*/  LEA.HI.X R3, R4, R3, R5, 0x2, P0 ;  /* 0x0000000304037211 */ /* 0x000fca00000f1405 */
[----:B------:R2:W5:Y:S02]  /*23380*/  LDG.E R17, desc[UR60][R2.64] ;  /* 0x0000003c02117981 */ /* 0x000564000c1e1900 */
.L_x_577:
[----:B--2---:R-:W2:Y:S04]  /*23390*/  LDL R2, [R1+0x10] ;  /* 0x0000100001027983 */ /* 0x004ea80000100800 */
[----:B------:R-:W3:Y:S01]  /*233a0*/  LDL R3, [R1+0x18] ;  /* 0x0000180001037983 */ /* 0x000ee20000100800 */
[----:B-1----:R-:W1:Y:S02]  /*233b0*/  S2R R8, SR_TID.X ;  /* 0x0000000000087919 */ /* 0x002e640000002100 */
[----:B-1----:R-:W-:-:S04]  /*233c0*/  LOP3.LUT R8, R8, 0x7f, RZ, 0xc0, !PT ;  /* 0x0000007f08087812 */ /* 0x002fc800078ec0ff */
[----:B------:R-:W-:Y:S01]  /*233d0*/  ISETP.NE.AND P1, PT, R8, RZ, PT ;  /* 0x000000ff0800720c */ /* 0x000fe20003f25270 */
[----:B--2---:R-:W-:Y:S01]  /*233e0*/  IMAD R2, R2, 0x8, R18 ;  /* 0x0000000802027824 */ /* 0x004fe200078e0212 */
[----:B---3--:R-:W-:-:S04]  /*233f0*/  SHF.L.U32 R4, R3, 0x1f, RZ ;  /* 0x0000001f03047819 */ /* 0x008fc800000006ff */
[----:B------:R-:W1:Y:S02]  /*23400*/  SYNCS.PHASECHK.TRANS64.TRYWAIT P0, [R2+URZ+0x2e880], R4 ;  /* 0x02e88004020075a7 */ /* 0x000e64000800017f */
[----:B-1----:R-:W-:Y:S05]  /*23410*/  @!P0 BRA `(.L_x_578) ;  /* 0x0000006c00ac8947 */ /* 0x002fea0003800000 */
.L_x_782:
[----:B------:R-:W-:Y:S05]  /*23420*/  @P1 BRA `(.L_x_579) ;  /* 0x00000000001c1947 */ /* 0x000fea0003800000 */
[----:B------:R-:W0:Y:S02]  /*23430*/  S2R R3, SR_TID.X ;  /* 0x0000000000037919 */ /* 0x000e240000002100 */
[----:B0-----:R-:W-:Y:S01]  /*23440*/  LOP3.LUT R5, R3, 0x1f, RZ, 0xc0, !PT ;  /* 0x0000001f03057812 */ /* 0x001fe200078ec0ff */
[----:B------:R-:W-:-:S03]  /*23450*/  IMAD.MOV.U32 R3, RZ, RZ, 0x7000 ;  /* 0x00007000ff037424 */ /* 0x000fc600078e00ff */
[----:B------:R-:W-:Y:S01]  /*23460*/  ISETP.NE.AND P0, PT, R5, RZ, PT ;  /* 0x000000ff0500720c */ /* 0x000fe20003f05270 */
[----:B------:R2:W-:-:S12]  /*23470*/  SYNCS.ARRIVE.TRANS64 RZ, [R2+URZ+0x2e870], R3 ;  /* 0x02e8700302ff79a7 */ /* 0x0005d8000800003f */
[----:B--2---:R-:W-:Y:S05]  /*23480*/  @!P0 BRA `(.L_x_579) ;  /* 0x0000000000048947 */ /* 0x004fea0003800000 */
[----:B------:R-:W-:Y:S01]  /*23490*/  BPT.TRAP 0x1 ;  /* 0x000000040000795c */ /* 0x000fe20000300000 */
.L_x_579:
[----:B------:R-:W2:Y:S04]  /*234a0*/  LDL R3, [R1+0x10] ;  /* 0x0000100001037983 */ /* 0x000ea80000100800 */
[----:B0-----:R-:W3:Y:S01]  /*234b0*/  LDL R5, [R1+0x2c] ;  /* 0x00002c0001057983 */ /* 0x001ee20000100800 */
[----:B------:R-:W-:Y:S01]  /*234c0*/  R2UR UR9, R2 ;  /* 0x00000000020972ca */ /* 0x000fe200000e0000 */
[----:B------:R-:W-:Y:S01]  /*234d0*/  UIADD3 UR4, UP0, UR36, 0x470, URZ ;  /* 0x0000047024047890 */ /* 0x000fe2000ff1e03f */
[----:B------:R-:W-:Y:S01]  /*234e0*/  R2UR UR12, R16 ;  /* 0x00000000100c72ca */ /* 0x000fe200000e0000 */
[----:B------:R-:W-:Y:S01]  /*234f0*/  UMOV UR6, 0x0 ;  /* 0x0000000000067882 */ /* 0x000fe20000000000 */
[----:B-----5:R-:W-:Y:S01]  /*23500*/  R2UR UR13, R17 ;  /* 0x00000000110d72ca */ /* 0x020fe200000e0000 */
[----:B------:R-:W-:Y:S01]  /*23510*/  UIADD3.X UR5, URZ, UR37, URZ, UP0, !UPT ;  /* 0x000000253f057290 */ /* 0x000fe200087fe43f */
[----:B------:R-:W-:Y:S01]  /*23520*/  UMOV UR7, 0x14f00000 ;  /* 0x14f0000000077882 */ /* 0x000fe20000000000 */
[----:B------:R-:W-:-:S06]  /*23530*/  UMOV UR10, URZ ;  /* 0x0000003f000a7c82 */ /* 0x000fcc0008000000 */
[----:B------:R-:W-:Y:S01]  /*23540*/  UIADD3 UR9, UR9, 0x2e870, URZ ;  /* 0x0002e87009097890 */ /* 0x000fe2000fffe03f */
[----:B--2---:R-:W-:Y:S02]  /*23550*/  IMAD R3, R3, 0x7000, R18 ;  /* 0x0000700003037824 */ /* 0x004fe400078e0212 */
[----:B---3--:R-:W-:-:S03]  /*23560*/  IMAD R0, R0, 0xe0, R5 ;  /* 0x000000e000007824 */ /* 0x008fc600078e0205 */
[----:B------:R-:W-:Y:S02]  /*23570*/  R2UR UR8, R3 ;  /* 0x00000000030872ca */ /* 0x000fe400000e0000 */
[----:B------:R-:W-:-:S11]  /*23580*/  R2UR UR11, R0 ;  /* 0x00000000000b72ca */ /* 0x000fd600000e0000 */
[----:B------:R-:W-:-:S09]  /*23590*/  UIADD3 UR8, UR8, 0xe400, URZ ;  /* 0x0000e40008087890 */ /* 0x000fd2000fffe03f */
[----:B------:R0:W-:Y:S01]  /*235a0*/  UTMALDG.4D [UR8], [UR4], desc[UR6] ;  /* 0x00000608040075b4 */ /* 0x0001e20008019000 */
[----:B------:R-:W2:Y:S02]  /*235b0*/  SYNCS.PHASECHK.TRANS64.TRYWAIT P0, [R2+URZ+0x2e840], R4 ;  /* 0x02e84004020075a7 */ /* 0x000ea4000800017f */
[----:B0-2---:R-:W-:Y:S05]  /*235c0*/  @!P0 BRA `(.L_x_580) ;  /* 0x0000006c00548947 */ /* 0x005fea0003800000 */
.L_x_783:
        /* <DEDUP_REMOVED lines=8> */
.L_x_581:
        /* <DEDUP_REMOVED lines=11> */
[----:B------:R-:W-:-:S03]  /*23700*/  R2UR UR13, R17 ;  /* 0x00000000110d72ca */ /* 0x000fc600000e0000 */
[----:B------:R-:W-:Y:S02]  /*23710*/  UIADD3 UR8, UR8, 0x20400, URZ ;  /* 0x0002040008087890 */ /* 0x000fe4000fffe03f */
[----:B------:R-:W-:-:S09]  /*23720*/  UIADD3 UR9, UR9, 0x2e830, URZ ;  /* 0x0002e83009097890 */ /* 0x000fd2000fffe03f */
[----:B------:R3:W-:Y:S01]  /*23730*/  UTMALDG.4D [UR8], [UR4], desc[UR6] ;  /* 0x00000608040075b4 */ /* 0x0007e20008019000 */
[----:B--2---:R-:W-:-:S04]  /*23740*/  LOP3.LUT R4, R4, 0xfffffffe, RZ, 0xc0, !PT ;  /* 0xfffffffe04047812 */ /* 0x004fc800078ec0ff */
[----:B------:R-:W-:-:S05]  /*23750*/  @P0 LOP3.LUT R4, R4, 0x1, RZ, 0xfc, !PT ;  /* 0x0000000104040812 */ /* 0x000fca00078efcff */
[----:B------:R3:W-:Y:S01]  /*23760*/  STL [R1+0x20], R4 ;  /* 0x0000200401007387 */ /* 0x0007e20000100800 */
[----:B------:R-:W-:Y:S01]  /*23770*/  NOP ;  /* 0x0000000000007918 */ /* 0x000fe20000000000 */
.L_x_575:
[----:B------:R-:W2:Y:S04]  /*23780*/  LDL.LU R3, [R1+0x40] ;  /* 0x0000400001037983 */ /* 0x000ea80000300800 */
[----:B---3--:R-:W3:Y:S01]  /*23790*/  LDL.LU R4, [R1+0x54] ;  /* 0x0000540001047983 */ /* 0x008ee20000300800 */
[----:B------:R-:W-:Y:S05]  /*237a0*/  WARPSYNC.ALL ;  /* 0x0000000000007948 */ /* 0x000fea0003800000 */
[----:B------:R-:W-:Y:S01]  /*237b0*/  ULDC.64 UR4, c[0x0][0x298] ;  /* 0x0000a60000047ab9 */ /* 0x000fe20000000a00 */
[----:B------:R-:W-:Y:S01]  /*237c0*/  ULDC.64 UR6, c[0x0][0xa00] ;  /* 0x0002800000067ab9 */ /* 0x000fe20000000a00 */
[----:B------:R-:W-:Y:S01]  /*237d0*/  VIADD R2, R18, 0x1c400 ;  /* 0x0001c40012027836 */ /* 0x000fe20000000000 */
[----:B------:R-:W-:Y:S01]  /*237e0*/  BAR.SYNC.DEFER_BLOCKING 0x8, 0x180 ;  /* 0x0206000000007b1d */ /* 0x000fe20000010000 */
[----:B------:R-:W-:-:S03]  /*237f0*/  ISETP.NE.U32.AND P0, PT, RZ, UR6, PT ;  /* 0x00000006ff007c0c */ /* 0x000fc6000bf05070 */
[----:B------:R-:W-:Y:S02]  /*23800*/  LOP3.LUT P1, RZ, R2, 0x3ff, RZ, 0xc0, !PT ;  /* 0x000003ff02ff7812 */ /* 0x000fe4000782c0ff */
[----:B------:R-:W-:Y:S01]  /*23810*/  ISETP.NE.AND.EX P0, PT, RZ, UR7, PT, P0 ;  /* 0x00000007ff007c0c */ /* 0x000fe2000bf05300 */
[----:B------:R-:W-:Y:S03]  /*23820*/  BSSY B6, `(.L_x_582) ;  /* 0x000001c000067945 */ /* 0x000fe60003800000 */
[----:B------:R-:W-:Y:S02]  /*23830*/  SEL R19, R19, RZ, !P0 ;  /* 0x000000ff13137207 */ /* 0x000fe40004000000 */
[----:B--2---:R-:W-:Y:S02]  /*23840*/  SHF.R.S32.HI R0, RZ, 0x1f, R3 ;  /* 0x0000001fff007819 */ /* 0x004fe40000011403 */
[----:B---3--:R-:W-:-:S03]  /*23850*/  SEL R4, R4, RZ, !P0 ;  /* 0x000000ff04047207 */ /* 0x008fc60004000000 */
[----:B------:R-:W-:-:S04]  /*23860*/  IMAD R0, R0, UR4, RZ ;  /* 0x0000000400007c24 */ /* 0x000fc8000f8e02ff */
[C---:B------:R-:W-:Y:S02]  /*23870*/  IMAD R0, R3.reuse, UR5, R0 ;  /* 0x0000000503007c24 */ /* 0x040fe4000f8e0200 */
[----:B------:R-:W-:-:S05]  /*23880*/  IMAD.WIDE.U32 R2, R3, UR4, RZ ;  /* 0x0000000403027c25 */ /* 0x000fca000f8e00ff */
[----:B------:R-:W-:Y:S01]  /*23890*/  IADD3 R0, R3, R0, RZ ;  /* 0x0000000003007210 */ /* 0x000fe20007ffe0ff */
[----:B------:R2:W-:Y:S04]  /*238a0*/  STL.64 [R1+0x48], R2 ;  /* 0x0000480201007387 */ /* 0x0005e80000100a00 */
[----:B------:R2:W-:Y:S04]  /*238b0*/  STL [R1+0x40], R4 ;  /* 0x0000400401007387 */ /* 0x0005e80000100800 */
[----:B------:R2:W-:Y:S01]  /*238c0*/  STL [R1+0x3c], R0 ;  /* 0x00003c0001007387 */ /* 0x0005e20000100800 */
[----:B------:R-:W-:Y:S05]  /*238d0*/  @!P1 BRA `(.L_x_583) ;  /* 0x0000000000409947 */ /* 0x000fea0003800000 */
[----:B--2---:R-:W-:Y:S01]  /*238e0*/  MOV R2, 0x0 ;  /* 0x0000000000027802 */ /* 0x004fe20000000f00 */
[----:B------:R-:W-:Y:S01]  /*238f0*/  ULDC.64 UR4, c[0x4][0xc0] ;  /* 0x0100300000047ab9 */ /* 0x000fe20000000a00 */
[----:B------:R-:W-:Y:S01]  /*23900*/  ULDC.64 UR6, c[0x4][0xc8] ;  /* 0x0100320000067ab9 */ /* 0x000fe20000000a00 */
[----:B------:R-:W-:Y:S01]  /*23910*/  ULDC.64 UR8, c[0x4][0x28] ;  /* 0x01000a0000087ab9 */ /* 0x000fe20000000a00 */
[----:B------:R-:W-:Y:S01]  /*23920*/  IMAD.U32 R4, RZ, RZ, UR4 ;  /* 0x00000004ff047e24 */ /* 0x000fe2000f8e00ff */
[----:B------:R-:W-:Y:S01]  /*23930*/  MOV R10, UR8 ;  /* 0x00000008000a7c02 */ /* 0x000fe20008000f00 */
[----:B------:R-:W2:Y:S01]  /*23940*/  LDC.64 R2, c[0x4][R2] ;  /* 0x0100000002027b82 */ /* 0x000ea20000000a00 */
[----:B0-----:R-:W-:Y:S02]  /*23950*/  IMAD.U32 R5, RZ, RZ, UR5 ;  /* 0x00000005ff057e24 */ /* 0x001fe4000f8e00ff */
[----:B------:R-:W-:Y:S02]  /*23960*/  IMAD.U32 R6, RZ, RZ, UR6 ;  /* 0x00000006ff067e24 */ /* 0x000fe4000f8e00ff */
[----:B------:R-:W-:-:S02]  /*23970*/  IMAD.U32 R7, RZ, RZ, UR7 ;  /* 0x00000007ff077e24 */ /* 0x000fc4000f8e00ff */
[----:B------:R-:W-:Y:S02]  /*23980*/  IMAD.U32 R11, RZ, RZ, UR9 ;  /* 0x00000009ff0b7e24 */ /* 0x000fe4000f8e00ff */
[----:B-1----:R-:W-:Y:S02]  /*23990*/  IMAD.MOV.U32 R8, RZ, RZ, 0x70 ;  /* 0x00000070ff087424 */ /* 0x002fe400078e00ff */
[----:B------:R-:W-:Y:S02]  /*239a0*/  IMAD.MOV.U32 R12, RZ, RZ, 0x1 ;  /* 0x00000001ff0c7424 */ /* 0x000fe400078e00ff */
[----:B------:R-:W-:-:S07]  /*239b0*/  IMAD.MOV.U32 R13, RZ, RZ, RZ ;  /* 0x000000ffff0d7224 */ /* 0x000fce00078e00ff */
[----:B------:R-:W-:-:S07]  /*239c0*/  LEPC R20, `(.L_x_583) ;  /* 0x000000001014794e */ /* 0x000fce0000000000 */
[----:B--2---:R-:W-:Y:S05]  /*239d0*/  CALL.ABS.NOINC R2 ;  /* 0x0000000002007343 */ /* 0x004fea0003c00000 */
.L_x_583:
[----:B------:R-:W-:Y:S05]  /*239e0*/  BSYNC B6 ;  /* 0x0000000000067941 */ /* 0x000fea0003800000 */
.L_x_582:
[----:B--2---:R-:W2:Y:S01]  /*239f0*/  LDL.LU R0, [R1+0x40] ;  /* 0x0000400001007983 */ /* 0x004ea20000300800 */
[----:B-1----:R-:W1:Y:S01]  /*23a00*/  LDC R8, c[0x0][0x448] ;  /* 0x00011200ff087b82 */ /* 0x002e620000000800 */
[----:B------:R-:W-:Y:S01]  /*23a10*/  ULDC.64 UR4, c[0x0][0x2d8] ;  /* 0x0000b60000047ab9 */ /* 0x000fe20000000a00 */
[----:B------:R-:W-:Y:S01]  /*23a20*/  ULDC UR6, c[0x0][0x2b8] ;  /* 0x0000ae0000067ab9 */ /* 0x000fe20000000800 */
[----:B------:R-:W3:Y:S04]  /*23a30*/  LDL.LU R4, [R1+0x3c] ;  /* 0x00003c0001047983 */ /* 0x000ee80000300800 */
[----:B------:R-:W3:Y:S04]  /*23a40*/  LDL.LU.64 R2, [R1+0x48] ;  /* 0x0000480001027983 */ /* 0x000ee80000300a00 */
[----:B0-----:R-:W4:Y:S04]  /*23a50*/  LDL.LU R5, [R1+0x4] ;  /* 0x0000040001057983 */ /* 0x001f280000300800 */
[----:B------:R0:W5:Y:S01]  /*23a60*/  LDL R9, [R1+0x50] ;  /* 0x0000500001097983 */ /* 0x0001620000100800 */
[----:B-1----:R-:W-:-:S13]  /*23a70*/  ISETP.NE.AND P0, PT, R8, 0x1, PT ;  /* 0x000000010800780c */ /* 0x002fda0003f05270 */
[----:B------:R-:W1:Y:S01]  /*23a80*/  @P0 LDC R7, c[0x0][0x450] ;  /* 0x00011400ff070b82 */ /* 0x000e620000000800 */
[----:B------:R-:W0:Y:S02]  /*23a90*/  S2R R11, SR_TID.X ;  /* 0x00000000000b7919 */ /* 0x000e240000002100 */
[C---:B0-----:R-:W-:Y:S01]  /*23aa0*/  IMAD.SHL.U32 R10, R11.reuse, 0x10, RZ ;  /* 0x000000100b0a7824 */ /* 0x041fe200078e00ff */
[----:B------:R-:W-:-:S04]  /*23ab0*/  LOP3.LUT R11, R11, 0x7f, RZ, 0xc0, !PT ;  /* 0x0000007f0b0b7812 */ /* 0x000fc800078ec0ff */
[----:B------:R-:W-:Y:S02]  /*23ac0*/  LOP3.LUT R10, R10, 0x70, RZ, 0xc0, !PT ;  /* 0x000000700a0a7812 */ /* 0x000fe400078ec0ff */
[----:B---3--:R-:W-:Y:S02]  /*23ad0*/  MOV R3, R4 ;  /* 0x0000000400037202 */ /* 0x008fe40000000f00 */
[----:B------:R-:W0:Y:S01]  /*23ae0*/  S2R R4, SR_TID.X ;  /* 0x0000000000047919 */ /* 0x000e220000002100 */
[----:B------:R-:W-:-:S04]  /*23af0*/  IMAD.WIDE.U32 R2, R16, UR4, R2 ;  /* 0x0000000410027c25 */ /* 0x000fc8000f8e0002 */
[----:B------:R-:W-:Y:S01]  /*23b00*/  IMAD R3, R16, UR5, R3 ;  /* 0x0000000510037c24 */ /* 0x000fe2000f8e0203 */
[----:B------:R-:W-:Y:S02]  /*23b10*/  ULDC.64 UR4, c[0x0][0x2e0] ;  /* 0x0000b80000047ab9 */ /* 0x000fe40000000a00 */
[----:B--2---:R-:W-:Y:S01]  /*23b20*/  IMAD R0, R0, UR4, RZ ;  /* 0x0000000400007c24 */ /* 0x004fe2000f8e02ff */
[C---:B0-----:R-:W-:Y:S01]  /*23b30*/  LOP3.LUT R6, R4.reuse, 0x7f, RZ, 0xc0, !PT ;  /* 0x0000007f04067812 */ /* 0x041fe200078ec0ff */
[----:B------:R-:W-:-:S03]  /*23b40*/  IMAD.SHL.U32 R4, R4, 0x10, RZ ;  /* 0x0000001004047824 */ /* 0x000fc600078e00ff */
[----:B------:R-:W-:-:S04]  /*23b50*/  SHF.R.U32.HI R6, RZ, 0x3, R6 ;  /* 0x00000003ff067819 */ /* 0x000fc80000011606 */
[----:B------:R-:W-:Y:S02]  /*23b60*/  LOP3.LUT R4, R6, 0x70, R4, 0xf8, !PT ;  /* 0x0000007006047812 */ /* 0x000fe400078ef804 */
[----:B------:R-:W0:Y:S01]  /*23b70*/  @P0 LDC R6, c[0x0][0x44c] ;  /* 0x00011300ff060b82 */ /* 0x000e220000000800 */
[C---:B------:R-:W-:Y:S02]  /*23b80*/  IMAD R0, R19.reuse, UR5, R0 ;  /* 0x0000000513007c24 */ /* 0x040fe4000f8e0200 */
[----:B------:R-:W-:Y:S01]  /*23b90*/  IMAD.WIDE.U32 R2, R19, UR4, R2 ;  /* 0x0000000413027c25 */ /* 0x000fe2000f8e0002 */
[----:B------:R-:W-:-:S03]  /*23ba0*/  ULDC.64 UR4, c[0x0][0x2d0] ;  /* 0x0000b40000047ab9 */ /* 0x000fc60000000a00 */
[----:B----4-:R-:W-:Y:S02]  /*23bb0*/  IMAD.SHL.U32 R5, R5, 0x80, RZ ;  /* 0x0000008005057824 */ /* 0x010fe400078e00ff */
[----:B------:R-:W-:-:S03]  /*23bc0*/  IMAD.IADD R3, R3, 0x1, R0 ;  /* 0x0000000103037824 */ /* 0x000fc600078e0200 */
[----:B------:R-:W-:-:S05]  /*23bd0*/  LOP3.LUT R0, R4, R5, RZ, 0xfc, !PT ;  /* 0x0000000504007212 */ /* 0x000fca00078efcff */
[----:B------:R-:W-:Y:S02]  /*23be0*/  IMAD.MOV.U32 R4, RZ, RZ, R0 ;  /* 0x000000ffff047224 */ /* 0x000fe400078e0000 */
[----:B0-----:R-:W-:-:S05]  /*23bf0*/  @P0 IMAD.HI.U32 R6, R0, R6, RZ ;  /* 0x0000000600060227 */ /* 0x001fca00078e00ff */
[----:B-1----:R-:W-:-:S04]  /*23c00*/  @P0 SHF.R.U32.HI R4, RZ, R7, R6 ;  /* 0x00000007ff040219 */ /* 0x002fc80000011606 */
[----:B------:R-:W-:-:S05]  /*23c10*/  IADD3 R6, -R4, RZ, RZ ;  /* 0x000000ff04067210 */ /* 0x000fca0007ffe1ff */
[----:B------:R-:W-:Y:S01]  /*23c20*/  IMAD R0, R8, R6, R0 ;  /* 0x0000000608007224 */ /* 0x000fe200078e0200 */
[----:B------:R-:W-:Y:S01]  /*23c30*/  SHF.R.S32.HI R6, RZ, 0x1f, R4 ;  /* 0x0000001fff067819 */ /* 0x000fe20000011404 */
[----:B------:R-:W-:-:S04]  /*23c40*/  IMAD.WIDE.U32 R2, R4, UR4, R2 ;  /* 0x0000000404027c25 */ /* 0x000fc8000f8e0002 */
[----:B------:R-:W-:-:S04]  /*23c50*/  IMAD R6, R6, UR4, RZ ;  /* 0x0000000406067c24 */ /* 0x000fc8000f8e02ff */
[----:B------:R-:W-:Y:S01]  /*23c60*/  IMAD R4, R4, UR5, R6 ;  /* 0x0000000504047c24 */ /* 0x000fe2000f8e0206 */
        /* <DEDUP_REMOVED lines=8> */
[----:B------:R-:W-:Y:S01]  /*23cf0*/  UMOV UR4, 0xffffffff ;  /* 0xffffffff00047882 */ /* 0x000fe20000000000 */
[----:B------:R-:W-:Y:S02]  /*23d00*/  ISETP.GE.AND P0, PT, R10, UR6, PT ;  /* 0x000000060a007c0c */ /* 0x000fe4000bf06270 */
[----:B------:R-:W-:Y:S02]  /*23d10*/  IADD3.X R3, R3, UR5, R0, P1, !PT ;  /* 0x0000000503037c10 */ /* 0x000fe40008ffe400 */
[----:B------:R-:W-:Y:S01]  /*23d20*/  SHF.R.U32.HI R19, RZ, 0x3, R11 ;  /* 0x00000003ff137819 */ /* 0x000fe2000001160b */
[----:B------:R-:W-:Y:S08]  /*23d30*/  BRA.DIV UR4, `(.L_x_584) ;  /* 0x00000066048c7947 */ /* 0x000ff0000b800000 */
[----:B------:R-:W2:Y:S01]  /*23d40*/  LDL.LU R6, [R1+0x5c] ;  /* 0x00005c0001067983 */ /* 0x000ea20000300800 */
[----:B------:R-:W-:-:S03]  /*23d50*/  IMAD.IADD R0, R19, 0x1, R5 ;  /* 0x0000000113007824 */ /* 0x000fc600078e0205 */
[----:B------:R-:W0:Y:S02]  /*23d60*/  SHFL.IDX PT, R7, R4, RZ, 0x181f ;  /* 0x00181fff04077589 */ /* 0x000e2400000e0000 */
[----:B------:R-:W-:Y:S01]  /*23d70*/  IADD3 R5, R0, 0x10, RZ ;  /* 0x0000001000057810 */ /* 0x000fe20007ffe0ff */
[----:B--2---:R-:W-:Y:S02]  /*23d80*/  IMAD R2, R6, R8, RZ ;  /* 0x0000000806027224 */ /* 0x004fe400078e02ff */
[----:B------:R-:W1:Y:S03]  /*23d90*/  SHFL.IDX PT, R6, R3, RZ, 0x181f ;  /* 0x00181fff03067589 */ /* 0x000e6600000e0000 */
        /* <DEDUP_REMOVED lines=9> */
[----:B------:R-:W1:Y:S04]  /*23e30*/  SHFL.IDX PT, R5, R4, 0x1, 0x181f ;  /* 0x00381f0004057f89 */ /* 0x000e6800000e0000 */
[----:B0-----:R-:W0:Y:S06]  /*23e40*/  SHFL.IDX PT, R6, R3, 0x1, 0x181f ;  /* 0x00381f0003067f89 */ /* 0x001e2c00000e0000 */
[----:B-1----:R-:W-:-:S05]  /*23e50*/  @!P1 IADD3 R5, P2, R10, R5, RZ ;  /* 0x000000050a059210 */ /* 0x002fca0007f5e0ff */
[----:B0-----:R-:W-:-:S04]  /*23e60*/  @!P1 IMAD.X R6, RZ, RZ, R6, P2 ;  /* 0x000000ffff069224 */ /* 0x001fc800010e0606 */
[----:B------:R-:W-:Y:S02]  /*23e70*/  @!P1 IMAD.MOV.U32 R7, RZ, RZ, R6 ;  /* 0x000000ffff079224 */ /* 0x000fe400078e0006 */
[----:B------:R-:W-:Y:S02]  /*23e80*/  @!P1 IMAD.MOV.U32 R6, RZ, RZ, R5 ;  /* 0x000000ffff069224 */ /* 0x000fe400078e0005 */
[----:B------:R-:W-:-:S03]  /*23e90*/  VIADD R5, R0, 0x20 ;  /* 0x0000002000057836 */ /* 0x000fc60000000000 */
[----:B------:R0:W-:Y:S02]  /*23ea0*/  @!P1 LDGSTS.E.BYPASS.LTC128B.128 [R9+0x1cc00], desc[UR60][R6.64], !P0 ;  /* 0x1cc0000006099fae */ /* 0x0001e4000c101d7c */
[----:B------:R-:W-:Y:S02]  /*23eb0*/  ISETP.GE.AND P1, PT, R5, R2, PT ;  /* 0x000000020500720c */ /* 0x000fe40003f26270 */
[----:B------:R-:W1:Y:S04]  /*23ec0*/  SHFL.IDX PT, R5, R4, 0x2, 0x181f ;  /* 0x00581f0004057f89 */ /* 0x000e6800000e0000 */
[----:B0-----:R-:W0:Y:S07]  /*23ed0*/  SHFL.IDX PT, R6, R3, 0x2, 0x181f ;  /* 0x00581f0003067f89 */ /* 0x001e2e00000e0000 */
[----:B-1----:R-:W-:-:S04]  /*23ee0*/  @!P1 IADD3 R5, P2, R10, R5, RZ ;  /* 0x000000050a059210 */ /* 0x002fc80007f5e0ff */
[----:B0-----:R-:W-:-:S05]  /*23ef0*/  @!P1 IADD3.X R6, RZ, R6, RZ, P2, !PT ;  /* 0x00000006ff069210 */ /* 0x001fca00017fe4ff */
[----:B------:R-:W-:Y:S02]  /*23f00*/  @!P1 IMAD.MOV.U32 R7, RZ, RZ, R6 ;  /* 0x000000ffff079224 */ /* 0x000fe400078e0006 */
[----:B------:R-:W-:Y:S02]  /*23f10*/  @!P1 IMAD.MOV.U32 R6, RZ, RZ, R5 ;  /* 0x000000ffff069224 */ /* 0x000fe400078e0005 */
[----:B------:R-:W-:-:S03]  /*23f20*/  VIADD R5, R0, 0x30 ;  /* 0x0000003000057836 */ /* 0x000fc60000000000 */
[----:B------:R0:W-:Y:S02]  /*23f30*/  @!P1 LDGSTS.E.BYPASS.LTC128B.128 [R9+0x1d400], desc[UR60][R6.64], !P0 ;  /* 0x1d40000006099fae */ /* 0x0001e4000c101d7c */
[----:B------:R-:W-:Y:S02]  /*23f40*/  ISETP.GE.AND P1, PT, R5, R2, PT ;  /* 0x000000020500720c */ /* 0x000fe40003f26270 */
[----:B------:R-:W1:Y:S04]  /*23f50*/  SHFL.IDX PT, R5, R4, 0x3, 0x181f ;  /* 0x00781f0004057f89 */ /* 0x000e6800000e0000 */
[----:B0-----:R-:W0:Y:S07]  /*23f60*/  SHFL.IDX PT, R6, R3, 0x3, 0x181f ;  /* 0x00781f0003067f89 */ /* 0x001e2e00000e0000 */
[----:B-1----:R-:W-:-:S05]  /*23f70*/  @!P1 IADD3 R5, P2, R10, R5, RZ ;  /* 0x000000050a059210 */ /* 0x002fca0007f5e0ff */
[----:B0-----:R-:W-:-:S05]  /*23f80*/  @!P1 IMAD.X R6, RZ, RZ, R6, P2 ;  /* 0x000000ffff069224 */ /* 0x001fca00010e0606 */
[----:B------:R-:W-:Y:S01]  /*23f90*/  @!P1 MOV R7, R6 ;  /* 0x0000000600079202 */ /* 0x000fe20000000f00 */
[----:B------:R-:W-:Y:S02]  /*23fa0*/  @!P1 IMAD.MOV.U32 R6, RZ, RZ, R5 ;  /* 0x000000ffff069224 */ /* 0x000fe400078e0005 */
[----:B------:R-:W-:-:S03]  /*23fb0*/  VIADD R5, R0, 0x40 ;  /* 0x0000004000057836 */ /* 0x000fc60000000000 */
[----:B------:R0:W-:Y:S02]  /*23fc0*/  @!P1 LDGSTS.E.BYPASS.LTC128B.128 [R9+0x1dc00], desc[UR60][R6.64], !P0 ;  /* 0x1dc0000006099fae */ /* 0x0001e4000c101d7c */
[----:B------:R-:W-:Y:S02]  /*23fd0*/  ISETP.GE.AND P1, PT, R5, R2, PT ;  /* 0x000000020500720c */ /* 0x000fe40003f26270 */
[----:B------:R-:W1:Y:S04]  /*23fe0*/  SHFL.IDX PT, R5, R4, 0x4, 0x181f ;  /* 0x00981f0004057f89 */ /* 0x000e6800000e0000 */
[----:B0-----:R-:W0:Y:S07]  /*23ff0*/  SHFL.IDX PT, R6, R3, 0x4, 0x181f ;  /* 0x00981f0003067f89 */ /* 0x001e2e00000e0000 */
[----:B-1----:R-:W-:-:S05]  /*24000*/  @!P1 IADD3 R5, P2, R10, R5, RZ ;  /* 0x000000050a059210 */ /* 0x002fca0007f5e0ff */
[----:B0-----:R-:W-:-:S04]  /*24010*/  @!P1 IMAD.X R6, RZ, RZ, R6, P2 ;  /* 0x000000ffff069224 */ /* 0x001fc800010e0606 */
[----:B------:R-:W-:Y:S01]  /*24020*/  @!P1 IMAD.MOV.U32 R7, RZ, RZ, R6 ;  /* 0x000000ffff079224 */ /* 0x000fe200078e0006 */
[----:B------:R-:W-:Y:S01]  /*24030*/  @!P1 MOV R6, R5 ;  /* 0x0000000500069202 */ /* 0x000fe20000000f00 */
[----:B------:R-:W-:-:S04]  /*24040*/  VIADD R5, R0, 0x50 ;  /* 0x0000005000057836 */ /* 0x000fc80000000000 */
[----:B------:R0:W-:Y:S01]  /*24050*/  @!P1 LDGSTS.E.BYPASS.LTC128B.128 [R9+0x1e400], desc[UR60][R6.64], !P0 ;  /* 0x1e40000006099fae */ /* 0x0001e2000c101d7c */
[----:B------:R-:W-:-:S03]  /*24060*/  ISETP.GE.AND P1, PT, R5, R2, PT ;  /* 0x000000020500720c */ /* 0x000fc60003f26270 */
[----:B------:R-:W1:Y:S04]  /*24070*/  SHFL.IDX PT, R5, R4, 0x5, 0x181f ;  /* 0x00b81f0004057f89 */ /* 0x000e6800000e0000 */
[----:B0-----:R-:W0:Y:S06]  /*24080*/  SHFL.IDX PT, R6, R3, 0x5, 0x181f ;  /* 0x00b81f0003067f89 */ /* 0x001e2c00000e0000 */
[----:B-1----:R-:W-:-:S05]  /*24090*/  @!P1 IADD3 R5, P2, R10, R5, RZ ;  /* 0x000000050a059210 */ /* 0x002fca0007f5e0ff */
[----:B0-----:R-:W-:-:S04]  /*240a0*/  @!P1 IMAD.X R6, RZ, RZ, R6, P2 ;  /* 0x000000ffff069224 */ /* 0x001fc800010e0606 */
[----:B------:R-:W-:Y:S02]  /*240b0*/  @!P1 IMAD.MOV.U32 R7, RZ, RZ, R6 ;  /* 0x000000ffff079224 */ /* 0x000fe400078e0006 */
[----:B------:R-:W-:Y:S01]  /*240c0*/  @!P1 IMAD.MOV.U32 R6, RZ, RZ, R5 ;  /* 0x000000ffff069224 */ /* 0x000fe200078e0005 */
[----:B------:R-:W-:-:S04]  /*240d0*/  IADD3 R5, R0, 0x60, RZ ;  /* 0x0000006000057810 */ /* 0x000fc80007ffe0ff */
[----:B------:R0:W-:Y:S01]  /*240e0*/  @!P1 LDGSTS.E.BYPASS.LTC128B.128 [R9+0x1ec00], desc[UR60][R6.64], !P0 ;  /* 0x1ec0000006099fae */ /* 0x0001e2000c101d7c */
[----:B------:R-:W-:-:S03]  /*240f0*/  ISETP.GE.AND P1, PT, R5, R2, PT ;  /* 0x000000020500720c */ /* 0x000fc60003f26270 */
[----:B------:R-:W1:Y:S04]  /*24100*/  SHFL.IDX PT, R5, R4, 0x6, 0x181f ;  /* 0x00d81f0004057f89 */ /* 0x000e6800000e0000 */
[----:B0-----:R-:W0:Y:S06]  /*24110*/  SHFL.IDX PT, R6, R3, 0x6, 0x181f ;  /* 0x00d81f0003067f89 */ /* 0x001e2c00000e0000 */
[----:B-1----:R-:W-:-:S05]  /*24120*/  @!P1 IADD3 R5, P2, R10, R5, RZ ;  /* 0x000000050a059210 */ /* 0x002fca0007f5e0ff */
[----:B0-----:R-:W-:-:S04]  /*24130*/  @!P1 IMAD.X R6, RZ, RZ, R6, P2 ;  /* 0x000000ffff069224 */ /* 0x001fc800010e0606 */
[----:B------:R-:W-:Y:S02]  /*24140*/  @!P1 IMAD.MOV.U32 R7, RZ, RZ, R6 ;  /* 0x000000ffff079224 */ /* 0x000fe400078e0006 */
[----:B------:R-:W-:Y:S02]  /*24150*/  @!P1 IMAD.MOV.U32 R6, RZ, RZ, R5 ;  /* 0x000000ffff069224 */ /* 0x000fe400078e0005 */
[----:B------:R0:W1:Y:S04]  /*24160*/  SHFL.IDX PT, R5, R3, 0x7, 0x181f ;  /* 0x00f81f0003057f89 */ /* 0x00006800000e0000 */
[----:B------:R0:W-:Y:S04]  /*24170*/  @!P1 LDGSTS.E.BYPASS.LTC128B.128 [R9+0x1f400], desc[UR60][R6.64], !P0 ;  /* 0x1f40000006099fae */ /* 0x0001e8000c101d7c */
[----:B------:R0:W2:Y:S02]  /*24180*/  SHFL.IDX PT, R3, R4, 0x7, 0x181f ;  /* 0x00f81f0004037f89 */ /* 0x0000a400000e0000 */
.L_x_800:
[----:B------:R-:W-:-:S05]  /*24190*/  VIADD R0, R0, 0x70 ;  /* 0x0000007000007836 */ /* 0x000fca0000000000 */
[----:B------:R-:W-:-:S13]  /*241a0*/  ISETP.GE.AND P1, PT, R0, R2, PT ;  /* 0x000000020000720c */ /* 0x000fda0003f26270 */
[----:B--2---:R-:W-:-:S04]  /*241b0*/  @!P1 IADD3 R2, P2, R10, R3, RZ ;  /* 0x000000030a029210 */ /* 0x004fc80007f5e0ff */
[----:B01----:R-:W-:-:S05]  /*241c0*/  @!P1 IADD3.X R3, RZ, R5, RZ, P2, !PT ;  /* 0x00000005ff039210 */ /* 0x003fca00017fe4ff */
[----:B------:R-:W-:Y:S01]  /*241d0*/  @!PT LDS RZ, [RZ] ;  /* 0x00000000fffff984 */ /* 0x000fe20000000800 */
[----:B------:R-:W-:Y:S01]  /*241e0*/  @!PT LDS RZ, [RZ] ;  /* 0x00000000fffff984 */ /* 0x000fe20000000800 */
[----:B------:R-:W-:Y:S01]  /*241f0*/  @!PT LDS RZ, [RZ] ;  /* 0x00000000fffff984 */ /* 0x000fe20000000800 */
[----:B------:R0:W-:Y:S01]  /*24200*/  @!P1 LDGSTS.E.BYPASS.LTC128B.128 [R9+0x1fc00], desc[UR60][R2.64], !P0 ;  /* 0x1fc0000002099fae */ /* 0x0001e2000c101d7c */
[----:B------:R-:W-:Y:S01]  /*24210*/  PLOP3.LUT P0, PT, PT, PT, PT, 0x80, 0x0 ;  /* 0x000000000000781c */ /* 0x000fe20003f0f070 */
[----:B------:R-:W-:-:S12]  /*24220*/  NOP ;  /* 0x0000000000007918 */ /* 0x000fd80000000000 */
.L_x_585:
        /* <DEDUP_REMOVED lines=18> */
.L_x_801:
[----:B------:R-:W-:Y:S05]  /*24350*/  BSYNC B0 ;  /* 0x0000000000007941 */ /* 0x000fea0003800000 */
.L_x_586:
[----:B------:R-:W2:Y:S04]  /*24360*/  LDL.LU R3, [R1+0x44] ;  /* 0x0000440001037983 */ /* 0x000ea80000300800 */
[----:B------:R-:W3:Y:S01]  /*24370*/  LDL R2, [R1+0x24] ;  /* 0x0000240001027983 */ /* 0x000ee20000100800 */
[----:B--2---:R-:W-:-:S05]  /*24380*/  VIADD R3, R3, 0xfffffffe ;  /* 0xfffffffe03037836 */ /* 0x004fca0000000000 */
[----:B---3--:R-:W-:-:S13]  /*24390*/  ISETP.GE.AND P0, PT, R3, R2, PT ;  /* 0x000000020300720c */ /* 0x008fda0003f06270 */
[----:B------:R-:W-:Y:S05]  /*243a0*/  @!P0 BRA `(.L_x_588) ;  /* 0x0000000c00e48947 */ /* 0x000fea0003800000 */
[----:B0-----:R0:W5:Y:S04]  /*243b0*/  LDL.LU R0, [R1+0x10] ;  /* 0x0000100001007983 */ /* 0x0011680000300800 */
[----:B------:R0:W5:Y:S02]  /*243c0*/  LDL.LU R2, [R1+0x18] ;  /* 0x0000180001027983 */ /* 0x0001640000300800 */
.L_x_608:
[----:B--2---:R-:W2:Y:S01]  /*243d0*/  LDL R4, [R1+0x20] ;  /* 0x0000200001047983 */ /* 0x004ea20000100800 */
        /* <DEDUP_REMOVED lines=9> */
[----:B------:R1:W-:Y:S01]  /*24470*/  STL [R1+0x10], R10 ;  /* 0x0000100a01007387 */ /* 0x0003e20000100800 */
[----:B------:R-:W-:Y:S05]  /*24480*/  @!P1 BRA `(.L_x_590) ;  /* 0x0000000400909947 */ /* 0x000fea0003800000 */
[----:B------:R-:W-:Y:S01]  /*24490*/  ULDC.64 UR4, c[0x0][0x418] ;  /* 0x0001060000047ab9 */ /* 0x000fe20000000a00 */
[----:B------:R-:W-:Y:S02]  /*244a0*/  MOV R8, R3 ;  /* 0x0000000300087202 */ /* 0x000fe40000000f00 */
        /* <DEDUP_REMOVED lines=11> */
[----:B------:R-:W-:-:S04]  /*24560*/  @P0 SHF.R.U32.HI R4, RZ, R5, R6 ;  /* 0x00000005ff040219 */ /* 0x000fc80000011606 */
[--C-:B------:R-:W-:Y:S01]  /*24570*/  SHF.R.S32.HI R5, RZ, 0x1f, R4.reuse ;  /* 0x0000001fff057819 */ /* 0x100fe20000011404 */
[----:B------:R-:W-:-:S04]  /*24580*/  IMAD.MOV R8, RZ, RZ, -R4 ;  /* 0x000000ffff087224 */ /* 0x000fc800078e0a04 */
[----:B------:R-:W-:Y:S02]  /*24590*/  IMAD R8, R7, R8, R3 ;  /* 0x0000000807087224 */ /* 0x000fe400078e0203 */
[----:B--2---:R-:W-:-:S04]  /*245a0*/  IMAD R6, R12, UR6, RZ ;  /* 0x000000060c067c24 */ /* 0x004fc8000f8e02ff */
[C---:B----4-:R-:W-:Y:S02]  /*245b0*/  IMAD R6, R11.reuse, UR7, R6 ;  /* 0x000000070b067c24 */ /* 0x050fe4000f8e0206 */
[----:B------:R-:W-:-:S04]  /*245c0*/  IMAD.WIDE.U32 R4, R11, UR6, R4 ;  /* 0x000000060b047c25 */ /* 0x000fc8000f8e0004 */
[----:B------:R-:W-:Y:S01]  /*245d0*/  IMAD.IADD R5, R6, 0x1, R5 ;  /* 0x0000000106057824 */ /* 0x000fe200078e0205 */
[----:B------:R-:W-:-:S04]  /*245e0*/  LEA R6, P0, R4, UR4, 0x2 ;  /* 0x0000000404067c11 */ /* 0x000fc8000f8010ff */
[----:B------:R-:W-:-:S05]  /*245f0*/  LEA.HI.X R7, R4, UR5, R5, 0x2, P0 ;  /* 0x0000000504077c11 */ /* 0x000fca00080f1405 */
[----:B------:R2:W5:Y:S04]  /*24600*/  LDG.E R17, desc[UR60][R6.64] ;  /* 0x0000003c06117981 */ /* 0x000568000c1e1900 */
.L_x_591:
[----:B--2---:R-:W-:Y:S01]  /*24610*/  IMAD R6, R10, 0x8, R18 ;  /* 0x000000080a067824 */ /* 0x004fe200078e0212 */
[----:B------:R-:W-:Y:S01]  /*24620*/  SHF.L.U32 R5, R9, 0x1f, RZ ;  /* 0x0000001f09057819 */ /* 0x000fe200000006ff */
[----:B------:R-:W2:Y:S01]  /*24630*/  S2R R4, SR_TID.X ;  /* 0x0000000000047919 */ /* 0x000ea20000002100 */
[----:B------:R-:W-:Y:S02]  /*24640*/  BSSY B1, `(.L_x_592) ;  /* 0x0000005000017945 */ /* 0x000fe40003800000 */
[----:B------:R-:W3:Y:S01]  /*24650*/  SYNCS.PHASECHK.TRANS64.TRYWAIT P0, [R6+URZ+0x2e880], R5 ;  /* 0x02e88005060075a7 */ /* 0x000ee2000800017f */
[----:B--2---:R-:W-:-:S04]  /*24660*/  LOP3.LUT R4, R4, 0x7f, RZ, 0xc0, !PT ;  /* 0x0000007f04047812 */ /* 0x004fc800078ec0ff */
[----:B------:R-:W-:Y:S01]  /*24670*/  ISETP.NE.AND P1, PT, R4, RZ, PT ;  /* 0x000000ff0400720c */ /* 0x000fe20003f25270 */
[----:B---3--:R-:W-:-:S12]  /*24680*/  @!P0 BRA `(.L_x_593) ;  /* 0x0000006400dc8947 */ /* 0x008fd80003800000 */
.L_x_802:
[----:B------:R-:W-:Y:S05]  /*24690*/  BSYNC B1 ;  /* 0x0000000000017941 */ /* 0x000fea0003800000 */
.L_x_592:
[----:B------:R-:W-:Y:S04]  /*246a0*/  BSSY B1, `(.L_x_594) ;  /* 0x0000009000017945 */ /* 0x000fe80003800000 */
[----:B------:R-:W-:Y:S05]  /*246b0*/  @P1 BRA `(.L_x_595) ;  /* 0x00000000001c1947 */ /* 0x000fea0003800000 */
[----:B------:R-:W3:Y:S02]  /*246c0*/  S2R R4, SR_TID.X ;  /* 0x0000000000047919 */ /* 0x000ee40000002100 */
[----:B---3--:R-:W-:Y:S02]  /*246d0*/  LOP3.LUT R7, R4, 0x1f, RZ, 0xc0, !PT ;  /* 0x0000001f04077812 */ /* 0x008fe400078ec0ff */
[----:B------:R-:W-:Y:S02]  /*246e0*/  MOV R4, 0x7000 ;  /* 0x0000700000047802 */ /* 0x000fe40000000f00 */
[----:B------:R-:W-:Y:S02]  /*246f0*/  ISETP.NE.AND P0, PT, R7, RZ, PT ;  /* 0x000000ff0700720c */ /* 0x000fe40003f05270 */
[----:B------:R3:W-:Y:S11]  /*24700*/  SYNCS.ARRIVE.TRANS64 RZ, [R6+URZ+0x2e870], R4 ;  /* 0x02e8700406ff79a7 */ /* 0x0007f6000800003f */
[----:B---3--:R-:W-:Y:S05]  /*24710*/  @!P0 BRA `(.L_x_595) ;  /* 0x0000000000048947 */ /* 0x008fea0003800000 */
[----:B------:R-:W-:Y:S01]  /*24720*/  BPT.TRAP 0x1 ;  /* 0x000000040000795c */ /* 0x000fe20000300000 */
.L_x_595:
[----:B------:R-:W-:Y:S05]  /*24730*/  BSYNC B1 ;  /* 0x0000000000017941 */ /* 0x000fea0003800000 */
.L_x_594:
[----:B------:R-:W3:Y:S04]  /*24740*/  LDL R4, [R1+0x10] ;  /* 0x0000100001047983 */ /* 0x000ee80000100800 */
[----:B------:R-:W4:Y:S01]  /*24750*/  LDL R7, [R1+0x2c] ;  /* 0x00002c0001077983 */ /* 0x000f220000100800 */
[----:B-1----:R-:W-:Y:S01]  /*24760*/  IMAD.MOV.U32 R10, RZ, RZ, RZ ;  /* 0x000000ffff0a7224 */ /* 0x002fe200078e00ff */
[----:B------:R-:W-:Y:S01]  /*24770*/  UIADD3 UR4, UP0, UR36, 0x470, URZ ;  /* 0x0000047024047890 */ /* 0x000fe2000ff1e03f */
[----:B------:R-:W-:Y:S01]  /*24780*/  PLOP3.LUT P0, PT, PT, PT, PT, 0x80, 0x0 ;  /* 0x000000000000781c */ /* 0x000fe20003f0f070 */
[----:B------:R-:W-:Y:S01]  /*24790*/  UMOV UR6, 0x0 ;  /* 0x0000000000067882 */ /* 0x000fe20000000000 */
[----:B------:R-:W-:Y:S01]  /*247a0*/  UMOV UR7, 0x14f00000 ;  /* 0x14f0000000077882 */ /* 0x000fe20000000000 */
[----:B------:R-:W-:Y:S01]  /*247b0*/  R2UR UR10, R10 ;  /* 0x000000000a0a72ca */ /* 0x000fe200000e0000 */
[----:B------:R-:W-:Y:S01]  /*247c0*/  UIADD3.X UR5, URZ, UR37, URZ, UP0, !UPT ;  /* 0x000000253f057290 */ /* 0x000fe200087fe43f */
[----:B---3--:R-:W-:-:S02]  /*247d0*/  IMAD R4, R4, 0x7000, R18 ;  /* 0x0000700004047824 */ /* 0x008fc400078e0212 */
[----:B----4-:R-:W-:Y:S02]  /*247e0*/  IMAD R7, R8, 0xe0, R7 ;  /* 0x000000e008077824 */ /* 0x010fe400078e0207 */
[----:B------:R-:W-:Y:S02]  /*247f0*/  VIADD R8, R6, 0x2e870 ;  /* 0x0002e87006087836 */ /* 0x000fe40000000000 */
[----:B------:R-:W-:-:S07]  /*24800*/  VIADD R9, R4, 0xe400 ;  /* 0x0000e40004097836 */ /* 0x000fce0000000000 */
.L_x_596:
[----:B------:R-:W-:-:S13]  /*24810*/  @P0 ELECT P2, URZ, PT ;  /* 0x00000000003f082f */ /* 0x000fda0003840000 */
[----:B-----5:R-:W-:Y:S02]  /*24820*/  @P2 R2UR UR13, R17 ;  /* 0x00000000110d22ca */ /* 0x020fe400000e0000 */
        /* <DEDUP_REMOVED lines=11> */
.L_x_803:
[----:B------:R-:W-:Y:S05]  /*248e0*/  BSYNC B1 ;  /* 0x0000000000017941 */ /* 0x000fea0003800000 */
.L_x_597:
[----:B------:R-:W-:Y:S01]  /*248f0*/  BSSY B1, `(.L_x_599) ;  /* 0x000000b000017945 */ /* 0x000fe20003800000 */
[----:B------:R-:W-:Y:S01]  /*24900*/  IMAD.MOV.U32 R8, RZ, RZ, 0x0 ;  /* 0x00000000ff087424 */ /* 0x000fe200078e00ff */
[----:B------:R-:W-:Y:S02]  /*24910*/  MOV R9, 0x14f00000 ;  /* 0x14f0000000097802 */ /* 0x000fe40000000f00 */
[----:B------:R-:W-:Y:S05]  /*24920*/  @P1 BRA `(.L_x_600) ;  /* 0x00000000001c1947 */ /* 0x000fea0003800000 */
[----:B------:R-:W3:Y:S01]  /*24930*/  S2R R11, SR_TID.X ;  /* 0x00000000000b7919 */ /* 0x000ee20000002100 */
[----:B-12---:R-:W-:-:S04]  /*24940*/  IMAD.MOV.U32 R5, RZ, RZ, 0x7000 ;  /* 0x00007000ff057424 */ /* 0x006fc800078e00ff */
[----:B------:R4:W-:Y:S01]  /*24950*/  SYNCS.ARRIVE.TRANS64 RZ, [R6+URZ+0x2e830], R5 ;  /* 0x02e8300506ff79a7 */ /* 0x0009e2000800003f */
[----:B---3--:R-:W-:-:S04]  /*24960*/  LOP3.LUT R11, R11, 0x1f, RZ, 0xc0, !PT ;  /* 0x0000001f0b0b7812 */ /* 0x008fc800078ec0ff */
[----:B------:R-:W-:-:S13]  /*24970*/  ISETP.NE.AND P0, PT, R11, RZ, PT ;  /* 0x000000ff0b00720c */ /* 0x000fda0003f05270 */
[----:B----4-:R-:W-:Y:S05]  /*24980*/  @!P0 BRA `(.L_x_600) ;  /* 0x0000000000048947 */ /* 0x010fea0003800000 */
[----:B------:R-:W-:Y:S01]  /*24990*/  BPT.TRAP 0x1 ;  /* 0x000000040000795c */ /* 0x000fe20000300000 */
.L_x_600:
[----:B------:R-:W-:Y:S05]  /*249a0*/  BSYNC B1 ;  /* 0x0000000000017941 */ /* 0x000fea0003800000 */
.L_x_599:
        /* <DEDUP_REMOVED lines=8> */
.L_x_601:
        /* <DEDUP_REMOVED lines=10> */
.L_x_590:
[----:B------:R-:W-:Y:S05]  /*24ad0*/  BSYNC B0 ;  /* 0x0000000000007941 */ /* 0x000fea0003800000 */
.L_x_589:
[----:B------:R-:W2:Y:S02]  /*24ae0*/  LDL R5, [R1+0x6c] ;  /* 0x00006c0001057983 */ /* 0x000ea40000100800 */
[----:B--2---:R-:W-:-:S13]  /*24af0*/  ISETP.NE.AND P0, PT, R5, 0x3, PT ;  /* 0x000000030500780c */ /* 0x004fda0003f05270 */
[----:B------:R-:W-:Y:S05]  /*24b00*/  @!P0 BRA `(.L_x_602) ;  /* 0x0000000000048947 */ /* 0x000fea0003800000 */
[----:B------:R-:W-:Y:S01]  /*24b10*/  BPT.TRAP 0x1 ;  /* 0x000000040000795c */ /* 0x000fe20000300000 */
.L_x_602:
[----:B------:R-:W2:Y:S01]  /*24b20*/  LDL R5, [R1+0x58] ;  /* 0x0000580001057983 */ /* 0x000ea20000100800 */
[----:B------:R-:W-:Y:S01]  /*24b30*/  LOP3.LUT R4, R2, 0x1, RZ, 0x3c, !PT ;  /* 0x0000000102047812 */ /* 0x000fe200078e3cff */
[----:B------:R-:W-:Y:S01]  /*24b40*/  IMAD R19, R0, 0x8, R18 ;  /* 0x0000000800137824 */ /* 0x000fe200078e0212 */
[----:B------:R-:W-:Y:S02]  /*24b50*/  BSSY B0, `(.L_x_603) ;  /* 0x0000005000007945 */ /* 0x000fe40003800000 */
[----:B------:R-:W-:-:S04]  /*24b60*/  SHF.L.U32 R4, R4, 0x1f, RZ ;  /* 0x0000001f04047819 */ /* 0x000fc800000006ff */
[----:B------:R-:W3:Y:S01]  /*24b70*/  SYNCS.PHASECHK.TRANS64.TRYWAIT P0, [R19+URZ+0x2e870], R4 ;  /* 0x02e87004130075a7 */ /* 0x000ee2000800017f */
[----:B--2---:R-:W-:Y:S01]  /*24b80*/  ISETP.NE.AND P1, PT, R5, 0x3, PT ;  /* 0x000000030500780c */ /* 0x004fe20003f25270 */
[----:B---3--:R-:W-:-:S12]  /*24b90*/  @!P0 BRA `(.L_x_604) ;  /* 0x0000006000c08947 */ /* 0x008fd80003800000 */
.L_x_804:
[----:B------:R-:W-:Y:S05]  /*24ba0*/  BSYNC B0 ;  /* 0x0000000000007941 */ /* 0x000fea0003800000 */
.L_x_603:
[----:B------:R-:W-:Y:S05]  /*24bb0*/  @!P1 BRA `(.L_x_605) ;  /* 0x0000000000049947 */ /* 0x000fea0003800000 */
[----:B------:R-:W-:Y:S01]  /*24bc0*/  BPT.TRAP 0x1 ;  /* 0x000000040000795c */ /* 0x000fe20000300000 */
.L_x_605:
[----:B------:R-:W-:Y:S01]  /*24bd0*/  SHF.L.U32 R2, R2, 0x1f, RZ ;  /* 0x0000001f02027819 */ /* 0x000fe200000006ff */
[----:B------:R-:W-:-:S03]  /*24be0*/  IMAD R12, R0, 0x7000, RZ ;  /* 0x00007000000c7824 */ /* 0x000fc600078e02ff */
[----:B------:R-:W3:Y:S02]  /*24bf0*/  SYNCS.PHASECHK.TRANS64.TRYWAIT P0, [R19+URZ+0x2e860], R2 ;  /* 0x02e86002130075a7 */ /* 0x000ee4000800017f */
[----:B---3--:R-:W-:Y:S05]  /*24c00*/  @!P0 BRA `(.L_x_606) ;  /* 0x0000006000b88947 */ /* 0x008fea0003800000 */
.L_x_805:
[----:B------:R-:W4:Y:S04]  /*24c10*/  LDL R0, [R1+0x34] ;  /* 0x0000340001007983 */ /* 0x000f280000100800 */
[----:B------:R-:W3:Y:S04]  /*24c20*/  LDL R14, [R1+0x38] ;  /* 0x00003800010e7983 */ /* 0x000ee80000100800 */
[----:B------:R-:W5:Y:S01]  /*24c30*/  LDL R13, [R1+0x30] ;  /* 0x00003000010d7983 */ /* 0x000f620000100800 */
[----:B------:R-:W-:Y:S05]  /*24c40*/  WARPSYNC.ALL ;  /* 0x0000000000007948 */ /* 0x000fea0003800000 */
[----:B----4-:R-:W-:-:S04]  /*24c50*/  LOP3.LUT R0, R12, R0, RZ, 0xfc, !PT ;  /* 0x000000000c007212 */ /* 0x010fc800078efcff */
[----:B------:R-:W-:Y:S02]  /*24c60*/  IADD3 R0, R18, R0, RZ ;  /* 0x0000000012007210 */ /* 0x000fe40007ffe0ff */
[----:B-----5:R-:W-:-:S03]  /*24c70*/  LOP3.LUT R20, R12, R13, RZ, 0xfc, !PT ;  /* 0x0000000d0c147212 */ /* 0x020fc600078efcff */
[----:B--2---:R-:W2:Y:S01]  /*24c80*/  LDSM.16.MT88.4 R4, [R0+0xe400] ;  /* 0x00e400000004783b */ /* 0x004ea20000004200 */
[----:B---3--:R-:W-:Y:S02]  /*24c90*/  IMAD.IADD R2, R14, 0x1, R0 ;  /* 0x000000010e027824 */ /* 0x008fe400078e0200 */
[----:B------:R-:W-:Y:S01]  /*24ca0*/  IMAD.IADD R20, R18, 0x1, R20 ;  /* 0x0000000112147824 */ /* 0x000fe200078e0214 */
[C-C-:B--2---:R-:W-:Y:S02]  /*24cb0*/  PRMT R8, R4.reuse, 0x6420, R5.reuse ;  /* 0x0000642004087816 */ /* 0x144fe40000000005 */
[----:B-1----:R-:W-:Y:S02]  /*24cc0*/  PRMT R9, R4, 0x7531, R5 ;  /* 0x0000753104097816 */ /* 0x002fe40000000005 */
[C-C-:B------:R-:W-:Y:S02]  /*24cd0*/  PRMT R10, R6.reuse, 0x6420, R7.reuse ;  /* 0x00006420060a7816 */ /* 0x140fe40000000007 */
[----:B------:R-:W-:-:S02]  /*24ce0*/  PRMT R11, R6, 0x7531, R7 ;  /* 0x00007531060b7816 */ /* 0x000fc40000000007 */
[----:B------:R-:W1:Y:S04]  /*24cf0*/  LDSM.16.MT88.4 R4, [R2+0xe400] ;  /* 0x00e400000204783b */ /* 0x000e680000004200 */
[----:B------:R1:W-:Y:S02]  /*24d00*/  STSM.16.M88.4 [R20+0x400], R8 ;  /* 0x0004000814007844 */ /* 0x0003e40000000200 */
        /* <DEDUP_REMOVED lines=71> */
[----:B------:R2:W-:Y:S01]  /*25180*/  STSM.16.M88.4 [R20+0x6400], R12 ;  /* 0x0064000c14007844 */ /* 0x0005e20000000200 */
[C-C-:B-1----:R-:W-:Y:S02]  /*25190*/  PRMT R8, R4.reuse, 0x6420, R5.reuse ;  /* 0x0000642004087816 */ /* 0x142fe40000000005 */
        /* <DEDUP_REMOVED lines=12> */
.L_x_607:
[----:B------:R-:W3:Y:S01]  /*25260*/  S2R R0, SR_TID.X ;  /* 0x0000000000007919 */ /* 0x000ee20000002100 */
[----:B-1----:R1:W-:Y:S01]  /*25270*/  SYNCS.ARRIVE.TRANS64.A1T0 RZ, [R19+URZ+0x2e850], RZ ;  /* 0x02e850ff13ff79a7 */ /* 0x0023e2000810003f */
[----:B---3--:R-:W-:Y:S02]  /*25280*/  LOP3.LUT R2, R0, 0x7f, RZ, 0xc0, !PT ;  /* 0x0000007f00027812 */ /* 0x008fe400078ec0ff */
[----:B------:R-:W3:Y:S01]  /*25290*/  LDL R0, [R1+0x24] ;  /* 0x0000240001007983 */ /* 0x000ee20000100800 */
[----:B------:R-:W-:Y:S01]  /*252a0*/  BAR.SYNC.DEFER_BLOCKING 0x2, 0x80 ;  /* 0x0082000000007b1d */ /* 0x000fe20000010000 */
[----:B------:R-:W-:-:S05]  /*252b0*/  ISETP.NE.AND P0, PT, R2, RZ, PT ;  /* 0x000000ff0200720c */ /* 0x000fca0003f05270 */
[----:B------:R4:W5:Y:S08]  /*252c0*/  LDL R2, [R1+0x18] ;  /* 0x0000180001027983 */ /* 0x0009700000100800 */
[----:B-1----:R-:W-:-:S05]  /*252d0*/  @!P0 VIADD R19, R19, 0x2e880 ;  /* 0x0002e88013138836 */ /* 0x002fca0000000000 */
[----:B------:R-:W-:-:S04]  /*252e0*/  @!P0 PRMT R19, RZ, 0x654, R19 ;  /* 0x00000654ff138816 */ /* 0x000fc80000000013 */
[----:B------:R4:W-:Y:S01]  /*252f0*/  @!P0 SYNCS.ARRIVE.TRANS64.RED.A1T0 RZ, [R19+URZ], RZ ;  /* 0x000000ff13ff89a7 */ /* 0x0009e2000810043f */
[C---:B---3--:R-:W-:Y:S01]  /*25300*/  ISETP.GT.AND P0, PT, R3.reuse, R0, PT ;  /* 0x000000000300720c */ /* 0x048fe20003f04270 */
[----:B------:R-:W-:Y:S01]  /*25310*/  VIADD R3, R3, 0xffffffff ;  /* 0xffffffff03037836 */ /* 0x000fe20000000000 */
[----:B------:R4:W5:Y:S11]  /*25320*/  LDL R0, [R1+0x10] ;  /* 0x0000100001007983 */ /* 0x0009760000100800 */
[----:B----4-:R-:W-:Y:S05]  /*25330*/  @P0 BRA `(.L_x_608) ;  /* 0xfffffff000240947 */ /* 0x010fea000383ffff */
.L_x_588:
[----:B------:R-:W1:Y:S02]  /*25340*/  S2R R4, SR_TID.X ;  /* 0x0000000000047919 */ /* 0x000e640000002100 */
[----:B-1----:R-:W-:Y:S02]  /*25350*/  LOP3.LUT R5, R4, 0x7f, RZ, 0xc0, !PT ;  /* 0x0000007f04057812 */ /* 0x002fe400078ec0ff */
[----:B------:R-:W3:Y:S01]  /*25360*/  LDL R4, [R1+0x6c] ;  /* 0x00006c0001047983 */ /* 0x000ee20000100800 */
[----:B------:R-:W-:Y:S01]  /*25370*/  BSSY B0, `(.L_x_609) ;  /* 0x0000011000007945 */ /* 0x000fe20003800000 */
[----:B------:R-:W-:Y:S02]  /*25380*/  ISETP.NE.AND P0, PT, R5, RZ, PT ;  /* 0x000000ff0500720c */ /* 0x000fe40003f05270 */
[----:B---3--:R-:W-:-:S11]  /*25390*/  ISETP.NE.AND P2, PT, R4, 0x3, PT ;  /* 0x000000030400780c */ /* 0x008fd60003f45270 */
[----:B------:R-:W-:Y:S05]  /*253a0*/  @P0 BRA `(.L_x_610) ;  /* 0x0000000000340947 */ /* 0x000fea0003800000 */
[----:B-----5:R-:W1:Y:S01]  /*253b0*/  S2R R2, SR_LANEID ;  /* 0x0000000000027919 */ /* 0x020e620000000000 */
[----:B------:R-:W-:Y:S01]  /*253c0*/  VOTEU.ANY UR4, UPT, PT ;  /* 0x0000000000047886 */ /* 0x000fe200038e0100 */
[----:B------:R-:W3:Y:S01]  /*253d0*/  LDC.64 R4, c[0x0][0xc60] ;  /* 0x00031800ff047b82 */ /* 0x000ee20000000a00 */
[----:B0-----:R-:W1:Y:S02]  /*253e0*/  FLO.U32 R0, UR4 ;  /* 0x0000000400007d00 */ /* 0x001e6400080e0000 */
[----:B-1----:R-:W-:-:S06]  /*253f0*/  ISETP.EQ.U32.AND P1, PT, R0, R2, PT ;  /* 0x000000020000720c */ /* 0x002fcc0003f22070 */
[----:B------:R-:W3:Y:S07]  /*25400*/  POPC R2, UR4 ;  /* 0x0000000400027d09 */ /* 0x000eee0008000000 */
[----:B---3--:R-:W3:Y:S04]  /*25410*/  @P1 ATOMG.E.ADD.STRONG.GPU PT, R2, desc[UR60][R4.64], R2 ;  /* 0x00000002040219a8 */ /* 0x008ee800081ee1fc */
[----:B---3--:R0:W1:Y:S02]  /*25420*/  SHFL.IDX PT, R2, R2, R0, 0x1f ;  /* 0x00001f0002027589 */ /* 0x00806400000e0000 */
[----:B0-----:R-:W0:Y:S02]  /*25430*/  S2R R0, SR_LTMASK ;  /* 0x0000000000007919 */ /* 0x001e240000003900 */
[----:B0-----:R-:W-:-:S06]  /*25440*/  LOP3.LUT R0, R0, UR4, RZ, 0xc0, !PT ;  /* 0x0000000400007c12 */ /* 0x001fcc000f8ec0ff */
[----:B------:R-:W1:Y:S02]  /*25450*/  POPC R0, R0 ;  /* 0x0000000000007309 */ /* 0x000e640000000000 */
[----:B-1----:R-:W-:-:S05]  /*25460*/  IADD3 R0, R2, UR38, R0 ;  /* 0x0000002602007c10 */ /* 0x002fca000fffe000 */
[----:B------:R1:W-:Y:S02]  /*25470*/  STL [R1], R0 ;  /* 0x0000000001007387 */ /* 0x0003e40000100800 */
.L_x_610:
[----:B------:R-:W-:Y:S05]  /*25480*/  BSYNC B0 ;  /* 0x0000000000007941 */ /* 0x000fea0003800000 */
.L_x_609:
[----:B------:R-:W-:Y:S05]  /*25490*/  @!P2 BRA `(.L_x_611) ;  /* 0x000000000004a947 */ /* 0x000fea0003800000 */
[----:B------:R-:W-:Y:S01]  /*254a0*/  BPT.TRAP 0x1 ;  /* 0x000000040000795c */ /* 0x000fe20000300000 */
.L_x_611:
[----:B01---5:R-:W3:Y:S04]  /*254b0*/  LDL R0, [R1+0x18] ;  /* 0x0000180001007983 */ /* 0x023ee80000100800 */
[----:B------:R-:W4:Y:S04]  /*254c0*/  LDL R3, [R1+0x10] ;  /* 0x0000100001037983 */ /* 0x000f280000100800 */
[----:B------:R-:W2:Y:S01]  /*254d0*/  LDL R2, [R1+0x58] ;  /* 0x0000580001027983 */ /* 0x000ea20000100800 */
[----:B------:R-:W-:Y:S01]  /*254e0*/  BSSY B0, `(.L_x_612) ;  /* 0x0000007000007945 */ /* 0x000fe20003800000 */
[----:B---3--:R-:W-:-:S04]  /*254f0*/  LOP3.LUT R0, R0, 0x1, RZ, 0x3c, !PT ;  /* 0x0000000100007812 */ /* 0x008fc800078e3cff */
[----:B------:R-:W-:Y:S02]  /*25500*/  SHF.L.U32 R0, R0, 0x1f, RZ ;  /* 0x0000001f00007819 */ /* 0x000fe400000006ff */
[----:B----4-:R-:W-:Y:S02]  /*25510*/  LEA R16, R3, R18, 0x3 ;  /* 0x0000001203107211 */ /* 0x010fe400078e18ff */
[----:B--2---:R-:W-:Y:S02]  /*25520*/  ISETP.NE.AND P2, PT, R2, 0x3, PT ;  /* 0x000000030200780c */ /* 0x004fe40003f45270 */
[----:B------:R-:W0:Y:S02]  /*25530*/  SYNCS.PHASECHK.TRANS64.TRYWAIT P1, [R16+URZ+0x2e870], R0 ;  /* 0x02e87000100075a7 */ /* 0x000e24000802017f */
[----:B0-----:R-:W-:Y:S09]  /*25540*/  @!P1 BRA `(.L_x_613) ;  /* 0x00000058007c9947 */ /* 0x001ff20003800000 */
.L_x_806:
[----:B------:R-:W-:Y:S05]  /*25550*/  BSYNC B0 ;  /* 0x0000000000007941 */ /* 0x000fea0003800000 */
.L_x_612:
[----:B------:R-:W-:Y:S05]  /*25560*/  @!P2 BRA `(.L_x_614) ;  /* 0x000000000004a947 */ /* 0x000fea0003800000 */
[----:B------:R-:W-:Y:S01]  /*25570*/  BPT.TRAP 0x1 ;  /* 0x000000040000795c */ /* 0x000fe20000300000 */
.L_x_614:
[----:B0-----:R-:W2:Y:S02]  /*25580*/  LDL R0, [R1+0x18] ;  /* 0x0000180001007983 */ /* 0x001ea40000100800 */
[----:B--2---:R-:W-:-:S04]  /*25590*/  SHF.L.U32 R0, R0, 0x1f, RZ ;  /* 0x0000001f00007819 */ /* 0x004fc800000006ff */
[----:B------:R-:W0:Y:S02]  /*255a0*/  SYNCS.PHASECHK.TRANS64.TRYWAIT P1, [R16+URZ+0x2e860], R0 ;  /* 0x02e86000100075a7 */ /* 0x000e24000802017f */
[----:B0-----:R-:W-:Y:S05]  /*255b0*/  @!P1 BRA `(.L_x_615) ;  /* 0x0000005800749947 */ /* 0x001fea0003800000 */
.L_x_807:
[----:B------:R-:W0:Y:S04]  /*255c0*/  LDL R17, [R1+0x10] ;  /* 0x0000100001117983 */ /* 0x000e280000100800 */
[----:B------:R-:W2:Y:S04]  /*255d0*/  LDL R2, [R1+0x34] ;  /* 0x0000340001027983 */ /* 0x000ea80000100800 */
[----:B------:R-:W3:Y:S04]  /*255e0*/  LDL R3, [R1+0x38] ;  /* 0x0000380001037983 */ /* 0x000ee80000100800 */
[----:B------:R-:W4:Y:S01]  /*255f0*/  LDL R12, [R1+0x30] ;  /* 0x00003000010c7983 */ /* 0x000f220000100800 */
[----:B------:R-:W-:Y:S05]  /*25600*/  WARPSYNC.ALL ;  /* 0x0000000000007948 */ /* 0x000fea0003800000 */
[----:B0-----:R-:W-:-:S05]  /*25610*/  IMAD R0, R17, 0x7000, RZ ;  /* 0x0000700011007824 */ /* 0x001fca00078e02ff */
[----:B--2---:R-:W-:-:S05]  /*25620*/  LOP3.LUT R2, R0, R2, RZ, 0xfc, !PT ;  /* 0x0000000200027212 */ /* 0x004fca00078efcff */
[----:B------:R-:W-:-:S05]  /*25630*/  IMAD.IADD R2, R18, 0x1, R2 ;  /* 0x0000000112027824 */ /* 0x000fca00078e0202 */
[----:B------:R-:W0:Y:S01]  /*25640*/  LDSM.16.MT88.4 R4, [R2+0xe400] ;  /* 0x00e400000204783b */ /* 0x000e220000004200 */
[----:B---3--:R-:W-:Y:S01]  /*25650*/  IMAD.IADD R3, R3, 0x1, R2 ;  /* 0x0000000103037824 */ /* 0x008fe200078e0202 */
[----:B----4-:R-:W-:Y:S02]  /*25660*/  LOP3.LUT R0, R0, R12, RZ, 0xfc, !PT ;  /* 0x0000000c00007212 */ /* 0x010fe400078efcff */
[C-C-:B0-----:R-:W-:Y:S02]  /*25670*/  PRMT R8, R4.reuse, 0x6420, R5.reuse ;  /* 0x0000642004087816 */ /* 0x141fe40000000005 */
[----:B------:R-:W-:Y:S02]  /*25680*/  PRMT R9, R4, 0x7531, R5 ;  /* 0x0000753104097816 */ /* 0x000fe40000000005 */
[C-C-:B------:R-:W-:Y:S02]  /*25690*/  PRMT R10, R6.reuse, 0x6420, R7.reuse ;  /* 0x00006420060a7816 */ /* 0x140fe40000000007 */
[----:B------:R-:W-:-:S02]  /*256a0*/  PRMT R11, R6, 0x7531, R7 ;  /* 0x00007531060b7816 */ /* 0x000fc40000000007 */
[----:B------:R-:W0:Y:S01]  /*256b0*/  LDSM.16.MT88.4 R4, [R3+0xe400] ;  /* 0x00e400000304783b */ /* 0x000e220000004200 */
[----:B------:R-:W-:-:S05]  /*256c0*/  IMAD.IADD R0, R18, 0x1, R0 ;  /* 0x0000000112007824 */ /* 0x000fca00078e0200 */
[----:B------:R0:W-:Y:S02]  /*256d0*/  STSM.16.M88.4 [R0+0x400], R8 ;  /* 0x0004000800007844 */ /* 0x0001e40000000200 */
[C-C-:B0-----:R-:W-:Y:S02]  /*256e0*/  PRMT R8, R4.reuse, 0x6420, R5.reuse ;  /* 0x0000642004087816 */ /* 0x141fe40000000005 */
[----:B------:R-:W-:Y:S02]  /*256f0*/  PRMT R9, R4, 0x7531, R5 ;  /* 0x0000753104097816 */ /* 0x000fe40000000005 */
[C-C-:B------:R-:W-:Y:S02]  /*25700*/  PRMT R10, R6.reuse, 0x6420, R7.reuse ;  /* 0x00006420060a7816 */ /* 0x140fe40000000007 */
        /* <DEDUP_REMOVED lines=82> */
.L_x_616:
[----:B------:R-:W2:Y:S01]  /*25c30*/  LDL.LU R3, [R1+0x18] ;  /* 0x0000180001037983 */ /* 0x000ea20000300800 */
[----:B0-----:R0:W-:Y:S01]  /*25c40*/  SYNCS.ARRIVE.TRANS64.A1T0 RZ, [R16+URZ+0x2e850], RZ ;  /* 0x02e850ff10ff79a7 */ /* 0x0011e2000810003f */
[----:B-1----:R-:W-:Y:S01]  /*25c50*/  IADD3 R0, R17, 0x1, RZ ;  /* 0x0000000111007810 */ /* 0x002fe20007ffe0ff */
[----:B0-----:R-:W-:-:S05]  /*25c60*/  @!P0 VIADD R16, R16, 0x2e880 ;  /* 0x0002e88010108836 */ /* 0x001fca0000000000 */
[----:B------:R-:W-:Y:S01]  /*25c70*/  @!P0 PRMT R16, RZ, 0x654, R16 ;  /* 0x00000654ff108816 */ /* 0x000fe20000000010 */
[----:B------:R-:W-:Y:S06]  /*25c80*/  BAR.SYNC.DEFER_BLOCKING 0x2, 0x80 ;  /* 0x0082000000007b1d */ /* 0x000fec0000010000 */
[----:B------:R3:W-:Y:S01]  /*25c90*/  @!P0 SYNCS.ARRIVE.TRANS64.RED.A1T0 RZ, [R16+URZ], RZ ;  /* 0x000000ff10ff89a7 */ /* 0x0007e2000810043f */
[----:B------:R-:W-:-:S04]  /*25ca0*/  ISETP.NE.AND P0, PT, R0, 0x2, PT ;  /* 0x000000020000780c */ /* 0x000fc80003f05270 */
[----:B------:R-:W-:Y:S02]  /*25cb0*/  SEL R2, RZ, 0x1, P0 ;  /* 0x00000001ff027807 */ /* 0x000fe40000000000 */
[----:B------:R-:W-:-:S05]  /*25cc0*/  SEL R0, R0, RZ, P0 ;  /* 0x000000ff00007207 */ /* 0x000fca0000000000 */
[----:B------:R3:W-:Y:S01]  /*25cd0*/  STL [R1+0x10], R0 ;  /* 0x0000100001007387 */ /* 0x0007e20000100800 */
[----:B--2---:R-:W-:-:S05]  /*25ce0*/  LOP3.LUT R3, R3, R2, RZ, 0x3c, !PT ;  /* 0x0000000203037212 */ /* 0x004fca00078e3cff */
[----:B------:R3:W-:Y:S02]  /*25cf0*/  STL [R1+0x18], R3 ;  /* 0x0000180301007387 */ /* 0x0007e40000100800 */
.L_x_565:
[----:B--23--:R-:W2:Y:S02]  /*25d00*/  LDL R0, [R1+0x20] ;  /* 0x0000200001007983 */ /* 0x00cea40000100800 */
[----:B--2---:R-:W-:-:S13]  /*25d10*/  LOP3.LUT P0, RZ, R0, 0x2, RZ, 0xc0, !PT ;  /* 0x0000000200ff7812 */ /* 0x004fda000780c0ff */
[----:B------:R-:W-:Y:S05]  /*25d20*/  @!P0 BRA `(.L_x_617) ;  /* 0x00000000002c8947 */ /* 0x000fea0003800000 */
[----:B------:R-:W-:Y:S05]  /*25d30*/  WARPSYNC.ALL ;  /* 0x0000000000007948 */ /* 0x000fea0003800000 */
[----:B------:R-:W2:Y:S08]  /*25d40*/  S2UR UR5, SR_CgaCtaId ;  /* 0x00000000000579c3 */ /* 0x000eb00000008800 */
[----:B------:R-:W-:Y:S06]  /*25d50*/  BAR.SYNC.DEFER_BLOCKING 0x5, 0x180 ;  /* 0x0146000000007b1d */ /* 0x000fec0000010000 */
[----:B------:R-:W-:-:S02]  /*25d60*/  UMOV UR4, 0x400 ;  /* 0x0000040000047882 */ /* 0x000fc40000000000 */
[----:B--2---:R-:W-:-:S06]  /*25d70*/  ULEA UR4, UR5, UR4, 0x18 ;  /* 0x0000000405047291 */ /* 0x004fcc000f8ec03f */
[----:B------:R-:W-:-:S05]  /*25d80*/  IMAD.U32 R18, RZ, RZ, UR4 ;  /* 0x00000004ff127e24 */ /* 0x000fca000f8e00ff */
[----:B01----:R-:W0:Y:S04]  /*25d90*/  LDS.128 R4, [R18+0x2e8d0] ;  /* 0x02e8d00012047984 */ /* 0x003e280000000c00 */
[----:B0-----:R0:W-:Y:S04]  /*25da0*/  STL.64 [R1], R4 ;  /* 0x0000000401007387 */ /* 0x0011e80000100a00 */
[----:B------:R0:W-:Y:S01]  /*25db0*/  STL.64 [R1+0x8], R6 ;  /* 0x0000080601007387 */ /* 0x0001e20000100a00 */
[----:B------:R-:W-:Y:S06]  /*25dc0*/  BAR.ARV 0x4, 0x180 ;  /* 0x0106000000007b1d */ /* 0x000fec0000002000 */
[----:B------:R-:W-:Y:S05]  /*25dd0*/  BRA `(.L_x_618) ;  /* 0x0000000c00287947 */ /* 0x000fea0003800000 */
.L_x_617:
[----:B------:R-:W2:Y:S01]  /*25de0*/  S2R R0, SR_TID.X ;  /* 0x0000000000007919 */ /* 0x000ea20000002100 */
[----:B------:R-:W-:Y:S01]  /*25df0*/  UMOV UR4, 0xffffffff ;  /* 0xffffffff00047882 */ /* 0x000fe20000000000 */
[----:B--2---:R-:W-:-:S04]  /*25e00*/  LOP3.LUT R16, R0, 0x1f, RZ, 0xc0, !PT ;  /* 0x0000001f00107812 */ /* 0x004fc800078ec0ff */
[----:B------:R-:W-:Y:S01]  /*25e10*/  ISETP.NE.AND P0, PT, R16, 0x1f, PT ;  /* 0x0000001f1000780c */ /* 0x000fe20003f05270 */
[----:B------:R-:W-:-:S12]  /*25e20*/  BRA.DIV UR4, `(.L_x_619) ;  /* 0x00000052046c7947 */ /* 0x000fd8000b800000 */
[----:B------:R-:W2:Y:S01]  /*25e30*/  LDL.LU R3, [R1] ;  /* 0x0000000001037983 */ /* 0x000ea20000300800 */
[----:B------:R-:W-:-:S03]  /*25e40*/  ULDC UR4, c[0x0][0xc3c] ;  /* 0x00030f0000047ab9 */ /* 0x000fc60000000800 */
[----:B------:R-:W3:Y:S01]  /*25e50*/  LDL R4, [R1+0xc] ;  /* 0x00000c0001047983 */ /* 0x000ee20000100800 */
[----:B--2---:R-:W-:Y:S02]  /*25e60*/  IMAD.MOV.U32 R10, RZ, RZ, R3 ;  /* 0x000000ffff0a7224 */ /* 0x004fe400078e0003 */
[----:B---3--:R-:W-:-:S05]  /*25e70*/  IMAD.IADD R0, R4, 0x1, R16 ;  /* 0x0000000104007824 */ /* 0x008fca00078e0210 */
[----:B------:R-:W-:-:S13]  /*25e80*/  ISETP.GE.OR P1, PT, R0, UR4, !P0 ;  /* 0x0000000400007c0c */ /* 0x000fda000c726670 */
[----:B------:R-:W2:Y:S08]  /*25e90*/  @!P1 LDC.64 R2, c[0x0][0xc80] ;  /* 0x00032000ff029b82 */ /* 0x000eb00000000a00 */
[----:B01----:R-:W0:Y:S01]  /*25ea0*/  @!P1 LDC.64 R4, c[0x0][0xc78] ;  /* 0x00031e00ff049b82 */ /* 0x003e220000000a00 */
[----:B--2---:R-:W-:-:S05]  /*25eb0*/  @!P1 IMAD.WIDE R2, R0, 0x4, R2 ;  /* 0x0000000400029825 */ /* 0x004fca00078e0202 */
[----:B------:R0:W2:Y:S02]  /*25ec0*/  @!P1 LDG.E R6, desc[UR60][R2.64] ;  /* 0x0000003c02069981 */ /* 0x0000a4000c1e1900 */
[----:B0-----:R-:W-:-:S06]  /*25ed0*/  @!P1 IMAD.WIDE R2, R0, 0x4, R4 ;  /* 0x0000000400029825 */ /* 0x001fcc00078e0204 */
[----:B------:R-:W3:Y:S01]  /*25ee0*/  @!P1 LDG.E R2, desc[UR60][R2.64] ;  /* 0x0000003c02029981 */ /* 0x000ee2000c1e1900 */
[----:B------:R-:W-:Y:S01]  /*25ef0*/  IMAD.MOV.U32 R5, RZ, RZ, RZ ;  /* 0x000000ffff057224 */ /* 0x000fe200078e00ff */
[C---:B------:R-:W-:Y:S01]  /*25f00*/  ISETP.GE.U32.AND P2, PT, R16.reuse, 0x2, PT ;  /* 0x000000021000780c */ /* 0x040fe20003f46070 */
[----:B------:R-:W-:Y:S01]  /*25f10*/  IMAD.MOV.U32 R8, RZ, RZ, RZ ;  /* 0x000000ffff087224 */ /* 0x000fe200078e00ff */
[C---:B------:R-:W-:Y:S01]  /*25f20*/  ISETP.GE.U32.AND P3, PT, R16.reuse, 0x4, PT ;  /* 0x000000041000780c */ /* 0x040fe20003f66070 */
[----:B------:R-:W-:Y:S01]  /*25f30*/  SHFL.IDX PT, R0, R10, RZ, 0x1f ;  /* 0x00001fff0a007589 */ /* 0x000fe200000e0000 */
[C---:B------:R-:W-:Y:S02]  /*25f40*/  ISETP.GE.U32.AND P4, PT, R16.reuse, 0x8, PT ;  /* 0x000000081000780c */ /* 0x040fe40003f86070 */
[----:B------:R-:W-:Y:S01]  /*25f50*/  ISETP.GE.U32.AND P5, PT, R16, 0x10, PT ;  /* 0x000000101000780c */ /* 0x000fe20003fa6070 */
[----:B------:R-:W-:Y:S01]  /*25f60*/  SHFL.IDX PT, R9, R10, 0x1, 0x1f ;  /* 0x00201f000a097f89 */ /* 0x000fe200000e0000 */
[----:B--2---:R-:W-:Y:S01]  /*25f70*/  @!P1 MOV R5, R6 ;  /* 0x0000000600059202 */ /* 0x004fe20000000f00 */
[----:B------:R-:W-:-:S02]  /*25f80*/  IMAD.MOV.U32 R6, RZ, RZ, RZ ;  /* 0x000000ffff067224 */ /* 0x000fc400078e00ff */
[----:B---3--:R-:W-:Y:S01]  /*25f90*/  @!P1 IMAD.MOV.U32 R6, RZ, RZ, R2 ;  /* 0x000000ffff069224 */ /* 0x008fe200078e0002 */
[----:B------:R-:W-:-:S03]  /*25fa0*/  ISETP.NE.AND P1, PT, R16, RZ, PT ;  /* 0x000000ff1000720c */ /* 0x000fc60003f25270 */
[----:B------:R-:W-:-:S05]  /*25fb0*/  IMAD R2, R6, R5, RZ ;  /* 0x0000000506027224 */ /* 0x000fca00078e02ff */
[----:B------:R-:W0:Y:S02]  /*25fc0*/  SHFL.UP PT, R3, R2, 0x1, RZ ;  /* 0x0420000002037989 */ /* 0x000e2400000e00ff */
[----:B0-----:R-:W-:-:S05]  /*25fd0*/  SEL R3, R3, RZ, P1 ;  /* 0x000000ff03037207 */ /* 0x001fca0000800000 */
[----:B------:R-:W-:-:S05]  /*25fe0*/  IMAD.IADD R2, R2, 0x1, R3 ;  /* 0x0000000102027824 */ /* 0x000fca00078e0203 */
        /* <DEDUP_REMOVED lines=12> */
[----:B------:R0:W1:Y:S02]  /*260b0*/  SHFL.IDX PT, R2, R7, 0x1f, 0x1f ;  /* 0x03e01f0007027f89 */ /* 0x00006400000e0000 */
.L_x_817:
[----:B------:R-:W-:Y:S02]  /*260c0*/  ULDC UR4, c[0x0][0xc38] ;  /* 0x00030e0000047ab9 */ /* 0x000fe40000000800 */
[----:B------:R-:W-:-:S04]  /*260d0*/  IMAD.U32 R3, RZ, RZ, UR4 ;  /* 0x00000004ff037e24 */ /* 0x000fc8000f8e00ff */
[----:B-1----:R-:W-:-:S05]  /*260e0*/  IMAD R2, R2, R3, RZ ;  /* 0x0000000302027224 */ /* 0x002fca00078e02ff */
[----:B------:R-:W-:-:S04]  /*260f0*/  IADD3 R4, R9, R2, RZ ;  /* 0x0000000209047210 */ /* 0x000fc80007ffe0ff */
[----:B------:R-:W-:-:S13]  /*26100*/  ISETP.GT.AND P6, PT, R4, R0, PT ;  /* 0x000000000400720c */ /* 0x000fda0003fc4270 */
[----:B------:R-:W-:Y:S05]  /*26110*/  @P6 BRA `(.L_x_620) ;  /* 0x0000000000ac6947 */ /* 0x000fea0003800000 */
.L_x_623:
[----:B------:R-:W2:Y:S01]  /*26120*/  LDL.LU R3, [R1+0xc] ;  /* 0x00000c0001037983 */ /* 0x000ea20000300800 */
[----:B------:R-:W1:Y:S01]  /*26130*/  LDC R2, c[0x0][0xc3c] ;  /* 0x00030f00ff027b82 */ /* 0x000e620000000800 */
[----:B--2---:R-:W-:-:S05]  /*26140*/  VIADD R3, R3, 0x1f ;  /* 0x0000001f03037836 */ /* 0x004fca0000000000 */
[----:B-1----:R-:W-:-:S13]  /*26150*/  ISETP.GE.AND P6, PT, R3, R2, PT ;  /* 0x000000020300720c */ /* 0x002fda0003fc6270 */
[----:B------:R-:W-:Y:S05]  /*26160*/  @P6 BRA `(.L_x_621) ;  /* 0x0000000400dc6947 */ /* 0x000fea0003800000 */
[----:B------:R-:W1:Y:S01]  /*26170*/  S2R R5, SR_TID.X ;  /* 0x0000000000057919 */ /* 0x000e620000002100 */
[----:B------:R2:W-:Y:S01]  /*26180*/  STL [R1+0xc], R3 ;  /* 0x00000c0301007387 */ /* 0x0005e20000100800 */
[----:B-1----:R-:W-:-:S05]  /*26190*/  LOP3.LUT R5, R5, 0x1f, RZ, 0xc0, !PT ;  /* 0x0000001f05057812 */ /* 0x002fca00078ec0ff */
[----:B------:R-:W-:Y:S02]  /*261a0*/  IMAD.IADD R6, R3, 0x1, R5 ;  /* 0x0000000103067824 */ /* 0x000fe400078e0205 */
[----:B------:R-:W-:-:S03]  /*261b0*/  IMAD.MOV.U32 R5, RZ, RZ, RZ ;  /* 0x000000ffff057224 */ /* 0x000fc600078e00ff */
[----:B------:R-:W-:-:S13]  /*261c0*/  ISETP.GE.OR P6, PT, R6, R2, !P0 ;  /* 0x000000020600720c */ /* 0x000fda00047c6670 */
[----:B--2---:R-:W1:Y:S02]  /*261d0*/  @!P6 LDC.64 R2, c[0x0][0xc80] ;  /* 0x00032000ff02eb82 */ /* 0x004e640000000a00 */
[----:B-1----:R-:W-:-:S05]  /*261e0*/  @!P6 IMAD.WIDE R2, R6, 0x4, R2 ;  /* 0x000000040602e825 */ /* 0x002fca00078e0202 */
[----:B------:R1:W2:Y:S02]  /*261f0*/  @!P6 LDG.E R5, desc[UR60][R2.64] ;  /* 0x0000003c0205e981 */ /* 0x0002a4000c1e1900 */
[----:B-1----:R-:W1:Y:S02]  /*26200*/  @!P6 LDC.64 R2, c[0x0][0xc78] ;  /* 0x00031e00ff02eb82 */ /* 0x002e640000000a00 */
[----:B-1----:R-:W-:-:S04]  /*26210*/  @!P6 IMAD.WIDE R2, R6, 0x4, R2 ;  /* 0x000000040602e825 */ /* 0x002fc800078e0202 */
[----:B------:R-:W-:-:S06]  /*26220*/  IMAD.MOV.U32 R6, RZ, RZ, RZ ;  /* 0x000000ffff067224 */ /* 0x000fcc00078e00ff */
[----:B------:R-:W2:Y:S01]  /*26230*/  @!P6 LDG.E R6, desc[UR60][R2.64] ;  /* 0x0000003c0206e981 */ /* 0x000ea2000c1e1900 */
[----:B------:R-:W-:Y:S01]  /*26240*/  UMOV UR4, 0xffffffff ;  /* 0xffffffff00047882 */ /* 0x000fe20000000000 */
[----:B--2---:R-:W-:Y:S02]  /*26250*/  IMAD R2, R6, R5, RZ ;  /* 0x0000000506027224 */ /* 0x004fe400078e02ff */
[----:B------:R-:W-:Y:S05]  /*26260*/  BRA.DIV UR4, `(.L_x_622) ;  /* 0x0000005204bc7947 */ /* 0x000fea000b800000 */
[----:B------:R-:W1:Y:S02]  /*26270*/  SHFL.UP PT, R3, R2, 0x1, RZ ;  /* 0x0420000002037989 */ /* 0x000e6400000e00ff */
[----:B-1----:R-:W-:-:S04]  /*26280*/  SEL R3, R3, RZ, P1 ;  /* 0x000000ff03037207 */ /* 0x002fc80000800000 */
[----:B------:R-:W-:-:S05]  /*26290*/  IADD3 R2, R2, R3, RZ ;  /* 0x0000000302027210 */ /* 0x000fca0007ffe0ff */
[----:B------:R-:W1:Y:S02]  /*262a0*/  SHFL.UP PT, R3, R2, 0x2, RZ ;  /* 0x0440000002037989 */ /* 0x000e6400000e00ff */
[----:B-1----:R-:W-:-:S05]  /*262b0*/  SEL R3, R3, RZ, P2 ;  /* 0x000000ff03037207 */ /* 0x002fca0001000000 */
[----:B------:R-:W-:-:S05]  /*262c0*/  IMAD.IADD R2, R2, 0x1, R3 ;  /* 0x0000000102027824 */ /* 0x000fca00078e0203 */
        /* <DEDUP_REMOVED lines=8> */
[----:B0-----:R-:W-:-:S05]  /*26350*/  IMAD.IADD R7, R2, 0x1, R3 ;  /* 0x0000000102077824 */ /* 0x001fca00078e0203 */
[----:B------:R0:W1:Y:S02]  /*26360*/  SHFL.IDX PT, R2, R7, 0x1f, 0x1f ;  /* 0x03e01f0007027f89 */ /* 0x00006400000e0000 */
.L_x_825:
[----:B------:R-:W-:Y:S02]  /*26370*/  ULDC UR4, c[0x0][0xc38] ;  /* 0x00030e0000047ab9 */ /* 0x000fe40000000800 */
[----:B------:R-:W-:-:S05]  /*26380*/  MOV R3, UR4 ;  /* 0x0000000400037c02 */ /* 0x000fca0008000f00 */
[----:B-1----:R-:W-:-:S04]  /*26390*/  IMAD R2, R2, R3, RZ ;  /* 0x0000000302027224 */ /* 0x002fc800078e02ff */
[----:B------:R-:W-:-:S05]  /*263a0*/  IMAD.IADD R4, R2, 0x1, R4 ;  /* 0x0000000102047824 */ /* 0x000fca00078e0204 */
[----:B------:R-:W-:-:S13]  /*263b0*/  ISETP.GT.AND P6, PT, R4, R0, PT ;  /* 0x000000000400720c */ /* 0x000fda0003fc4270 */
[----:B------:R-:W-:Y:S05]  /*263c0*/  @!P6 BRA `(.L_x_623) ;  /* 0xfffffffc0054e947 */ /* 0x000fea000383ffff */
.L_x_620:
[----:B------:R-:W-:Y:S01]  /*263d0*/  IMAD.IADD R9, R4, 0x1, -R2 ;  /* 0x0000000104097824 */ /* 0x000fe200078e0a02 */
[----:B------:R-:W-:-:S03]  /*263e0*/  UMOV UR4, 0xffffffff ;  /* 0xffffffff00047882 */ /* 0x000fc60000000000 */
[----:B------:R-:W-:-:S05]  /*263f0*/  IMAD R2, R7, R3, R9 ;  /* 0x0000000307027224 */ /* 0x000fca00078e0209 */
[----:B------:R-:W-:Y:S01]  /*26400*/  ISETP.GT.AND P6, PT, R2, R0, PT ;  /* 0x000000000200720c */ /* 0x000fe20003fc4270 */
[----:B------:R-:W-:-:S12]  /*26410*/  BRA.DIV UR4, `(.L_x_624) ;  /* 0x0000005604287947 */ /* 0x000fd8000b800000 */
[----:B------:R-:W-:-:S04]  /*26420*/  VOTE.ANY R4, PT, !P6 ;  /* 0x0000000000047806 */ /* 0x000fc800070e0100 */
[----:B------:R-:W1:Y:S02]  /*26430*/  POPC R2, R4 ;  /* 0x0000000400027309 */ /* 0x000e640000000000 */
[----:B-1----:R1:W2:Y:S04]  /*26440*/  SHFL.IDX PT, R5, R5, R2, 0x1f ;  /* 0x00001f0205057589 */ /* 0x0022a800000e0000 */
[----:B------:R1:W3:Y:S02]  /*26450*/  SHFL.IDX PT, R6, R6, R2, 0x1f ;  /* 0x00001f0206067589 */ /* 0x0002e400000e0000 */
.L_x_830:
[----:B------:R-:W-:-:S13]  /*26460*/  ISETP.NE.AND P0, PT, R4, RZ, PT ;  /* 0x000000ff0400720c */ /* 0x000fda0003f05270 */
[----:B------:R-:W-:Y:S05]  /*26470*/  @!P0 BRA `(.L_x_625) ;  /* 0x0000000000148947 */ /* 0x000fea0003800000 */
[----:B------:R-:W-:Y:S01]  /*26480*/  UMOV UR4, 0xffffffff ;  /* 0xffffffff00047882 */ /* 0x000fe20000000000 */
[----:B------:R-:W-:Y:S02]  /*26490*/  VIADD R12, R2, 0xffffffff ;  /* 0xffffffff020c7836 */ /* 0x000fe40000000000 */
[----:B------:R-:W-:Y:S05]  /*264a0*/  BRA.DIV UR4, `(.L_x_626) ;  /* 0x0000005604607947 */ /* 0x000fea000b800000 */
[----:B0-----:R0:W4:Y:S02]  /*264b0*/  SHFL.IDX PT, R7, R7, R12, 0x1f ;  /* 0x00001f0c07077589 */ /* 0x00112400000e0000 */
.L_x_833:
[----:B----4-:R-:W-:-:S07]  /*264c0*/  IMAD.MOV.U32 R8, RZ, RZ, R7 ;  /* 0x000000ffff087224 */ /* 0x010fce00078e0007 */
.L_x_625:
[----:B0-----:R-:W4:Y:S01]  /*264d0*/  LDL.LU R7, [R1+0xc] ;  /* 0x00000c0001077983 */ /* 0x001f220000300800 */
[----:B------:R-:W-:Y:S01]  /*264e0*/  IMAD R10, R8, R3, R9 ;  /* 0x00000003080a7224 */ /* 0x000fe200078e0209 */
[----:B--2---:R-:W-:Y:S01]  /*264f0*/  IABS R3, R5 ;  /* 0x0000000500037213 */ /* 0x004fe20000000000 */
[----:B------:R-:W-:-:S03]  /*26500*/  IMAD.MOV.U32 R8, RZ, RZ, RZ ;  /* 0x000000ffff087224 */ /* 0x000fc600078e00ff */
[----:B------:R-:W0:Y:S01]  /*26510*/  I2F.RP R4, R3 ;  /* 0x0000000300047306 */ /* 0x000e220000209400 */
[----:B------:R2:W-:Y:S07]  /*26520*/  STL [R1], R10 ;  /* 0x0000000a01007387 */ /* 0x0005ee0000100800 */
[----:B0-----:R-:W0:Y:S02]  /*26530*/  MUFU.RCP R4, R4 ;  /* 0x0000000400047308 */ /* 0x001e240000001000 */
[----:B0-----:R-:W-:-:S06]  /*26540*/  IADD3 R4, R4, 0xffffffe, RZ ;  /* 0x0ffffffe04047810 */ /* 0x001fcc0007ffe0ff */
[----:B------:R-:W0:Y:S02]  /*26550*/  F2I.FTZ.U32.TRUNC.NTZ R9, R4 ;  /* 0x0000000400097305 */ /* 0x000e24000021f000 */
[----:B0-----:R-:W-:-:S04]  /*26560*/  IMAD.MOV R4, RZ, RZ, -R9 ;  /* 0x000000ffff047224 */ /* 0x001fc800078e0a09 */
[----:B------:R-:W-:-:S04]  /*26570*/  IMAD R4, R4, R3, RZ ;  /* 0x0000000304047224 */ /* 0x000fc800078e02ff */
[----:B------:R-:W-:Y:S01]  /*26580*/  IMAD.HI.U32 R9, R9, R4, R8 ;  /* 0x0000000409097227 */ /* 0x000fe200078e0008 */
[----:B------:R-:W-:-:S03]  /*26590*/  IABS R8, R5 ;  /* 0x0000000500087213 */ /* 0x000fc60000000000 */
[----:B------:R-:W-:Y:S01]  /*265a0*/  IMAD.IADD R4, R0, 0x1, -R10 ;  /* 0x0000000100047824 */ /* 0x000fe200078e0a0a */
[----:B------:R-:W-:Y:S01]  /*265b0*/  IADD3 R8, RZ, -R8, RZ ;  /* 0x80000008ff087210 */ /* 0x000fe20007ffe0ff */
[----:B----4-:R-:W-:-:S03]  /*265c0*/  IMAD.MOV.U32 R11, RZ, RZ, R7 ;  /* 0x000000ffff0b7224 */ /* 0x010fc600078e0007 */
[----:B------:R-:W-:Y:S01]  /*265d0*/  IABS R7, R4 ;  /* 0x0000000400077213 */ /* 0x000fe20000000000 */
[----:B------:R-:W-:-:S04]  /*265e0*/  IMAD.IADD R11, R2, 0x1, R11 ;  /* 0x00000001020b7824 */ /* 0x000fc800078e020b */
[----:B------:R-:W-:-:S04]  /*265f0*/  IMAD.HI.U32 R0, R9, R7, RZ ;  /* 0x0000000709007227 */ /* 0x000fc800078e00ff */
[----:B------:R-:W-:Y:S02]  /*26600*/  IMAD R7, R0, R8, R7 ;  /* 0x0000000800077224 */ /* 0x000fe400078e0207 */
[----:B------:R-:W-:-:S03]  /*26610*/  IMAD.MOV.U32 R8, RZ, RZ, RZ ;  /* 0x000000ffff087224 */ /* 0x000fc600078e00ff */
[----:B------:R-:W-:-:S13]  /*26620*/  ISETP.GT.U32.AND P1, PT, R3, R7, PT ;  /* 0x000000070300720c */ /* 0x000fda0003f24070 */
[----:B------:R-:W-:Y:S01]  /*26630*/  @!P1 IMAD.IADD R7, R7, 0x1, -R3 ;  /* 0x0000000107079824 */ /* 0x000fe200078e0a03 */
[----:B------:R-:W-:Y:S02]  /*26640*/  @!P1 IADD3 R0, R0, 0x1, RZ ;  /* 0x0000000100009810 */ /* 0x000fe40007ffe0ff */
[----:B------:R-:W-:Y:S02]  /*26650*/  ISETP.NE.AND P1, PT, R5, RZ, PT ;  /* 0x000000ff0500720c */ /* 0x000fe40003f25270 */
[----:B------:R-:W-:Y:S02]  /*26660*/  ISETP.GE.U32.AND P0, PT, R7, R3, PT ;  /* 0x000000030700720c */ /* 0x000fe40003f06070 */
[----:B---3--:R-:W-:-:S04]  /*26670*/  IABS R3, R6 ;  /* 0x0000000600037213 */ /* 0x008fc80000000000 */
[----:B------:R-:W0:Y:S07]  /*26680*/  I2F.RP R7, R3 ;  /* 0x0000000300077306 */ /* 0x000e2e0000209400 */
[----:B------:R-:W-:Y:S01]  /*26690*/  @P0 VIADD R0, R0, 0x1 ;  /* 0x0000000100000836 */ /* 0x000fe20000000000 */
[----:B0-----:R-:W0:Y:S02]  /*266a0*/  MUFU.RCP R7, R7 ;  /* 0x0000000700077308 */ /* 0x001e240000001000 */
[----:B0-----:R-:W-:-:S06]  /*266b0*/  VIADD R7, R7, 0xffffffe ;  /* 0x0ffffffe07077836 */ /* 0x001fcc0000000000 */
[----:B------:R-:W0:Y:S02]  /*266c0*/  F2I.FTZ.U32.TRUNC.NTZ R9, R7 ;  /* 0x0000000700097305 */ /* 0x000e24000021f000 */
[----:B0-----:R-:W-:-:S04]  /*266d0*/  IMAD.MOV R7, RZ, RZ, -R9 ;  /* 0x000000ffff077224 */ /* 0x001fc800078e0a09 */
[----:B------:R-:W-:-:S04]  /*266e0*/  IMAD R7, R7, R3, RZ ;  /* 0x0000000307077224 */ /* 0x000fc800078e02ff */
[----:B--2---:R-:W-:Y:S01]  /*266f0*/  IMAD.HI.U32 R10, R9, R7, R8 ;  /* 0x00000007090a7227 */ /* 0x004fe200078e0008 */
[----:B------:R-:W-:Y:S02]  /*26700*/  LOP3.LUT R7, R4, R5, RZ, 0x3c, !PT ;  /* 0x0000000504077212 */ /* 0x000fe400078e3cff */
[----:B------:R-:W-:Y:S02]  /*26710*/  IABS R9, R6 ;  /* 0x0000000600097213 */ /* 0x000fe40000000000 */
[----:B------:R-:W-:Y:S01]  /*26720*/  ISETP.GE.AND P2, PT, R7, RZ, PT ;  /* 0x000000ff0700720c */ /* 0x000fe20003f46270 */
[----:B------:R-:W-:Y:S02]  /*26730*/  IMAD.MOV.U32 R7, RZ, RZ, R0 ;  /* 0x000000ffff077224 */ /* 0x000fe400078e0000 */
[----:B------:R-:W-:-:S10]  /*26740*/  IMAD.MOV R9, RZ, RZ, -R9 ;  /* 0x000000ffff097224 */ /* 0x000fd400078e0a09 */
[----:B------:R-:W-:Y:S01]  /*26750*/  @!P2 IMAD.MOV R7, RZ, RZ, -R7 ;  /* 0x000000ffff07a224 */ /* 0x000fe200078e0a07 */
[----:B------:R-:W-:-:S04]  /*26760*/  @!P1 LOP3.LUT R7, RZ, R5, RZ, 0x33, !PT ;  /* 0x00000005ff079212 */ /* 0x000fc800078e33ff */
[-C--:B------:R-:W-:Y:S01]  /*26770*/  IABS R8, R7.reuse ;  /* 0x0000000700087213 */ /* 0x080fe20000000000 */
[----:B------:R-:W-:-:S04]  /*26780*/  IMAD R5, R5, R7, RZ ;  /* 0x0000000705057224 */ /* 0x000fc800078e02ff */
[----:B------:R-:W-:-:S04]  /*26790*/  IMAD.HI.U32 R0, R10, R8, RZ ;  /* 0x000000080a007227 */ /* 0x000fc800078e00ff */
[----:B------:R-:W-:Y:S02]  /*267a0*/  IMAD R8, R0, R9, R8 ;  /* 0x0000000900087224 */ /* 0x000fe400078e0208 */
[----:B-1----:R-:W-:-:S03]  /*267b0*/  IMAD.IADD R2, R4, 0x1, -R5 ;  /* 0x0000000104027824 */ /* 0x002fc600078e0a05 */
[----:B------:R-:W-:-:S13]  /*267c0*/  ISETP.GT.U32.AND P1, PT, R3, R8, PT ;  /* 0x000000080300720c */ /* 0x000fda0003f24070 */
[-C--:B------:R-:W-:Y:S01]  /*267d0*/  @!P1 IADD3 R8, R8, -R3.reuse, RZ ;  /* 0x8000000308089210 */ /* 0x080fe20007ffe0ff */
        /* <DEDUP_REMOVED lines=8> */
[----:B------:R-:W-:Y:S01]  /*26860*/  IMAD.MOV R3, RZ, RZ, -R0 ;  /* 0x000000ffff037224 */ /* 0x000fe200078e0a00 */
[----:B------:R-:W-:-:S03]  /*26870*/  LEA R0, R6, R0, 0x18 ;  /* 0x0000000006007211 */ /* 0x000fc600078ec0ff */
[----:B------:R-:W-:-:S04]  /*26880*/  IMAD R3, R6, R3, R7 ;  /* 0x0000000306037224 */ /* 0x000fc800078e0207 */
[----:B------:R-:W-:-:S05]  /*26890*/  IMAD R0, R3, 0x10000, R0 ;  /* 0x0001000003007824 */ /* 0x000fca00078e0200 */
[----:B------:R1:W-:Y:S04]  /*268a0*/  STL [R1+0x8], R0 ;  /* 0x0000080001007387 */ /* 0x0003e80000100800 */
[----:B------:R1:W-:Y:S04]  /*268b0*/  STL [R1+0xc], R11 ;  /* 0x00000c0b01007387 */ /* 0x0003e80000100800 */
[----:B------:R1:W-:Y:S01]  /*268c0*/  STL [R1+0x4], R2 ;  /* 0x0000040201007387 */ /* 0x0003e20000100800 */
[----:B------:R-:W-:Y:S05]  /*268d0*/  BRA `(.L_x_627) ;  /* 0x0000000000287947 */ /* 0x000fea0003800000 */
.L_x_621:
[----:B------:R-:W-:Y:S01]  /*268e0*/  UMOV UR4, URZ ;  /* 0x0000003f00047c82 */ /* 0x000fe20008000000 */
[----:B------:R-:W-:Y:S01]  /*268f0*/  ULDC UR6, c[0x0][0xc3c] ;  /* 0x00030f0000067ab9 */ /* 0x000fe20000000800 */
[----:B------:R-:W-:Y:S01]  /*26900*/  UMOV UR5, URZ ;  /* 0x0000003f00057c82 */ /* 0x000fe20008000000 */
[----:B------:R1:W-:Y:S01]  /*26910*/  STL [R1], R0 ;  /* 0x0000000001007387 */ /* 0x0003e20000100800 */
[----:B------:R-:W-:Y:S01]  /*26920*/  IMAD.U32 R3, RZ, RZ, UR4 ;  /* 0x00000004ff037e24 */ /* 0x000fe2000f8e00ff */
[----:B------:R-:W-:-:S04]  /*26930*/  MOV R2, UR5 ;  /* 0x0000000500027c02 */ /* 0x000fc80008000f00 */
[----:B------:R2:W-:Y:S01]  /*26940*/  STL [R1+0x4], R3 ;  /* 0x0000040301007387 */ /* 0x0005e20000100800 */
[----:B-1----:R-:W-:-:S05]  /*26950*/  IMAD.U32 R0, RZ, RZ, UR6 ;  /* 0x00000006ff007e24 */ /* 0x002fca000f8e00ff */
[----:B------:R2:W-:Y:S04]  /*26960*/  STL [R1+0xc], R0 ;  /* 0x00000c0001007387 */ /* 0x0005e80000100800 */
[----:B------:R2:W-:Y:S02]  /*26970*/  STL [R1+0x8], R2 ;  /* 0x0000080201007387 */ /* 0x0005e40000100800 */
.L_x_627:
[----:B-12---:R-:W0:Y:S04]  /*26980*/  LDL R2, [R1+0xc] ;  /* 0x00000c0001027983 */ /* 0x006e280000100800 */
[----:B------:R-:W2:Y:S04]  /*26990*/  LDL R3, [R1+0x8] ;  /* 0x0000080001037983 */ /* 0x000ea80000100800 */
[----:B------:R-:W3:Y:S04]  /*269a0*/  LDL R4, [R1] ;  /* 0x0000000001047983 */ /* 0x000ee80000100800 */
[----:B------:R-:W3:Y:S01]  /*269b0*/  LDL R5, [R1+0x4] ;  /* 0x0000040001057983 */ /* 0x000ee20000100800 */
[----:B------:R-:W1:Y:S01]  /*269c0*/  S2R R0, SR_TID.X ;  /* 0x0000000000007919 */ /* 0x000e620000002100 */
[----:B------:R-:W-:Y:S05]  /*269d0*/  WARPSYNC.ALL ;  /* 0x0000000000007948 */ /* 0x000fea0003800000 */
[----:B-1----:R-:W-:Y:S01]  /*269e0*/  LOP3.LUT R0, R0, 0x1f, RZ, 0xc0, !PT ;  /* 0x0000001f00007812 */ /* 0x002fe200078ec0ff */
[----:B------:R-:W-:Y:S03]  /*269f0*/  BAR.SYNC.DEFER_BLOCKING 0x4, 0x180 ;  /* 0x0106000000007b1d */ /* 0x000fe60000010000 */
[----:B------:R-:W-:-:S13]  /*26a00*/  ISETP.NE.AND P0, PT, R0, RZ, PT ;  /* 0x000000ff0000720c */ /* 0x000fda0003f05270 */
[----:B------:R-:W1:Y:S01]  /*26a10*/  @!P0 S2R R0, SR_CgaCtaId ;  /* 0x0000000000008919 */ /* 0x000e620000008800 */
[----:B0-----:R-:W-:Y:S01]  /*26a20*/  IMAD.MOV.U32 R7, RZ, RZ, R2 ;  /* 0x000000ffff077224 */ /* 0x001fe200078e0002 */
[----:B------:R-:W-:Y:S01]  /*26a30*/  @!P0 MOV R2, 0x400 ;  /* 0x0000040000028802 */ /* 0x000fe20000000f00 */
[----:B--2---:R-:W-:-:S03]  /*26a40*/  IMAD.MOV.U32 R6, RZ, RZ, R3 ;  /* 0x000000ffff067224 */ /* 0x004fc600078e0003 */
[----:B-1----:R-:W-:-:S05]  /*26a50*/  @!P0 LEA R18, R0, R2, 0x18 ;  /* 0x0000000200128211 */ /* 0x002fca00078ec0ff */
[----:B---3--:R1:W-:Y:S01]  /*26a60*/  @!P0 STS.128 [R18+0x2e8d0], R4 ;  /* 0x02e8d00412008388 */ /* 0x0083e20000000c00 */
[----:B------:R-:W-:Y:S06]  /*26a70*/  BAR.ARV 0x5, 0x180 ;  /* 0x0146000000007b1d */ /* 0x000fec0000002000 */
.L_x_618:
[----:B------:R-:W2:Y:S01]  /*26a80*/  LDL R0, [R1+0xc] ;  /* 0x00000c0001007983 */ /* 0x000ea20000100800 */
[----:B------:R-:W-:Y:S02]  /*26a90*/  ULDC UR4, c[0x0][0xc3c] ;  /* 0x00030f0000047ab9 */ /* 0x000fe40000000800 */
[----:B--2---:R-:W-:-:S13]  /*26aa0*/  ISETP.GE.AND P0, PT, R0, UR4, PT ;  /* 0x0000000400007c0c */ /* 0x004fda000bf06270 */
[----:B------:R-:W-:Y:S05]  /*26ab0*/  @!P0 BRA `(.L_x_628) ;  /* 0xffffffa400648947 */ /* 0x000fea000383ffff */
[----:B------:R-:W-:Y:S05]  /*26ac0*/  BSYNC B7 ;  /* 0x0000000000077941 */ /* 0x000fea0003800000 */
.L_x_524:
[----:B-1----:R-:W3:Y:S01]  /*26ad0*/  LDL.LU R0, [R1+0x68] ;  /* 0x0000680001007983 */ /* 0x002ee20000300800 */
[----:B------:R-:W-:Y:S01]  /*26ae0*/  BSSY B0, `(.L_x_629) ;  /* 0x000000b000007945 */ /* 0x000fe20003800000 */
[----:B0-2---:R-:W0:Y:S01]  /*26af0*/  S2R R5, SR_CgaCtaId ;  /* 0x0000000000057919 */ /* 0x005e220000008800 */
[----:B---3--:R-:W-:-:S05]  /*26b00*/  VIADD R0, R0, 0x1 ;  /* 0x0000000100007836 */ /* 0x008fca0000000000 */
[----:B------:R-:W-:-:S04]  /*26b10*/  LEA.HI R2, R0, R0, RZ, 0x1 ;  /* 0x0000000000027211 */ /* 0x000fc800078f08ff */
[----:B------:R-:W-:-:S04]  /*26b20*/  LOP3.LUT R3, R2, 0xfffffffe, RZ, 0xc0, !PT ;  /* 0xfffffffe02037812 */ /* 0x000fc800078ec0ff */
[----:B------:R-:W-:Y:S02]  /*26b30*/  IADD3 R3, R0, -R3, RZ ;  /* 0x8000000300037210 */ /* 0x000fe40007ffe0ff */
[----:B------:R-:W-:Y:S02]  /*26b40*/  MOV R0, 0x400 ;  /* 0x0000040000007802 */ /* 0x000fe40000000f00 */
[----:B------:R-:W-:Y:S02]  /*26b50*/  SHF.L.U32 R3, R3, 0x1f, RZ ;  /* 0x0000001f03037819 */ /* 0x000fe400000006ff */
[----:B0-----:R-:W-:-:S04]  /*26b60*/  LEA R0, R5, R0, 0x18 ;  /* 0x0000000005007211 */ /* 0x001fc800078ec0ff */
[----:B------:R-:W0:Y:S02]  /*26b70*/  SYNCS.PHASECHK.TRANS64.TRYWAIT P0, [R0+URZ+0x2e820], R3 ;  /* 0x02e82003000075a7 */ /* 0x000e24000800017f */
[----:B0-----:R-:W-:Y:S05]  /*26b80*/  @!P0 BRA `(.L_x_630) ;  /* 0x0000004c00d08947 */ /* 0x001fea0003800000 */
.L_x_834:
[----:B------:R-:W-:Y:S05]  /*26b90*/  BSYNC B0 ;  /* 0x0000000000007941 */ /* 0x000fea0003800000 */
.L_x_629:
[----:B------:R-:W-:-:S03]  /*26ba0*/  UMOV UR4, 0xffffffff ;  /* 0xffffffff00047882 */ /* 0x000fc60000000000 */
[----:B------:R-:W-:Y:S05]  /*26bb0*/  BRA.DIV UR4, `(.L_x_631) ;  /* 0x0000004e04d87947 */ /* 0x000fea000b800000 */
[----:B------:R-:W1:Y:S02]  /*26bc0*/  S2R R2, SR_TID.X ;  /* 0x0000000000027919 */ /* 0x000e640000002100 */
[----:B-1----:R-:W-:-:S04]  /*26bd0*/  SHF.R.U32.HI R2, RZ, 0x5, R2 ;  /* 0x00000005ff027819 */ /* 0x002fc80000011602 */
[----:B------:R-:W-:-:S05]  /*26be0*/  LOP3.LUT R2, R2, 0x3, RZ, 0xc0, !PT ;  /* 0x0000000302027812 */ /* 0x000fca00078ec0ff */
[----:B------:R1:W2:Y:S02]  /*26bf0*/  SHFL.IDX PT, R14, R2, RZ, 0x1f ;  /* 0x00001fff020e7589 */ /* 0x0002a400000e0000 */
.L_x_837:
[----:B--2---:R-:W-:-:S13]  /*26c00*/  ISETP.NE.AND P0, PT, R14, RZ, PT ;  /* 0x000000ff0e00720c */ /* 0x004fda0003f05270 */
[----:B------:R-:W-:Y:S05]  /*26c10*/  @P0 BRA `(.L_x_332) ;  /* 0x0000000000b00947 */ /* 0x000fea0003800000 */
[----:B------:R-:W-:-:S03]  /*26c20*/  UMOV UR4, 0xffffffff ;  /* 0xffffffff00047882 */ /* 0x000fc60000000000 */
[----:B------:R-:W-:Y:S05]  /*26c30*/  BRA.DIV UR4, `(.L_x_632) ;  /* 0x0000004e04ec7947 */ /* 0x000fea000b800000 */
[----:B------:R-:W-:-:S13]  /*26c40*/  ELECT P6, URZ, PT ;  /* 0x00000000003f782f */ /* 0x000fda00038c0000 */
.L_x_840:
[----:B------:R-:W-:Y:S05]  /*26c50*/  @!P6 BRA `(.L_x_332) ;  /* 0x0000000000a0e947 */ /* 0x000fea0003800000 */
[----:B-1----:R-:W2:Y:S02]  /*26c60*/  LDL.LU R2, [R1+0x64] ;  /* 0x0000640001027983 */ /* 0x002ea40000300800 */
[----:B--2---:R-:W-:-:S04]  /*26c70*/  LOP3.LUT R2, R2, 0x2, RZ, 0xfc, !PT ;  /* 0x0000000202027812 */ /* 0x004fc800078efcff */
[----:B------:R-:W-:-:S13]  /*26c80*/  ISETP.NE.AND P0, PT, R2, 0x3, PT ;  /* 0x000000030200780c */ /* 0x000fda0003f05270 */
[----:B------:R-:W-:Y:S05]  /*26c90*/  @!P0 BRA `(.L_x_633) ;  /* 0x0000000000048947 */ /* 0x000fea0003800000 */
[----:B------:R-:W-:Y:S01]  /*26ca0*/  BPT.TRAP 0x1 ;  /* 0x000000040000795c */ /* 0x000fe20000300000 */
.L_x_633:
[----:B0-----:R-:W2:Y:S04]  /*26cb0*/  LDL R3, [R1+0x10] ;  /* 0x0000100001037983 */ /* 0x001ea80000100800 */
        /* <DEDUP_REMOVED lines=13> */
.L_x_841:
[----:B------:R-:W1:Y:S02]  /*26d90*/  SYNCS.PHASECHK.TRANS64.TRYWAIT P1, [R7+URZ], R2 ;  /* 0x00000002070075a7 */ /* 0x000e64000802017f */
[----:B-1----:R-:W-:Y:S05]  /*26da0*/  @!P1 BRA `(.L_x_635) ;  /* 0x0000004c00c49947 */ /* 0x002fea0003800000 */
.L_x_842:
[----:B------:R-:W-:Y:S05]  /*26db0*/  @!P0 BRA `(.L_x_636) ;  /* 0x0000000000048947 */ /* 0x000fea0003800000 */
[----:B------:R-:W-:Y:S01]  /*26dc0*/  BPT.TRAP 0x1 ;  /* 0x000000040000795c */ /* 0x000fe20000300000 */
.L_x_636:
[----:B------:R-:W2:Y:S02]  /*26dd0*/  LDL.LU R4, [R1+0x10] ;  /* 0x0000100001047983 */ /* 0x000ea40000300800 */
[----:B--2---:R-:W-:-:S04]  /*26de0*/  LEA R4, R4, R0, 0x3 ;  /* 0x0000000004047211 */ /* 0x004fc800078e18ff */
[----:B------:R-:W2:Y:S02]  /*26df0*/  SYNCS.PHASECHK.TRANS64.TRYWAIT P1, [R4+URZ+0x2e860], R5 ;  /* 0x02e86005040075a7 */ /* 0x000ea4000802017f */
[----:B--2---:R-:W-:Y:S05]  /*26e00*/  @!P1 BRA `(.L_x_637) ;  /* 0x0000004c00c09947 */ /* 0x004fea0003800000 */
.L_x_843:
[----:B------:R-:W-:Y:S05]  /*26e10*/  @!P0 BRA `(.L_x_638) ;  /* 0x0000000000048947 */ /* 0x000fea0003800000 */
[----:B------:R-:W-:Y:S01]  /*26e20*/  BPT.TRAP 0x1 ;  /* 0x000000040000795c */ /* 0x000fe20000300000 */
.L_x_638:
[----:B------:R-:W-:-:S04]  /*26e30*/  IMAD R3, R3, 0x8, R0 ;  /* 0x0000000803037824 */ /* 0x000fc800078e0200 */
[----:B------:R-:W3:Y:S02]  /*26e40*/  SYNCS.PHASECHK.TRANS64.TRYWAIT P1, [R3+URZ+0x2e860], R2 ;  /* 0x02e86002030075a7 */ /* 0x000ee4000802017f */
[----:B---3--:R-:W-:Y:S05]  /*26e50*/  @!P1 BRA `(.L_x_639) ;  /* 0x0000004c00c09947 */ /* 0x008fea0003800000 */
.L_x_844:
[----:B------:R-:W-:Y:S05]  /*26e60*/  @!P0 BRA `(.L_x_640) ;  /* 0x0000000000048947 */ /* 0x000fea0003800000 */
[----:B------:R-:W-:Y:S01]  /*26e70*/  BPT.TRAP 0x1 ;  /* 0x000000040000795c */ /* 0x000fe20000300000 */
.L_x_640:
[----:B------:R-:W4:Y:S02]  /*26e80*/  SYNCS.PHASECHK.TRANS64.TRYWAIT P0, [R4+URZ+0x2e880], R5 ;  /* 0x02e88005040075a7 */ /* 0x000f24000800017f */
[----:B----4-:R-:W-:Y:S05]  /*26e90*/  @!P0 BRA `(.L_x_641) ;  /* 0x0000004c00c48947 */ /* 0x010fea0003800000 */
.L_x_642:
[----:B------:R0:W0:Y:S02]  /*26ea0*/  SYNCS.PHASECHK.TRANS64.TRYWAIT P0, [R3+URZ+0x2e880], R2 ;  /* 0x02e88002030075a7 */ /* 0x000024000800017f */
[----:B0-----:R-:W-:Y:S05]  /*26eb0*/  @!P0 NANOSLEEP.SYNCS 0x989680 ;  /* 0x009896800000895d */ /* 0x001fea0003900000 */
[----:B------:R-:W0:Y:S02]  /*26ec0*/  @!P0 SYNCS.PHASECHK.TRANS64 P0, [R3+URZ+0x2e880], R2 ;  /* 0x02e88002030085a7 */ /* 0x000e24000800007f */
[----:B0-----:R-:W-:Y:S05]  /*26ed0*/  @!P0 BRA `(.L_x_642) ;  /* 0xfffffffc00f08947 */ /* 0x001fea000383ffff */
.L_x_332:
[----:B------:R-:W-:Y:S05]  /*26ee0*/  BSYNC B8 ;  /* 0x0000000000087941 */ /* 0x000fea0003800000 */
.L_x_329:
[----:B------:R-:W-:Y:S05]  /*26ef0*/  EXIT ;  /* 0x000000000000794d */ /* 0x000fea0003800000 */
.L_x_356:
[----:B-1----:R1:W2:Y:S02]  /*26f00*/  SYNCS.PHASECHK.TRANS64.TRYWAIT P6, [R110+URZ+0x2e890], R130 ;  /* 0x02e890826e0075a7 */ /* 0x0022a400080c017f */
[----:B--2---:R-:W-:Y:S05]  /*26f10*/  @!P6 NANOSLEEP.SYNCS 0x989680 ;  /* 0x009896800000e95d */ /* 0x004fea0003900000 */
[----:B------:R-:W2:Y:S02]  /*26f20*/  @!P6 SYNCS.PHASECHK.TRANS64 P6, [R110+URZ+0x2e890], R130 ;  /* 0x02e890826e00e5a7 */ /* 0x000ea400080c007f */
[----:B--2---:R-:W-:Y:S05]  /*26f30*/  @!P6 BRA `(.L_x_356) ;  /* 0xfffffffc00f0e947 */ /* 0x004fea000383ffff */
[----:B------:R-:W-:Y:S05]  /*26f40*/  BRA `(.L_x_643) ;  /* 0xfffffdc400047947 */ /* 0x000fea000383ffff */
.L_x_390:
[----:B0-----:R0:W1:Y:S02]  /*26f50*/  SYNCS.PHASECHK.TRANS64.TRYWAIT P3, [R110+URZ+0x2e890], R130 ;  /* 0x02e890826e0075a7 */ /* 0x001064000806017f */
[----:B-1----:R-:W-:Y:S05]  /*26f60*/  @!P3 NANOSLEEP.SYNCS 0x989680 ;  /* 0x009896800000b95d */ /* 0x002fea0003900000 */
[----:B------:R-:W1:Y:S02]  /*26f70*/  @!P3 SYNCS.PHASECHK.TRANS64 P3, [R110+URZ+0x2e890], R130 ;  /* 0x02e890826e00b5a7 */ /* 0x000e64000806007f */
[----:B-1----:R-:W-:Y:S05]  /*26f80*/  @!P3 BRA `(.L_x_390) ;  /* 0xfffffffc00f0b947 */ /* 0x002fea000383ffff */
[----:B------:R-:W-:Y:S05]  /*26f90*/  BRA `(.L_x_644) ;  /* 0xfffffe0400847947 */ /* 0x000fea000383ffff */
.L_x_407:
[----:B0-----:R0:W1:Y:S02]  /*26fa0*/  SYNCS.PHASECHK.TRANS64.TRYWAIT P2, [R110+URZ+0x2e890], R130 ;  /* 0x02e890826e0075a7 */ /* 0x001064000804017f */
[----:B-1----:R-:W-:Y:S05]  /*26fb0*/  @!P2 NANOSLEEP.SYNCS 0x989680 ;  /* 0x009896800000a95d */ /* 0x002fea0003900000 */
[----:B------:R-:W1:Y:S02]  /*26fc0*/  @!P2 SYNCS.PHASECHK.TRANS64 P2, [R110+URZ+0x2e890], R130 ;  /* 0x02e890826e00a5a7 */ /* 0x000e64000804007f */
[----:B-1----:R-:W-:Y:S05]  /*26fd0*/  @!P2 BRA `(.L_x_407) ;  /* 0xfffffffc00f0a947 */ /* 0x002fea000383ffff */
[----:B------:R-:W-:Y:S05]  /*26fe0*/  BRA `(.L_x_645) ;  /* 0xfffffe4400a47947 */ /* 0x000fea000383ffff */
.L_x_417:
[----:B-1----:R1:W2:Y:S02]  /*26ff0*/  SYNCS.PHASECHK.TRANS64.TRYWAIT P3, [R110+URZ+0x2e8b0], R130 ;  /* 0x02e8b0826e0075a7 */ /* 0x0022a4000806017f */
[----:B--2---:R-:W-:Y:S05]  /*27000*/  @!P3 NANOSLEEP.SYNCS 0x989680 ;  /* 0x009896800000b95d */ /* 0x004fea0003900000 */
[----:B------:R-:W2:Y:S02]  /*27010*/  @!P3 SYNCS.PHASECHK.TRANS64 P3, [R110+URZ+0x2e8b0], R130 ;  /* 0x02e8b0826e00b5a7 */ /* 0x000ea4000806007f */
[----:B--2---:R-:W-:Y:S05]  /*27020*/  @!P3 BRA `(.L_x_417) ;  /* 0xfffffffc00f0b947 */ /* 0x004fea000383ffff */
[----:B------:R-:W-:Y:S05]  /*27030*/  BRA `(.L_x_646) ;  /* 0xfffffe4c00647947 */ /* 0x000fea000383ffff */
.L_x_431:
[----:B------:R-:W0:Y:S01]  /*27040*/  S2R R7, SR_TID.X ;  /* 0x0000000000077919 */ /* 0x000e220000002100 */
[----:B------:R-:W-:Y:S01]  /*27050*/  BSSY B0, `(.L_x_647) ;  /* 0x000000c000007945 */ /* 0x000fe20003800000 */
[----:B------:R-:W-:Y:S01]  /*27060*/  IMAD.MOV.U32 R12, RZ, RZ, RZ ;  /* 0x000000ffff0c7224 */ /* 0x000fe200078e00ff */
[----:B------:R-:W-:Y:S01]  /*27070*/  MOV R11, 0x1f ;  /* 0x0000001f000b7802 */ /* 0x000fe20000000f00 */
[----:B------:R-:W-:Y:S02]  /*27080*/  IMAD.MOV.U32 R15, RZ, RZ, -0x1 ;  /* 0xffffffffff0f7424 */ /* 0x000fe400078e00ff */
[----:B0-----:R-:W-:-:S05]  /*27090*/  VIADD R8, R7, 0xffffff80 ;  /* 0xffffff8007087836 */ /* 0x001fca0000000000 */
[----:B------:R-:W-:-:S04]  /*270a0*/  SHF.R.S32.HI R7, RZ, 0x1f, R8 ;  /* 0x0000001fff077819 */ /* 0x000fc80000011408 */
[----:B------:R-:W-:-:S04]  /*270b0*/  LEA.HI R7, R7, R8, RZ, 0x7 ;  /* 0x0000000807077211 */ /* 0x000fc800078f38ff */
[----:B------:R-:W-:-:S05]  /*270c0*/  SHF.R.S32.HI R7, RZ, 0x7, R7 ;  /* 0x00000007ff077819 */ /* 0x000fca0000011407 */
[----:B------:R-:W-:-:S07]  /*270d0*/  IMAD.MOV.U32 R13, RZ, RZ, R7 ;  /* 0x000000ffff0d7224 */ /* 0x000fce00078e0007 */
[----:B-----5:R-:W-:Y:S05]  /*270e0*/  WARPSYNC.COLLECTIVE R15, `(.L_x_648) ;  /* 0x000000000f087348 */ /* 0x020fea0003c00000 */
[----:B------:R0:W1:Y:S02]  /*270f0*/  SHFL.IDX P6, R14, R13, R12, R11 ;  /* 0x0000000c0d0e7389 */ /* 0x00006400000c000b */
[----:B01---5:R-:W-:Y:S01]  /*27100*/  ENDCOLLECTIVE ;  /* 0x000000000000791b */ /* 0x023fe20003800000 */
.L_x_648:
[----:B------:R-:W-:Y:S05]  /*27110*/  BSYNC B0 ;  /* 0x0000000000007941 */ /* 0x000fea0003800000 */
.L_x_647:
[----:B------:R0:W-:Y:S01]  /*27120*/  STL [R1+0x44], R14 ;  /* 0x0000440e01007387 */ /* 0x0001e20000100800 */
[----:B------:R-:W-:Y:S05]  /*27130*/  BRA `(.L_x_649) ;  /* 0xfffffe5800b47947 */ /* 0x000fea000383ffff */
.L_x_443:
[----:B------:R-:W-:Y:S01]  /*27140*/  BSSY B1, `(.L_x_650) ;  /* 0x0000008000017945 */ /* 0x000fe20003800000 */
[----:B------:R-:W-:Y:S01]  /*27150*/  IMAD.MOV.U32 R13, RZ, RZ, R26 ;  /* 0x000000ffff0d7224 */ /* 0x000fe200078e001a */
[----:B------:R-:W-:Y:S01]  /*27160*/  MOV R15, 0xffffffff ;  /* 0xffffffff000f7802 */ /* 0x000fe20000000f00 */
[----:B------:R-:W-:Y:S02]  /*27170*/  IMAD.MOV.U32 R12, RZ, RZ, RZ ;  /* 0x000000ffff0c7224 */ /* 0x000fe400078e00ff */
[----:B------:R-:W-:-:S07]  /*27180*/  IMAD.MOV.U32 R11, RZ, RZ, 0x1c1f ;  /* 0x00001c1fff0b7424 */ /* 0x000fce00078e00ff */
[----:B------:R-:W-:Y:S05]  /*27190*/  WARPSYNC.COLLECTIVE R15, `(.L_x_651) ;  /* 0x000000000f087348 */ /* 0x000fea0003c00000 */
[----:B------:R0:W1:Y:S02]  /*271a0*/  SHFL.IDX P6, R14, R13, R12, R11 ;  /* 0x0000000c0d0e7389 */ /* 0x00006400000c000b */
[----:B01----:R-:W-:Y:S01]  /*271b0*/  ENDCOLLECTIVE ;  /* 0x000000000000791b */ /* 0x003fe20003800000 */
.L_x_651:
[----:B------:R-:W-:Y:S05]  /*271c0*/  BSYNC B1 ;  /* 0x0000000000017941 */ /* 0x000fea0003800000 */
.L_x_650:
[----:B------:R-:W-:Y:S01]  /*271d0*/  IMAD.MOV.U32 R13, RZ, RZ, R24 ;  /* 0x000000ffff0d7224 */ /* 0x000fe200078e0018 */
[----:B------:R-:W-:Y:S01]  /*271e0*/  MOV R15, 0xffffffff ;  /* 0xffffffff000f7802 */ /* 0x000fe20000000f00 */
[----:B------:R-:W-:Y:S02]  /*271f0*/  IMAD.MOV.U32 R12, RZ, RZ, RZ ;  /* 0x000000ffff0c7224 */ /* 0x000fe400078e00ff */
[----:B------:R-:W-:Y:S02]  /*27200*/  IMAD.MOV.U32 R11, RZ, RZ, 0x1c1f ;  /* 0x00001c1fff0b7424 */ /* 0x000fe400078e00ff */
[----:B------:R-:W-:-:S07]  /*27210*/  IMAD.MOV.U32 R3, RZ, RZ, R14 ;  /* 0x000000ffff037224 */ /* 0x000fce00078e000e */
[----:B------:R-:W-:Y:S05]  /*27220*/  WARPSYNC.COLLECTIVE R15, `(.L_x_652) ;  /* 0x000000000f087348 */ /* 0x000fea0003c00000 */
[----:B------:R0:W1:Y:S02]  /*27230*/  SHFL.IDX P6, R14, R13, R12, R11 ;  /* 0x0000000c0d0e7389 */ /* 0x00006400000c000b */
[----:B01----:R-:W-:Y:S01]  /*27240*/  ENDCOLLECTIVE ;  /* 0x000000000000791b */ /* 0x003fe20003800000 */
.L_x_652:
[----:B------:R-:W-:Y:S02]  /*27250*/  IMAD.MOV.U32 R13, RZ, RZ, R27 ;  /* 0x000000ffff0d7224 */ /* 0x000fe400078e001b */
[----:B------:R-:W-:-:S07]  /*27260*/  IMAD.MOV.U32 R5, RZ, RZ, R14 ;  /* 0x000000ffff057224 */ /* 0x000fce00078e000e */
[----:B------:R-:W-:Y:S05]  /*27270*/  WARPSYNC.COLLECTIVE R15, `(.L_x_653) ;  /* 0x000000000f087348 */ /* 0x000fea0003c00000 */
[----:B------:R0:W1:Y:S02]  /*27280*/  SHFL.IDX P6, R14, R13, R12, R11 ;  /* 0x0000000c0d0e7389 */ /* 0x00006400000c000b */
[----:B01----:R-:W-:Y:S01]  /*27290*/  ENDCOLLECTIVE ;  /* 0x000000000000791b */ /* 0x003fe20003800000 */
.L_x_653:
[----:B------:R-:W-:Y:S02]  /*272a0*/  IMAD.MOV.U32 R13, RZ, RZ, R122 ;  /* 0x000000ffff0d7224 */ /* 0x000fe400078e007a */
[----:B------:R-:W-:-:S07]  /*272b0*/  IMAD.MOV.U32 R7, RZ, RZ, R14 ;  /* 0x000000ffff077224 */ /* 0x000fce00078e000e */
[----:B------:R-:W-:Y:S05]  /*272c0*/  WARPSYNC.COLLECTIVE R15, `(.L_x_654) ;  /* 0x000000000f087348 */ /* 0x000fea0003c00000 */
[----:B------:R0:W1:Y:S02]  /*272d0*/  SHFL.IDX P6, R14, R13, R12, R11 ;  /* 0x0000000c0d0e7389 */ /* 0x00006400000c000b */
[----:B01----:R-:W-:Y:S01]  /*272e0*/  ENDCOLLECTIVE ;  /* 0x000000000000791b */ /* 0x003fe20003800000 */
.L_x_654:
[----:B------:R-:W-:Y:S05]  /*272f0*/  BRA `(.L_x_655) ;  /* 0xfffffe6000407947 */ /* 0x000fea000383ffff */
.L_x_447:
[----:B0-----:R0:W1:Y:S02]  /*27300*/  SYNCS.PHASECHK.TRANS64.TRYWAIT P0, [R16+URZ+0x2e800], R39 ;  /* 0x02e80027100075a7 */ /* 0x001064000800017f */
[----:B-1----:R-:W-:Y:S05]  /*27310*/  @!P0 NANOSLEEP.SYNCS 0x989680 ;  /* 0x009896800000895d */ /* 0x002fea0003900000 */
[----:B------:R-:W1:Y:S02]  /*27320*/  @!P0 SYNCS.PHASECHK.TRANS64 P0, [R16+URZ+0x2e800], R39 ;  /* 0x02e80027100085a7 */ /* 0x000e64000800007f */
[----:B-1----:R-:W-:Y:S05]  /*27330*/  @!P0 BRA `(.L_x_447) ;  /* 0xfffffffc00f08947 */ /* 0x002fea000383ffff */
[----:B------:R-:W-:Y:S05]  /*27340*/  BRA `(.L_x_656) ;  /* 0xfffffe6400bc7947 */ /* 0x000fea000383ffff */
.L_x_455:
[----:B------:R-:W-:Y:S01]  /*27350*/  BSSY B1, `(.L_x_657) ;  /* 0x0000008000017945 */ /* 0x000fe20003800000 */
[----:B------:R-:W-:Y:S01]  /*27360*/  MOV R13, R26 ;  /* 0x0000001a000d7202 */ /* 0x000fe20000000f00 */
[----:B------:R-:W-:Y:S02]  /*27370*/  IMAD.MOV.U32 R12, RZ, RZ, RZ ;  /* 0x000000ffff0c7224 */ /* 0x000fe400078e00ff */
[----:B------:R-:W-:Y:S02]  /*27380*/  IMAD.MOV.U32 R11, RZ, RZ, 0x1c1f ;  /* 0x00001c1fff0b7424 */ /* 0x000fe400078e00ff */
[----:B------:R-:W-:-:S07]  /*27390*/  IMAD.MOV.U32 R15, RZ, RZ, -0x1 ;  /* 0xffffffffff0f7424 */ /* 0x000fce00078e00ff */
[----:B------:R-:W-:Y:S05]  /*273a0*/  WARPSYNC.COLLECTIVE R15, `(.L_x_658) ;  /* 0x000000000f087348 */ /* 0x000fea0003c00000 */
[----:B------:R0:W1:Y:S02]  /*273b0*/  SHFL.IDX P6, R14, R13, R12, R11 ;  /* 0x0000000c0d0e7389 */ /* 0x00006400000c000b */
[----:B01----:R-:W-:Y:S01]  /*273c0*/  ENDCOLLECTIVE ;  /* 0x000000000000791b */ /* 0x003fe20003800000 */
.L_x_658:
[----:B------:R-:W-:Y:S05]  /*273d0*/  BSYNC B1 ;  /* 0x0000000000017941 */ /* 0x000fea0003800000 */
.L_x_657:
[----:B------:R-:W-:Y:S01]  /*273e0*/  MOV R13, R24 ;  /* 0x00000018000d7202 */ /* 0x000fe20000000f00 */
[----:B------:R-:W-:Y:S02]  /*273f0*/  IMAD.MOV.U32 R12, RZ, RZ, RZ ;  /* 0x000000ffff0c7224 */ /* 0x000fe400078e00ff */
[----:B------:R-:W-:Y:S02]  /*27400*/  IMAD.MOV.U32 R11, RZ, RZ, 0x1c1f ;  /* 0x00001c1fff0b7424 */ /* 0x000fe400078e00ff */
[----:B------:R-:W-:Y:S02]  /*27410*/  IMAD.MOV.U32 R15, RZ, RZ, -0x1 ;  /* 0xffffffffff0f7424 */ /* 0x000fe400078e00ff */
[----:B------:R-:W-:-:S07]  /*27420*/  IMAD.MOV.U32 R3, RZ, RZ, R14 ;  /* 0x000000ffff037224 */ /* 0x000fce00078e000e */
[----:B------:R-:W-:Y:S05]  /*27430*/  WARPSYNC.COLLECTIVE R15, `(.L_x_659) ;  /* 0x000000000f087348 */ /* 0x000fea0003c00000 */
[----:B------:R0:W1:Y:S02]  /*27440*/  SHFL.IDX P6, R14, R13, R12, R11 ;  /* 0x0000000c0d0e7389 */ /* 0x00006400000c000b */
[----:B01----:R-:W-:Y:S01]  /*27450*/  ENDCOLLECTIVE ;  /* 0x000000000000791b */ /* 0x003fe20003800000 */
.L_x_659:
[----:B------:R-:W-:Y:S01]  /*27460*/  MOV R13, R27 ;  /* 0x0000001b000d7202 */ /* 0x000fe20000000f00 */
[----:B------:R-:W-:-:S07]  /*27470*/  IMAD.MOV.U32 R21, RZ, RZ, R14 ;  /* 0x000000ffff157224 */ /* 0x000fce00078e000e */
[----:B------:R-:W-:Y:S05]  /*27480*/  WARPSYNC.COLLECTIVE R15, `(.L_x_660) ;  /* 0x000000000f087348 */ /* 0x000fea0003c00000 */
[----:B------:R0:W1:Y:S02]  /*27490*/  SHFL.IDX P6, R14, R13, R12, R11 ;  /* 0x0000000c0d0e7389 */ /* 0x00006400000c000b */
[----:B01----:R-:W-:Y:S01]  /*274a0*/  ENDCOLLECTIVE ;  /* 0x000000000000791b */ /* 0x003fe20003800000 */
.L_x_660:
[----:B------:R-:W-:Y:S02]  /*274b0*/  IMAD.MOV.U32 R13, RZ, RZ, R122 ;  /* 0x000000ffff0d7224 */ /* 0x000fe400078e007a */
[----:B------:R-:W-:-:S07]  /*274c0*/  IMAD.MOV.U32 R25, RZ, RZ, R14 ;  /* 0x000000ffff197224 */ /* 0x000fce00078e000e */
[----:B------:R-:W-:Y:S05]  /*274d0*/  WARPSYNC.COLLECTIVE R15, `(.L_x_661) ;  /* 0x000000000f087348 */ /* 0x000fea0003c00000 */
[----:B------:R0:W1:Y:S02]  /*274e0*/  SHFL.IDX P6, R14, R13, R12, R11 ;  /* 0x0000000c0d0e7389 */ /* 0x00006400000c000b */
[----:B01----:R-:W-:Y:S01]  /*274f0*/  ENDCOLLECTIVE ;  /* 0x000000000000791b */ /* 0x003fe20003800000 */
.L_x_661:
[----:B------:R-:W-:Y:S05]  /*27500*/  BRA `(.L_x_662) ;  /* 0xfffffe7c00907947 */ /* 0x000fea000383ffff */
.L_x_459:
[----:B0-----:R0:W1:Y:S02]  /*27510*/  SYNCS.PHASECHK.TRANS64.TRYWAIT P1, [R16+URZ+0x2e800], R35 ;  /* 0x02e80023100075a7 */ /* 0x001064000802017f */
[----:B-1----:R-:W-:Y:S05]  /*27520*/  @!P1 NANOSLEEP.SYNCS 0x989680 ;  /* 0x009896800000995d */ /* 0x002fea0003900000 */
[----:B------:R-:W1:Y:S02]  /*27530*/  @!P1 SYNCS.PHASECHK.TRANS64 P1, [R16+URZ+0x2e800], R35 ;  /* 0x02e80023100095a7 */ /* 0x000e64000802007f */
[----:B-1----:R-:W-:Y:S05]  /*27540*/  @!P1 BRA `(.L_x_459) ;  /* 0xfffffffc00f09947 */ /* 0x002fea000383ffff */
[----:B------:R-:W-:Y:S05]  /*27550*/  BRA `(.L_x_663) ;  /* 0xfffffe8000b07947 */ /* 0x000fea000383ffff */
.L_x_465:
[----:B--2---:R2:W3:Y:S02]  /*27560*/  SYNCS.PHASECHK.TRANS64.TRYWAIT P1, [R0+URZ+0x2e830], R7 ;  /* 0x02e83007000075a7 */ /* 0x0044e4000802017f */
[----:B---3--:R-:W-:Y:S05]  /*27570*/  @!P1 NANOSLEEP.SYNCS 0x989680 ;  /* 0x009896800000995d */ /* 0x008fea0003900000 */
[----:B------:R-:W3:Y:S02]  /*27580*/  @!P1 SYNCS.PHASECHK.TRANS64 P1, [R0+URZ+0x2e830], R7 ;  /* 0x02e83007000095a7 */ /* 0x000ee4000802007f */
[----:B---3--:R-:W-:Y:S05]  /*27590*/  @!P1 BRA `(.L_x_465) ;  /* 0xfffffffc00f09947 */ /* 0x008fea000383ffff */
[----:B------:R-:W-:Y:S05]  /*275a0*/  BRA `(.L_x_464) ;  /* 0xfffffe9c00687947 */ /* 0x000fea000383ffff */
.L_x_471:
[----:B-1----:R1:W2:Y:S02]  /*275b0*/  SYNCS.PHASECHK.TRANS64.TRYWAIT P2, [R13+URZ+0x2e830], R14 ;  /* 0x02e8300e0d0075a7 */ /* 0x0022a4000804017f */
[----:B--2---:R-:W-:Y:S05]  /*275c0*/  @!P2 NANOSLEEP.SYNCS 0x989680 ;  /* 0x009896800000a95d */ /* 0x004fea0003900000 */
[----:B------:R-:W2:Y:S02]  /*275d0*/  @!P2 SYNCS.PHASECHK.TRANS64 P2, [R13+URZ+0x2e830], R14 ;  /* 0x02e8300e0d00a5a7 */ /* 0x000ea4000804007f */
[----:B--2---:R-:W-:Y:S05]  /*275e0*/  @!P2 BRA `(.L_x_471) ;  /* 0xfffffffc00f0a947 */ /* 0x004fea000383ffff */
[----:B------:R-:W-:Y:S05]  /*275f0*/  BRA `(.L_x_470) ;  /* 0xfffffeec00ac7947 */ /* 0x000fea000383ffff */
.L_x_475:
[----:B-1----:R1:W2:Y:S02]  /*27600*/  SYNCS.PHASECHK.TRANS64.TRYWAIT P1, [R13+URZ+0x2e850], R12 ;  /* 0x02e8500c0d0075a7 */ /* 0x0022a4000802017f */
[----:B--2---:R-:W-:Y:S05]  /*27610*/  @!P1 NANOSLEEP.SYNCS 0x989680 ;  /* 0x009896800000995d */ /* 0x004fea0003900000 */
[----:B------:R-:W2:Y:S02]  /*27620*/  @!P1 SYNCS.PHASECHK.TRANS64 P1, [R13+URZ+0x2e850], R12 ;  /* 0x02e8500c0d0095a7 */ /* 0x000ea4000802007f */
[----:B--2---:R-:W-:Y:S05]  /*27630*/  @!P1 BRA `(.L_x_475) ;  /* 0xfffffffc00f09947 */ /* 0x004fea000383ffff */
[----:B------:R-:W-:Y:S05]  /*27640*/  BRA `(.L_x_472) ;  /* 0xffffff04000c7947 */ /* 0x000fea000383ffff */
.L_x_481:
[----:B-1----:R1:W2:Y:S02]  /*27650*/  SYNCS.PHASECHK.TRANS64.TRYWAIT P1, [R11+URZ+0x2e850], R0 ;  /* 0x02e850000b0075a7 */ /* 0x0022a4000802017f */
[----:B--2---:R-:W-:Y:S05]  /*27660*/  @!P1 NANOSLEEP.SYNCS 0x989680 ;  /* 0x009896800000995d */ /* 0x004fea0003900000 */
[----:B------:R-:W2:Y:S02]  /*27670*/  @!P1 SYNCS.PHASECHK.TRANS64 P1, [R11+URZ+0x2e850], R0 ;  /* 0x02e850000b0095a7 */ /* 0x000ea4000802007f */
[----:B--2---:R-:W-:Y:S05]  /*27680*/  @!P1 BRA `(.L_x_481) ;  /* 0xfffffffc00f09947 */ /* 0x004fea000383ffff */
[----:B------:R-:W-:Y:S05]  /*27690*/  BRA `(.L_x_480) ;  /* 0xffffff3c002c7947 */ /* 0x000fea000383ffff */
.L_x_485:
[----:B------:R-:W-:Y:S01]  /*276a0*/  SEL R115, R40, R111, P0 ;  /* 0x0000006f28737207 */ /* 0x000fe20000000000 */
[----:B------:R-:W-:Y:S01]  /*276b0*/  IMAD.MOV.U32 R11, RZ, RZ, 0x1c1f ;  /* 0x00001c1fff0b7424 */ /* 0x000fe200078e00ff */
        /* <DEDUP_REMOVED lines=8> */
[----:B------:R-:W-:Y:S01]  /*27740*/  SEL R41, R109, R12, P0 ;  /* 0x0000000c6d297207 */ /* 0x000fe20000000000 */
[----:B-----5:R-:W-:Y:S01]  /*27750*/  IMAD.MOV.U32 R12, RZ, RZ, R8 ;  /* 0x000000ffff0c7224 */ /* 0x020fe200078e0008 */
[----:B------:R-:W-:Y:S02]  /*27760*/  MOV R15, 0xffffffff ;  /* 0xffffffff000f7802 */ /* 0x000fe40000000f00 */
[----:B------:R-:W-:-:S02]  /*27770*/  SEL R131, R61, R0, P0 ;  /* 0x000000003d837207 */ /* 0x000fc40000000000 */
[----:B------:R-:W-:-:S07]  /*27780*/  SEL R99, R0, R61, P0 ;  /* 0x0000003d00637207 */ /* 0x000fce0000000000 */
[----:B-1----:R-:W-:Y:S05]  /*27790*/  WARPSYNC.COLLECTIVE R15, `(.L_x_664) ;  /* 0x000000000f087348 */ /* 0x002fea0003c00000 */
[----:B------:R0:W2:Y:S02]  /*277a0*/  SHFL.IDX P6, R14, R13, R12, R11 ;  /* 0x0000000c0d0e7389 */ /* 0x0000a400000c000b */
[----:B012---:R-:W-:Y:S01]  /*277b0*/  ENDCOLLECTIVE ;  /* 0x000000000000791b */ /* 0x007fe20003800000 */
.L_x_664:
[----:B------:R-:W-:Y:S02]  /*277c0*/  SEL R129, R4, R81, P0 ;  /* 0x0000005104817207 */ /* 0x000fe40000000000 */
[----:B------:R-:W-:Y:S02]  /*277d0*/  SEL R101, R81, R4, P0 ;  /* 0x0000000451657207 */ /* 0x000fe40000000000 */
[----:B------:R-:W-:Y:S02]  /*277e0*/  LOP3.LUT R4, R8, 0x2, RZ, 0x3c, !PT ;  /* 0x0000000208047812 */ /* 0x000fe400078e3cff */
[----:B------:R-:W-:Y:S02]  /*277f0*/  SEL R147, R64, R21, P0 ;  /* 0x0000001540937207 */ /* 0x000fe40000000000 */
[----:B------:R-:W-:Y:S02]  /*27800*/  SEL R139, R77, R6, P0 ;  /* 0x000000064d8b7207 */ /* 0x000fe40000000000 */
[----:B------:R-:W-:-:S02]  /*27810*/  SEL R89, R6, R77, P0 ;  /* 0x0000004d06597207 */ /* 0x000fc40000000000 */
[----:B------:R-:W-:Y:S01]  /*27820*/  SEL R21, R21, R64, P0 ;  /* 0x0000004015157207 */ /* 0x000fe20000000000 */
[----:B------:R-:W-:Y:S01]  /*27830*/  IMAD.MOV.U32 R13, RZ, RZ, R7 ;  /* 0x000000ffff0d7224 */ /* 0x000fe200078e0007 */
[----:B------:R-:W-:Y:S02]  /*27840*/  SEL R143, R56, R45, P0 ;  /* 0x0000002d388f7207 */ /* 0x000fe40000000000 */
[----:B------:R-:W-:Y:S02]  /*27850*/  SEL R45, R45, R56, P0 ;  /* 0x000000382d2d7207 */ /* 0x000fe40000000000 */
[----:B------:R-:W-:Y:S02]  /*27860*/  SEL R83, R27, R26, P0 ;  /* 0x0000001a1b537207 */ /* 0x000fe40000000000 */
[----:B------:R-:W-:Y:S02]  /*27870*/  SEL R67, R26, R27, P0 ;  /* 0x0000001b1a437207 */ /* 0x000fe40000000000 */
[----:B------:R-:W-:Y:S01]  /*27880*/  SEL R71, R33, R28, P0 ;  /* 0x0000001c21477207 */ /* 0x000fe20000000000 */
[----:B------:R-:W-:Y:S01]  /*27890*/  IMAD.MOV.U32 R0, RZ, RZ, R14 ;  /* 0x000000ffff007224 */ /* 0x000fe200078e000e */
[----:B------:R-:W-:-:S07]  /*278a0*/  SEL R33, R28, R33, P0 ;  /* 0x000000211c217207 */ /* 0x000fce0000000000 */
[----:B------:R-:W-:Y:S05]  /*278b0*/  WARPSYNC.COLLECTIVE R15, `(.L_x_665) ;  /* 0x000000000f087348 */ /* 0x000fea0003c00000 */
[----:B------:R0:W1:Y:S02]  /*278c0*/  SHFL.IDX P6, R14, R13, R12, R11 ;  /* 0x0000000c0d0e7389 */ /* 0x00006400000c000b */
[----:B01----:R-:W-:Y:S01]  /*278d0*/  ENDCOLLECTIVE ;  /* 0x000000000000791b */ /* 0x003fe20003800000 */
.L_x_665:
[----:B------:R-:W-:Y:S02]  /*278e0*/  SEL R141, R60, R53, P0 ;  /* 0x000000353c8d7207 */ /* 0x000fe40000000000 */
[----:B------:R-:W-:Y:S02]  /*278f0*/  SEL R27, R30, R25, P0 ;  /* 0x000000191e1b7207 */ /* 0x000fe40000000000 */
[----:B------:R-:W-:Y:S02]  /*27900*/  SEL R25, R25, R30, P0 ;  /* 0x0000001e19197207 */ /* 0x000fe40000000000 */
[----:B------:R-:W-:Y:S02]  /*27910*/  SEL R53, R53, R60, P0 ;  /* 0x0000003c35357207 */ /* 0x000fe40000000000 */
[----:B------:R-:W-:Y:S02]  /*27920*/  SEL R127, R39, R44, P0 ;  /* 0x0000002c277f7207 */ /* 0x000fe40000000000 */
[----:B------:R-:W-:-:S02]  /*27930*/  SEL R103, R44, R39, P0 ;  /* 0x000000272c677207 */ /* 0x000fc40000000000 */
[----:B------:R-:W-:Y:S01]  /*27940*/  SEL R137, R93, R52, P0 ;  /* 0x000000345d897207 */ /* 0x000fe20000000000 */
[----:B------:R-:W-:Y:S01]  /*27950*/  IMAD.MOV.U32 R13, RZ, RZ, R5 ;  /* 0x000000ffff0d7224 */ /* 0x000fe200078e0005 */
[----:B------:R-:W-:Y:S02]  /*27960*/  MOV R12, R4 ;  /* 0x00000004000c7202 */ /* 0x000fe40000000f00 */
        /* <DEDUP_REMOVED lines=9> */
.L_x_666:
        /* <DEDUP_REMOVED lines=18> */
.L_x_667:
        /* <DEDUP_REMOVED lines=18> */
.L_x_668:
[----:B------:R-:W-:Y:S02]  /*27c40*/  SEL R5, R5, R0, P0 ;  /* 0x0000000005057207 */ /* 0x000fe40000000000 */
[----:B------:R-:W-:Y:S02]  /*27c50*/  SEL R94, R7, R6, P0 ;  /* 0x00000006075e7207 */ /* 0x000fe40000000000 */
[----:B------:R-:W-:Y:S01]  /*27c60*/  SEL R96, R6, R7, P0 ;  /* 0x0000000706607207 */ /* 0x000fe20000000000 */
[----:B------:R-:W-:Y:S02]  /*27c70*/  IMAD.MOV.U32 R13, RZ, RZ, R145 ;  /* 0x000000ffff0d7224 */ /* 0x000fe400078e0091 */
[----:B------:R-:W-:-:S07]  /*27c80*/  IMAD.MOV.U32 R10, RZ, RZ, R14 ;  /* 0x000000ffff0a7224 */ /* 0x000fce00078e000e */
[----:B------:R-:W-:Y:S05]  /*27c90*/  WARPSYNC.COLLECTIVE R15, `(.L_x_669) ;  /* 0x000000000f087348 */ /* 0x000fea0003c00000 */
[----:B------:R0:W1:Y:S02]  /*27ca0*/  SHFL.IDX P6, R14, R13, R12, R11 ;  /* 0x0000000c0d0e7389 */ /* 0x00006400000c000b */
[----:B01----:R-:W-:Y:S01]  /*27cb0*/  ENDCOLLECTIVE ;  /* 0x000000000000791b */ /* 0x003fe20003800000 */
.L_x_669:
[----:B------:R-:W-:Y:S01]  /*27cc0*/  IMAD.MOV.U32 R13, RZ, RZ, R21 ;  /* 0x000000ffff0d7224 */ /* 0x000fe200078e0015 */
[----:B------:R-:W-:Y:S01]  /*27cd0*/  MOV R12, R4 ;  /* 0x00000004000c7202 */ /* 0x000fe20000000f00 */
[----:B------:R-:W-:-:S07]  /*27ce0*/  IMAD.MOV.U32 R20, RZ, RZ, R14 ;  /* 0x000000ffff147224 */ /* 0x000fce00078e000e */
[----:B------:R-:W-:Y:S05]  /*27cf0*/  WARPSYNC.COLLECTIVE R15, `(.L_x_670) ;  /* 0x000000000f087348 */ /* 0x000fea0003c00000 */
[----:B------:R0:W1:Y:S02]  /*27d00*/  SHFL.IDX P6, R14, R13, R12, R11 ;  /* 0x0000000c0d0e7389 */ /* 0x00006400000c000b */
[----:B01----:R-:W-:Y:S01]  /*27d10*/  ENDCOLLECTIVE ;  /* 0x000000000000791b */ /* 0x003fe20003800000 */
.L_x_670:
[----:B------:R-:W-:Y:S02]  /*27d20*/  IMAD.MOV.U32 R13, RZ, RZ, R43 ;  /* 0x000000ffff0d7224 */ /* 0x000fe400078e002b */
[----:B------:R-:W-:-:S07]  /*27d30*/  IMAD.MOV.U32 R21, RZ, RZ, R14 ;  /* 0x000000ffff157224 */ /* 0x000fce00078e000e */
[----:B------:R-:W-:Y:S05]  /*27d40*/  WARPSYNC.COLLECTIVE R15, `(.L_x_671) ;  /* 0x000000000f087348 */ /* 0x000fea0003c00000 */
[----:B------:R0:W1:Y:S02]  /*27d50*/  SHFL.IDX P6, R14, R13, R12, R11 ;  /* 0x0000000c0d0e7389 */ /* 0x00006400000c000b */
[----:B01----:R-:W-:Y:S01]  /*27d60*/  ENDCOLLECTIVE ;  /* 0x000000000000791b */ /* 0x003fe20003800000 */
.L_x_671:
[----:B------:R-:W-:Y:S01]  /*27d70*/  IMAD.MOV.U32 R13, RZ, RZ, R143 ;  /* 0x000000ffff0d7224 */ /* 0x000fe200078e008f */
[----:B------:R-:W-:Y:S01]  /*27d80*/  MOV R12, R8 ;  /* 0x00000008000c7202 */ /* 0x000fe20000000f00 */
[----:B------:R-:W-:-:S07]  /*27d90*/  IMAD.MOV.U32 R43, RZ, RZ, R14 ;  /* 0x000000ffff2b7224 */ /* 0x000fce00078e000e */
[----:B------:R-:W-:Y:S05]  /*27da0*/  WARPSYNC.COLLECTIVE R15, `(.L_x_672) ;  /* 0x000000000f087348 */ /* 0x000fea0003c00000 */
[----:B------:R0:W1:Y:S02]  /*27db0*/  SHFL.IDX P6, R14, R13, R12, R11 ;  /* 0x0000000c0d0e7389 */ /* 0x00006400000c000b */
[----:B01----:R-:W-:Y:S01]  /*27dc0*/  ENDCOLLECTIVE ;  /* 0x000000000000791b */ /* 0x003fe20003800000 */
.L_x_672:
[----:B------:R-:W-:Y:S02]  /*27dd0*/  SEL R110, R20, R43, P0 ;  /* 0x0000002b146e7207 */ /* 0x000fe40000000000 */
[----:B------:R-:W-:Y:S01]  /*27de0*/  SEL R112, R43, R20, P0 ;  /* 0x000000142b707207 */ /* 0x000fe20000000000 */
[----:B------:R-:W-:Y:S02]  /*27df0*/  IMAD.MOV.U32 R13, RZ, RZ, R115 ;  /* 0x000000ffff0d7224 */ /* 0x000fe400078e0073 */
[----:B------:R-:W-:-:S07]  /*27e00*/  IMAD.MOV.U32 R24, RZ, RZ, R14 ;  /* 0x000000ffff187224 */ /* 0x000fce00078e000e */
[----:B------:R-:W-:Y:S05]  /*27e10*/  WARPSYNC.COLLECTIVE R15, `(.L_x_673) ;  /* 0x000000000f087348 */ /* 0x000fea0003c00000 */
[----:B------:R0:W1:Y:S02]  /*27e20*/  SHFL.IDX P6, R14, R13, R12, R11 ;  /* 0x0000000c0d0e7389 */ /* 0x00006400000c000b */
[----:B01----:R-:W-:Y:S01]  /*27e30*/  ENDCOLLECTIVE ;  /* 0x000000000000791b */ /* 0x003fe20003800000 */
.L_x_673:
[----:B------:R-:W-:Y:S01]  /*27e40*/  IMAD.MOV.U32 R13, RZ, RZ, R45 ;  /* 0x000000ffff0d7224 */ /* 0x000fe200078e002d */
[----:B------:R-:W-:Y:S01]  /*27e50*/  MOV R12, R4 ;  /* 0x00000004000c7202 */ /* 0x000fe20000000f00 */
[----:B------:R-:W-:-:S07]  /*27e60*/  IMAD.MOV.U32 R26, RZ, RZ, R14 ;  /* 0x000000ffff1a7224 */ /* 0x000fce00078e000e */
[----:B------:R-:W-:Y:S05]  /*27e70*/  WARPSYNC.COLLECTIVE R15, `(.L_x_674) ;  /* 0x000000000f087348 */ /* 0x000fea0003c00000 */
[----:B------:R0:W1:Y:S02]  /*27e80*/  SHFL.IDX P6, R14, R13, R12, R11 ;  /* 0x0000000c0d0e7389 */ /* 0x00006400000c000b */
[----:B01----:R-:W-:Y:S01]  /*27e90*/  ENDCOLLECTIVE ;  /* 0x000000000000791b */ /* 0x003fe20003800000 */
.L_x_674:
[----:B------:R-:W-:Y:S02]  /*27ea0*/  IMAD.MOV.U32 R13, RZ, RZ, R47 ;  /* 0x000000ffff0d7224 */ /* 0x000fe400078e002f */
[----:B------:R-:W-:-:S07]  /*27eb0*/  IMAD.MOV.U32 R45, RZ, RZ, R14 ;  /* 0x000000ffff2d7224 */ /* 0x000fce00078e000e */
[----:B------:R-:W-:Y:S05]  /*27ec0*/  WARPSYNC.COLLECTIVE R15, `(.L_x_675) ;  /* 0x000000000f087348 */ /* 0x000fea0003c00000 */
[----:B------:R0:W1:Y:S02]  /*27ed0*/  SHFL.IDX P6, R14, R13, R12, R11 ;  /* 0x0000000c0d0e7389 */ /* 0x00006400000c000b */
[----:B01----:R-:W-:Y:S01]  /*27ee0*/  ENDCOLLECTIVE ;  /* 0x000000000000791b */ /* 0x003fe20003800000 */
.L_x_675:
[----:B------:R-:W-:Y:S02]  /*27ef0*/  SEL R115, R24, R45, P0 ;  /* 0x0000002d18737207 */ /* 0x000fe40000000000 */
[----:B------:R-:W-:Y:S01]  /*27f00*/  SEL R7, R45, R24, P0 ;  /* 0x000000182d077207 */ /* 0x000fe20000000000 */
[----:B------:R-:W-:Y:S01]  /*27f10*/  IMAD.MOV.U32 R13, RZ, RZ, R113 ;  /* 0x000000ffff0d7224 */ /* 0x000fe200078e0071 */
[----:B------:R-:W-:Y:S02]  /*27f20*/  MOV R12, R8 ;  /* 0x00000008000c7202 */ /* 0x000fe40000000f00 */
[----:B------:R-:W-:Y:S01]  /*27f30*/  SEL R113, R21, R10, P0 ;  /* 0x0000000a15717207 */ /* 0x000fe20000000000 */
[----:B------:R-:W-:-:S07]  /*27f40*/  IMAD.MOV.U32 R47, RZ, RZ, R14 ;  /* 0x000000ffff2f7224 */ /* 0x000fce00078e000e */
[----:B------:R-:W-:Y:S05]  /*27f50*/  WARPSYNC.COLLECTIVE R15, `(.L_x_676) ;  /* 0x000000000f087348 */ /* 0x000fea0003c00000 */
[----:B------:R0:W1:Y:S02]  /*27f60*/  SHFL.IDX P6, R14, R13, R12, R11 ;  /* 0x0000000c0d0e7389 */ /* 0x00006400000c000b */
[----:B01----:R-:W-:Y:S01]  /*27f70*/  ENDCOLLECTIVE ;  /* 0x000000000000791b */ /* 0x003fe20003800000 */
.L_x_676:
[----:B------:R-:W-:Y:S02]  /*27f80*/  SEL R0, R26, R47, P0 ;  /* 0x0000002f1a007207 */ /* 0x000fe40000000000 */
[----:B------:R-:W-:Y:S01]  /*27f90*/  SEL R6, R47, R26, P0 ;  /* 0x0000001a2f067207 */ /* 0x000fe20000000000 */
[----:B------:R-:W-:Y:S01]  /*27fa0*/  IMAD.MOV.U32 R13, RZ, RZ, R111 ;  /* 0x000000ffff0d7224 */ /* 0x000fe200078e006f */
[----:B------:R-:W-:Y:S01]  /*27fb0*/  SEL R111, R10, R21, P0 ;  /* 0x000000150a6f7207 */ /* 0x000fe20000000000 */
[----:B------:R-:W-:-:S07]  /*27fc0*/  IMAD.MOV.U32 R28, RZ, RZ, R14 ;  /* 0x000000ffff1c7224 */ /* 0x000fce00078e000e */
[----:B------:R-:W-:Y:S05]  /*27fd0*/  WARPSYNC.COLLECTIVE R15, `(.L_x_677) ;  /* 0x000000000f087348 */ /* 0x000fea0003c00000 */
[----:B------:R0:W1:Y:S02]  /*27fe0*/  SHFL.IDX P6, R14, R13, R12, R11 ;  /* 0x0000000c0d0e7389 */ /* 0x00006400000c000b */
[----:B01----:R-:W-:Y:S01]  /*27ff0*/  ENDCOLLECTIVE ;  /* 0x000000000000791b */ /* 0x003fe20003800000 */
.L_x_677:
[----:B------:R-:W-:Y:S01]  /*28000*/  IMAD.MOV.U32 R13, RZ, RZ, R49 ;  /* 0x000000ffff0d7224 */ /* 0x000fe200078e0031 */
[----:B------:R-:W-:Y:S01]  /*28010*/  MOV R12, R4 ;  /* 0x00000004000c7202 */ /* 0x000fe20000000f00 */
[----:B------:R-:W-:-:S07]  /*28020*/  IMAD.MOV.U32 R40, RZ, RZ, R14 ;  /* 0x000000ffff287224 */ /* 0x000fce00078e000e */
[----:B------:R-:W-:Y:S05]  /*28030*/  WARPSYNC.COLLECTIVE R15, `(.L_x_678) ;  /* 0x000000000f087348 */ /* 0x000fea0003c00000 */
[----:B------:R0:W1:Y:S02]  /*28040*/  SHFL.IDX P6, R14, R13, R12, R11 ;  /* 0x0000000c0d0e7389 */ /* 0x00006400000c000b */
[----:B01----:R-:W-:Y:S01]  /*28050*/  ENDCOLLECTIVE ;  /* 0x000000000000791b */ /* 0x003fe20003800000 */
.L_x_678:
[----:B------:R-:W-:Y:S02]  /*28060*/  IMAD.MOV.U32 R13, RZ, RZ, R51 ;  /* 0x000000ffff0d7224 */ /* 0x000fe400078e0033 */
[----:B------:R-:W-:-:S07]  /*28070*/  IMAD.MOV.U32 R49, RZ, RZ, R14 ;  /* 0x000000ffff317224 */ /* 0x000fce00078e000e */
[----:B------:R-:W-:Y:S05]  /*28080*/  WARPSYNC.COLLECTIVE R15, `(.L_x_679) ;  /* 0x000000000f087348 */ /* 0x000fea0003c00000 */
[----:B------:R0:W1:Y:S02]  /*28090*/  SHFL.IDX P6, R14, R13, R12, R11 ;  /* 0x0000000c0d0e7389 */ /* 0x00006400000c000b */
[----:B01----:R-:W-:Y:S01]  /*280a0*/  ENDCOLLECTIVE ;  /* 0x000000000000791b */ /* 0x003fe20003800000 */
.L_x_679:
[----:B------:R-:W-:Y:S01]  /*280b0*/  SEL R21, R28, R49, P0 ;  /* 0x000000311c157207 */ /* 0x000fe20000000000 */
[----:B------:R-:W-:Y:S01]  /*280c0*/  IMAD.MOV.U32 R13, RZ, RZ, R141 ;  /* 0x000000ffff0d7224 */ /* 0x000fe200078e008d */
[----:B------:R-:W-:Y:S01]  /*280d0*/  MOV R12, R8 ;  /* 0x00000008000c7202 */ /* 0x000fe20000000f00 */
[----:B------:R-:W-:-:S07]  /*280e0*/  IMAD.MOV.U32 R51, RZ, RZ, R14 ;  /* 0x000000ffff337224 */ /* 0x000fce00078e000e */
[----:B------:R-:W-:Y:S05]  /*280f0*/  WARPSYNC.COLLECTIVE R15, `(.L_x_680) ;  /* 0x000000000f087348 */ /* 0x000fea0003c00000 */
[----:B------:R0:W1:Y:S02]  /*28100*/  SHFL.IDX P6, R14, R13, R12, R11 ;  /* 0x0000000c0d0e7389 */ /* 0x00006400000c000b */
[----:B01----:R-:W-:Y:S01]  /*28110*/  ENDCOLLECTIVE ;  /* 0x000000000000791b */ /* 0x003fe20003800000 */
.L_x_680:
[----:B------:R-:W-:Y:S02]  /*28120*/  SEL R20, R40, R51, P0 ;  /* 0x0000003328147207 */ /* 0x000fe40000000000 */
[----:B------:R-:W-:Y:S01]  /*28130*/  SEL R40, R51, R40, P0 ;  /* 0x0000002833287207 */ /* 0x000fe20000000000 */
[----:B------:R-:W-:Y:S02]  /*28140*/  IMAD.MOV.U32 R13, RZ, RZ, R87 ;  /* 0x000000ffff0d7224 */ /* 0x000fe400078e0057 */
[----:B------:R-:W-:-:S07]  /*28150*/  IMAD.MOV.U32 R30, RZ, RZ, R14 ;  /* 0x000000ffff1e7224 */ /* 0x000fce00078e000e */
[----:B------:R-:W-:Y:S05]  /*28160*/  WARPSYNC.COLLECTIVE R15, `(.L_x_681) ;  /* 0x000000000f087348 */ /* 0x000fea0003c00000 */
[----:B------:R0:W1:Y:S02]  /*28170*/  SHFL.IDX P6, R14, R13, R12, R11 ;  /* 0x0000000c0d0e7389 */ /* 0x00006400000c000b */
[----:B01----:R-:W-:Y:S01]  /*28180*/  ENDCOLLECTIVE ;  /* 0x000000000000791b */ /* 0x003fe20003800000 */
.L_x_681:
[----:B------:R-:W-:Y:S01]  /*28190*/  IMAD.MOV.U32 R13, RZ, RZ, R53 ;  /* 0x000000ffff0d7224 */ /* 0x000fe200078e0035 */
[----:B------:R-:W-:Y:S01]  /*281a0*/  MOV R12, R4 ;  /* 0x00000004000c7202 */ /* 0x000fe20000000f00 */
[----:B------:R-:W-:-:S07]  /*281b0*/  IMAD.MOV.U32 R44, RZ, RZ, R14 ;  /* 0x000000ffff2c7224 */ /* 0x000fce00078e000e */
[----:B------:R-:W-:Y:S05]  /*281c0*/  WARPSYNC.COLLECTIVE R15, `(.L_x_682) ;  /* 0x000000000f087348 */ /* 0x000fea0003c00000 */
[----:B------:R0:W1:Y:S02]  /*281d0*/  SHFL.IDX P6, R14, R13, R12, R11 ;  /* 0x0000000c0d0e7389 */ /* 0x00006400000c000b */
[----:B01----:R-:W-:Y:S01]  /*281e0*/  ENDCOLLECTIVE ;  /* 0x000000000000791b */ /* 0x003fe20003800000 */
.L_x_682:
[----:B------:R-:W-:Y:S01]  /*281f0*/  IMAD.MOV.U32 R13, RZ, RZ, R41 ;  /* 0x000000ffff0d7224 */ /* 0x000fe200078e0029 */
[----:B------:R-:W-:Y:S01]  /*28200*/  SEL R41, R49, R28, P0 ;  /* 0x0000001c31297207 */ /* 0x000fe20000000000 */
[----:B------:R-:W-:-:S07]  /*28210*/  IMAD.MOV.U32 R53, RZ, RZ, R14 ;  /* 0x000000ffff357224 */ /* 0x000fce00078e000e */
[----:B------:R-:W-:Y:S05]  /*28220*/  WARPSYNC.COLLECTIVE R15, `(.L_x_683) ;  /* 0x000000000f087348 */ /* 0x000fea0003c00000 */
[----:B------:R0:W1:Y:S02]  /*28230*/  SHFL.IDX P6, R14, R13, R12, R11 ;  /* 0x0000000c0d0e7389 */ /* 0x00006400000c000b */
[----:B01----:R-:W-:Y:S01]  /*28240*/  ENDCOLLECTIVE ;  /* 0x000000000000791b */ /* 0x003fe20003800000 */
.L_x_683:
[----:B------:R-:W-:Y:S02]  /*28250*/  SEL R43, R30, R53, P0 ;  /* 0x000000351e2b7207 */ /* 0x000fe40000000000 */
[----:B------:R-:W-:Y:S01]  /*28260*/  SEL R45, R53, R30, P0 ;  /* 0x0000001e352d7207 */ /* 0x000fe20000000000 */
[----:B------:R-:W-:Y:S01]  /*28270*/  IMAD.MOV.U32 R13, RZ, RZ, R139 ;  /* 0x000000ffff0d7224 */ /* 0x000fe200078e008b */
[----:B------:R-:W-:Y:S01]  /*28280*/  MOV R12, R8 ;  /* 0x00000008000c7202 */ /* 0x000fe20000000f00 */
[----:B------:R-:W-:-:S07]  /*28290*/  IMAD.MOV.U32 R87, RZ, RZ, R14 ;  /* 0x000000ffff577224 */ /* 0x000fce00078e000e */
[----:B------:R-:W-:Y:S05]  /*282a0*/  WARPSYNC.COLLECTIVE R15, `(.L_x_684) ;  /* 0x000000000f087348 */ /* 0x000fea0003c00000 */
[----:B------:R0:W1:Y:S02]  /*282b0*/  SHFL.IDX P6, R14, R13, R12, R11 ;  /* 0x0000000c0d0e7389 */ /* 0x00006400000c000b */
[----:B01----:R-:W-:Y:S01]  /*282c0*/  ENDCOLLECTIVE ;  /* 0x000000000000791b */ /* 0x003fe20003800000 */
.L_x_684:
[----:B------:R-:W-:Y:S02]  /*282d0*/  SEL R42, R44, R87, P0 ;  /* 0x000000572c2a7207 */ /* 0x000fe40000000000 */
[----:B------:R-:W-:Y:S01]  /*282e0*/  SEL R44, R87, R44, P0 ;  /* 0x0000002c572c7207 */ /* 0x000fe20000000000 */
[----:B------:R-:W-:Y:S02]  /*282f0*/  IMAD.MOV.U32 R13, RZ, RZ, R137 ;  /* 0x000000ffff0d7224 */ /* 0x000fe400078e0089 */
[----:B------:R-:W-:-:S07]  /*28300*/  IMAD.MOV.U32 R32, RZ, RZ, R14 ;  /* 0x000000ffff207224 */ /* 0x000fce00078e000e */
[----:B------:R-:W-:Y:S05]  /*28310*/  WARPSYNC.COLLECTIVE R15, `(.L_x_685) ;  /* 0x000000000f087348 */ /* 0x000fea0003c00000 */
[----:B------:R0:W1:Y:S02]  /*28320*/  SHFL.IDX P6, R14, R13, R12, R11 ;  /* 0x0000000c0d0e7389 */ /* 0x00006400000c000b */
[----:B01----:R-:W-:Y:S01]  /*28330*/  ENDCOLLECTIVE ;  /* 0x000000000000791b */ /* 0x003fe20003800000 */
.L_x_685:
[----:B------:R-:W-:Y:S01]  /*28340*/  IMAD.MOV.U32 R13, RZ, RZ, R89 ;  /* 0x000000ffff0d7224 */ /* 0x000fe200078e0059 */
[----:B------:R-:W-:Y:S01]  /*28350*/  MOV R12, R4 ;  /* 0x00000004000c7202 */ /* 0x000fe20000000f00 */
[----:B------:R-:W-:-:S07]  /*28360*/  IMAD.MOV.U32 R48, RZ, RZ, R14 ;  /* 0x000000ffff307224 */ /* 0x000fce00078e000e */
[----:B------:R-:W-:Y:S05]  /*28370*/  WARPSYNC.COLLECTIVE R15, `(.L_x_686) ;  /* 0x000000000f087348 */ /* 0x000fea0003c00000 */
[----:B------:R0:W1:Y:S02]  /*28380*/  SHFL.IDX P6, R14, R13, R12, R11 ;  /* 0x0000000c0d0e7389 */ /* 0x00006400000c000b */
[----:B01----:R-:W-:Y:S01]  /*28390*/  ENDCOLLECTIVE ;  /* 0x000000000000791b */ /* 0x003fe20003800000 */
.L_x_686:
[----:B------:R-:W-:Y:S02]  /*283a0*/  IMAD.MOV.U32 R13, RZ, RZ, R93 ;  /* 0x000000ffff0d7224 */ /* 0x000fe400078e005d */
[----:B------:R-:W-:-:S07]  /*283b0*/  IMAD.MOV.U32 R89, RZ, RZ, R14 ;  /* 0x000000ffff597224 */ /* 0x000fce00078e000e */
[----:B------:R-:W-:Y:S05]  /*283c0*/  WARPSYNC.COLLECTIVE R15, `(.L_x_687) ;  /* 0x000000000f087348 */ /* 0x000fea0003c00000 */
[----:B------:R0:W1:Y:S02]  /*283d0*/  SHFL.IDX P6, R14, R13, R12, R11 ;  /* 0x0000000c0d0e7389 */ /* 0x00006400000c000b */
[----:B01----:R-:W-:Y:S01]  /*283e0*/  ENDCOLLECTIVE ;  /* 0x000000000000791b */ /* 0x003fe20003800000 */
.L_x_687:
        /* <DEDUP_REMOVED lines=8> */
.L_x_688:
[----:B------:R-:W-:Y:S02]  /*28470*/  SEL R46, R48, R93, P0 ;  /* 0x0000005d302e7207 */ /* 0x000fe40000000000 */
[----:B------:R-:W-:Y:S01]  /*28480*/  SEL R48, R93, R48, P0 ;  /* 0x000000305d307207 */ /* 0x000fe20000000000 */
[----:B------:R-:W-:Y:S02]  /*28490*/  IMAD.MOV.U32 R13, RZ, RZ, R133 ;  /* 0x000000ffff0d7224 */ /* 0x000fe400078e0085 */
[----:B------:R-:W-:-:S07]  /*284a0*/  IMAD.MOV.U32 R34, RZ, RZ, R14 ;  /* 0x000000ffff227224 */ /* 0x000fce00078e000e */
[----:B------:R-:W-:Y:S05]  /*284b0*/  WARPSYNC.COLLECTIVE R15, `(.L_x_689) ;  /* 0x000000000f087348 */ /* 0x000fea0003c00000 */
[----:B------:R0:W1:Y:S02]  /*284c0*/  SHFL.IDX P6, R14, R13, R12, R11 ;  /* 0x0000000c0d0e7389 */ /* 0x00006400000c000b */
[----:B01----:R-:W-:Y:S01]  /*284d0*/  ENDCOLLECTIVE ;  /* 0x000000000000791b */ /* 0x003fe20003800000 */
.L_x_689:
[----:B------:R-:W-:Y:S01]  /*284e0*/  IMAD.MOV.U32 R13, RZ, RZ, R95 ;  /* 0x000000ffff0d7224 */ /* 0x000fe200078e005f */
[----:B------:R-:W-:Y:S01]  /*284f0*/  MOV R12, R4 ;  /* 0x00000004000c7202 */ /* 0x000fe20000000f00 */
[----:B------:R-:W-:-:S07]  /*28500*/  IMAD.MOV.U32 R36, RZ, RZ, R14 ;  /* 0x000000ffff247224 */ /* 0x000fce00078e000e */
[----:B------:R-:W-:Y:S05]  /*28510*/  WARPSYNC.COLLECTIVE R15, `(.L_x_690) ;  /* 0x000000000f087348 */ /* 0x000fea0003c00000 */
[----:B------:R0:W1:Y:S02]  /*28520*/  SHFL.IDX P6, R14, R13, R12, R11 ;  /* 0x0000000c0d0e7389 */ /* 0x00006400000c000b */
[----:B01----:R-:W-:Y:S01]  /*28530*/  ENDCOLLECTIVE ;  /* 0x000000000000791b */ /* 0x003fe20003800000 */
.L_x_690:
[----:B------:R-:W-:Y:S02]  /*28540*/  IMAD.MOV.U32 R13, RZ, RZ, R97 ;  /* 0x000000ffff0d7224 */ /* 0x000fe400078e0061 */
[----:B------:R-:W-:-:S07]  /*28550*/  IMAD.MOV.U32 R95, RZ, RZ, R14 ;  /* 0x000000ffff5f7224 */ /* 0x000fce00078e000e */
[----:B------:R-:W-:Y:S05]  /*28560*/  WARPSYNC.COLLECTIVE R15, `(.L_x_691) ;  /* 0x000000000f087348 */ /* 0x000fea0003c00000 */
[----:B------:R0:W1:Y:S02]  /*28570*/  SHFL.IDX P6, R14, R13, R12, R11 ;  /* 0x0000000c0d0e7389 */ /* 0x00006400000c000b */
[----:B01----:R-:W-:Y:S01]  /*28580*/  ENDCOLLECTIVE ;  /* 0x000000000000791b */ /* 0x003fe20003800000 */
.L_x_691:
        /* <DEDUP_REMOVED lines=8> */
.L_x_692:
[----:B------:R-:W-:Y:S02]  /*28610*/  SEL R50, R36, R97, P0 ;  /* 0x0000006124327207 */ /* 0x000fe40000000000 */
[----:B------:R-:W-:Y:S01]  /*28620*/  SEL R106, R97, R36, P0 ;  /* 0x00000024616a7207 */ /* 0x000fe20000000000 */
[----:B------:R-:W-:Y:S02]  /*28630*/  IMAD.MOV.U32 R13, RZ, RZ, R129 ;  /* 0x000000ffff0d7224 */ /* 0x000fe400078e0081 */
[----:B------:R-:W-:-:S07]  /*28640*/  IMAD.MOV.U32 R38, RZ, RZ, R14 ;  /* 0x000000ffff267224 */ /* 0x000fce00078e000e */
[----:B------:R-:W-:Y:S05]  /*28650*/  WARPSYNC.COLLECTIVE R15, `(.L_x_693) ;  /* 0x000000000f087348 */ /* 0x000fea0003c00000 */
[----:B------:R0:W1:Y:S02]  /*28660*/  SHFL.IDX P6, R14, R13, R12, R11 ;  /* 0x0000000c0d0e7389 */ /* 0x00006400000c000b */
[----:B01----:R-:W-:Y:S01]  /*28670*/  ENDCOLLECTIVE ;  /* 0x000000000000791b */ /* 0x003fe20003800000 */
.L_x_693:
[----:B------:R-:W-:Y:S01]  /*28680*/  IMAD.MOV.U32 R13, RZ, RZ, R99 ;  /* 0x000000ffff0d7224 */ /* 0x000fe200078e0063 */
[----:B------:R-:W-:Y:S01]  /*28690*/  MOV R12, R4 ;  /* 0x00000004000c7202 */ /* 0x000fe20000000f00 */
[----:B------:R-:W-:-:S07]  /*286a0*/  IMAD.MOV.U32 R52, RZ, RZ, R14 ;  /* 0x000000ffff347224 */ /* 0x000fce00078e000e */
[----:B------:R-:W-:Y:S05]  /*286b0*/  WARPSYNC.COLLECTIVE R15, `(.L_x_694) ;  /* 0x000000000f087348 */ /* 0x000fea0003c00000 */
[----:B------:R0:W1:Y:S02]  /*286c0*/  SHFL.IDX P6, R14, R13, R12, R11 ;  /* 0x0000000c0d0e7389 */ /* 0x00006400000c000b */
[----:B01----:R-:W-:Y:S01]  /*286d0*/  ENDCOLLECTIVE ;  /* 0x000000000000791b */ /* 0x003fe20003800000 */
.L_x_694:
[----:B------:R-:W-:Y:S02]  /*286e0*/  IMAD.MOV.U32 R13, RZ, RZ, R101 ;  /* 0x000000ffff0d7224 */ /* 0x000fe400078e0065 */
[----:B------:R-:W-:-:S07]  /*286f0*/  IMAD.MOV.U32 R99, RZ, RZ, R14 ;  /* 0x000000ffff637224 */ /* 0x000fce00078e000e */
[----:B------:R-:W-:Y:S05]  /*28700*/  WARPSYNC.COLLECTIVE R15, `(.L_x_695) ;  /* 0x000000000f087348 */ /* 0x000fea0003c00000 */
[----:B------:R0:W1:Y:S02]  /*28710*/  SHFL.IDX P6, R14, R13, R12, R11 ;  /* 0x0000000c0d0e7389 */ /* 0x00006400000c000b */
[----:B01----:R-:W-:Y:S01]  /*28720*/  ENDCOLLECTIVE ;  /* 0x000000000000791b */ /* 0x003fe20003800000 */
.L_x_695:
        /* <DEDUP_REMOVED lines=8> */
.L_x_696:
[----:B------:R-:W-:Y:S02]  /*287b0*/  SEL R108, R52, R101, P0 ;  /* 0x00000065346c7207 */ /* 0x000fe40000000000 */
[----:B------:R-:W-:Y:S01]  /*287c0*/  SEL R114, R101, R52, P0 ;  /* 0x0000003465727207 */ /* 0x000fe20000000000 */
[----:B------:R-:W-:Y:S02]  /*287d0*/  IMAD.MOV.U32 R13, RZ, RZ, R125 ;  /* 0x000000ffff0d7224 */ /* 0x000fe400078e007d */
[----:B------:R-:W-:-:S07]  /*287e0*/  IMAD.MOV.U32 R56, RZ, RZ, R14 ;  /* 0x000000ffff387224 */ /* 0x000fce00078e000e */
[----:B------:R-:W-:Y:S05]  /*287f0*/  WARPSYNC.COLLECTIVE R15, `(.L_x_697) ;  /* 0x000000000f087348 */ /* 0x000fea0003c00000 */
[----:B------:R0:W1:Y:S02]  /*28800*/  SHFL.IDX P6, R14, R13, R12, R11 ;  /* 0x0000000c0d0e7389 */ /* 0x00006400000c000b */
[----:B01----:R-:W-:Y:S01]  /*28810*/  ENDCOLLECTIVE ;  /* 0x000000000000791b */ /* 0x003fe20003800000 */
.L_x_697:
[----:B------:R-:W-:Y:S01]  /*28820*/  IMAD.MOV.U32 R13, RZ, RZ, R103 ;  /* 0x000000ffff0d7224 */ /* 0x000fe200078e0067 */
[----:B------:R-:W-:Y:S01]  /*28830*/  MOV R12, R4 ;  /* 0x00000004000c7202 */ /* 0x000fe20000000f00 */
[----:B------:R-:W-:-:S07]  /*28840*/  IMAD.MOV.U32 R54, RZ, RZ, R14 ;  /* 0x000000ffff367224 */ /* 0x000fce00078e000e */
[----:B------:R-:W-:Y:S05]  /*28850*/  WARPSYNC.COLLECTIVE R15, `(.L_x_698) ;  /* 0x000000000f087348 */ /* 0x000fea0003c00000 */
[----:B------:R0:W1:Y:S02]  /*28860*/  SHFL.IDX P6, R14, R13, R12, R11 ;  /* 0x0000000c0d0e7389 */ /* 0x00006400000c000b */
[----:B01----:R-:W-:Y:S01]  /*28870*/  ENDCOLLECTIVE ;  /* 0x000000000000791b */ /* 0x003fe20003800000 */
.L_x_698:
[----:B------:R-:W-:Y:S02]  /*28880*/  IMAD.MOV.U32 R13, RZ, RZ, R105 ;  /* 0x000000ffff0d7224 */ /* 0x000fe400078e0069 */
[----:B------:R-:W-:-:S07]  /*28890*/  IMAD.MOV.U32 R103, RZ, RZ, R14 ;  /* 0x000000ffff677224 */ /* 0x000fce00078e000e */
[----:B------:R-:W-:Y:S05]  /*288a0*/  WARPSYNC.COLLECTIVE R15, `(.L_x_699) ;  /* 0x000000000f087348 */ /* 0x000fea0003c00000 */
[----:B------:R0:W1:Y:S02]  /*288b0*/  SHFL.IDX P6, R14, R13, R12, R11 ;  /* 0x0000000c0d0e7389 */ /* 0x00006400000c000b */
[----:B01----:R-:W-:Y:S01]  /*288c0*/  ENDCOLLECTIVE ;  /* 0x000000000000791b */ /* 0x003fe20003800000 */
.L_x_699:
        /* <DEDUP_REMOVED lines=8> */
.L_x_700:
[----:B------:R-:W-:Y:S02]  /*28950*/  SEL R52, R54, R105, P0 ;  /* 0x0000006936347207 */ /* 0x000fe40000000000 */
[----:B------:R-:W-:Y:S01]  /*28960*/  SEL R54, R105, R54, P0 ;  /* 0x0000003669367207 */ /* 0x000fe20000000000 */
[----:B------:R-:W-:Y:S02]  /*28970*/  IMAD.MOV.U32 R13, RZ, RZ, R117 ;  /* 0x000000ffff0d7224 */ /* 0x000fe400078e0075 */
[----:B------:R-:W-:-:S07]  /*28980*/  IMAD.MOV.U32 R60, RZ, RZ, R14 ;  /* 0x000000ffff3c7224 */ /* 0x000fce00078e000e */
[----:B------:R-:W-:Y:S05]  /*28990*/  WARPSYNC.COLLECTIVE R15, `(.L_x_701) ;  /* 0x000000000f087348 */ /* 0x000fea0003c00000 */
[----:B------:R0:W1:Y:S02]  /*289a0*/  SHFL.IDX P6, R14, R13, R12, R11 ;  /* 0x0000000c0d0e7389 */ /* 0x00006400000c000b */
[----:B01----:R-:W-:Y:S01]  /*289b0*/  ENDCOLLECTIVE ;  /* 0x000000000000791b */ /* 0x003fe20003800000 */
.L_x_701:
[----:B------:R-:W-:Y:S01]  /*289c0*/  IMAD.MOV.U32 R13, RZ, RZ, R107 ;  /* 0x000000ffff0d7224 */ /* 0x000fe200078e006b */
[----:B------:R-:W-:Y:S01]  /*289d0*/  MOV R12, R4 ;  /* 0x00000004000c7202 */ /* 0x000fe20000000f00 */
[----:B------:R-:W-:-:S07]  /*289e0*/  IMAD.MOV.U32 R58, RZ, RZ, R14 ;  /* 0x000000ffff3a7224 */ /* 0x000fce00078e000e */
[----:B------:R-:W-:Y:S05]  /*289f0*/  WARPSYNC.COLLECTIVE R15, `(.L_x_702) ;  /* 0x000000000f087348 */ /* 0x000fea0003c00000 */
[----:B------:R0:W1:Y:S02]  /*28a00*/  SHFL.IDX P6, R14, R13, R12, R11 ;  /* 0x0000000c0d0e7389 */ /* 0x00006400000c000b */
[----:B01----:R-:W-:Y:S01]  /*28a10*/  ENDCOLLECTIVE ;  /* 0x000000000000791b */ /* 0x003fe20003800000 */
.L_x_702:
[----:B------:R-:W-:Y:S02]  /*28a20*/  IMAD.MOV.U32 R13, RZ, RZ, R79 ;  /* 0x000000ffff0d7224 */ /* 0x000fe400078e004f */
[----:B------:R-:W-:-:S07]  /*28a30*/  IMAD.MOV.U32 R107, RZ, RZ, R14 ;  /* 0x000000ffff6b7224 */ /* 0x000fce00078e000e */
[----:B------:R-:W-:Y:S05]  /*28a40*/  WARPSYNC.COLLECTIVE R15, `(.L_x_703) ;  /* 0x000000000f087348 */ /* 0x000fea0003c00000 */
[----:B------:R0:W1:Y:S02]  /*28a50*/  SHFL.IDX P6, R14, R13, R12, R11 ;  /* 0x0000000c0d0e7389 */ /* 0x00006400000c000b */
[----:B01----:R-:W-:Y:S01]  /*28a60*/  ENDCOLLECTIVE ;  /* 0x000000000000791b */ /* 0x003fe20003800000 */
.L_x_703:
[----:B------:R-:W-:Y:S01]  /*28a70*/  IMAD.MOV.U32 R13, RZ, RZ, R109 ;  /* 0x000000ffff0d7224 */ /* 0x000fe200078e006d */
[----:B------:R-:W-:Y:S01]  /*28a80*/  MOV R12, R8 ;  /* 0x00000008000c7202 */ /* 0x000fe20000000f00 */
[----:B------:R-:W-:-:S07]  /*28a90*/  IMAD.MOV.U32 R79, RZ, RZ, R14 ;  /* 0x000000ffff4f7224 */ /* 0x000fce00078e000e */
[----:B------:R-:W-:Y:S05]  /*28aa0*/  WARPSYNC.COLLECTIVE R15, `(.L_x_704) ;  /* 0x000000000f087348 */ /* 0x000fea0003c00000 */
[----:B------:R0:W1:Y:S02]  /*28ab0*/  SHFL.IDX P6, R14, R13, R12, R11 ;  /* 0x0000000c0d0e7389 */ /* 0x00006400000c000b */
[----:B01----:R-:W-:Y:S01]  /*28ac0*/  ENDCOLLECTIVE ;  /* 0x000000000000791b */ /* 0x003fe20003800000 */
.L_x_704:
[----:B------:R-:W-:Y:S02]  /*28ad0*/  SEL R56, R58, R79, P0 ;  /* 0x0000004f3a387207 */ /* 0x000fe40000000000 */
[----:B------:R-:W-:Y:S01]  /*28ae0*/  SEL R58, R79, R58, P0 ;  /* 0x0000003a4f3a7207 */ /* 0x000fe20000000000 */
[----:B------:R-:W-:Y:S02]  /*28af0*/  IMAD.MOV.U32 R13, RZ, RZ, R85 ;  /* 0x000000ffff0d7224 */ /* 0x000fe400078e0055 */
[----:B------:R-:W-:-:S07]  /*28b00*/  IMAD.MOV.U32 R64, RZ, RZ, R14 ;  /* 0x000000ffff407224 */ /* 0x000fce00078e000e */
[----:B------:R-:W-:Y:S05]  /*28b10*/  WARPSYNC.COLLECTIVE R15, `(.L_x_705) ;  /* 0x000000000f087348 */ /* 0x000fea0003c00000 */
[----:B------:R0:W1:Y:S02]  /*28b20*/  SHFL.IDX P6, R14, R13, R12, R11 ;  /* 0x0000000c0d0e7389 */ /* 0x00006400000c000b */
[----:B01----:R-:W-:Y:S01]  /*28b30*/  ENDCOLLECTIVE ;  /* 0x000000000000791b */ /* 0x003fe20003800000 */
.L_x_705:
[----:B------:R-:W-:Y:S01]  /*28b40*/  IMAD.MOV.U32 R13, RZ, RZ, R57 ;  /* 0x000000ffff0d7224 */ /* 0x000fe200078e0039 */
[----:B------:R-:W-:Y:S02]  /*28b50*/  MOV R12, R4 ;  /* 0x00000004000c7202 */ /* 0x000fe40000000f00 */
[----:B------:R-:W-:Y:S01]  /*28b60*/  SEL R57, R107, R60, P0 ;  /* 0x0000003c6b397207 */ /* 0x000fe20000000000 */
[----:B------:R-:W-:-:S07]  /*28b70*/  IMAD.MOV.U32 R62, RZ, RZ, R14 ;  /* 0x000000ffff3e7224 */ /* 0x000fce00078e000e */
[----:B------:R-:W-:Y:S05]  /*28b80*/  WARPSYNC.COLLECTIVE R15, `(.L_x_706) ;  /* 0x000000000f087348 */ /* 0x000fea0003c00000 */
[----:B------:R0:W1:Y:S02]  /*28b90*/  SHFL.IDX P6, R14, R13, R12, R11 ;  /* 0x0000000c0d0e7389 */ /* 0x00006400000c000b */
[----:B01----:R-:W-:Y:S01]  /*28ba0*/  ENDCOLLECTIVE ;  /* 0x000000000000791b */ /* 0x003fe20003800000 */
.L_x_706:
[----:B------:R-:W-:Y:S01]  /*28bb0*/  IMAD.MOV.U32 R13, RZ, RZ, R55 ;  /* 0x000000ffff0d7224 */ /* 0x000fe200078e0037 */
[----:B------:R-:W-:Y:S01]  /*28bc0*/  SEL R55, R60, R107, P0 ;  /* 0x0000006b3c377207 */ /* 0x000fe20000000000 */
[----:B------:R-:W-:-:S07]  /*28bd0*/  IMAD.MOV.U32 R85, RZ, RZ, R14 ;  /* 0x000000ffff557224 */ /* 0x000fce00078e000e */
[----:B------:R-:W-:Y:S05]  /*28be0*/  WARPSYNC.COLLECTIVE R15, `(.L_x_707) ;  /* 0x000000000f087348 */ /* 0x000fea0003c00000 */
[----:B------:R0:W1:Y:S02]  /*28bf0*/  SHFL.IDX P6, R14, R13, R12, R11 ;  /* 0x0000000c0d0e7389 */ /* 0x00006400000c000b */
[----:B01----:R-:W-:Y:S01]  /*28c00*/  ENDCOLLECTIVE ;  /* 0x000000000000791b */ /* 0x003fe20003800000 */
.L_x_707:
[----:B------:R-:W-:Y:S01]  /*28c10*/  IMAD.MOV.U32 R13, RZ, RZ, R83 ;  /* 0x000000ffff0d7224 */ /* 0x000fe200078e0053 */
[----:B------:R-:W-:Y:S01]  /*28c20*/  MOV R12, R8 ;  /* 0x00000008000c7202 */ /* 0x000fe20000000f00 */
[----:B------:R-:W-:-:S07]  /*28c30*/  IMAD.MOV.U32 R109, RZ, RZ, R14 ;  /* 0x000000ffff6d7224 */ /* 0x000fce00078e000e */
[----:B------:R-:W-:Y:S05]  /*28c40*/  WARPSYNC.COLLECTIVE R15, `(.L_x_708) ;  /* 0x000000000f087348 */ /* 0x000fea0003c00000 */
[----:B------:R0:W1:Y:S02]  /*28c50*/  SHFL.IDX P6, R14, R13, R12, R11 ;  /* 0x0000000c0d0e7389 */ /* 0x00006400000c000b */
[----:B01----:R-:W-:Y:S01]  /*28c60*/  ENDCOLLECTIVE ;  /* 0x000000000000791b */ /* 0x003fe20003800000 */
.L_x_708:
[----:B------:R-:W-:Y:S02]  /*28c70*/  SEL R60, R62, R109, P0 ;  /* 0x0000006d3e3c7207 */ /* 0x000fe40000000000 */
[----:B------:R-:W-:Y:S01]  /*28c80*/  SEL R62, R109, R62, P0 ;  /* 0x0000003e6d3e7207 */ /* 0x000fe20000000000 */
[----:B------:R-:W-:Y:S02]  /*28c90*/  IMAD.MOV.U32 R13, RZ, RZ, R81 ;  /* 0x000000ffff0d7224 */ /* 0x000fe400078e0051 */
[----:B------:R-:W-:-:S07]  /*28ca0*/  IMAD.MOV.U32 R83, RZ, RZ, R14 ;  /* 0x000000ffff537224 */ /* 0x000fce00078e000e */
[----:B------:R-:W-:Y:S05]  /*28cb0*/  WARPSYNC.COLLECTIVE R15, `(.L_x_709) ;  /* 0x000000000f087348 */ /* 0x000fea0003c00000 */
[----:B------:R0:W1:Y:S02]  /*28cc0*/  SHFL.IDX P6, R14, R13, R12, R11 ;  /* 0x0000000c0d0e7389 */ /* 0x00006400000c000b */
[----:B01----:R-:W-:Y:S01]  /*28cd0*/  ENDCOLLECTIVE ;  /* 0x000000000000791b */ /* 0x003fe20003800000 */
.L_x_709:
[----:B------:R-:W-:Y:S01]  /*28ce0*/  IMAD.MOV.U32 R13, RZ, RZ, R67 ;  /* 0x000000ffff0d7224 */ /* 0x000fe200078e0043 */
[----:B------:R-:W-:Y:S01]  /*28cf0*/  MOV R12, R4 ;  /* 0x00000004000c7202 */ /* 0x000fe20000000f00 */
[----:B------:R-:W-:-:S07]  /*28d00*/  IMAD.MOV.U32 R81, RZ, RZ, R14 ;  /* 0x000000ffff517224 */ /* 0x000fce00078e000e */
[----:B------:R-:W-:Y:S05]  /*28d10*/  WARPSYNC.COLLECTIVE R15, `(.L_x_710) ;  /* 0x000000000f087348 */ /* 0x000fea0003c00000 */
[----:B------:R0:W1:Y:S02]  /*28d20*/  SHFL.IDX P6, R14, R13, R12, R11 ;  /* 0x0000000c0d0e7389 */ /* 0x00006400000c000b */
[----:B01----:R-:W-:Y:S01]  /*28d30*/  ENDCOLLECTIVE ;  /* 0x000000000000791b */ /* 0x003fe20003800000 */
.L_x_710:
[----:B------:R-:W-:Y:S02]  /*28d40*/  IMAD.MOV.U32 R13, RZ, RZ, R65 ;  /* 0x000000ffff0d7224 */ /* 0x000fe400078e0041 */
[----:B------:R-:W-:-:S07]  /*28d50*/  IMAD.MOV.U32 R66, RZ, RZ, R14 ;  /* 0x000000ffff427224 */ /* 0x000fce00078e000e */
[----:B------:R-:W-:Y:S05]  /*28d60*/  WARPSYNC.COLLECTIVE R15, `(.L_x_711) ;  /* 0x000000000f087348 */ /* 0x000fea0003c00000 */
[----:B------:R0:W1:Y:S02]  /*28d70*/  SHFL.IDX P6, R14, R13, R12, R11 ;  /* 0x0000000c0d0e7389 */ /* 0x00006400000c000b */
[----:B01----:R-:W-:Y:S01]  /*28d80*/  ENDCOLLECTIVE ;  /* 0x000000000000791b */ /* 0x003fe20003800000 */
.L_x_711:
[----:B------:R-:W-:Y:S01]  /*28d90*/  SEL R65, R66, R83, P0 ;  /* 0x0000005342417207 */ /* 0x000fe20000000000 */
[----:B------:R-:W-:Y:S01]  /*28da0*/  IMAD.MOV.U32 R13, RZ, RZ, R77 ;  /* 0x000000ffff0d7224 */ /* 0x000fe200078e004d */
[----:B------:R-:W-:Y:S01]  /*28db0*/  MOV R12, R8 ;  /* 0x00000008000c7202 */ /* 0x000fe20000000f00 */
[----:B------:R-:W-:-:S07]  /*28dc0*/  IMAD.MOV.U32 R70, RZ, RZ, R14 ;  /* 0x000000ffff467224 */ /* 0x000fce00078e000e */
[----:B------:R-:W-:Y:S05]  /*28dd0*/  WARPSYNC.COLLECTIVE R15, `(.L_x_712) ;  /* 0x000000000f087348 */ /* 0x000fea0003c00000 */
[----:B------:R0:W1:Y:S02]  /*28de0*/  SHFL.IDX P6, R14, R13, R12, R11 ;  /* 0x0000000c0d0e7389 */ /* 0x00006400000c000b */
[----:B01----:R-:W-:Y:S01]  /*28df0*/  ENDCOLLECTIVE ;  /* 0x000000000000791b */ /* 0x003fe20003800000 */
.L_x_712:
[----:B------:R-:W-:Y:S02]  /*28e00*/  IMAD.MOV.U32 R13, RZ, RZ, R75 ;  /* 0x000000ffff0d7224 */ /* 0x000fe400078e004b */
[----:B------:R-:W-:-:S07]  /*28e10*/  IMAD.MOV.U32 R77, RZ, RZ, R14 ;  /* 0x000000ffff4d7224 */ /* 0x000fce00078e000e */
[----:B------:R-:W-:Y:S05]  /*28e20*/  WARPSYNC.COLLECTIVE R15, `(.L_x_713) ;  /* 0x000000000f087348 */ /* 0x000fea0003c00000 */
[----:B------:R0:W1:Y:S02]  /*28e30*/  SHFL.IDX P6, R14, R13, R12, R11 ;  /* 0x0000000c0d0e7389 */ /* 0x00006400000c000b */
[----:B01----:R-:W-:Y:S01]  /*28e40*/  ENDCOLLECTIVE ;  /* 0x000000000000791b */ /* 0x003fe20003800000 */
.L_x_713:
[----:B------:R-:W-:Y:S01]  /*28e50*/  IMAD.MOV.U32 R13, RZ, RZ, R63 ;  /* 0x000000ffff0d7224 */ /* 0x000fe200078e003f */
[----:B------:R-:W-:Y:S02]  /*28e60*/  MOV R12, R4 ;  /* 0x00000004000c7202 */ /* 0x000fe40000000f00 */
[----:B------:R-:W-:Y:S01]  /*28e70*/  SEL R63, R83, R66, P0 ;  /* 0x00000042533f7207 */ /* 0x000fe20000000000 */
[----:B------:R-:W-:-:S07]  /*28e80*/  IMAD.MOV.U32 R75, RZ, RZ, R14 ;  /* 0x000000ffff4b7224 */ /* 0x000fce00078e000e */
[----:B------:R-:W-:Y:S05]  /*28e90*/  WARPSYNC.COLLECTIVE R15, `(.L_x_714) ;  /* 0x000000000f087348 */ /* 0x000fea0003c00000 */
[----:B------:R0:W1:Y:S02]  /*28ea0*/  SHFL.IDX P6, R14, R13, R12, R11 ;  /* 0x0000000c0d0e7389 */ /* 0x00006400000c000b */
[----:B01----:R-:W-:Y:S01]  /*28eb0*/  ENDCOLLECTIVE ;  /* 0x000000000000791b */ /* 0x003fe20003800000 */
.L_x_714:
[----:B------:R-:W-:Y:S01]  /*28ec0*/  IMAD.MOV.U32 R13, RZ, RZ, R59 ;  /* 0x000000ffff0d7224 */ /* 0x000fe200078e003b */
[----:B------:R-:W-:Y:S01]  /*28ed0*/  SEL R59, R64, R85, P0 ;  /* 0x00000055403b7207 */ /* 0x000fe20000000000 */
[----:B------:R-:W-:-:S07]  /*28ee0*/  IMAD.MOV.U32 R72, RZ, RZ, R14 ;  /* 0x000000ffff487224 */ /* 0x000fce00078e000e */
[----:B------:R-:W-:Y:S05]  /*28ef0*/  WARPSYNC.COLLECTIVE R15, `(.L_x_715) ;  /* 0x000000000f087348 */ /* 0x000fea0003c00000 */
[----:B------:R0:W1:Y:S02]  /*28f00*/  SHFL.IDX P6, R14, R13, R12, R11 ;  /* 0x0000000c0d0e7389 */ /* 0x00006400000c000b */
[----:B01----:R-:W-:Y:S01]  /*28f10*/  ENDCOLLECTIVE ;  /* 0x000000000000791b */ /* 0x003fe20003800000 */
.L_x_715:
[----:B------:R-:W-:Y:S01]  /*28f20*/  SEL R67, R77, R72, P0 ;  /* 0x000000484d437207 */ /* 0x000fe20000000000 */
[----:B------:R-:W-:Y:S01]  /*28f30*/  IMAD.MOV.U32 R13, RZ, RZ, R73 ;  /* 0x000000ffff0d7224 */ /* 0x000fe200078e0049 */
[----:B------:R-:W-:Y:S01]  /*28f40*/  MOV R12, R8 ;  /* 0x00000008000c7202 */ /* 0x000fe20000000f00 */
[----:B------:R-:W-:-:S07]  /*28f50*/  IMAD.MOV.U32 R74, RZ, RZ, R14 ;  /* 0x000000ffff4a7224 */ /* 0x000fce00078e000e */
[----:B------:R-:W-:Y:S05]  /*28f60*/  WARPSYNC.COLLECTIVE R15, `(.L_x_716) ;  /* 0x000000000f087348 */ /* 0x000fea0003c00000 */
[----:B------:R0:W1:Y:S02]  /*28f70*/  SHFL.IDX P6, R14, R13, R12, R11 ;  /* 0x0000000c0d0e7389 */ /* 0x00006400000c000b */
[----:B01----:R-:W-:Y:S01]  /*28f80*/  ENDCOLLECTIVE ;  /* 0x000000000000791b */ /* 0x003fe20003800000 */
.L_x_716:
[----:B------:R-:W-:Y:S01]  /*28f90*/  SEL R66, R75, R74, P0 ;  /* 0x0000004a4b427207 */ /* 0x000fe20000000000 */
[----:B------:R-:W-:Y:S01]  /*28fa0*/  IMAD.MOV.U32 R13, RZ, RZ, R71 ;  /* 0x000000ffff0d7224 */ /* 0x000fe200078e0047 */
[----:B------:R-:W-:Y:S01]  /*28fb0*/  SEL R71, R72, R77, P0 ;  /* 0x0000004d48477207 */ /* 0x000fe20000000000 */
[----:B------:R-:W-:-:S07]  /*28fc0*/  IMAD.MOV.U32 R76, RZ, RZ, R14 ;  /* 0x000000ffff4c7224 */ /* 0x000fce00078e000e */
[----:B------:R-:W-:Y:S05]  /*28fd0*/  WARPSYNC.COLLECTIVE R15, `(.L_x_717) ;  /* 0x000000000f087348 */ /* 0x000fea0003c00000 */
[----:B------:R0:W1:Y:S02]  /*28fe0*/  SHFL.IDX P6, R14, R13, R12, R11 ;  /* 0x0000000c0d0e7389 */ /* 0x00006400000c000b */
[----:B01----:R-:W-:Y:S01]  /*28ff0*/  ENDCOLLECTIVE ;  /* 0x000000000000791b */ /* 0x003fe20003800000 */
.L_x_717:
[----:B------:R-:W-:Y:S01]  /*29000*/  IMAD.MOV.U32 R13, RZ, RZ, R37 ;  /* 0x000000ffff0d7224 */ /* 0x000fe200078e0025 */
[----:B------:R-:W-:Y:S01]  /*29010*/  MOV R12, R4 ;  /* 0x00000004000c7202 */ /* 0x000fe20000000f00 */
[----:B------:R-:W-:-:S07]  /*29020*/  IMAD.MOV.U32 R78, RZ, RZ, R14 ;  /* 0x000000ffff4e7224 */ /* 0x000fce00078e000e */
[----:B------:R-:W-:Y:S05]  /*29030*/  WARPSYNC.COLLECTIVE R15, `(.L_x_718) ;  /* 0x000000000f087348 */ /* 0x000fea0003c00000 */
[----:B------:R0:W1:Y:S02]  /*29040*/  SHFL.IDX P6, R14, R13, R12, R11 ;  /* 0x0000000c0d0e7389 */ /* 0x00006400000c000b */
[----:B01----:R-:W-:Y:S01]  /*29050*/  ENDCOLLECTIVE ;  /* 0x000000000000791b */ /* 0x003fe20003800000 */
.L_x_718:
[----:B------:R-:W-:Y:S02]  /*29060*/  IMAD.MOV.U32 R13, RZ, RZ, R33 ;  /* 0x000000ffff0d7224 */ /* 0x000fe400078e0021 */
[----:B------:R-:W-:-:S07]  /*29070*/  IMAD.MOV.U32 R37, RZ, RZ, R14 ;  /* 0x000000ffff257224 */ /* 0x000fce00078e000e */
[----:B------:R-:W-:Y:S05]  /*29080*/  WARPSYNC.COLLECTIVE R15, `(.L_x_719) ;  /* 0x000000000f087348 */ /* 0x000fea0003c00000 */
[----:B------:R0:W1:Y:S02]  /*29090*/  SHFL.IDX P6, R14, R13, R12, R11 ;  /* 0x0000000c0d0e7389 */ /* 0x00006400000c000b */
[----:B01----:R-:W-:Y:S01]  /*290a0*/  ENDCOLLECTIVE ;  /* 0x000000000000791b */ /* 0x003fe20003800000 */
.L_x_719:
[----:B------:R-:W-:Y:S02]  /*290b0*/  SEL R73, R76, R37, P0 ;  /* 0x000000254c497207 */ /* 0x000fe40000000000 */
[----:B------:R-:W-:Y:S01]  /*290c0*/  SEL R79, R37, R76, P0 ;  /* 0x0000004c254f7207 */ /* 0x000fe20000000000 */
[----:B------:R-:W-:Y:S01]  /*290d0*/  IMAD.MOV.U32 R13, RZ, RZ, R61 ;  /* 0x000000ffff0d7224 */ /* 0x000fe200078e003d */
[----:B------:R-:W-:Y:S02]  /*290e0*/  MOV R12, R8 ;  /* 0x00000008000c7202 */ /* 0x000fe40000000f00 */
[----:B------:R-:W-:Y:S01]  /*290f0*/  SEL R61, R85, R64, P0 ;  /* 0x00000040553d7207 */ /* 0x000fe20000000000 */
[----:B------:R-:W-:Y:S01]  /*29100*/  IMAD.MOV.U32 R85, RZ, RZ, RZ ;  /* 0x000000ffff557224 */ /* 0x000fe200078e00ff */
[----:B------:R-:W-:Y:S01]  /*29110*/  SEL R64, R70, R81, P0 ;  /* 0x0000005146407207 */ /* 0x000fe20000000000 */
[----:B------:R-:W-:-:S07]  /*29120*/  IMAD.MOV.U32 R33, RZ, RZ, R14 ;  /* 0x000000ffff217224 */ /* 0x000fce00078e000e */
[----:B------:R-:W-:Y:S05]  /*29130*/  WARPSYNC.COLLECTIVE R15, `(.L_x_720) ;  /* 0x000000000f087348 */ /* 0x000fea0003c00000 */
[----:B------:R0:W1:Y:S02]  /*29140*/  SHFL.IDX P6, R14, R13, R12, R11 ;  /* 0x0000000c0d0e7389 */ /* 0x00006400000c000b */
[----:B01----:R-:W-:Y:S01]  /*29150*/  ENDCOLLECTIVE ;  /* 0x000000000000791b */ /* 0x003fe20003800000 */
.L_x_720:
[----:B------:R-:W-:Y:S02]  /*29160*/  SEL R72, R78, R33, P0 ;  /* 0x000000214e487207 */ /* 0x000fe40000000000 */
[----:B------:R-:W-:Y:S01]  /*29170*/  SEL R78, R33, R78, P0 ;  /* 0x0000004e214e7207 */ /* 0x000fe20000000000 */
[----:B------:R-:W-:Y:S02]  /*29180*/  IMAD.MOV.U32 R13, RZ, RZ, R39 ;  /* 0x000000ffff0d7224 */ /* 0x000fe400078e0027 */
[----:B------:R-:W-:-:S07]  /*29190*/  IMAD.MOV.U32 R80, RZ, RZ, R14 ;  /* 0x000000ffff507224 */ /* 0x000fce00078e000e */
[----:B------:R-:W-:Y:S05]  /*291a0*/  WARPSYNC.COLLECTIVE R15, `(.L_x_721) ;  /* 0x000000000f087348 */ /* 0x000fea0003c00000 */
[----:B------:R0:W1:Y:S02]  /*291b0*/  SHFL.IDX P6, R14, R13, R12, R11 ;  /* 0x0000000c0d0e7389 */ /* 0x00006400000c000b */
[----:B01----:R-:W-:Y:S01]  /*291c0*/  ENDCOLLECTIVE ;  /* 0x000000000000791b */ /* 0x003fe20003800000 */
.L_x_721:
[----:B------:R-:W-:Y:S01]  /*291d0*/  IMAD.MOV.U32 R13, RZ, RZ, R35 ;  /* 0x000000ffff0d7224 */ /* 0x000fe200078e0023 */
[----:B------:R-:W-:Y:S01]  /*291e0*/  MOV R12, R4 ;  /* 0x00000004000c7202 */ /* 0x000fe20000000f00 */
[----:B------:R-:W-:-:S07]  /*291f0*/  IMAD.MOV.U32 R39, RZ, RZ, R14 ;  /* 0x000000ffff277224 */ /* 0x000fce00078e000e */
[----:B------:R-:W-:Y:S05]  /*29200*/  WARPSYNC.COLLECTIVE R15, `(.L_x_722) ;  /* 0x000000000f087348 */ /* 0x000fea0003c00000 */
[----:B------:R0:W1:Y:S02]  /*29210*/  SHFL.IDX P6, R14, R13, R12, R11 ;  /* 0x0000000c0d0e7389 */ /* 0x00006400000c000b */
[----:B01----:R-:W-:Y:S01]  /*29220*/  ENDCOLLECTIVE ;  /* 0x000000000000791b */ /* 0x003fe20003800000 */
.L_x_722:
[----:B------:R-:W-:Y:S02]  /*29230*/  IMAD.MOV.U32 R13, RZ, RZ, R31 ;  /* 0x000000ffff0d7224 */ /* 0x000fe400078e001f */
[----:B------:R-:W-:-:S07]  /*29240*/  IMAD.MOV.U32 R35, RZ, RZ, R14 ;  /* 0x000000ffff237224 */ /* 0x000fce00078e000e */
[----:B------:R-:W-:Y:S05]  /*29250*/  WARPSYNC.COLLECTIVE R15, `(.L_x_723) ;  /* 0x000000000f087348 */ /* 0x000fea0003c00000 */
[----:B------:R0:W1:Y:S02]  /*29260*/  SHFL.IDX P6, R14, R13, R12, R11 ;  /* 0x0000000c0d0e7389 */ /* 0x00006400000c000b */
[----:B01----:R-:W-:Y:S01]  /*29270*/  ENDCOLLECTIVE ;  /* 0x000000000000791b */ /* 0x003fe20003800000 */
.L_x_723:
[----:B------:R-:W-:Y:S01]  /*29280*/  SEL R83, R35, R80, P0 ;  /* 0x0000005023537207 */ /* 0x000fe20000000000 */
[----:B------:R-:W-:Y:S01]  /*29290*/  IMAD.MOV.U32 R13, RZ, RZ, R27 ;  /* 0x000000ffff0d7224 */ /* 0x000fe200078e001b */
[----:B------:R-:W-:Y:S01]  /*292a0*/  MOV R12, R8 ;  /* 0x00000008000c7202 */ /* 0x000fe20000000f00 */
[----:B------:R-:W-:-:S07]  /*292b0*/  IMAD.MOV.U32 R82, RZ, RZ, R14 ;  /* 0x000000ffff527224 */ /* 0x000fce00078e000e */
[----:B------:R-:W-:Y:S05]  /*292c0*/  WARPSYNC.COLLECTIVE R15, `(.L_x_724) ;  /* 0x000000000f087348 */ /* 0x000fea0003c00000 */
[----:B------:R0:W1:Y:S02]  /*292d0*/  SHFL.IDX P6, R14, R13, R12, R11 ;  /* 0x0000000c0d0e7389 */ /* 0x00006400000c000b */
[----:B01----:R-:W-:Y:S01]  /*292e0*/  ENDCOLLECTIVE ;  /* 0x000000000000791b */ /* 0x003fe20003800000 */
.L_x_724:
[----:B------:R-:W-:Y:S02]  /*292f0*/  SEL R116, R39, R82, P0 ;  /* 0x0000005227747207 */ /* 0x000fe40000000000 */
[----:B------:R-:W-:Y:S01]  /*29300*/  SEL R82, R82, R39, P0 ;  /* 0x0000002752527207 */ /* 0x000fe20000000000 */
[----:B------:R-:W-:Y:S02]  /*29310*/  IMAD.MOV.U32 R13, RZ, RZ, R29 ;  /* 0x000000ffff0d7224 */ /* 0x000fe400078e001d */
[----:B------:R-:W-:-:S07]  /*29320*/  IMAD.MOV.U32 R27, RZ, RZ, R14 ;  /* 0x000000ffff1b7224 */ /* 0x000fce00078e000e */
[----:B------:R-:W-:Y:S05]  /*29330*/  WARPSYNC.COLLECTIVE R15, `(.L_x_725) ;  /* 0x000000000f087348 */ /* 0x000fea0003c00000 */
[----:B------:R0:W1:Y:S02]  /*29340*/  SHFL.IDX P6, R14, R13, R12, R11 ;  /* 0x0000000c0d0e7389 */ /* 0x00006400000c000b */
[----:B01----:R-:W-:Y:S01]  /*29350*/  ENDCOLLECTIVE ;  /* 0x000000000000791b */ /* 0x003fe20003800000 */
.L_x_725:
[----:B------:R-:W-:Y:S01]  /*29360*/  IMAD.MOV.U32 R13, RZ, RZ, R25 ;  /* 0x000000ffff0d7224 */ /* 0x000fe200078e0019 */
[----:B------:R-:W-:Y:S02]  /*29370*/  MOV R12, R4 ;  /* 0x00000004000c7202 */ /* 0x000fe40000000f00 */
[----:B------:R-:W-:Y:S02]  /*29380*/  SEL R4, R81, R70, P0 ;  /* 0x0000004651047207 */ /* 0x000fe40000000000 */
[----:B------:R-:W-:Y:S02]  /*29390*/  SEL R70, R74, R75, P0 ;  /* 0x0000004b4a467207 */ /* 0x000fe40000000000 */
[----:B------:R-:W-:Y:S01]  /*293a0*/  SEL R81, R80, R35, P0 ;  /* 0x0000002350517207 */ /* 0x000fe20000000000 */
[----:B------:R-:W-:-:S07]  /*293b0*/  IMAD.MOV.U32 R2, RZ, RZ, R14 ;  /* 0x000000ffff027224 */ /* 0x000fce00078e000e */
[----:B------:R-:W-:Y:S05]  /*293c0*/  WARPSYNC.COLLECTIVE R15, `(.L_x_726) ;  /* 0x000000000f087348 */ /* 0x000fea0003c00000 */
[----:B------:R0:W1:Y:S02]  /*293d0*/  SHFL.IDX P6, R14, R13, R12, R11 ;  /* 0x0000000c0d0e7389 */ /* 0x00006400000c000b */
[----:B01----:R-:W-:Y:S01]  /*293e0*/  ENDCOLLECTIVE ;  /* 0x000000000000791b */ /* 0x003fe20003800000 */
.L_x_726:
[----:B------:R-:W-:Y:S02]  /*293f0*/  IMAD.MOV.U32 R13, RZ, RZ, R9 ;  /* 0x000000ffff0d7224 */ /* 0x000fe400078e0009 */
[----:B------:R-:W-:-:S07]  /*29400*/  IMAD.MOV.U32 R8, RZ, RZ, R14 ;  /* 0x000000ffff087224 */ /* 0x000fce00078e000e */
[----:B------:R-:W-:Y:S05]  /*29410*/  WARPSYNC.COLLECTIVE R15, `(.L_x_727) ;  /* 0x000000000f087348 */ /* 0x000fea0003c00000 */
[----:B------:R0:W1:Y:S02]  /*29420*/  SHFL.IDX P6, R14, R13, R12, R11 ;  /* 0x0000000c0d0e7389 */ /* 0x00006400000c000b */
[----:B01----:R-:W-:Y:S01]  /*29430*/  ENDCOLLECTIVE ;  /* 0x000000000000791b */ /* 0x003fe20003800000 */
.L_x_727:
[----:B------:R-:W-:Y:S05]  /*29440*/  BRA `(.L_x_728) ;  /* 0xffffff3800a87947 */ /* 0x000fea000383ffff */
.L_x_488:
[----:B------:R-:W-:Y:S01]  /*29450*/  IMAD.MOV.U32 R13, RZ, RZ, R3 ;  /* 0x000000ffff0d7224 */ /* 0x000fe200078e0003 */
[----:B------:R-:W-:Y:S01]  /*29460*/  MOV R12, RZ ;  /* 0x000000ff000c7202 */ /* 0x000fe20000000f00 */
[----:B------:R-:W-:Y:S02]  /*29470*/  IMAD.MOV.U32 R11, RZ, RZ, 0x181f ;  /* 0x0000181fff0b7424 */ /* 0x000fe400078e00ff */
[----:B------:R-:W-:-:S07]  /*29480*/  IMAD.MOV.U32 R15, RZ, RZ, -0x1 ;  /* 0xffffffffff0f7424 */ /* 0x000fce00078e00ff */
[----:B-----5:R-:W-:Y:S05]  /*29490*/  WARPSYNC.COLLECTIVE R15, `(.L_x_729) ;  /* 0x000000000f087348 */ /* 0x020fea0003c00000 */
[----:B------:R0:W1:Y:S02]  /*294a0*/  SHFL.IDX P6, R14, R13, R12, R11 ;  /* 0x0000000c0d0e7389 */ /* 0x00006400000c000b */
[----:B01---5:R-:W-:Y:S01]  /*294b0*/  ENDCOLLECTIVE ;  /* 0x000000000000791b */ /* 0x023fe20003800000 */
.L_x_729:
[----:B------:R-:W-:Y:S02]  /*294c0*/  IMAD.MOV.U32 R13, RZ, RZ, R2 ;  /* 0x000000ffff0d7224 */ /* 0x000fe400078e0002 */
[----:B------:R-:W-:-:S07]  /*294d0*/  IMAD.MOV.U32 R0, RZ, RZ, R14 ;  /* 0x000000ffff007224 */ /* 0x000fce00078e000e */
[----:B------:R-:W-:Y:S05]  /*294e0*/  WARPSYNC.COLLECTIVE R15, `(.L_x_730) ;  /* 0x000000000f087348 */ /* 0x000fea0003c00000 */
[----:B------:R0:W1:Y:S02]  /*294f0*/  SHFL.IDX P6, R14, R13, R12, R11 ;  /* 0x0000000c0d0e7389 */ /* 0x00006400000c000b */
[----:B01----:R-:W-:Y:S01]  /*29500*/  ENDCOLLECTIVE ;  /* 0x000000000000791b */ /* 0x003fe20003800000 */
.L_x_730:
[----:B------:R-:W-:Y:S05]  /*29510*/  BRA `(.L_x_731) ;  /* 0xffffff4800647947 */ /* 0x000fea000383ffff */
.L_x_491:
[----:B------:R-:W-:Y:S01]  /*29520*/  BSSY B1, `(.L_x_732) ;  /* 0x0000008000017945 */ /* 0x000fe20003800000 */
[----:B------:R-:W-:Y:S01]  /*29530*/  MOV R13, R3 ;  /* 0x00000003000d7202 */ /* 0x000fe20000000f00 */
[----:B------:R-:W-:Y:S02]  /*29540*/  IMAD.MOV.U32 R12, RZ, RZ, 0x1 ;  /* 0x00000001ff0c7424 */ /* 0x000fe400078e00ff */
[----:B------:R-:W-:Y:S02]  /*29550*/  IMAD.MOV.U32 R11, RZ, RZ, 0x181f ;  /* 0x0000181fff0b7424 */ /* 0x000fe400078e00ff */
[----:B---3--:R-:W-:-:S07]  /*29560*/  IMAD.MOV.U32 R15, RZ, RZ, -0x1 ;  /* 0xffffffffff0f7424 */ /* 0x008fce00078e00ff */
[----:B012--5:R-:W-:Y:S05]  /*29570*/  WARPSYNC.COLLECTIVE R15, `(.L_x_733) ;  /* 0x000000000f087348 */ /* 0x027fea0003c00000 */
[----:B--2---:R2:W3:Y:S02]  /*29580*/  SHFL.IDX P6, R14, R13, R12, R11 ;  /* 0x0000000c0d0e7389 */ /* 0x0044e400000c000b */
[----:B0123-5:R-:W-:Y:S01]  /*29590*/  ENDCOLLECTIVE ;  /* 0x000000000000791b */ /* 0x02ffe20003800000 */
.L_x_733:
[----:B------:R-:W-:Y:S05]  /*295a0*/  BSYNC B1 ;  /* 0x0000000000017941 */ /* 0x000fea0003800000 */
.L_x_732:
[----:B------:R-:W-:Y:S01]  /*295b0*/  MOV R13, R2 ;  /* 0x00000002000d7202 */ /* 0x000fe20000000f00 */
[----:B------:R-:W-:Y:S02]  /*295c0*/  IMAD.MOV.U32 R12, RZ, RZ, 0x1 ;  /* 0x00000001ff0c7424 */ /* 0x000fe400078e00ff */
[----:B------:R-:W-:Y:S02]  /*295d0*/  IMAD.MOV.U32 R11, RZ, RZ, 0x181f ;  /* 0x0000181fff0b7424 */ /* 0x000fe400078e00ff */
[----:B------:R-:W-:Y:S02]  /*295e0*/  IMAD.MOV.U32 R15, RZ, RZ, -0x1 ;  /* 0xffffffffff0f7424 */ /* 0x000fe400078e00ff */
[----:B------:R-:W-:-:S07]  /*295f0*/  IMAD.MOV.U32 R0, RZ, RZ, R14 ;  /* 0x000000ffff007224 */ /* 0x000fce00078e000e */
[----:B------:R-:W-:Y:S05]  /*29600*/  WARPSYNC.COLLECTIVE R15, `(.L_x_734) ;  /* 0x000000000f087348 */ /* 0x000fea0003c00000 */
[----:B------:R0:W1:Y:S02]  /*29610*/  SHFL.IDX P6, R14, R13, R12, R11 ;  /* 0x0000000c0d0e7389 */ /* 0x00006400000c000b */
[----:B01----:R-:W-:Y:S01]  /*29620*/  ENDCOLLECTIVE ;  /* 0x000000000000791b */ /* 0x003fe20003800000 */
.L_x_734:
[----:B------:R-:W-:Y:S05]  /*29630*/  BRA `(.L_x_735) ;  /* 0xffffff4800707947 */ /* 0x000fea000383ffff */
.L_x_494:
[----:B------:R-:W-:Y:S01]  /*29640*/  BSSY B1, `(.L_x_736) ;  /* 0x0000008000017945 */ /* 0x000fe20003800000 */
[----:B------:R-:W-:Y:S01]  /*29650*/  IMAD.MOV.U32 R13, RZ, RZ, R3 ;  /* 0x000000ffff0d7224 */ /* 0x000fe200078e0003 */
[----:B------:R-:W-:Y:S01]  /*29660*/  MOV R12, 0x2 ;  /* 0x00000002000c7802 */ /* 0x000fe20000000f00 */
[----:B------:R-:W-:Y:S02]  /*29670*/  IMAD.MOV.U32 R11, RZ, RZ, 0x181f ;  /* 0x0000181fff0b7424 */ /* 0x000fe400078e00ff */
[----:B---3--:R-:W-:-:S07]  /*29680*/  IMAD.MOV.U32 R15, RZ, RZ, -0x1 ;  /* 0xffffffffff0f7424 */ /* 0x008fce00078e00ff */
[----:B012-45:R-:W-:Y:S05]  /*29690*/  WARPSYNC.COLLECTIVE R15, `(.L_x_737) ;  /* 0x000000000f087348 */ /* 0x037fea0003c00000 */
[----:B--2---:R2:W3:Y:S02]  /*296a0*/  SHFL.IDX P6, R14, R13, R12, R11 ;  /* 0x0000000c0d0e7389 */ /* 0x0044e400000c000b */
[----:B012345:R-:W-:Y:S01]  /*296b0*/  ENDCOLLECTIVE ;  /* 0x000000000000791b */ /* 0x03ffe20003800000 */
.L_x_737:
[----:B------:R-:W-:Y:S05]  /*296c0*/  BSYNC B1 ;  /* 0x0000000000017941 */ /* 0x000fea0003800000 */
.L_x_736:
[----:B------:R-:W-:Y:S01]  /*296d0*/  IMAD.MOV.U32 R13, RZ, RZ, R2 ;  /* 0x000000ffff0d7224 */ /* 0x000fe200078e0002 */
[----:B------:R-:W-:Y:S01]  /*296e0*/  MOV R12, 0x2 ;  /* 0x00000002000c7802 */ /* 0x000fe20000000f00 */
[----:B------:R-:W-:Y:S02]  /*296f0*/  IMAD.MOV.U32 R11, RZ, RZ, 0x181f ;  /* 0x0000181fff0b7424 */ /* 0x000fe400078e00ff */
[----:B------:R-:W-:Y:S02]  /*29700*/  IMAD.MOV.U32 R15, RZ, RZ, -0x1 ;  /* 0xffffffffff0f7424 */ /* 0x000fe400078e00ff */
[----:B------:R-:W-:-:S07]  /*29710*/  IMAD.MOV.U32 R0, RZ, RZ, R14 ;  /* 0x000000ffff007224 */ /* 0x000fce00078e000e */
[----:B------:R-:W-:Y:S05]  /*29720*/  WARPSYNC.COLLECTIVE R15, `(.L_x_738) ;  /* 0x000000000f087348 */ /* 0x000fea0003c00000 */
[----:B------:R0:W1:Y:S02]  /*29730*/  SHFL.IDX P6, R14, R13, R12, R11 ;  /* 0x0000000c0d0e7389 */ /* 0x00006400000c000b */
[----:B01----:R-:W-:Y:S01]  /*29740*/  ENDCOLLECTIVE ;  /* 0x000000000000791b */ /* 0x003fe20003800000 */
.L_x_738:
[----:B------:R-:W-:Y:S05]  /*29750*/  BRA `(.L_x_739) ;  /* 0xffffff48007c7947 */ /* 0x000fea000383ffff */
.L_x_497:
        /* <DEDUP_REMOVED lines=8> */
.L_x_741:
[----:B------:R-:W-:Y:S05]  /*297e0*/  BSYNC B1 ;  /* 0x0000000000017941 */ /* 0x000fea0003800000 */
.L_x_740:
        /* <DEDUP_REMOVED lines=8> */
.L_x_742:
[----:B------:R-:W-:Y:S05]  /*29870*/  BRA `(.L_x_743) ;  /* 0xffffff4800887947 */ /* 0x000fea000383ffff */
.L_x_499:
[----:B------:R-:W-:Y:S01]  /*29880*/  IMAD.MOV.U32 R13, RZ, RZ, R8 ;  /* 0x000000ffff0d7224 */ /* 0x000fe200078e0008 */
[----:B------:R-:W-:Y:S01]  /*29890*/  MOV R15, 0xffffffff ;  /* 0xffffffff000f7802 */ /* 0x000fe20000000f00 */
[----:B------:R-:W-:Y:S02]  /*298a0*/  IMAD.MOV.U32 R12, RZ, RZ, RZ ;  /* 0x000000ffff0c7224 */ /* 0x000fe400078e00ff */
[----:B------:R-:W-:-:S07]  /*298b0*/  IMAD.MOV.U32 R11, RZ, RZ, 0x1c1f ;  /* 0x00001c1fff0b7424 */ /* 0x000fce00078e00ff */
[----:B------:R-:W-:Y:S05]  /*298c0*/  WARPSYNC.COLLECTIVE R15, `(.L_x_744) ;  /* 0x000000000f087348 */ /* 0x000fea0003c00000 */
[----:B------:R0:W1:Y:S02]  /*298d0*/  SHFL.IDX P6, R14, R13, R12, R11 ;  /* 0x0000000c0d0e7389 */ /* 0x00006400000c000b */
[----:B01----:R-:W-:Y:S01]  /*298e0*/  ENDCOLLECTIVE ;  /* 0x000000000000791b */ /* 0x003fe20003800000 */
.L_x_744:
[----:B------:R-:W-:Y:S02]  /*298f0*/  IMAD.MOV.U32 R13, RZ, RZ, R2 ;  /* 0x000000ffff0d7224 */ /* 0x000fe400078e0002 */
[----:B------:R-:W-:-:S07]  /*29900*/  IMAD.MOV.U32 R9, RZ, RZ, R14 ;  /* 0x000000ffff097224 */ /* 0x000fce00078e000e */
[----:B------:R-:W-:Y:S05]  /*29910*/  WARPSYNC.COLLECTIVE R15, `(.L_x_745) ;  /* 0x000000000f087348 */ /* 0x000fea0003c00000 */
[----:B------:R0:W1:Y:S02]  /*29920*/  SHFL.IDX P6, R14, R13, R12, R11 ;  /* 0x0000000c0d0e7389 */ /* 0x00006400000c000b */
[----:B01----:R-:W-:Y:S01]  /*29930*/  ENDCOLLECTIVE ;  /* 0x000000000000791b */ /* 0x003fe20003800000 */
.L_x_745:
[----:B------:R-:W-:Y:S05]  /*29940*/  BRA `(.L_x_746) ;  /* 0xffffff4c00cc7947 */ /* 0x000fea000383ffff */
.L_x_502:
[----:B------:R-:W-:Y:S01]  /*29950*/  BSSY B1, `(.L_x_747) ;  /* 0x0000008000017945 */ /* 0x000fe20003800000 */
[----:B---3--:R-:W-:Y:S01]  /*29960*/  IMAD.MOV.U32 R13, RZ, RZ, R8 ;  /* 0x000000ffff0d7224 */ /* 0x008fe200078e0008 */
[----:B------:R-:W-:Y:S01]  /*29970*/  MOV R11, 0x1c1f ;  /* 0x00001c1f000b7802 */ /* 0x000fe20000000f00 */
[----:B------:R-:W-:Y:S02]  /*29980*/  IMAD.MOV.U32 R12, RZ, RZ, 0x1 ;  /* 0x00000001ff0c7424 */ /* 0x000fe400078e00ff */
[----:B------:R-:W-:-:S07]  /*29990*/  IMAD.MOV.U32 R15, RZ, RZ, -0x1 ;  /* 0xffffffffff0f7424 */ /* 0x000fce00078e00ff */
[----:B012---:R-:W-:Y:S05]  /*299a0*/  WARPSYNC.COLLECTIVE R15, `(.L_x_748) ;  /* 0x000000000f087348 */ /* 0x007fea0003c00000 */
[----:B--2---:R2:W3:Y:S02]  /*299b0*/  SHFL.IDX P6, R14, R13, R12, R11 ;  /* 0x0000000c0d0e7389 */ /* 0x0044e400000c000b */
[----:B0123--:R-:W-:Y:S01]  /*299c0*/  ENDCOLLECTIVE ;  /* 0x000000000000791b */ /* 0x00ffe20003800000 */
.L_x_748:
[----:B------:R-:W-:Y:S05]  /*299d0*/  BSYNC B1 ;  /* 0x0000000000017941 */ /* 0x000fea0003800000 */
.L_x_747:
        /* <DEDUP_REMOVED lines=8> */
.L_x_749:
[----:B------:R-:W-:Y:S05]  /*29a60*/  BRA `(.L_x_750) ;  /* 0xffffff5000d47947 */ /* 0x000fea000383ffff */
.L_x_506:
[----:B------:R-:W-:Y:S01]  /*29a70*/  IMAD.MOV.U32 R13, RZ, RZ, R3 ;  /* 0x000000ffff0d7224 */ /* 0x000fe200078e0003 */
[----:B------:R-:W-:Y:S01]  /*29a80*/  MOV R15, 0xffffffff ;  /* 0xffffffff000f7802 */ /* 0x000fe20000000f00 */
[----:B------:R-:W-:Y:S02]  /*29a90*/  IMAD.MOV.U32 R12, RZ, RZ, RZ ;  /* 0x000000ffff0c7224 */ /* 0x000fe400078e00ff */
[----:B------:R-:W-:-:S07]  /*29aa0*/  IMAD.MOV.U32 R11, RZ, RZ, 0x181f ;  /* 0x0000181fff0b7424 */ /* 0x000fce00078e00ff */
[----:B-1----:R-:W-:Y:S05]  /*29ab0*/  WARPSYNC.COLLECTIVE R15, `(.L_x_751) ;  /* 0x000000000f087348 */ /* 0x002fea0003c00000 */
[----:B------:R0:W2:Y:S02]  /*29ac0*/  SHFL.IDX P6, R14, R13, R12, R11 ;  /* 0x0000000c0d0e7389 */ /* 0x0000a400000c000b */
[----:B012---:R-:W-:Y:S01]  /*29ad0*/  ENDCOLLECTIVE ;  /* 0x000000000000791b */ /* 0x007fe20003800000 */
.L_x_751:
[----:B------:R-:W-:Y:S02]  /*29ae0*/  IMAD.MOV.U32 R13, RZ, RZ, R2 ;  /* 0x000000ffff0d7224 */ /* 0x000fe400078e0002 */
[----:B------:R-:W-:-:S07]  /*29af0*/  IMAD.MOV.U32 R0, RZ, RZ, R14 ;  /* 0x000000ffff007224 */ /* 0x000fce00078e000e */
[----:B------:R-:W-:Y:S05]  /*29b00*/  WARPSYNC.COLLECTIVE R15, `(.L_x_752) ;  /* 0x000000000f087348 */ /* 0x000fea0003c00000 */
[----:B------:R0:W1:Y:S02]  /*29b10*/  SHFL.IDX P6, R14, R13, R12, R11 ;  /* 0x0000000c0d0e7389 */ /* 0x00006400000c000b */
[----:B01----:R-:W-:Y:S01]  /*29b20*/  ENDCOLLECTIVE ;  /* 0x000000000000791b */ /* 0x003fe20003800000 */
.L_x_752:
[----:B------:R-:W-:Y:S05]  /*29b30*/  BRA `(.L_x_753) ;  /* 0xffffff6000007947 */ /* 0x000fea000383ffff */
.L_x_509:
[----:B------:R-:W-:Y:S01]  /*29b40*/  BSSY B1, `(.L_x_754) ;  /* 0x0000008000017945 */ /* 0x000fe20003800000 */
[----:B------:R-:W-:Y:S01]  /*29b50*/  IMAD.MOV.U32 R13, RZ, RZ, R3 ;  /* 0x000000ffff0d7224 */ /* 0x000fe200078e0003 */
[----:B------:R-:W-:Y:S01]  /*29b60*/  MOV R11, 0x181f ;  /* 0x0000181f000b7802 */ /* 0x000fe20000000f00 */
[----:B------:R-:W-:Y:S02]  /*29b70*/  IMAD.MOV.U32 R12, RZ, RZ, 0x1 ;  /* 0x00000001ff0c7424 */ /* 0x000fe400078e00ff */
[----:B----4-:R-:W-:-:S07]  /*29b80*/  IMAD.MOV.U32 R15, RZ, RZ, -0x1 ;  /* 0xffffffffff0f7424 */ /* 0x010fce00078e00ff */
[----:B0123--:R-:W-:Y:S05]  /*29b90*/  WARPSYNC.COLLECTIVE R15, `(.L_x_755) ;  /* 0x000000000f087348 */ /* 0x00ffea0003c00000 */
[----:B---3--:R3:W4:Y:S02]  /*29ba0*/  SHFL.IDX P6, R14, R13, R12, R11 ;  /* 0x0000000c0d0e7389 */ /* 0x00872400000c000b */
[----:B01234-:R-:W-:Y:S01]  /*29bb0*/  ENDCOLLECTIVE ;  /* 0x000000000000791b */ /* 0x01ffe20003800000 */
.L_x_755:
[----:B------:R-:W-:Y:S05]  /*29bc0*/  BSYNC B1 ;  /* 0x0000000000017941 */ /* 0x000fea0003800000 */
.L_x_754:
        /* <DEDUP_REMOVED lines=8> */
.L_x_756:
[----:B------:R-:W-:Y:S05]  /*29c50*/  BRA `(.L_x_757) ;  /* 0xffffff6000147947 */ /* 0x000fea000383ffff */
.L_x_512:
[----:B------:R-:W-:Y:S01]  /*29c60*/  BSSY B1, `(.L_x_758) ;  /* 0x0000008000017945 */ /* 0x000fe20003800000 */
[----:B------:R-:W-:Y:S01]  /*29c70*/  IMAD.MOV.U32 R13, RZ, RZ, R3 ;  /* 0x000000ffff0d7224 */ /* 0x000fe200078e0003 */
[----:B----4-:R-:W-:Y:S01]  /*29c80*/  MOV R15, 0xffffffff ;  /* 0xffffffff000f7802 */ /* 0x010fe20000000f00 */
[----:B------:R-:W-:Y:S02]  /*29c90*/  IMAD.MOV.U32 R12, RZ, RZ, 0x2 ;  /* 0x00000002ff0c7424 */ /* 0x000fe400078e00ff */
[----:B------:R-:W-:-:S07]  /*29ca0*/  IMAD.MOV.U32 R11, RZ, RZ, 0x181f ;  /* 0x0000181fff0b7424 */ /* 0x000fce00078e00ff */
[----:B0123--:R-:W-:Y:S05]  /*29cb0*/  WARPSYNC.COLLECTIVE R15, `(.L_x_759) ;  /* 0x000000000f087348 */ /* 0x00ffea0003c00000 */
[----:B---3--:R3:W4:Y:S02]  /*29cc0*/  SHFL.IDX P6, R14, R13, R12, R11 ;  /* 0x0000000c0d0e7389 */ /* 0x00872400000c000b */
[----:B01234-:R-:W-:Y:S01]  /*29cd0*/  ENDCOLLECTIVE ;  /* 0x000000000000791b */ /* 0x01ffe20003800000 */
.L_x_759:
[----:B------:R-:W-:Y:S05]  /*29ce0*/  BSYNC B1 ;  /* 0x0000000000017941 */ /* 0x000fea0003800000 */
.L_x_758:
[----:B------:R-:W-:Y:S01]  /*29cf0*/  IMAD.MOV.U32 R13, RZ, RZ, R2 ;  /* 0x000000ffff0d7224 */ /* 0x000fe200078e0002 */
[----:B------:R-:W-:Y:S01]  /*29d00*/  MOV R15, 0xffffffff ;  /* 0xffffffff000f7802 */ /* 0x000fe20000000f00 */
[----:B------:R-:W-:Y:S02]  /*29d10*/  IMAD.MOV.U32 R12, RZ, RZ, 0x2 ;  /* 0x00000002ff0c7424 */ /* 0x000fe400078e00ff */
[----:B------:R-:W-:Y:S02]  /*29d20*/  IMAD.MOV.U32 R11, RZ, RZ, 0x181f ;  /* 0x0000181fff0b7424 */ /* 0x000fe400078e00ff */
[----:B------:R-:W-:-:S07]  /*29d30*/  IMAD.MOV.U32 R0, RZ, RZ, R14 ;  /* 0x000000ffff007224 */ /* 0x000fce00078e000e */
[----:B------:R-:W-:Y:S05]  /*29d40*/  WARPSYNC.COLLECTIVE R15, `(.L_x_760) ;  /* 0x000000000f087348 */ /* 0x000fea0003c00000 */
[----:B------:R0:W1:Y:S02]  /*29d50*/  SHFL.IDX P6, R14, R13, R12, R11 ;  /* 0x0000000c0d0e7389 */ /* 0x00006400000c000b */
[----:B01----:R-:W-:Y:S01]  /*29d60*/  ENDCOLLECTIVE ;  /* 0x000000000000791b */ /* 0x003fe20003800000 */
.L_x_760:
[----:B------:R-:W-:Y:S05]  /*29d70*/  BRA `(.L_x_761) ;  /* 0xffffff6000247947 */ /* 0x000fea000383ffff */
.L_x_515:
[----:B------:R-:W-:Y:S01]  /*29d80*/  BSSY B1, `(.L_x_762) ;  /* 0x0000008000017945 */ /* 0x000fe20003800000 */
[----:B------:R-:W-:Y:S02]  /*29d90*/  IMAD.MOV.U32 R13, RZ, RZ, R3 ;  /* 0x000000ffff0d7224 */ /* 0x000fe400078e0003 */
[----:B------:R-:W-:Y:S02]  /*29da0*/  IMAD.MOV.U32 R12, RZ, RZ, 0x3 ;  /* 0x00000003ff0c7424 */ /* 0x000fe400078e00ff */
[----:B------:R-:W-:Y:S02]  /*29db0*/  IMAD.MOV.U32 R11, RZ, RZ, 0x181f ;  /* 0x0000181fff0b7424 */ /* 0x000fe400078e00ff */
[----:B0-----:R-:W-:-:S07]  /*29dc0*/  IMAD.MOV.U32 R15, RZ, RZ, -0x1 ;  /* 0xffffffffff0f7424 */ /* 0x001fce00078e00ff */
[----:B-1234-:R-:W-:Y:S05]  /*29dd0*/  WARPSYNC.COLLECTIVE R15, `(.L_x_763) ;  /* 0x000000000f087348 */ /* 0x01efea0003c00000 */
[----:B----4-:R0:W4:Y:S02]  /*29de0*/  SHFL.IDX P6, R14, R13, R12, R11 ;  /* 0x0000000c0d0e7389 */ /* 0x01012400000c000b */
[----:B01234-:R-:W-:Y:S01]  /*29df0*/  ENDCOLLECTIVE ;  /* 0x000000000000791b */ /* 0x01ffe20003800000 */
.L_x_763:
[----:B------:R-:W-:Y:S05]  /*29e00*/  BSYNC B1 ;  /* 0x0000000000017941 */ /* 0x000fea0003800000 */
.L_x_762:
[----:B------:R-:W-:Y:S01]  /*29e10*/  IMAD.MOV.U32 R13, RZ, RZ, R2 ;  /* 0x000000ffff0d7224 */ /* 0x000fe200078e0002 */
[----:B------:R-:W-:Y:S01]  /*29e20*/  MOV R0, R14 ;  /* 0x0000000e00007202 */ /* 0x000fe20000000f00 */
[----:B------:R-:W-:Y:S02]  /*29e30*/  IMAD.MOV.U32 R12, RZ, RZ, 0x3 ;  /* 0x00000003ff0c7424 */ /* 0x000fe400078e00ff */
[----:B------:R-:W-:Y:S02]  /*29e40*/  IMAD.MOV.U32 R11, RZ, RZ, 0x181f ;  /* 0x0000181fff0b7424 */ /* 0x000fe400078e00ff */
[----:B------:R-:W-:-:S07]  /*29e50*/  IMAD.MOV.U32 R15, RZ, RZ, -0x1 ;  /* 0xffffffffff0f7424 */ /* 0x000fce00078e00ff */
[----:B------:R-:W-:Y:S05]  /*29e60*/  WARPSYNC.COLLECTIVE R15, `(.L_x_764) ;  /* 0x000000000f087348 */ /* 0x000fea0003c00000 */
[----:B------:R0:W1:Y:S02]  /*29e70*/  SHFL.IDX P6, R14, R13, R12, R11 ;  /* 0x0000000c0d0e7389 */ /* 0x00006400000c000b */
[----:B01----:R-:W-:Y:S01]  /*29e80*/  ENDCOLLECTIVE ;  /* 0x000000000000791b */ /* 0x003fe20003800000 */
.L_x_764:
[----:B------:R-:W-:Y:S05]  /*29e90*/  BRA `(.L_x_765) ;  /* 0xffffff6000347947 */ /* 0x000fea000383ffff */
.L_x_532:
[----:B------:R-:W0:Y:S01]  /*29ea0*/  S2R R6, SR_TID.X ;  /* 0x0000000000067919 */ /* 0x000e220000002100 */
[----:B------:R-:W-:Y:S01]  /*29eb0*/  BSSY B1, `(.L_x_766) ;  /* 0x000000a000017945 */ /* 0x000fe20003800000 */
[----:B------:R-:W-:Y:S02]  /*29ec0*/  IMAD.MOV.U32 R12, RZ, RZ, RZ ;  /* 0x000000ffff0c7224 */ /* 0x000fe400078e00ff */
[----:B------:R-:W-:Y:S02]  /*29ed0*/  IMAD.MOV.U32 R11, RZ, RZ, 0x1f ;  /* 0x0000001fff0b7424 */ /* 0x000fe400078e00ff */
[----:B------:R-:W-:Y:S01]  /*29ee0*/  IMAD.MOV.U32 R15, RZ, RZ, -0x1 ;  /* 0xffffffffff0f7424 */ /* 0x000fe200078e00ff */
[----:B0-----:R-:W-:-:S04]  /*29ef0*/  SHF.R.U32.HI R6, RZ, 0x5, R6 ;  /* 0x00000005ff067819 */ /* 0x001fc80000011606 */
[----:B------:R-:W-:-:S04]  /*29f00*/  LOP3.LUT R6, R6, 0x3, RZ, 0xc0, !PT ;  /* 0x0000000306067812 */ /* 0x000fc800078ec0ff */
[----:B------:R-:W-:-:S07]  /*29f10*/  MOV R13, R6 ;  /* 0x00000006000d7202 */ /* 0x000fce0000000f00 */
[----:B------:R-:W-:Y:S05]  /*29f20*/  WARPSYNC.COLLECTIVE R15, `(.L_x_767) ;  /* 0x000000000f087348 */ /* 0x000fea0003c00000 */
[----:B------:R0:W1:Y:S02]  /*29f30*/  SHFL.IDX P6, R14, R13, R12, R11 ;  /* 0x0000000c0d0e7389 */ /* 0x00006400000c000b */
[----:B01----:R-:W-:Y:S01]  /*29f40*/  ENDCOLLECTIVE ;  /* 0x000000000000791b */ /* 0x003fe20003800000 */
.L_x_767:
[----:B------:R-:W-:Y:S05]  /*29f50*/  BSYNC B1 ;  /* 0x0000000000017941 */ /* 0x000fea0003800000 */
.L_x_766:
[----:B------:R-:W-:Y:S05]  /*29f60*/  BRA `(.L_x_768) ;  /* 0xffffff7800b07947 */ /* 0x000fea000383ffff */
.L_x_534:
[----:B------:R-:W-:Y:S01]  /*29f70*/  BSSY B1, `(.L_x_769) ;  /* 0x0000006000017945 */ /* 0x000fe20003800000 */
[----:B------:R-:W-:-:S07]  /*29f80*/  IMAD.MOV.U32 R15, RZ, RZ, -0x1 ;  /* 0xffffffffff0f7424 */ /* 0x000fce00078e00ff */
[----:B0-----:R-:W-:Y:S05]  /*29f90*/  WARPSYNC.COLLECTIVE R15, `(.L_x_770) ;  /* 0x000000000f0c7348 */ /* 0x001fea0003c00000 */
[----:B------:R-:W-:Y:S02]  /*29fa0*/  ELECT P6, UR62, PT ;  /* 0x00000000003e782f */ /* 0x000fe400038c0000 */
[----:B------:R-:W-:Y:S01]  /*29fb0*/  MOV R14, UR62 ;  /* 0x0000003e000e7c02 */ /* 0x000fe20008000f00 */
[----:B0-----:R-:W-:Y:S10]  /*29fc0*/  ENDCOLLECTIVE ;  /* 0x000000000000791b */ /* 0x001ff40003800000 */
.L_x_770:
[----:B------:R-:W-:Y:S05]  /*29fd0*/  BSYNC B1 ;  /* 0x0000000000017941 */ /* 0x000fea0003800000 */
.L_x_769:
[----:B------:R-:W-:Y:S05]  /*29fe0*/  BRA `(.L_x_533) ;  /* 0xffffff7800a87947 */ /* 0x000fea000383ffff */
.L_x_536:
[----:B0-----:R0:W1:Y:S02]  /*29ff0*/  SYNCS.PHASECHK.TRANS64.TRYWAIT P0, [R18+URZ+0x2e820], R4 ;  /* 0x02e82004120075a7 */ /* 0x001064000800017f */
[----:B-1----:R-:W-:Y:S05]  /*2a000*/  @!P0 NANOSLEEP.SYNCS 0x989680 ;  /* 0x009896800000895d */ /* 0x002fea0003900000 */
[----:B------:R-:W1:Y:S02]  /*2a010*/  @!P0 SYNCS.PHASECHK.TRANS64 P0, [R18+URZ+0x2e820], R4 ;  /* 0x02e82004120085a7 */ /* 0x000e64000800007f */
[----:B-1----:R-:W-:Y:S05]  /*2a020*/  @!P0 BRA `(.L_x_536) ;  /* 0xfffffffc00f08947 */ /* 0x002fea000383ffff */
[----:B------:R-:W-:Y:S05]  /*2a030*/  BRA `(.L_x_771) ;  /* 0xffffff7800b87947 */ /* 0x000fea000383ffff */
.L_x_540:
[----:B-1----:R1:W2:Y:S02]  /*2a040*/  SYNCS.PHASECHK.TRANS64.TRYWAIT P0, [R7+URZ+0x2e8a0], R9 ;  /* 0x02e8a009070075a7 */ /* 0x0022a4000800017f */
[----:B--2---:R-:W-:Y:S05]  /*2a050*/  @!P0 NANOSLEEP.SYNCS 0x989680 ;  /* 0x009896800000895d */ /* 0x004fea0003900000 */
[----:B------:R-:W2:Y:S02]  /*2a060*/  @!P0 SYNCS.PHASECHK.TRANS64 P0, [R7+URZ+0x2e8a0], R9 ;  /* 0x02e8a009070085a7 */ /* 0x000ea4000800007f */
[----:B--2---:R-:W-:Y:S05]  /*2a070*/  @!P0 BRA `(.L_x_540) ;  /* 0xfffffffc00f08947 */ /* 0x004fea000383ffff */
[----:B------:R-:W-:Y:S05]  /*2a080*/  BRA `(.L_x_772) ;  /* 0xffffff7800d87947 */ /* 0x000fea000383ffff */
.L_x_545:
[----:B0-----:R0:W2:Y:S02]  /*2a090*/  SYNCS.PHASECHK.TRANS64.TRYWAIT P0, [R7+URZ+0x2e8c0], R9 ;  /* 0x02e8c009070075a7 */ /* 0x0010a4000800017f */
[----:B--2---:R-:W-:Y:S05]  /*2a0a0*/  @!P0 NANOSLEEP.SYNCS 0x989680 ;  /* 0x009896800000895d */ /* 0x004fea0003900000 */
[----:B------:R-:W2:Y:S02]  /*2a0b0*/  @!P0 SYNCS.PHASECHK.TRANS64 P0, [R7+URZ+0x2e8c0], R9 ;  /* 0x02e8c009070085a7 */ /* 0x000ea4000800007f */
[----:B--2---:R-:W-:Y:S05]  /*2a0c0*/  @!P0 BRA `(.L_x_545) ;  /* 0xfffffffc00f08947 */ /* 0x004fea000383ffff */
[----:B------:R-:W-:Y:S05]  /*2a0d0*/  BRA `(.L_x_773) ;  /* 0xffffff7c00587947 */ /* 0x000fea000383ffff */
.L_x_552:
[----:B0-----:R0:W1:Y:S02]  /*2a0e0*/  SYNCS.PHASECHK.TRANS64.TRYWAIT P2, [R5+URZ+0x2e8a0], R6 ;  /* 0x02e8a006050075a7 */ /* 0x001064000804017f */
[----:B-1----:R-:W-:Y:S05]  /*2a0f0*/  @!P2 NANOSLEEP.SYNCS 0x989680 ;  /* 0x009896800000a95d */ /* 0x002fea0003900000 */
[----:B------:R-:W1:Y:S02]  /*2a100*/  @!P2 SYNCS.PHASECHK.TRANS64 P2, [R5+URZ+0x2e8a0], R6 ;  /* 0x02e8a0060500a5a7 */ /* 0x000e64000804007f */
[----:B-1----:R-:W-:Y:S05]  /*2a110*/  @!P2 BRA `(.L_x_552) ;  /* 0xfffffffc00f0a947 */ /* 0x002fea000383ffff */
[----:B------:R-:W-:Y:S05]  /*2a120*/  BRA `(.L_x_774) ;  /* 0xffffff80002c7947 */ /* 0x000fea000383ffff */
.L_x_557:
[----:B-1----:R1:W2:Y:S02]  /*2a130*/  SYNCS.PHASECHK.TRANS64.TRYWAIT P2, [R5+URZ+0x2e8c0], R6 ;  /* 0x02e8c006050075a7 */ /* 0x0022a4000804017f */
[----:B--2---:R-:W-:Y:S05]  /*2a140*/  @!P2 NANOSLEEP.SYNCS 0x989680 ;  /* 0x009896800000a95d */ /* 0x004fea0003900000 */
[----:B------:R-:W2:Y:S02]  /*2a150*/  @!P2 SYNCS.PHASECHK.TRANS64 P2, [R5+URZ+0x2e8c0], R6 ;  /* 0x02e8c0060500a5a7 */ /* 0x000ea4000804007f */
[----:B--2---:R-:W-:Y:S05]  /*2a160*/  @!P2 BRA `(.L_x_557) ;  /* 0xfffffffc00f0a947 */ /* 0x004fea000383ffff */
[----:B------:R-:W-:Y:S05]  /*2a170*/  BRA `(.L_x_775) ;  /* 0xffffff8000a87947 */ /* 0x000fea000383ffff */
.L_x_574:
[----:B------:R-:W2:Y:S01]  /*2a180*/  S2R R0, SR_TID.X ;  /* 0x0000000000007919 */ /* 0x000ea20000002100 */
[----:B------:R-:W-:Y:S01]  /*2a190*/  BSSY B0, `(.L_x_776) ;  /* 0x000000a000007945 */ /* 0x000fe20003800000 */
[----:B------:R-:W-:Y:S02]  /*2a1a0*/  IMAD.MOV.U32 R12, RZ, RZ, RZ ;  /* 0x000000ffff0c7224 */ /* 0x000fe400078e00ff */
[----:B------:R-:W-:Y:S02]  /*2a1b0*/  IMAD.MOV.U32 R11, RZ, RZ, 0x1f ;  /* 0x0000001fff0b7424 */ /* 0x000fe400078e00ff */
[----:B------:R-:W-:Y:S01]  /*2a1c0*/  IMAD.MOV.U32 R15, RZ, RZ, -0x1 ;  /* 0xffffffffff0f7424 */ /* 0x000fe200078e00ff */
[----:B--2---:R-:W-:-:S04]  /*2a1d0*/  SHF.R.U32.HI R0, RZ, 0x5, R0 ;  /* 0x00000005ff007819 */ /* 0x004fc80000011600 */
[----:B------:R-:W-:-:S04]  /*2a1e0*/  LOP3.LUT R0, R0, 0x3, RZ, 0xc0, !PT ;  /* 0x0000000300007812 */ /* 0x000fc800078ec0ff */
[----:B------:R-:W-:-:S07]  /*2a1f0*/  MOV R13, R0 ;  /* 0x00000000000d7202 */ /* 0x000fce0000000f00 */
[----:B01----:R-:W-:Y:S05]  /*2a200*/  WARPSYNC.COLLECTIVE R15, `(.L_x_777) ;  /* 0x000000000f087348 */ /* 0x003fea0003c00000 */
[----:B------:R2:W3:Y:S02]  /*2a210*/  SHFL.IDX P6, R14, R13, R12, R11 ;  /* 0x0000000c0d0e7389 */ /* 0x0004e400000c000b */
[----:B0123--:R-:W-:Y:S01]  /*2a220*/  ENDCOLLECTIVE ;  /* 0x000000000000791b */ /* 0x00ffe20003800000 */
.L_x_777:
[----:B------:R-:W-:Y:S05]  /*2a230*/  BSYNC B0 ;  /* 0x0000000000007941 */ /* 0x000fea0003800000 */
.L_x_776:
[----:B------:R-:W-:Y:S05]  /*2a240*/  BRA `(.L_x_778) ;  /* 0xffffff8c00cc7947 */ /* 0x000fea000383ffff */
.L_x_576:
[----:B------:R-:W-:Y:S01]  /*2a250*/  BSSY B0, `(.L_x_779) ;  /* 0x0000006000007945 */ /* 0x000fe20003800000 */
[----:B------:R-:W-:-:S07]  /*2a260*/  IMAD.MOV.U32 R15, RZ, RZ, -0x1 ;  /* 0xffffffffff0f7424 */ /* 0x000fce00078e00ff */
[----:B012---:R-:W-:Y:S05]  /*2a270*/  WARPSYNC.COLLECTIVE R15, `(.L_x_780) ;  /* 0x000000000f0c7348 */ /* 0x007fea0003c00000 */
[----:B------:R-:W-:Y:S02]  /*2a280*/  ELECT P6, UR62, PT ;  /* 0x00000000003e782f */ /* 0x000fe400038c0000 */
[----:B------:R-:W-:Y:S01]  /*2a290*/  MOV R14, UR62 ;  /* 0x0000003e000e7c02 */ /* 0x000fe20008000f00 */
[----:B012---:R-:W-:Y:S10]  /*2a2a0*/  ENDCOLLECTIVE ;  /* 0x000000000000791b */ /* 0x007ff40003800000 */
.L_x_780:
[----:B------:R-:W-:Y:S05]  /*2a2b0*/  BSYNC B0 ;  /* 0x0000000000007941 */ /* 0x000fea0003800000 */
.L_x_779:
[----:B------:R-:W-:Y:S05]  /*2a2c0*/  BRA `(.L_x_781) ;  /* 0xffffff8c00d47947 */ /* 0x000fea000383ffff */
.L_x_578:
[----:B-1----:R1:W2:Y:S02]  /*2a2d0*/  SYNCS.PHASECHK.TRANS64.TRYWAIT P0, [R2+URZ+0x2e880], R4 ;  /* 0x02e88004020075a7 */ /* 0x0022a4000800017f */
[----:B--2---:R-:W-:Y:S05]  /*2a2e0*/  @!P0 NANOSLEEP.SYNCS 0x989680 ;  /* 0x009896800000895d */ /* 0x004fea0003900000 */
[----:B------:R-:W2:Y:S02]  /*2a2f0*/  @!P0 SYNCS.PHASECHK.TRANS64 P0, [R2+URZ+0x2e880], R4 ;  /* 0x02e88004020085a7 */ /* 0x000ea4000800007f */
[----:B--2---:R-:W-:Y:S05]  /*2a300*/  @!P0 BRA `(.L_x_578) ;  /* 0xfffffffc00f08947 */ /* 0x004fea000383ffff */
[----:B------:R-:W-:Y:S05]  /*2a310*/  BRA `(.L_x_782) ;  /* 0xffffff9000407947 */ /* 0x000fea000383ffff */
.L_x_580:
[----:B0-----:R0:W2:Y:S02]  /*2a320*/  SYNCS.PHASECHK.TRANS64.TRYWAIT P0, [R2+URZ+0x2e840], R4 ;  /* 0x02e84004020075a7 */ /* 0x0010a4000800017f */
[----:B--2---:R-:W-:Y:S05]  /*2a330*/  @!P0 NANOSLEEP.SYNCS 0x989680 ;  /* 0x009896800000895d */ /* 0x004fea0003900000 */
[----:B------:R-:W2:Y:S02]  /*2a340*/  @!P0 SYNCS.PHASECHK.TRANS64 P0, [R2+URZ+0x2e840], R4 ;  /* 0x02e84004020085a7 */ /* 0x000ea4000800007f */
[----:B--2---:R-:W-:Y:S05]  /*2a350*/  @!P0 BRA `(.L_x_580) ;  /* 0xfffffffc00f08947 */ /* 0x004fea000383ffff */
[----:B------:R-:W-:Y:S05]  /*2a360*/  BRA `(.L_x_783) ;  /* 0xffffff9000987947 */ /* 0x000fea000383ffff */
.L_x_584:
[----:B------:R-:W2:Y:S01]  /*2a370*/  LDL.LU R11, [R1+0x5c] ;  /* 0x00005c00010b7983 */ /* 0x000ea20000300800 */
[----:B------:R-:W-:Y:S01]  /*2a380*/  MOV R13, R3 ;  /* 0x00000003000d7202 */ /* 0x000fe20000000f00 */
[----:B------:R-:W-:Y:S02]  /*2a390*/  IMAD.MOV.U32 R12, RZ, RZ, RZ ;  /* 0x000000ffff0c7224 */ /* 0x000fe400078e00ff */
[----:B------:R-:W-:Y:S02]  /*2a3a0*/  IMAD.MOV.U32 R15, RZ, RZ, -0x1 ;  /* 0xffffffffff0f7424 */ /* 0x000fe400078e00ff */
[----:B------:R-:W-:-:S04]  /*2a3b0*/  IMAD.IADD R0, R19, 0x1, R5 ;  /* 0x0000000113007824 */ /* 0x000fc800078e0205 */
[----:B------:R-:W-:Y:S02]  /*2a3c0*/  VIADD R5, R0, 0x10 ;  /* 0x0000001000057836 */ /* 0x000fe40000000000 */
[----:B--2---:R-:W-:Y:S02]  /*2a3d0*/  IMAD R2, R11, R8, RZ ;  /* 0x000000080b027224 */ /* 0x004fe400078e02ff */
[----:B------:R-:W-:-:S03]  /*2a3e0*/  IMAD.MOV.U32 R11, RZ, RZ, 0x181f ;  /* 0x0000181fff0b7424 */ /* 0x000fc600078e00ff */
[----:B------:R-:W-:-:S13]  /*2a3f0*/  ISETP.GE.AND P1, PT, R0, R2, PT ;  /* 0x000000020000720c */ /* 0x000fda0003f26270 */
[----:B-----5:R-:W-:Y:S05]  /*2a400*/  WARPSYNC.COLLECTIVE R15, `(.L_x_784) ;  /* 0x000000000f087348 */ /* 0x020fea0003c00000 */
[----:B------:R0:W1:Y:S02]  /*2a410*/  SHFL.IDX P6, R14, R13, R12, R11 ;  /* 0x0000000c0d0e7389 */ /* 0x00006400000c000b */
[----:B01---5:R-:W-:Y:S01]  /*2a420*/  ENDCOLLECTIVE ;  /* 0x000000000000791b */ /* 0x023fe20003800000 */
.L_x_784:
[----:B------:R-:W-:Y:S01]  /*2a430*/  MOV R13, R4 ;  /* 0x00000004000d7202 */ /* 0x000fe20000000f00 */
[----:B------:R-:W-:-:S07]  /*2a440*/  IMAD.MOV.U32 R6, RZ, RZ, R14 ;  /* 0x000000ffff067224 */ /* 0x000fce00078e000e */
[----:B------:R-:W-:Y:S05]  /*2a450*/  WARPSYNC.COLLECTIVE R15, `(.L_x_785) ;  /* 0x000000000f087348 */ /* 0x000fea0003c00000 */
[----:B------:R0:W1:Y:S02]  /*2a460*/  SHFL.IDX P6, R14, R13, R12, R11 ;  /* 0x0000000c0d0e7389 */ /* 0x00006400000c000b */
[----:B01----:R-:W-:Y:S01]  /*2a470*/  ENDCOLLECTIVE ;  /* 0x000000000000791b */ /* 0x003fe20003800000 */
.L_x_785:
[----:B------:R-:W-:Y:S01]  /*2a480*/  MOV R13, R3 ;  /* 0x00000003000d7202 */ /* 0x000fe20000000f00 */
[----:B------:R-:W-:Y:S02]  /*2a490*/  IMAD.MOV.U32 R12, RZ, RZ, 0x1 ;  /* 0x00000001ff0c7424 */ /* 0x000fe400078e00ff */
[----:B------:R-:W-:-:S07]  /*2a4a0*/  IMAD.MOV.U32 R7, RZ, RZ, R14 ;  /* 0x000000ffff077224 */ /* 0x000fce00078e000e */
[----:B------:R-:W-:Y:S05]  /*2a4b0*/  WARPSYNC.COLLECTIVE R15, `(.L_x_786) ;  /* 0x000000000f087348 */ /* 0x000fea0003c00000 */
[----:B------:R0:W1:Y:S02]  /*2a4c0*/  SHFL.IDX P6, R14, R13, R12, R11 ;  /* 0x0000000c0d0e7389 */ /* 0x00006400000c000b */
[----:B01----:R-:W-:Y:S01]  /*2a4d0*/  ENDCOLLECTIVE ;  /* 0x000000000000791b */ /* 0x003fe20003800000 */
.L_x_786:
        /* <DEDUP_REMOVED lines=15> */
.L_x_787:
[----:B------:R-:W-:Y:S01]  /*2a5d0*/  MOV R13, R3 ;  /* 0x00000003000d7202 */ /* 0x000fe20000000f00 */
[----:B------:R-:W-:Y:S02]  /*2a5e0*/  IMAD.MOV.U32 R12, RZ, RZ, 0x2 ;  /* 0x00000002ff0c7424 */ /* 0x000fe400078e00ff */
[----:B------:R-:W-:-:S07]  /*2a5f0*/  IMAD.MOV.U32 R5, RZ, RZ, R14 ;  /* 0x000000ffff057224 */ /* 0x000fce00078e000e */
[----:B------:R-:W-:Y:S05]  /*2a600*/  WARPSYNC.COLLECTIVE R15, `(.L_x_788) ;  /* 0x000000000f087348 */ /* 0x000fea0003c00000 */
[----:B------:R0:W1:Y:S02]  /*2a610*/  SHFL.IDX P6, R14, R13, R12, R11 ;  /* 0x0000000c0d0e7389 */ /* 0x00006400000c000b */
[----:B01----:R-:W-:Y:S01]  /*2a620*/  ENDCOLLECTIVE ;  /* 0x000000000000791b */ /* 0x003fe20003800000 */
.L_x_788:
[----:B------:R-:W-:-:S04]  /*2a630*/  @!P1 IADD3 R5, P2, R10, R5, RZ ;  /* 0x000000050a059210 */ /* 0x000fc80007f5e0ff */
[----:B------:R-:W-:-:S05]  /*2a640*/  @!P1 IADD3.X R6, RZ, R6, RZ, P2, !PT ;  /* 0x00000006ff069210 */ /* 0x000fca00017fe4ff */
[----:B------:R-:W-:Y:S02]  /*2a650*/  @!P1 IMAD.MOV.U32 R7, RZ, RZ, R6 ;  /* 0x000000ffff079224 */ /* 0x000fe400078e0006 */
[----:B------:R-:W-:Y:S02]  /*2a660*/  @!P1 IMAD.MOV.U32 R6, RZ, RZ, R5 ;  /* 0x000000ffff069224 */ /* 0x000fe400078e0005 */
[----:B------:R-:W-:Y:S02]  /*2a670*/  IMAD.MOV.U32 R13, RZ, RZ, R4 ;  /* 0x000000ffff0d7224 */ /* 0x000fe400078e0004 */
[----:B------:R-:W-:Y:S01]  /*2a680*/  VIADD R5, R0, 0x20 ;  /* 0x0000002000057836 */ /* 0x000fe20000000000 */
[----:B------:R-:W-:Y:S01]  /*2a690*/  @!PT LDS RZ, [RZ] ;  /* 0x00000000fffff984 */ /* 0x000fe20000000800 */
[----:B------:R-:W-:Y:S01]  /*2a6a0*/  @!PT LDS RZ, [RZ] ;  /* 0x00000000fffff984 */ /* 0x000fe20000000800 */
[----:B------:R-:W-:Y:S01]  /*2a6b0*/  @!PT LDS RZ, [RZ] ;  /* 0x00000000fffff984 */ /* 0x000fe20000000800 */
[----:B------:R0:W-:Y:S04]  /*2a6c0*/  @!P1 LDGSTS.E.BYPASS.LTC128B.128 [R9+0x1cc00], desc[UR60][R6.64], !P0 ;  /* 0x1cc0000006099fae */ /* 0x0001e8000c101d7c */
[----:B------:R-:W-:Y:S01]  /*2a6d0*/  ISETP.GE.AND P1, PT, R5, R2, PT ;  /* 0x000000020500720c */ /* 0x000fe20003f26270 */
[----:B0-----:R-:W-:-:S12]  /*2a6e0*/  IMAD.MOV.U32 R6, RZ, RZ, R14 ;  /* 0x000000ffff067224 */ /* 0x001fd800078e000e */
[----:B------:R-:W-:Y:S05]  /*2a6f0*/  WARPSYNC.COLLECTIVE R15, `(.L_x_789) ;  /* 0x000000000f087348 */ /* 0x000fea0003c00000 */
[----:B------:R0:W1:Y:S02]  /*2a700*/  SHFL.IDX P6, R14, R13, R12, R11 ;  /* 0x0000000c0d0e7389 */ /* 0x00006400000c000b */
[----:B01----:R-:W-:Y:S01]  /*2a710*/  ENDCOLLECTIVE ;  /* 0x000000000000791b */ /* 0x003fe20003800000 */
.L_x_789:
[----:B------:R-:W-:Y:S02]  /*2a720*/  IMAD.MOV.U32 R13, RZ, RZ, R3 ;  /* 0x000000ffff0d7224 */ /* 0x000fe400078e0003 */
[----:B------:R-:W-:Y:S01]  /*2a730*/  IMAD.MOV.U32 R12, RZ, RZ, 0x3 ;  /* 0x00000003ff0c7424 */ /* 0x000fe200078e00ff */
[----:B------:R-:W-:-:S07]  /*2a740*/  MOV R5, R14 ;  /* 0x0000000e00057202 */ /* 0x000fce0000000f00 */
[----:B------:R-:W-:Y:S05]  /*2a750*/  WARPSYNC.COLLECTIVE R15, `(.L_x_790) ;  /* 0x000000000f087348 */ /* 0x000fea0003c00000 */
[----:B------:R0:W1:Y:S02]  /*2a760*/  SHFL.IDX P6, R14, R13, R12, R11 ;  /* 0x0000000c0d0e7389 */ /* 0x00006400000c000b */
[----:B01----:R-:W-:Y:S01]  /*2a770*/  ENDCOLLECTIVE ;  /* 0x000000000000791b */ /* 0x003fe20003800000 */
.L_x_790:
[----:B------:R-:W-:-:S05]  /*2a780*/  @!P1 IADD3 R5, P2, R10, R5, RZ ;  /* 0x000000050a059210 */ /* 0x000fca0007f5e0ff */
[----:B------:R-:W-:-:S04]  /*2a790*/  @!P1 IMAD.X R6, RZ, RZ, R6, P2 ;  /* 0x000000ffff069224 */ /* 0x000fc800010e0606 */
[----:B------:R-:W-:Y:S02]  /*2a7a0*/  @!P1 IMAD.MOV.U32 R7, RZ, RZ, R6 ;  /* 0x000000ffff079224 */ /* 0x000fe400078e0006 */
[----:B------:R-:W-:Y:S01]  /*2a7b0*/  @!P1 IMAD.MOV.U32 R6, RZ, RZ, R5 ;  /* 0x000000ffff069224 */ /* 0x000fe200078e0005 */
[----:B------:R-:W-:Y:S02]  /*2a7c0*/  MOV R13, R4 ;  /* 0x00000004000d7202 */ /* 0x000fe40000000f00 */
[----:B------:R-:W-:Y:S02]  /*2a7d0*/  IADD3 R5, R0, 0x30, RZ ;  /* 0x0000003000057810 */ /* 0x000fe40007ffe0ff */
[----:B------:R-:W-:Y:S01]  /*2a7e0*/  @!PT LDS RZ, [RZ] ;  /* 0x00000000fffff984 */ /* 0x000fe20000000800 */
[----:B------:R-:W-:Y:S01]  /*2a7f0*/  @!PT LDS RZ, [RZ] ;  /* 0x00000000fffff984 */ /* 0x000fe20000000800 */
[----:B------:R-:W-:Y:S01]  /*2a800*/  @!PT LDS RZ, [RZ] ;  /* 0x00000000fffff984 */ /* 0x000fe20000000800 */
[----:B------:R0:W-:Y:S02]  /*2a810*/  @!P1 LDGSTS.E.BYPASS.LTC128B.128 [R9+0x1d400], desc[UR60][R6.64], !P0 ;  /* 0x1d40000006099fae */ /* 0x0001e4000c101d7c */
[----:B------:R-:W-:Y:S01]  /*2a820*/  ISETP.GE.AND P1, PT, R5, R2, PT ;  /* 0x000000020500720c */ /* 0x000fe20003f26270 */
[----:B0-----:R-:W-:-:S12]  /*2a830*/  IMAD.MOV.U32 R6, RZ, RZ, R14 ;  /* 0x000000ffff067224 */ /* 0x001fd800078e000e */
[----:B------:R-:W-:Y:S05]  /*2a840*/  WARPSYNC.COLLECTIVE R15, `(.L_x_791) ;  /* 0x000000000f087348 */ /* 0x000fea0003c00000 */
[----:B------:R0:W1:Y:S02]  /*2a850*/  SHFL.IDX P6, R14, R13, R12, R11 ;  /* 0x0000000c0d0e7389 */ /* 0x00006400000c000b */
[----:B01----:R-:W-:Y:S01]  /*2a860*/  ENDCOLLECTIVE ;  /* 0x000000000000791b */ /* 0x003fe20003800000 */
.L_x_791:
[----:B------:R-:W-:Y:S02]  /*2a870*/  IMAD.MOV.U32 R13, RZ, RZ, R3 ;  /* 0x000000ffff0d7224 */ /* 0x000fe400078e0003 */
[----:B------:R-:W-:Y:S02]  /*2a880*/  IMAD.MOV.U32 R12, RZ, RZ, 0x4 ;  /* 0x00000004ff0c7424 */ /* 0x000fe400078e00ff */
[----:B------:R-:W-:-:S07]  /*2a890*/  IMAD.MOV.U32 R5, RZ, RZ, R14 ;  /* 0x000000ffff057224 */ /* 0x000fce00078e000e */
[----:B------:R-:W-:Y:S05]  /*2a8a0*/  WARPSYNC.COLLECTIVE R15, `(.L_x_792) ;  /* 0x000000000f087348 */ /* 0x000fea0003c00000 */
[----:B------:R0:W1:Y:S02]  /*2a8b0*/  SHFL.IDX P6, R14, R13, R12, R11 ;  /* 0x0000000c0d0e7389 */ /* 0x00006400000c000b */
[----:B01----:R-:W-:Y:S01]  /*2a8c0*/  ENDCOLLECTIVE ;  /* 0x000000000000791b */ /* 0x003fe20003800000 */
.L_x_792:
[----:B------:R-:W-:-:S05]  /*2a8d0*/  @!P1 IADD3 R5, P2, R10, R5, RZ ;  /* 0x000000050a059210 */ /* 0x000fca0007f5e0ff */
[----:B------:R-:W-:-:S04]  /*2a8e0*/  @!P1 IMAD.X R6, RZ, RZ, R6, P2 ;  /* 0x000000ffff069224 */ /* 0x000fc800010e0606 */
[----:B------:R-:W-:Y:S01]  /*2a8f0*/  @!P1 IMAD.MOV.U32 R7, RZ, RZ, R6 ;  /* 0x000000ffff079224 */ /* 0x000fe200078e0006 */
[----:B------:R-:W-:Y:S01]  /*2a900*/  @!P1 MOV R6, R5 ;  /* 0x0000000500069202 */ /* 0x000fe20000000f00 */
[----:B------:R-:W-:Y:S02]  /*2a910*/  IMAD.MOV.U32 R13, RZ, RZ, R4 ;  /* 0x000000ffff0d7224 */ /* 0x000fe400078e0004 */
[----:B------:R-:W-:Y:S02]  /*2a920*/  VIADD R5, R0, 0x40 ;  /* 0x0000004000057836 */ /* 0x000fe40000000000 */
[----:B------:R-:W-:Y:S01]  /*2a930*/  @!PT LDS RZ, [RZ] ;  /* 0x00000000fffff984 */ /* 0x000fe20000000800 */
[----:B------:R-:W-:Y:S01]  /*2a940*/  @!PT LDS RZ, [RZ] ;  /* 0x00000000fffff984 */ /* 0x000fe20000000800 */
[----:B------:R-:W-:Y:S01]  /*2a950*/  @!PT LDS RZ, [RZ] ;  /* 0x00000000fffff984 */ /* 0x000fe20000000800 */
[----:B------:R0:W-:Y:S03]  /*2a960*/  @!P1 LDGSTS.E.BYPASS.LTC128B.128 [R9+0x1dc00], desc[UR60][R6.64], !P0 ;  /* 0x1dc0000006099fae */ /* 0x0001e6000c101d7c */
[----:B------:R-:W-:Y:S02]  /*2a970*/  ISETP.GE.AND P1, PT, R5, R2, PT ;  /* 0x000000020500720c */ /* 0x000fe40003f26270 */
[----:B0-----:R-:W-:-:S11]  /*2a980*/  MOV R6, R14 ;  /* 0x0000000e00067202 */ /* 0x001fd60000000f00 */
[----:B------:R-:W-:Y:S05]  /*2a990*/  WARPSYNC.COLLECTIVE R15, `(.L_x_793) ;  /* 0x000000000f087348 */ /* 0x000fea0003c00000 */
[----:B------:R0:W1:Y:S02]  /*2a9a0*/  SHFL.IDX P6, R14, R13, R12, R11 ;  /* 0x0000000c0d0e7389 */ /* 0x00006400000c000b */
[----:B01----:R-:W-:Y:S01]  /*2a9b0*/  ENDCOLLECTIVE ;  /* 0x000000000000791b */ /* 0x003fe20003800000 */
.L_x_793:
[----:B------:R-:W-:Y:S01]  /*2a9c0*/  IMAD.MOV.U32 R13, RZ, RZ, R3 ;  /* 0x000000ffff0d7224 */ /* 0x000fe200078e0003 */
[----:B------:R-:W-:Y:S01]  /*2a9d0*/  MOV R12, 0x5 ;  /* 0x00000005000c7802 */ /* 0x000fe20000000f00 */
[----:B------:R-:W-:-:S07]  /*2a9e0*/  IMAD.MOV.U32 R5, RZ, RZ, R14 ;  /* 0x000000ffff057224 */ /* 0x000fce00078e000e */
[----:B------:R-:W-:Y:S05]  /*2a9f0*/  WARPSYNC.COLLECTIVE R15, `(.L_x_794) ;  /* 0x000000000f087348 */ /* 0x000fea0003c00000 */
[----:B------:R0:W1:Y:S02]  /*2aa00*/  SHFL.IDX P6, R14, R13, R12, R11 ;  /* 0x0000000c0d0e7389 */ /* 0x00006400000c000b */
[----:B01----:R-:W-:Y:S01]  /*2aa10*/  ENDCOLLECTIVE ;  /* 0x000000000000791b */ /* 0x003fe20003800000 */
.L_x_794:
[----:B------:R-:W-:-:S05]  /*2aa20*/  @!P1 IADD3 R5, P2, R10, R5, RZ ;  /* 0x000000050a059210 */ /* 0x000fca0007f5e0ff */
[----:B------:R-:W-:-:S05]  /*2aa30*/  @!P1 IMAD.X R6, RZ, RZ, R6, P2 ;  /* 0x000000ffff069224 */ /* 0x000fca00010e0606 */
[----:B------:R-:W-:Y:S01]  /*2aa40*/  @!P1 MOV R7, R6 ;  /* 0x0000000600079202 */ /* 0x000fe20000000f00 */
        /* <DEDUP_REMOVED lines=12> */
.L_x_795:
[----:B------:R-:W-:Y:S01]  /*2ab10*/  IMAD.MOV.U32 R13, RZ, RZ, R3 ;  /* 0x000000ffff0d7224 */ /* 0x000fe200078e0003 */
[----:B------:R-:W-:Y:S01]  /*2ab20*/  MOV R12, 0x6 ;  /* 0x00000006000c7802 */ /* 0x000fe20000000f00 */
[----:B------:R-:W-:-:S07]  /*2ab30*/  IMAD.MOV.U32 R5, RZ, RZ, R14 ;  /* 0x000000ffff057224 */ /* 0x000fce00078e000e */
[----:B------:R-:W-:Y:S05]  /*2ab40*/  WARPSYNC.COLLECTIVE R15, `(.L_x_796) ;  /* 0x000000000f087348 */ /* 0x000fea0003c00000 */
[----:B------:R0:W1:Y:S02]  /*2ab50*/  SHFL.IDX P6, R14, R13, R12, R11 ;  /* 0x0000000c0d0e7389 */ /* 0x00006400000c000b */
[----:B01----:R-:W-:Y:S01]  /*2ab60*/  ENDCOLLECTIVE ;  /* 0x000000000000791b */ /* 0x003fe20003800000 */
.L_x_796:
[----:B------:R-:W-:-:S04]  /*2ab70*/  @!P1 IADD3 R5, P2, R10, R5, RZ ;  /* 0x000000050a059210 */ /* 0x000fc80007f5e0ff */
[----:B------:R-:W-:-:S05]  /*2ab80*/  @!P1 IADD3.X R6, RZ, R6, RZ, P2, !PT ;  /* 0x00000006ff069210 */ /* 0x000fca00017fe4ff */
[----:B------:R-:W-:Y:S02]  /*2ab90*/  @!P1 IMAD.MOV.U32 R7, RZ, RZ, R6 ;  /* 0x000000ffff079224 */ /* 0x000fe400078e0006 */
[----:B------:R-:W-:Y:S02]  /*2aba0*/  @!P1 IMAD.MOV.U32 R6, RZ, RZ, R5 ;  /* 0x000000ffff069224 */ /* 0x000fe400078e0005 */
[----:B------:R-:W-:-:S03]  /*2abb0*/  IMAD.MOV.U32 R13, RZ, RZ, R4 ;  /* 0x000000ffff0d7224 */ /* 0x000fc600078e0004 */
[----:B------:R-:W-:Y:S01]  /*2abc0*/  @!PT LDS RZ, [RZ] ;  /* 0x00000000fffff984 */ /* 0x000fe20000000800 */
[----:B------:R-:W-:Y:S01]  /*2abd0*/  @!PT LDS RZ, [RZ] ;  /* 0x00000000fffff984 */ /* 0x000fe20000000800 */
[----:B------:R-:W-:Y:S01]  /*2abe0*/  @!PT LDS RZ, [RZ] ;  /* 0x00000000fffff984 */ /* 0x000fe20000000800 */
[----:B------:R0:W-:Y:S02]  /*2abf0*/  @!P1 LDGSTS.E.BYPASS.LTC128B.128 [R9+0x1ec00], desc[UR60][R6.64], !P0 ;  /* 0x1ec0000006099fae */ /* 0x0001e4000c101d7c */
[----:B0-----:R-:W-:Y:S01]  /*2ac00*/  IMAD.MOV.U32 R6, RZ, RZ, R14 ;  /* 0x000000ffff067224 */ /* 0x001fe200078e000e */
[----:B------:R-:W-:-:S07]  /*2ac10*/  IADD3 R7, R0, 0x60, RZ ;  /* 0x0000006000077810 */ /* 0x000fce0007ffe0ff */
[----:B------:R-:W-:Y:S05]  /*2ac20*/  WARPSYNC.COLLECTIVE R15, `(.L_x_797) ;  /* 0x000000000f087348 */ /* 0x000fea0003c00000 */
[----:B------:R0:W1:Y:S02]  /*2ac30*/  SHFL.IDX P6, R14, R13, R12, R11 ;  /* 0x0000000c0d0e7389 */ /* 0x00006400000c000b */
[----:B01----:R-:W-:Y:S01]  /*2ac40*/  ENDCOLLECTIVE ;  /* 0x000000000000791b */ /* 0x003fe20003800000 */
.L_x_797:
[----:B------:R-:W-:Y:S02]  /*2ac50*/  ISETP.GE.AND P1, PT, R7, R2, PT ;  /* 0x000000020700720c */ /* 0x000fe40003f26270 */
[----:B------:R-:W-:Y:S01]  /*2ac60*/  MOV R13, R3 ;  /* 0x00000003000d7202 */ /* 0x000fe20000000f00 */
[----:B------:R-:W-:Y:S02]  /*2ac70*/  IMAD.MOV.U32 R12, RZ, RZ, 0x7 ;  /* 0x00000007ff0c7424 */ /* 0x000fe400078e00ff */
[----:B------:R-:W-:-:S08]  /*2ac80*/  IMAD.MOV.U32 R5, RZ, RZ, R14 ;  /* 0x000000ffff057224 */ /* 0x000fd000078e000e */
[----:B------:R-:W-:Y:S05]  /*2ac90*/  WARPSYNC.COLLECTIVE R15, `(.L_x_798) ;  /* 0x000000000f087348 */ /* 0x000fea0003c00000 */
[----:B------:R0:W1:Y:S02]  /*2aca0*/  SHFL.IDX P6, R14, R13, R12, R11 ;  /* 0x0000000c0d0e7389 */ /* 0x00006400000c000b */
[----:B01----:R-:W-:Y:S01]  /*2acb0*/  ENDCOLLECTIVE ;  /* 0x000000000000791b */ /* 0x003fe20003800000 */
.L_x_798:
[----:B------:R-:W-:-:S05]  /*2acc0*/  @!P1 IADD3 R5, P2, R10, R5, RZ ;  /* 0x000000050a059210 */ /* 0x000fca0007f5e0ff */
[----:B------:R-:W-:-:S04]  /*2acd0*/  @!P1 IMAD.X R6, RZ, RZ, R6, P2 ;  /* 0x000000ffff069224 */ /* 0x000fc800010e0606 */
[----:B------:R-:W-:Y:S02]  /*2ace0*/  @!P1 IMAD.MOV.U32 R7, RZ, RZ, R6 ;  /* 0x000000ffff079224 */ /* 0x000fe400078e0006 */
[----:B------:R-:W-:Y:S02]  /*2acf0*/  IMAD.MOV.U32 R13, RZ, RZ, R4 ;  /* 0x000000ffff0d7224 */ /* 0x000fe400078e0004 */
[----:B------:R-:W-:-:S05]  /*2ad00*/  @!P1 IMAD.MOV.U32 R6, RZ, RZ, R5 ;  /* 0x000000ffff069224 */ /* 0x000fca00078e0005 */
        /* <DEDUP_REMOVED lines=8> */
.L_x_799:
[----:B------:R-:W-:Y:S01]  /*2ad90*/  MOV R3, R14 ;  /* 0x0000000e00037202 */ /* 0x000fe20000000f00 */
[----:B------:R-:W-:Y:S06]  /*2ada0*/  BRA `(.L_x_800) ;  /* 0xffffff9000f87947 */ /* 0x000fec000383ffff */
.L_x_587:
[----:B0-----:R0:W1:Y:S02]  /*2adb0*/  SYNCS.PHASECHK.TRANS64.TRYWAIT P0, [R18+URZ+0x2e820], R0 ;  /* 0x02e82000120075a7 */ /* 0x001064000800017f */
[----:B-1----:R-:W-:Y:S05]  /*2adc0*/  @!P0 NANOSLEEP.SYNCS 0x989680 ;  /* 0x009896800000895d */ /* 0x002fea0003900000 */
[----:B------:R-:W1:Y:S02]  /*2add0*/  @!P0 SYNCS.PHASECHK.TRANS64 P0, [R18+URZ+0x2e820], R0 ;  /* 0x02e82000120085a7 */ /* 0x000e64000800007f */
[----:B-1----:R-:W-:Y:S05]  /*2ade0*/  @!P0 BRA `(.L_x_587) ;  /* 0xfffffffc00f08947 */ /* 0x002fea000383ffff */
[----:B------:R-:W-:Y:S05]  /*2adf0*/  BRA `(.L_x_801) ;  /* 0xffffff9400547947 */ /* 0x000fea000383ffff */
.L_x_593:
[----:B--2---:R2:W3:Y:S02]  /*2ae00*/  SYNCS.PHASECHK.TRANS64.TRYWAIT P0, [R6+URZ+0x2e880], R5 ;  /* 0x02e88005060075a7 */ /* 0x0044e4000800017f */
[----:B---3--:R-:W-:Y:S05]  /*2ae10*/  @!P0 NANOSLEEP.SYNCS 0x989680 ;  /* 0x009896800000895d */ /* 0x008fea0003900000 */
[----:B------:R-:W3:Y:S02]  /*2ae20*/  @!P0 SYNCS.PHASECHK.TRANS64 P0, [R6+URZ+0x2e880], R5 ;  /* 0x02e88005060085a7 */ /* 0x000ee4000800007f */
[----:B---3--:R-:W-:Y:S05]  /*2ae30*/  @!P0 BRA `(.L_x_593) ;  /* 0xfffffffc00f08947 */ /* 0x008fea000383ffff */
[----:B------:R-:W-:Y:S05]  /*2ae40*/  BRA `(.L_x_802) ;  /* 0xffffff9800107947 */ /* 0x000fea000383ffff */
.L_x_598:
[----:B-1----:R1:W3:Y:S02]  /*2ae50*/  SYNCS.PHASECHK.TRANS64.TRYWAIT P0, [R6+URZ+0x2e840], R5 ;  /* 0x02e84005060075a7 */ /* 0x0022e4000800017f */
[----:B---3--:R-:W-:Y:S05]  /*2ae60*/  @!P0 NANOSLEEP.SYNCS 0x989680 ;  /* 0x009896800000895d */ /* 0x008fea0003900000 */
[----:B------:R-:W3:Y:S02]  /*2ae70*/  @!P0 SYNCS.PHASECHK.TRANS64 P0, [R6+URZ+0x2e840], R5 ;  /* 0x02e84005060085a7 */ /* 0x000ee4000800007f */
[----:B---3--:R-:W-:Y:S05]  /*2ae80*/  @!P0 BRA `(.L_x_598) ;  /* 0xfffffffc00f08947 */ /* 0x008fea000383ffff */
[----:B------:R-:W-:Y:S05]  /*2ae90*/  BRA `(.L_x_803) ;  /* 0xffffff9800907947 */ /* 0x000fea000383ffff */
.L_x_604:
[----:B--2---:R2:W3:Y:S02]  /*2aea0*/  SYNCS.PHASECHK.TRANS64.TRYWAIT P0, [R19+URZ+0x2e870], R4 ;  /* 0x02e87004130075a7 */ /* 0x0044e4000800017f */
[----:B---3--:R-:W-:Y:S05]  /*2aeb0*/  @!P0 NANOSLEEP.SYNCS 0x989680 ;  /* 0x009896800000895d */ /* 0x008fea0003900000 */
[----:B------:R-:W3:Y:S02]  /*2aec0*/  @!P0 SYNCS.PHASECHK.TRANS64 P0, [R19+URZ+0x2e870], R4 ;  /* 0x02e87004130085a7 */ /* 0x000ee4000800007f */
[----:B---3--:R-:W-:Y:S05]  /*2aed0*/  @!P0 BRA `(.L_x_604) ;  /* 0xfffffffc00f08947 */ /* 0x008fea000383ffff */
[----:B------:R-:W-:Y:S05]  /*2aee0*/  BRA `(.L_x_804) ;  /* 0xffffff9c002c7947 */ /* 0x000fea000383ffff */
.L_x_606:
[----:B---3--:R3:W4:Y:S02]  /*2aef0*/  SYNCS.PHASECHK.TRANS64.TRYWAIT P0, [R19+URZ+0x2e860], R2 ;  /* 0x02e86002130075a7 */ /* 0x008724000800017f */
[----:B----4-:R-:W-:Y:S05]  /*2af00*/  @!P0 NANOSLEEP.SYNCS 0x989680 ;  /* 0x009896800000895d */ /* 0x010fea0003900000 */
[----:B------:R-:W4:Y:S02]  /*2af10*/  @!P0 SYNCS.PHASECHK.TRANS64 P0, [R19+URZ+0x2e860], R2 ;  /* 0x02e86002130085a7 */ /* 0x000f24000800007f */
[----:B----4-:R-:W-:Y:S05]  /*2af20*/  @!P0 BRA `(.L_x_606) ;  /* 0xfffffffc00f08947 */ /* 0x010fea000383ffff */
[----:B------:R-:W-:Y:S05]  /*2af30*/  BRA `(.L_x_805) ;  /* 0xffffff9c00347947 */ /* 0x000fea000383ffff */
.L_x_613:
[----:B0-----:R0:W1:Y:S02]  /*2af40*/  SYNCS.PHASECHK.TRANS64.TRYWAIT P1, [R16+URZ+0x2e870], R0 ;  /* 0x02e87000100075a7 */ /* 0x001064000802017f */
[----:B-1----:R-:W-:Y:S05]  /*2af50*/  @!P1 NANOSLEEP.SYNCS 0x989680 ;  /* 0x009896800000995d */ /* 0x002fea0003900000 */
[----:B------:R-:W1:Y:S02]  /*2af60*/  @!P1 SYNCS.PHASECHK.TRANS64 P1, [R16+URZ+0x2e870], R0 ;  /* 0x02e87000100095a7 */ /* 0x000e64000802007f */
[----:B-1----:R-:W-:Y:S05]  /*2af70*/  @!P1 BRA `(.L_x_613) ;  /* 0xfffffffc00f09947 */ /* 0x002fea000383ffff */
[----:B------:R-:W-:Y:S05]  /*2af80*/  BRA `(.L_x_806) ;  /* 0xffffffa400707947 */ /* 0x000fea000383ffff */
.L_x_615:
[----:B0-----:R0:W1:Y:S02]  /*2af90*/  SYNCS.PHASECHK.TRANS64.TRYWAIT P1, [R16+URZ+0x2e860], R0 ;  /* 0x02e86000100075a7 */ /* 0x001064000802017f */
[----:B-1----:R-:W-:Y:S05]  /*2afa0*/  @!P1 NANOSLEEP.SYNCS 0x989680 ;  /* 0x009896800000995d */ /* 0x002fea0003900000 */
[----:B------:R-:W1:Y:S02]  /*2afb0*/  @!P1 SYNCS.PHASECHK.TRANS64 P1, [R16+URZ+0x2e860], R0 ;  /* 0x02e86000100095a7 */ /* 0x000e64000802007f */
[----:B-1----:R-:W-:Y:S05]  /*2afc0*/  @!P1 BRA `(.L_x_615) ;  /* 0xfffffffc00f09947 */ /* 0x002fea000383ffff */
[----:B------:R-:W-:Y:S05]  /*2afd0*/  BRA `(.L_x_807) ;  /* 0xffffffa400787947 */ /* 0x000fea000383ffff */
.L_x_619:
[----:B------:R-:W2:Y:S01]  /*2afe0*/  LDL R3, [R1] ;  /* 0x0000000001037983 */ /* 0x000ea20000100800 */
[----:B------:R-:W-:Y:S01]  /*2aff0*/  BSSY B0, `(.L_x_808) ;  /* 0x0000008000007945 */ /* 0x000fe20003800000 */
[----:B------:R-:W-:Y:S01]  /*2b000*/  IMAD.MOV.U32 R12, RZ, RZ, RZ ;  /* 0x000000ffff0c7224 */ /* 0x000fe200078e00ff */
[----:B------:R-:W-:Y:S01]  /*2b010*/  MOV R15, 0xffffffff ;  /* 0xffffffff000f7802 */ /* 0x000fe20000000f00 */
[----:B------:R-:W-:Y:S02]  /*2b020*/  IMAD.MOV.U32 R11, RZ, RZ, 0x1f ;  /* 0x0000001fff0b7424 */ /* 0x000fe400078e00ff */
[----:B--2---:R-:W-:-:S07]  /*2b030*/  IMAD.MOV.U32 R13, RZ, RZ, R3 ;  /* 0x000000ffff0d7224 */ /* 0x004fce00078e0003 */
[----:B01----:R-:W-:Y:S05]  /*2b040*/  WARPSYNC.COLLECTIVE R15, `(.L_x_809) ;  /* 0x000000000f087348 */ /* 0x003fea0003c00000 */
[----:B------:R2:W3:Y:S02]  /*2b050*/  SHFL.IDX P6, R14, R13, R12, R11 ;  /* 0x0000000c0d0e7389 */ /* 0x0004e400000c000b */
[----:B0123--:R-:W-:Y:S01]  /*2b060*/  ENDCOLLECTIVE ;  /* 0x000000000000791b */ /* 0x00ffe20003800000 */
.L_x_809:
[----:B------:R-:W-:Y:S05]  /*2b070*/  BSYNC B0 ;  /* 0x0000000000007941 */ /* 0x000fea0003800000 */
.L_x_808:
[----:B------:R0:W5:Y:S01]  /*2b080*/  LDL R2, [R1+0xc] ;  /* 0x00000c0001027983 */ /* 0x0001620000100800 */
[----:B------:R-:W-:Y:S01]  /*2b090*/  IMAD.MOV.U32 R13, RZ, RZ, R3 ;  /* 0x000000ffff0d7224 */ /* 0x000fe200078e0003 */
[----:B------:R-:W-:Y:S01]  /*2b0a0*/  MOV R11, 0x1f ;  /* 0x0000001f000b7802 */ /* 0x000fe20000000f00 */
[----:B------:R-:W-:Y:S02]  /*2b0b0*/  IMAD.MOV.U32 R12, RZ, RZ, 0x1 ;  /* 0x00000001ff0c7424 */ /* 0x000fe400078e00ff */
[----:B------:R-:W-:Y:S02]  /*2b0c0*/  IMAD.MOV.U32 R15, RZ, RZ, -0x1 ;  /* 0xffffffffff0f7424 */ /* 0x000fe400078e00ff */
[----:B------:R-:W-:-:S07]  /*2b0d0*/  IMAD.MOV.U32 R0, RZ, RZ, R14 ;  /* 0x000000ffff007224 */ /* 0x000fce00078e000e */
[----:B0----5:R-:W-:Y:S05]  /*2b0e0*/  WARPSYNC.COLLECTIVE R15, `(.L_x_810) ;  /* 0x000000000f087348 */ /* 0x021fea0003c00000 */
[----:B------:R1:W2:Y:S02]  /*2b0f0*/  SHFL.IDX P6, R14, R13, R12, R11 ;  /* 0x0000000c0d0e7389 */ /* 0x0002a400000c000b */
[----:B012--5:R-:W-:Y:S01]  /*2b100*/  ENDCOLLECTIVE ;  /* 0x000000000000791b */ /* 0x027fe20003800000 */
.L_x_810:
[----:B------:R-:W-:Y:S01]  /*2b110*/  ULDC UR4, c[0x0][0xc3c] ;  /* 0x00030f0000047ab9 */ /* 0x000fe20000000800 */
[----:B------:R-:W-:Y:S02]  /*2b120*/  IMAD.IADD R7, R2, 0x1, R16 ;  /* 0x0000000102077824 */ /* 0x000fe400078e0210 */
[----:B------:R-:W-:Y:S02]  /*2b130*/  IMAD.MOV.U32 R11, RZ, RZ, RZ ;  /* 0x000000ffff0b7224 */ /* 0x000fe400078e00ff */
[----:B------:R-:W-:Y:S01]  /*2b140*/  IMAD.MOV.U32 R9, RZ, RZ, R14 ;  /* 0x000000ffff097224 */ /* 0x000fe200078e000e */
[----:B------:R-:W-:-:S13]  /*2b150*/  ISETP.GE.OR P1, PT, R7, UR4, !P0 ;  /* 0x0000000407007c0c */ /* 0x000fda000c726670 */
[----:B------:R-:W0:Y:S08]  /*2b160*/  @!P1 LDC.64 R2, c[0x0][0xc80] ;  /* 0x00032000ff029b82 */ /* 0x000e300000000a00 */
[----:B------:R-:W1:Y:S01]  /*2b170*/  @!P1 LDC.64 R4, c[0x0][0xc78] ;  /* 0x00031e00ff049b82 */ /* 0x000e620000000a00 */
[----:B0-----:R-:W-:-:S05]  /*2b180*/  @!P1 IMAD.WIDE R2, R7, 0x4, R2 ;  /* 0x0000000407029825 */ /* 0x001fca00078e0202 */
[----:B------:R1:W2:Y:S02]  /*2b190*/  @!P1 LDG.E R6, desc[UR60][R2.64] ;  /* 0x0000003c02069981 */ /* 0x0002a4000c1e1900 */
[----:B-1----:R-:W-:-:S06]  /*2b1a0*/  @!P1 IMAD.WIDE R2, R7, 0x4, R4 ;  /* 0x0000000407029825 */ /* 0x002fcc00078e0204 */
[----:B------:R-:W3:Y:S01]  /*2b1b0*/  @!P1 LDG.E R2, desc[UR60][R2.64] ;  /* 0x0000003c02029981 */ /* 0x000ee2000c1e1900 */
[----:B------:R-:W-:Y:S02]  /*2b1c0*/  MOV R5, RZ ;  /* 0x000000ff00057202 */ /* 0x000fe40000000f00 */
[C---:B------:R-:W-:Y:S02]  /*2b1d0*/  ISETP.GE.U32.AND P2, PT, R16.reuse, 0x2, PT ;  /* 0x000000021000780c */ /* 0x040fe40003f46070 */
[C---:B------:R-:W-:Y:S02]  /*2b1e0*/  ISETP.GE.U32.AND P3, PT, R16.reuse, 0x4, PT ;  /* 0x000000041000780c */ /* 0x040fe40003f66070 */
[C---:B------:R-:W-:Y:S02]  /*2b1f0*/  ISETP.GE.U32.AND P4, PT, R16.reuse, 0x8, PT ;  /* 0x000000081000780c */ /* 0x040fe40003f86070 */
[----:B------:R-:W-:Y:S02]  /*2b200*/  ISETP.GE.U32.AND P5, PT, R16, 0x10, PT ;  /* 0x000000101000780c */ /* 0x000fe40003fa6070 */
[----:B------:R-:W-:Y:S01]  /*2b210*/  MOV R8, RZ ;  /* 0x000000ff00087202 */ /* 0x000fe20000000f00 */
[----:B--2---:R-:W-:-:S02]  /*2b220*/  @!P1 IMAD.MOV.U32 R5, RZ, RZ, R6 ;  /* 0x000000ffff059224 */ /* 0x004fc400078e0006 */
[----:B------:R-:W-:Y:S02]  /*2b230*/  IMAD.MOV.U32 R6, RZ, RZ, RZ ;  /* 0x000000ffff067224 */ /* 0x000fe400078e00ff */
[----:B---3--:R-:W-:Y:S01]  /*2b240*/  @!P1 IMAD.MOV.U32 R6, RZ, RZ, R2 ;  /* 0x000000ffff069224 */ /* 0x008fe200078e0002 */
[----:B------:R-:W-:-:S03]  /*2b250*/  ISETP.NE.AND P1, PT, R16, RZ, PT ;  /* 0x000000ff1000720c */ /* 0x000fc60003f25270 */
[----:B------:R-:W-:-:S05]  /*2b260*/  IMAD R2, R6, R5, RZ ;  /* 0x0000000506027224 */ /* 0x000fca00078e02ff */
[----:B------:R-:W-:-:S07]  /*2b270*/  MOV R13, R2 ;  /* 0x00000002000d7202 */ /* 0x000fce0000000f00 */
[----:B------:R-:W-:Y:S05]  /*2b280*/  WARPSYNC.COLLECTIVE R15, `(.L_x_811) ;  /* 0x000000000f087348 */ /* 0x000fea0003c00000 */
[----:B------:R0:W1:Y:S02]  /*2b290*/  SHFL.UP P6, R14, R13, R12, R11 ;  /* 0x0400000c0d0e7389 */ /* 0x00006400000c000b */
[----:B01----:R-:W-:Y:S01]  /*2b2a0*/  ENDCOLLECTIVE ;  /* 0x000000000000791b */ /* 0x003fe20003800000 */
.L_x_811:
[----:B------:R-:W-:Y:S02]  /*2b2b0*/  IMAD.MOV.U32 R12, RZ, RZ, 0x2 ;  /* 0x00000002ff0c7424 */ /* 0x000fe400078e00ff */
[----:B------:R-:W-:-:S05]  /*2b2c0*/  IMAD.MOV.U32 R3, RZ, RZ, R14 ;  /* 0x000000ffff037224 */ /* 0x000fca00078e000e */
[----:B------:R-:W-:-:S05]  /*2b2d0*/  SEL R3, R3, RZ, P1 ;  /* 0x000000ff03037207 */ /* 0x000fca0000800000 */
[----:B------:R-:W-:-:S05]  /*2b2e0*/  IMAD.IADD R2, R2, 0x1, R3 ;  /* 0x0000000102027824 */ /* 0x000fca00078e0203 */
[----:B------:R-:W-:-:S07]  /*2b2f0*/  MOV R13, R2 ;  /* 0x00000002000d7202 */ /* 0x000fce0000000f00 */
[----:B------:R-:W-:Y:S05]  /*2b300*/  WARPSYNC.COLLECTIVE R15, `(.L_x_812) ;  /* 0x000000000f087348 */ /* 0x000fea0003c00000 */
[----:B------:R0:W1:Y:S02]  /*2b310*/  SHFL.UP P6, R14, R13, R12, R11 ;  /* 0x0400000c0d0e7389 */ /* 0x00006400000c000b */
[----:B01----:R-:W-:Y:S01]  /*2b320*/  ENDCOLLECTIVE ;  /* 0x000000000000791b */ /* 0x003fe20003800000 */
.L_x_812:
        /* <DEDUP_REMOVED lines=8> */
.L_x_813:
        /* <DEDUP_REMOVED lines=8> */
.L_x_814:
        /* <DEDUP_REMOVED lines=8> */
.L_x_815:
[----:B------:R-:W-:Y:S02]  /*2b4b0*/  IMAD.MOV.U32 R12, RZ, RZ, 0x1f ;  /* 0x0000001fff0c7424 */ /* 0x000fe400078e00ff */
[----:B------:R-:W-:Y:S02]  /*2b4c0*/  IMAD.MOV.U32 R11, RZ, RZ, 0x1f ;  /* 0x0000001fff0b7424 */ /* 0x000fe400078e00ff */
[----:B------:R-:W-:-:S05]  /*2b4d0*/  IMAD.MOV.U32 R3, RZ, RZ, R14 ;  /* 0x000000ffff037224 */ /* 0x000fca00078e000e */
[----:B------:R-:W-:-:S05]  /*2b4e0*/  SEL R3, R3, RZ, P5 ;  /* 0x000000ff03037207 */ /* 0x000fca0002800000 */
[----:B------:R-:W-:-:S05]  /*2b4f0*/  IMAD.IADD R7, R2, 0x1, R3 ;  /* 0x0000000102077824 */ /* 0x000fca00078e0203 */
[----:B------:R-:W-:-:S07]  /*2b500*/  MOV R13, R7 ;  /* 0x00000007000d7202 */ /* 0x000fce0000000f00 */
[----:B------:R-:W-:Y:S05]  /*2b510*/  WARPSYNC.COLLECTIVE R15, `(.L_x_816) ;  /* 0x000000000f087348 */ /* 0x000fea0003c00000 */
[----:B------:R0:W1:Y:S02]  /*2b520*/  SHFL.IDX P6, R14, R13, R12, R11 ;  /* 0x0000000c0d0e7389 */ /* 0x00006400000c000b */
[----:B01----:R-:W-:Y:S01]  /*2b530*/  ENDCOLLECTIVE ;  /* 0x000000000000791b */ /* 0x003fe20003800000 */
.L_x_816:
[----:B------:R-:W-:Y:S01]  /*2b540*/  IMAD.MOV.U32 R2, RZ, RZ, R14 ;  /* 0x000000ffff027224 */ /* 0x000fe200078e000e */
[----:B------:R-:W-:Y:S06]  /*2b550*/  BRA `(.L_x_817) ;  /* 0xffffffa800d87947 */ /* 0x000fec000383ffff */
.L_x_622:
[----:B------:R-:W-:Y:S01]  /*2b560*/  BSSY B0, `(.L_x_818) ;  /* 0x0000008000007945 */ /* 0x000fe20003800000 */
[----:B------:R-:W-:Y:S01]  /*2b570*/  IMAD.MOV.U32 R13, RZ, RZ, R2 ;  /* 0x000000ffff0d7224 */ /* 0x000fe200078e0002 */
[----:B------:R-:W-:Y:S01]  /*2b580*/  MOV R15, 0xffffffff ;  /* 0xffffffff000f7802 */ /* 0x000fe20000000f00 */
[----:B------:R-:W-:Y:S02]  /*2b590*/  IMAD.MOV.U32 R12, RZ, RZ, 0x1 ;  /* 0x00000001ff0c7424 */ /* 0x000fe400078e00ff */
[----:B------:R-:W-:-:S07]  /*2b5a0*/  IMAD.MOV.U32 R11, RZ, RZ, RZ ;  /* 0x000000ffff0b7224 */ /* 0x000fce00078e00ff */
[----:B0-----:R-:W-:Y:S05]  /*2b5b0*/  WARPSYNC.COLLECTIVE R15, `(.L_x_819) ;  /* 0x000000000f087348 */ /* 0x001fea0003c00000 */
[----:B------:R1:W2:Y:S02]  /*2b5c0*/  SHFL.UP P6, R14, R13, R12, R11 ;  /* 0x0400000c0d0e7389 */ /* 0x0002a400000c000b */
[----:B012---:R-:W-:Y:S01]  /*2b5d0*/  ENDCOLLECTIVE ;  /* 0x000000000000791b */ /* 0x007fe20003800000 */
.L_x_819:
[----:B------:R-:W-:Y:S05]  /*2b5e0*/  BSYNC B0 ;  /* 0x0000000000007941 */ /* 0x000fea0003800000 */
.L_x_818:
[----:B------:R-:W-:Y:S01]  /*2b5f0*/  IMAD.MOV.U32 R3, RZ, RZ, R14 ;  /* 0x000000ffff037224 */ /* 0x000fe200078e000e */
[----:B------:R-:W-:Y:S01]  /*2b600*/  MOV R12, 0x2 ;  /* 0x00000002000c7802 */ /* 0x000fe20000000f00 */
[----:B------:R-:W-:Y:S02]  /*2b610*/  IMAD.MOV.U32 R11, RZ, RZ, RZ ;  /* 0x000000ffff0b7224 */ /* 0x000fe400078e00ff */
[----:B------:R-:W-:Y:S01]  /*2b620*/  IMAD.MOV.U32 R15, RZ, RZ, -0x1 ;  /* 0xffffffffff0f7424 */ /* 0x000fe200078e00ff */
[----:B------:R-:W-:-:S05]  /*2b630*/  SEL R3, R3, RZ, P1 ;  /* 0x000000ff03037207 */ /* 0x000fca0000800000 */
[----:B------:R-:W-:-:S04]  /*2b640*/  IMAD.IADD R2, R2, 0x1, R3 ;  /* 0x0000000102027824 */ /* 0x000fc800078e0203 */
[----:B------:R-:W-:-:S07]  /*2b650*/  IMAD.MOV.U32 R13, RZ, RZ, R2 ;  /* 0x000000ffff0d7224 */ /* 0x000fce00078e0002 */
[----:B------:R-:W-:Y:S05]  /*2b660*/  WARPSYNC.COLLECTIVE R15, `(.L_x_820) ;  /* 0x000000000f087348 */ /* 0x000fea0003c00000 */
[----:B------:R0:W1:Y:S02]  /*2b670*/  SHFL.UP P6, R14, R13, R12, R11 ;  /* 0x0400000c0d0e7389 */ /* 0x00006400000c000b */
[----:B01----:R-:W-:Y:S01]  /*2b680*/  ENDCOLLECTIVE ;  /* 0x000000000000791b */ /* 0x003fe20003800000 */
.L_x_820:
[----:B------:R-:W-:Y:S02]  /*2b690*/  IMAD.MOV.U32 R12, RZ, RZ, 0x4 ;  /* 0x00000004ff0c7424 */ /* 0x000fe400078e00ff */
[----:B------:R-:W-:-:S05]  /*2b6a0*/  IMAD.MOV.U32 R3, RZ, RZ, R14 ;  /* 0x000000ffff037224 */ /* 0x000fca00078e000e */
[----:B------:R-:W-:-:S04]  /*2b6b0*/  SEL R3, R3, RZ, P2 ;  /* 0x000000ff03037207 */ /* 0x000fc80001000000 */
[----:B------:R-:W-:-:S05]  /*2b6c0*/  IADD3 R2, R2, R3, RZ ;  /* 0x0000000302027210 */ /* 0x000fca0007ffe0ff */
[----:B------:R-:W-:-:S07]  /*2b6d0*/  IMAD.MOV.U32 R13, RZ, RZ, R2 ;  /* 0x000000ffff0d7224 */ /* 0x000fce00078e0002 */
[----:B------:R-:W-:Y:S05]  /*2b6e0*/  WARPSYNC.COLLECTIVE R15, `(.L_x_821) ;  /* 0x000000000f087348 */ /* 0x000fea0003c00000 */
[----:B------:R0:W1:Y:S02]  /*2b6f0*/  SHFL.UP P6, R14, R13, R12, R11 ;  /* 0x0400000c0d0e7389 */ /* 0x00006400000c000b */
[----:B01----:R-:W-:Y:S01]  /*2b700*/  ENDCOLLECTIVE ;  /* 0x000000000000791b */ /* 0x003fe20003800000 */
.L_x_821:
        /* <DEDUP_REMOVED lines=8> */
.L_x_822:
        /* <DEDUP_REMOVED lines=8> */
.L_x_823:
[----:B------:R-:W-:Y:S02]  /*2b810*/  IMAD.MOV.U32 R12, RZ, RZ, 0x1f ;  /* 0x0000001fff0c7424 */ /* 0x000fe400078e00ff */
[----:B------:R-:W-:Y:S02]  /*2b820*/  IMAD.MOV.U32 R11, RZ, RZ, 0x1f ;  /* 0x0000001fff0b7424 */ /* 0x000fe400078e00ff */
[----:B------:R-:W-:-:S05]  /*2b830*/  IMAD.MOV.U32 R3, RZ, RZ, R14 ;  /* 0x000000ffff037224 */ /* 0x000fca00078e000e */
[----:B------:R-:W-:-:S04]  /*2b840*/  SEL R3, R3, RZ, P5 ;  /* 0x000000ff03037207 */ /* 0x000fc80002800000 */
[----:B------:R-:W-:-:S05]  /*2b850*/  IADD3 R7, R2, R3, RZ ;  /* 0x0000000302077210 */ /* 0x000fca0007ffe0ff */
[----:B------:R-:W-:-:S07]  /*2b860*/  IMAD.MOV.U32 R13, RZ, RZ, R7 ;  /* 0x000000ffff0d7224 */ /* 0x000fce00078e0007 */
[----:B------:R-:W-:Y:S05]  /*2b870*/  WARPSYNC.COLLECTIVE R15, `(.L_x_824) ;  /* 0x000000000f087348 */ /* 0x000fea0003c00000 */
[----:B------:R0:W1:Y:S02]  /*2b880*/  SHFL.IDX P6, R14, R13, R12, R11 ;  /* 0x0000000c0d0e7389 */ /* 0x00006400000c000b */
[----:B01----:R-:W-:Y:S01]  /*2b890*/  ENDCOLLECTIVE ;  /* 0x000000000000791b */ /* 0x003fe20003800000 */
.L_x_824:
[----:B------:R-:W-:Y:S01]  /*2b8a0*/  MOV R2, R14 ;  /* 0x0000000e00027202 */ /* 0x000fe20000000f00 */
[----:B------:R-:W-:Y:S06]  /*2b8b0*/  BRA `(.L_x_825) ;  /* 0xffffffa800ac7947 */ /* 0x000fec000383ffff */
.L_x_624:
[----:B------:R-:W-:Y:S01]  /*2b8c0*/  BSSY B0, `(.L_x_826) ;  /* 0x0000006000007945 */ /* 0x000fe20003800000 */
[----:B------:R-:W-:Y:S01]  /*2b8d0*/  PLOP3.LUT P6, PT, P6, PT, PT, 0x8, 0x0 ;  /* 0x000000000000781c */ /* 0x000fe200037ce170 */
[----:B------:R-:W-:-:S12]  /*2b8e0*/  IMAD.MOV.U32 R15, RZ, RZ, -0x1 ;  /* 0xffffffffff0f7424 */ /* 0x000fd800078e00ff */
[----:B0-----:R-:W-:Y:S05]  /*2b8f0*/  WARPSYNC.COLLECTIVE R15, `(.L_x_827) ;  /* 0x000000000f087348 */ /* 0x001fea0003c00000 */
[----:B------:R-:W-:Y:S01]  /*2b900*/  VOTE.ANY R14, PT, P6 ;  /* 0x00000000000e7806 */ /* 0x000fe200030e0100 */
[----:B0-----:R-:W-:Y:S06]  /*2b910*/  ENDCOLLECTIVE ;  /* 0x000000000000791b */ /* 0x001fec0003800000 */
.L_x_827:
[----:B------:R-:W-:Y:S05]  /*2b920*/  BSYNC B0 ;  /* 0x0000000000007941 */ /* 0x000fea0003800000 */
.L_x_826:
[----:B------:R-:W-:Y:S02]  /*2b930*/  IMAD.MOV.U32 R4, RZ, RZ, R14 ;  /* 0x000000ffff047224 */ /* 0x000fe400078e000e */
[----:B------:R-:W-:Y:S02]  /*2b940*/  IMAD.MOV.U32 R13, RZ, RZ, R5 ;  /* 0x000000ffff0d7224 */ /* 0x000fe400078e0005 */
[----:B------:R-:W0:Y:S01]  /*2b950*/  POPC R2, R4 ;  /* 0x0000000400027309 */ /* 0x000e220000000000 */
[----:B------:R-:W-:Y:S02]  /*2b960*/  IMAD.MOV.U32 R11, RZ, RZ, 0x1f ;  /* 0x0000001fff0b7424 */ /* 0x000fe400078e00ff */
[----:B------:R-:W-:Y:S01]  /*2b970*/  IMAD.MOV.U32 R15, RZ, RZ, -0x1 ;  /* 0xffffffffff0f7424 */ /* 0x000fe200078e00ff */
[----:B0-----:R-:W-:-:S07]  /*2b980*/  MOV R12, R2 ;  /* 0x00000002000c7202 */ /* 0x001fce0000000f00 */
[----:B------:R-:W-:Y:S05]  /*2b990*/  WARPSYNC.COLLECTIVE R15, `(.L_x_828) ;  /* 0x000000000f087348 */ /* 0x000fea0003c00000 */
[----:B------:R0:W1:Y:S02]  /*2b9a0*/  SHFL.IDX P6, R14, R13, R12, R11 ;  /* 0x0000000c0d0e7389 */ /* 0x00006400000c000b */
[----:B01----:R-:W-:Y:S01]  /*2b9b0*/  ENDCOLLECTIVE ;  /* 0x000000000000791b */ /* 0x003fe20003800000 */
.L_x_828:
[----:B------:R-:W-:Y:S01]  /*2b9c0*/  MOV R13, R6 ;  /* 0x00000006000d7202 */ /* 0x000fe20000000f00 */
[----:B------:R-:W-:-:S07]  /*2b9d0*/  IMAD.MOV.U32 R5, RZ, RZ, R14 ;  /* 0x000000ffff057224 */ /* 0x000fce00078e000e */
[----:B------:R-:W-:Y:S05]  /*2b9e0*/  WARPSYNC.COLLECTIVE R15, `(.L_x_829) ;  /* 0x000000000f087348 */ /* 0x000fea0003c00000 */
[----:B------:R0:W1:Y:S02]  /*2b9f0*/  SHFL.IDX P6, R14, R13, R12, R11 ;  /* 0x0000000c0d0e7389 */ /* 0x00006400000c000b */
[----:B01----:R-:W-:Y:S01]  /*2ba00*/  ENDCOLLECTIVE ;  /* 0x000000000000791b */ /* 0x003fe20003800000 */
.L_x_829:
[----:B------:R-:W-:Y:S01]  /*2ba10*/  IMAD.MOV.U32 R6, RZ, RZ, R14 ;  /* 0x000000ffff067224 */ /* 0x000fe200078e000e */
[----:B------:R-:W-:Y:S06]  /*2ba20*/  BRA `(.L_x_830) ;  /* 0xffffffa8008c7947 */ /* 0x000fec000383ffff */
.L_x_626:
[----:B------:R-:W-:Y:S01]  /*2ba30*/  BSSY B0, `(.L_x_831) ;  /* 0x0000007000007945 */ /* 0x000fe20003800000 */
[----:B------:R-:W-:Y:S01]  /*2ba40*/  IMAD.MOV.U32 R13, RZ, RZ, R7 ;  /* 0x000000ffff0d7224 */ /* 0x000fe200078e0007 */
[----:B------:R-:W-:Y:S01]  /*2ba50*/  MOV R15, 0xffffffff ;  /* 0xffffffff000f7802 */ /* 0x000fe20000000f00 */
[----:B------:R-:W-:-:S07]  /*2ba60*/  IMAD.MOV.U32 R11, RZ, RZ, 0x1f ;  /* 0x0000001fff0b7424 */ /* 0x000fce00078e00ff */
[----:B0123--:R-:W-:Y:S05]  /*2ba70*/  WARPSYNC.COLLECTIVE R15, `(.L_x_832) ;  /* 0x000000000f087348 */ /* 0x00ffea0003c00000 */
[----:B------:R4:W0:Y:S02]  /*2ba80*/  SHFL.IDX P6, R14, R13, R12, R11 ;  /* 0x0000000c0d0e7389 */ /* 0x00082400000c000b */
[----:B01234-:R-:W-:Y:S01]  /*2ba90*/  ENDCOLLECTIVE ;  /* 0x000000000000791b */ /* 0x01ffe20003800000 */
.L_x_832:
[----:B------:R-:W-:Y:S05]  /*2baa0*/  BSYNC B0 ;  /* 0x0000000000007941 */ /* 0x000fea0003800000 */
.L_x_831:
[----:B------:R-:W-:Y:S01]  /*2bab0*/  IMAD.MOV.U32 R7, RZ, RZ, R14 ;  /* 0x000000ffff077224 */ /* 0x000fe200078e000e */
[----:B------:R-:W-:Y:S06]  /*2bac0*/  BRA `(.L_x_833) ;  /* 0xffffffa8007c7947 */ /* 0x000fec000383ffff */
.L_x_630:
[----:B0-----:R0:W1:Y:S02]  /*2bad0*/  SYNCS.PHASECHK.TRANS64.TRYWAIT P0, [R0+URZ+0x2e820], R3 ;  /* 0x02e82003000075a7 */ /* 0x001064000800017f */
[----:B-1----:R-:W-:Y:S05]  /*2bae0*/  @!P0 NANOSLEEP.SYNCS 0x989680 ;  /* 0x009896800000895d */ /* 0x002fea0003900000 */
[----:B------:R-:W1:Y:S02]  /*2baf0*/  @!P0 SYNCS.PHASECHK.TRANS64 P0, [R0+URZ+0x2e820], R3 ;  /* 0x02e82003000085a7 */ /* 0x000e64000800007f */
[----:B-1----:R-:W-:Y:S05]  /*2bb00*/  @!P0 BRA `(.L_x_630) ;  /* 0xfffffffc00f08947 */ /* 0x002fea000383ffff */
[----:B------:R-:W-:Y:S05]  /*2bb10*/  BRA `(.L_x_834) ;  /* 0xffffffb0001c7947 */ /* 0x000fea000383ffff */
.L_x_631:
[----:B------:R-:W1:Y:S01]  /*2bb20*/  S2R R2, SR_TID.X ;  /* 0x0000000000027919 */ /* 0x000e620000002100 */
[----:B------:R-:W-:Y:S01]  /*2bb30*/  BSSY B0, `(.L_x_835) ;  /* 0x000000a000007945 */ /* 0x000fe20003800000 */
[----:B------:R-:W-:Y:S01]  /*2bb40*/  IMAD.MOV.U32 R12, RZ, RZ, RZ ;  /* 0x000000ffff0c7224 */ /* 0x000fe200078e00ff */
[----:B------:R-:W-:Y:S01]  /*2bb50*/  MOV R11, 0x1f ;  /* 0x0000001f000b7802 */ /* 0x000fe20000000f00 */
[----:B------:R-:W-:Y:S01]  /*2bb60*/  IMAD.MOV.U32 R15, RZ, RZ, -0x1 ;  /* 0xffffffffff0f7424 */ /* 0x000fe200078e00ff */
[----:B-1----:R-:W-:-:S04]  /*2bb70*/  SHF.R.U32.HI R2, RZ, 0x5, R2 ;  /* 0x00000005ff027819 */ /* 0x002fc80000011602 */
[----:B------:R-:W-:-:S05]  /*2bb80*/  LOP3.LUT R2, R2, 0x3, RZ, 0xc0, !PT ;  /* 0x0000000302027812 */ /* 0x000fca00078ec0ff */
[----:B------:R-:W-:-:S07]  /*2bb90*/  IMAD.MOV.U32 R13, RZ, RZ, R2 ;  /* 0x000000ffff0d7224 */ /* 0x000fce00078e0002 */
[----:B0-----:R-:W-:Y:S05]  /*2bba0*/  WARPSYNC.COLLECTIVE R15, `(.L_x_836) ;  /* 0x000000000f087348 */ /* 0x001fea0003c00000 */
[----:B------:R1:W2:Y:S02]  /*2bbb0*/  SHFL.IDX P6, R14, R13, R12, R11 ;  /* 0x0000000c0d0e7389 */ /* 0x0002a400000c000b */
[----:B012---:R-:W-:Y:S01]  /*2bbc0*/  ENDCOLLECTIVE ;  /* 0x000000000000791b */ /* 0x007fe20003800000 */
.L_x_836:
[----:B------:R-:W-:Y:S05]  /*2bbd0*/  BSYNC B0 ;  /* 0x0000000000007941 */ /* 0x000fea0003800000 */
.L_x_835:
[----:B------:R-:W-:Y:S05]  /*2bbe0*/  BRA `(.L_x_837) ;  /* 0xffffffb000047947 */ /* 0x000fea000383ffff */
.L_x_632:
[----:B------:R-:W-:Y:S01]  /*2bbf0*/  BSSY B0, `(.L_x_838) ;  /* 0x0000006000007945 */ /* 0x000fe20003800000 */
[----:B------:R-:W-:-:S07]  /*2bc00*/  IMAD.MOV.U32 R15, RZ, RZ, -0x1 ;  /* 0xffffffffff0f7424 */ /* 0x000fce00078e00ff */
[----:B01----:R-:W-:Y:S05]  /*2bc10*/  WARPSYNC.COLLECTIVE R15, `(.L_x_839) ;  /* 0x000000000f0c7348 */ /* 0x003fea0003c00000 */
[----:B------:R-:W-:Y:S02]  /*2bc20*/  ELECT P6, UR62, PT ;  /* 0x00000000003e782f */ /* 0x000fe400038c0000 */
[----:B------:R-:W-:Y:S01]  /*2bc30*/  MOV R14, UR62 ;  /* 0x0000003e000e7c02 */ /* 0x000fe20008000f00 */
[----:B01----:R-:W-:Y:S10]  /*2bc40*/  ENDCOLLECTIVE ;  /* 0x000000000000791b */ /* 0x003ff40003800000 */
.L_x_839:
[----:B------:R-:W-:Y:S05]  /*2bc50*/  BSYNC B0 ;  /* 0x0000000000007941 */ /* 0x000fea0003800000 */
.L_x_838:
[----:B------:R-:W-:Y:S05]  /*2bc60*/  BRA `(.L_x_840) ;  /* 0xffffffac00f87947 */ /* 0x000fea000383ffff */
.L_x_634:
[----:B0-----:R0:W1:Y:S02]  /*2bc70*/  SYNCS.PHASECHK.TRANS64.TRYWAIT P1, [R6+URZ], R5 ;  /* 0x00000005060075a7 */ /* 0x001064000802017f */
[----:B-1----:R-:W-:Y:S05]  /*2bc80*/  @!P1 NANOSLEEP.SYNCS 0x989680 ;  /* 0x009896800000995d */ /* 0x002fea0003900000 */
[----:B------:R-:W1:Y:S02]  /*2bc90*/  @!P1 SYNCS.PHASECHK.TRANS64 P1, [R6+URZ], R5 ;  /* 0x00000005060095a7 */ /* 0x000e64000802007f */
[----:B-1----:R-:W-:Y:S05]  /*2bca0*/  @!P1 BRA `(.L_x_634) ;  /* 0xfffffffc00f09947 */ /* 0x002fea000383ffff */
[----:B------:R-:W-:Y:S05]  /*2bcb0*/  BRA `(.L_x_841) ;  /* 0xffffffb000347947 */ /* 0x000fea000383ffff */
.L_x_635:
[----:B-1----:R1:W2:Y:S02]  /*2bcc0*/  SYNCS.PHASECHK.TRANS64.TRYWAIT P1, [R7+URZ], R2 ;  /* 0x00000002070075a7 */ /* 0x0022a4000802017f */
[----:B--2---:R-:W-:Y:S05]  /*2bcd0*/  @!P1 NANOSLEEP.SYNCS 0x989680 ;  /* 0x009896800000995d */ /* 0x004fea0003900000 */
[----:B------:R-:W2:Y:S02]  /*2bce0*/  @!P1 SYNCS.PHASECHK.TRANS64 P1, [R7+URZ], R2 ;  /* 0x00000002070095a7 */ /* 0x000ea4000802007f */
[----:B--2---:R-:W-:Y:S05]  /*2bcf0*/  @!P1 BRA `(.L_x_635) ;  /* 0xfffffffc00f09947 */ /* 0x004fea000383ffff */
[----:B------:R-:W-:Y:S05]  /*2bd00*/  BRA `(.L_x_842) ;  /* 0xffffffb000287947 */ /* 0x000fea000383ffff */
.L_x_637:
[----:B--2---:R2:W3:Y:S02]  /*2bd10*/  SYNCS.PHASECHK.TRANS64.TRYWAIT P1, [R4+URZ+0x2e860], R5 ;  /* 0x02e86005040075a7 */ /* 0x0044e4000802017f */
[----:B---3--:R-:W-:Y:S05]  /*2bd20*/  @!P1 NANOSLEEP.SYNCS 0x989680 ;  /* 0x009896800000995d */ /* 0x008fea0003900000 */
[----:B------:R-:W3:Y:S02]  /*2bd30*/  @!P1 SYNCS.PHASECHK.TRANS64 P1, [R4+URZ+0x2e860], R5 ;  /* 0x02e86005040095a7 */ /* 0x000ee4000802007f */
[----:B---3--:R-:W-:Y:S05]  /*2bd40*/  @!P1 BRA `(.L_x_637) ;  /* 0xfffffffc00f09947 */ /* 0x008fea000383ffff */
[----:B------:R-:W-:Y:S05]  /*2bd50*/  BRA `(.L_x_843) ;  /* 0xffffffb0002c7947 */ /* 0x000fea000383ffff */
.L_x_639:
[----:B---3--:R3:W4:Y:S02]  /*2bd60*/  SYNCS.PHASECHK.TRANS64.TRYWAIT P1, [R3+URZ+0x2e860], R2 ;  /* 0x02e86002030075a7 */ /* 0x008724000802017f */
[----:B----4-:R-:W-:Y:S05]  /*2bd70*/  @!P1 NANOSLEEP.SYNCS 0x989680 ;  /* 0x009896800000995d */ /* 0x010fea0003900000 */
[----:B------:R-:W4:Y:S02]  /*2bd80*/  @!P1 SYNCS.PHASECHK.TRANS64 P1, [R3+URZ+0x2e860], R2 ;  /* 0x02e86002030095a7 */ /* 0x000f24000802007f */
[----:B----4-:R-:W-:Y:S05]  /*2bd90*/  @!P1 BRA `(.L_x_639) ;  /* 0xfffffffc00f09947 */ /* 0x010fea000383ffff */
[----:B------:R-:W-:Y:S05]  /*2bda0*/  BRA `(.L_x_844) ;  /* 0xffffffb0002c7947 */ /* 0x000fea000383ffff */
.L_x_641:
[----:B----4-:R4:W0:Y:S02]  /*2bdb0*/  SYNCS.PHASECHK.TRANS64.TRYWAIT P0, [R4+URZ+0x2e880], R5 ;  /* 0x02e88005040075a7 */ /* 0x010824000800017f */
[----:B0-----:R-:W-:Y:S05]  /*2bdc0*/  @!P0 NANOSLEEP.SYNCS 0x989680 ;  /* 0x009896800000895d */ /* 0x001fea0003900000 */
[----:B------:R-:W0:Y:S02]  /*2bdd0*/  @!P0 SYNCS.PHASECHK.TRANS64 P0, [R4+URZ+0x2e880], R5 ;  /* 0x02e88005040085a7 */ /* 0x000e24000800007f */
[----:B0-----:R-:W-:Y:S05]  /*2bde0*/  @!P0 BRA `(.L_x_641) ;  /* 0xfffffffc00f08947 */ /* 0x001fea000383ffff */
[----:B------:R-:W-:Y:S05]  /*2bdf0*/  BRA `(.L_x_642) ;  /* 0xffffffb000287947 */ /* 0x000fea000383ffff */
.L_x_845:
        /* <DEDUP_REMOVED lines=16> */
.L_x_2818:


//--------------------- .text._ZN7cutlass13device_kernelIN5flash11enable_sm90INS1_16FlashAttnFwdSm90INS1_25CollectiveMainloopFwdSm90ILi2EN4cute5tupleIJNS5_1CILi1EEES8_S8_EEENS6_IJNS7_ILi128EEENS7_ILi192EEESA_EEELi128ENS_12float_e4m3_tEfNS_4arch4Sm90ELb0ELb1ELb1ELb0ELb0ELb0ELb0ELb1ELb1ELb1ELb1ELb0EEENS1_21CollectiveEpilogueFwdINS6_IJSA_SA_SB_EEES9_NS_10bfloat16_tESF_Li256ELb0ELb1ELb1ELb1EEENS1_19SingleTileSchedulerILb0ELb1ELb1ELi128EEEEEEEEEvNT_6ParamsE --------------------------
	.section	.text._ZN7cutlass13device_kernelIN5flash11enable_sm90INS1_16FlashAttnFwdSm90INS1_25CollectiveMainloopFwdSm90ILi2EN4cute5tupleIJNS5_1CILi1EEES8_S8_EEENS6_IJNS7_ILi128EEENS7_ILi192EEESA_EEELi128ENS_12float_e4m3_tEfNS_4arch4Sm90ELb0ELb1ELb1ELb0ELb0ELb0ELb0ELb1ELb1ELb1ELb1ELb0EEENS1_21CollectiveEpilogueFwdINS6_IJSA_SA_SB_EEES9_NS_10bfloat16_tESF_Li256ELb0ELb1ELb1ELb1EEENS1_19SingleTileSchedulerILb0ELb1ELb1ELi128EEEEEEEEEvNT_6ParamsE,"ax",@progbits
	.align	128
.text._ZN7cutlass13device_kernelIN5flash11enable_sm90INS1_16FlashAttnFwdSm90INS1_25CollectiveMainloopFwdSm90ILi2EN4cute5tupleIJNS5_1CILi1EEES8_S8_EEENS6_IJNS7_ILi128EEENS7_ILi192EEESA_EEELi128ENS_12float_e4m3_tEfNS_4arch4Sm90ELb0ELb1ELb1ELb0ELb0ELb0ELb0ELb1ELb1ELb1ELb1ELb0EEENS1_21CollectiveEpilogueFwdINS6_IJSA_SA_SB_EEES9_NS_10bfloat16_tESF_Li256ELb0ELb1ELb1ELb1EEENS1_19SingleTileSchedulerILb0ELb1ELb1ELi128EEEEEEEEEvNT_6ParamsE:
        .type           _ZN7cutlass13device_kernelIN5flash11enable_sm90INS1_16FlashAttnFwdSm90INS1_25CollectiveMainloopFwdSm90ILi2EN4cute5tupleIJNS5_1CILi1EEES8_S8_EEENS6_IJNS7_ILi128EEENS7_ILi192EEESA_EEELi128ENS_12float_e4m3_tEfNS_4arch4Sm90ELb0ELb1ELb1ELb0ELb0ELb0ELb0ELb1ELb1ELb1ELb1ELb0EEENS1_21CollectiveEpilogueFwdINS6_IJSA_SA_SB_EEES9_NS_10bfloat16_tESF_Li256ELb0ELb1ELb1ELb1EEENS1_19SingleTileSchedulerILb0ELb1ELb1ELi128EEEEEEEEEvNT_6ParamsE,@function
        .size           _ZN7cutlass13device_kernelIN5flash11enable_sm90INS1_16FlashAttnFwdSm90INS1_25CollectiveMainloopFwdSm90ILi2EN4cute5tupleIJNS5_1CILi1EEES8_S8_EEENS6_IJNS7_ILi128EEENS7_ILi192EEESA_EEELi128ENS_12float_e4m3_tEfNS_4arch4Sm90ELb0ELb1ELb1ELb0ELb0ELb0ELb0ELb1ELb1ELb1ELb1ELb0EEENS1_21CollectiveEpilogueFwdINS6_IJSA_SA_SB_EEES9_NS_10bfloat16_tESF_Li256ELb0ELb1ELb1ELb1EEENS1_19SingleTileSchedulerILb0ELb1ELb1ELi128EEEEEEEEEvNT_6ParamsE,(.L_x_2819 - _ZN7cutlass13device_kernelIN5flash11enable_sm90INS1_16FlashAttnFwdSm90INS1_25CollectiveMainloopFwdSm90ILi2EN4cute5tupleIJNS5_1CILi1EEES8_S8_EEENS6_IJNS7_ILi128EEENS7_ILi192EEESA_EEELi128ENS_12float_e4m3_tEfNS_4arch4Sm90ELb0ELb1ELb1ELb0ELb0ELb0ELb0ELb1ELb1ELb1ELb1ELb0EEENS1_21CollectiveEpilogueFwdINS6_IJSA_SA_SB_EEES9_NS_10bfloat16_tESF_Li256ELb0ELb1ELb1ELb1EEENS1_19SingleTileSchedulerILb0ELb1ELb1ELi128EEEEEEEEEvNT_6ParamsE)
        .other          _ZN7cutlass13device_kernelIN5flash11enable_sm90INS1_16FlashAttnFwdSm90INS1_25CollectiveMainloopFwdSm90ILi2EN4cute5tupleIJNS5_1CILi1EEES8_S8_EEENS6_IJNS7_ILi128EEENS7_ILi192EEESA_EEELi128ENS_12float_e4m3_tEfNS_4arch4Sm90ELb0ELb1ELb1ELb0ELb0ELb0ELb0ELb1ELb1ELb1ELb1ELb0EEENS1_21CollectiveEpilogueFwdINS6_IJSA_SA_SB_EEES9_NS_10bfloat16_tESF_Li256ELb0ELb1ELb1ELb1EEENS1_19SingleTileSchedulerILb0ELb1ELb1ELi128EEEEEEEEEvNT_6ParamsE,@"STO_CUDA_ENTRY STV_DEFAULT"
_ZN7cutlass13device_kernelIN5flash11enable_sm90INS1_16FlashAttnFwdSm90INS1_25CollectiveMainloopFwdSm90ILi2EN4cute5tupleIJNS5_1CILi1EEES8_S8_EEENS6_IJNS7_ILi128EEENS7_ILi192EEESA_EEELi128ENS_12float_e4m3_tEfNS_4arch4Sm90ELb0ELb1ELb1ELb0ELb0ELb0ELb0ELb1ELb1ELb1ELb1ELb0EEENS1_21CollectiveEpilogueFwdINS6_IJSA_SA_SB_EEES9_NS_10bfloat16_tESF_Li256ELb0ELb1ELb1ELb1EEENS1_19SingleTileSchedulerILb0ELb1ELb1ELi128EEEEEEEEEvNT_6ParamsE:
        /* <DEDUP_REMOVED lines=18> */
.L_x_847:
[----:B------:R-:W-:Y:S05]  /*0120*/  BSYNC B0 ;  /* 0x0000000000007941 */ /* 0x000fea0003800000 */
.L_x_846:
        /* <DEDUP_REMOVED lines=41> */
.L_x_848:
        /* <DEDUP_REMOVED lines=22> */
.L_x_849:
        /* <DEDUP_REMOVED lines=18> */
.L_x_850:
        /* <DEDUP_REMOVED lines=22> */
.L_x_851:
        /* <DEDUP_REMOVED lines=22> */
.L_x_852:
[----:B------:R-:W-:Y:S01]  /*0900*/  PLOP3.LUT P0, PT, PT, PT, UP0, 0x80, 0x0 ;  /* 0x000000000000781c */ /* 0x000fe20003f0f008 */
[----:B------:R-:W-:Y:S01]  /*0910*/  UMOV UR41, 0x1 ;  /* 0x0000000100297882 */ /* 0x000fe20000000000 */
[----:B------:R-:W-:Y:S01]  /*0920*/  NOP ;  /* 0x0000000000007918 */ /* 0x000fe20000000000 */
[----:B------:R-:W-:Y:S01]  /*0930*/  USEL UR41, UR41, 0x2, !UP0 ;  /* 0x0000000229297887 */ /* 0x000fe2000c000000 */
[----:B------:R-:W-:Y:S01]  /*0940*/  BSSY B6, `(.L_x_853) ;  /* 0x0001b1f000067945 */ /* 0x000fe20003800000 */
[----:B------:R-:W-:Y:S01]  /*0950*/  ULDC.64 UR42, c[0x0][0x208] ;  /* 0x00008200002a7ab9 */ /* 0x000fe20000000a00 */
[----:B012-4-:R-:W-:Y:S07]  /*0960*/  BAR.SYNC.DEFER_BLOCKING 0x0 ;  /* 0x0000000000007b1d */ /* 0x017fee0000010000 */
[----:B------:R-:W-:Y:S05]  /*0970*/  @!P0 BRA `(.L_x_854) ;  /* 0x0000017400808947 */ /* 0x000fea0003800000 */
.L_x_855:
[----:B------:R-:W-:-:S08]  /*0980*/  NOP ;  /* 0x0000000000007918 */ /* 0x000fd00000000000 */
[----:B------:R-:W0:Y:S02]  /*0990*/  USETMAXREG.TRY_ALLOC.CTAPOOL UP0, 0xf0 ;  /* 0x000000f0000079c8 */ /* 0x000e240008000600 */
[----:B0-----:R-:W-:-:S13]  /*09a0*/  PLOP3.LUT P0, PT, PT, PT, UP0, 0x80, 0x0 ;  /* 0x000000000000781c */ /* 0x001fda0003f0f008 */
[----:B------:R-:W-:Y:S05]  /*09b0*/  @!P0 BRA `(.L_x_855) ;  /* 0xfffffffc00f08947 */ /* 0x000fea000383ffff */
[----:B------:R-:W0:Y:S01]  /*09c0*/  S2R R5, SR_TID.X ;  /* 0x0000000000057919 */ /* 0x000e220000002100 */
[----:B------:R-:W1:Y:S01]  /*09d0*/  S2UR UR6, SR_CTAID.Y ;  /* 0x00000000000679c3 */ /* 0x000e620000002600 */
[----:B------:R-:W-:Y:S02]  /*09e0*/  ULDC UR7, c[0x0][0xc50] ;  /* 0x0003140000077ab9 */ /* 0x000fe40000000800 */
[----:B------:R-:W-:-:S05]  /*09f0*/  UISETP.NE.AND UP0, UPT, UR7, 0x1, UPT ;  /* 0x000000010700788c */ /* 0x000fca000bf05270 */
[----:B------:R-:W2:Y:S06]  /*0a00*/  S2UR UR36, SR_CTAID.Z ;  /* 0x00000000002479c3 */ /* 0x000eac0000002700 */
[----:B------:R-:W-:Y:S01]  /*0a10*/  @UP0 ULDC UR4, c[0x0][0xc54] ;  /* 0x0003150000040ab9 */ /* 0x000fe20000000800 */
[----:B------:R-:W-:Y:S01]  /*0a20*/  @UP0 ULDC UR8, c[0x0][0xc58] ;  /* 0x0003160000080ab9 */ /* 0x000fe20000000800 */
[----:B-1----:R-:W-:Y:S02]  /*0a30*/  UIMAD.WIDE.U32 UR4, UR6, UR4, URZ ;  /* 0x00000004060472a5 */ /* 0x002fe4000f8e003f */
[----:B------:R-:W-:-:S02]  /*0a40*/  UMOV UR37, UR6 ;  /* 0x0000000600257c82 */ /* 0x000fc40008000000 */
[----:B------:R-:W-:Y:S01]  /*0a50*/  @UP0 USHF.R.U32.HI UR37, URZ, UR8, UR5 ;  /* 0x000000083f250299 */ /* 0x000fe20008011605 */
[----:B0-----:R-:W-:-:S03]  /*0a60*/  LOP3.LUT R0, R5, 0xffffff80, RZ, 0xc0, !PT ;  /* 0xffffff8005007812 */ /* 0x001fc600078ec0ff */
[----:B------:R-:W-:Y:S01]  /*0a70*/  UIADD3 UR4, -UR37, URZ, URZ ;  /* 0x0000003f25047290 */ /* 0x000fe2000fffe13f */
[----:B------:R-:W-:Y:S06]  /*0a80*/  BAR.ARV 0x8, 0x180 ;  /* 0x0206000000007b1d */ /* 0x000fec0000002000 */
[----:B------:R-:W-:Y:S01]  /*0a90*/  ISETP.NE.AND P0, PT, R0, 0x80, PT ;  /* 0x000000800000780c */ /* 0x000fe20003f05270 */
[----:B------:R-:W-:-:S12]  /*0aa0*/  UIMAD UR6, UR7, UR4, UR6 ;  /* 0x00000004070672a4 */ /* 0x000fd8000f8e0206 */
[----:B------:R-:W-:Y:S06]  /*0ab0*/  @!P0 BAR.ARV 0x9, 0x100 ;  /* 0x0244000000008b1d */ /* 0x000fec0000002000 */
[----:B--2---:R-:W-:-:S13]  /*0ac0*/  ISETP.LE.AND P0, PT, RZ, UR36, PT ;  /* 0x00000024ff007c0c */ /* 0x004fda000bf03270 */
[----:B------:R-:W-:Y:S05]  /*0ad0*/  @!P0 BRA `(.L_x_856) ;  /* 0x000001b000148947 */ /* 0x000fea0003800000 */
[----:B------:R-:W0:Y:S01]  /*0ae0*/  LDC.64 R2, c[0x0][0x418] ;  /* 0x00010600ff027b82 */ /* 0x000e220000000a00 */
[----:B------:R-:W-:Y:S01]  /*0af0*/  ULDC UR4, c[0x0][0x448] ;  /* 0x0001120000047ab9 */ /* 0x000fe20000000800 */
[----:B------:R-:W-:Y:S01]  /*0b00*/  USHF.R.S32.HI UR38, URZ, 0x1f, UR36 ;  /* 0x0000001f3f267899 */ /* 0x000fe20008011424 */
[----:B------:R-:W-:Y:S01]  /*0b10*/  VIADD R120, R5, 0xffffff80 ;  /* 0xffffff8005787836 */ /* 0x000fe20000000000 */
[----:B------:R-:W-:-:S04]  /*0b20*/  UISETP.NE.AND UP1, UPT, UR4, 0x1, UPT ;  /* 0x000000010400788c */ /* 0x000fc8000bf25270 */
[----:B------:R-:W1:Y:S07]  /*0b30*/  S2UR UR45, SR_CTAID.X ;  /* 0x00000000002d79c3 */ /* 0x000e6e0000002500 */
[----:B------:R-:W-:Y:S01]  /*0b40*/  @UP1 ULDC UR5, c[0x0][0x44c] ;  /* 0x0001130000051ab9 */ /* 0x000fe20000000800 */
[----:B------:R-:W2:Y:S01]  /*0b50*/  LDC R22, c[0x0][0x288] ;  /* 0x0000a200ff167b82 */ /* 0x000ea20000000800 */
[----:B------:R-:W-:-:S07]  /*0b60*/  @UP1 ULDC UR9, c[0x0][0x450] ;  /* 0x0001140000091ab9 */ /* 0x000fce0000000800 */
[----:B------:R-:W3:Y:S01]  /*0b70*/  LDC R17, c[0x0][0x424] ;  /* 0x00010900ff117b82 */ /* 0x000ee20000000800 */
[----:B0-----:R-:W-:-:S04]  /*0b80*/  ISETP.NE.U32.AND P0, PT, R2, RZ, PT ;  /* 0x000000ff0200720c */ /* 0x001fc80003f05070 */
[----:B------:R-:W-:-:S03]  /*0b90*/  ISETP.NE.AND.EX P0, PT, R3, RZ, PT, P0 ;  /* 0x000000ff0300720c */ /* 0x000fc60003f05300 */
[----:B------:R-:W0:Y:S01]  /*0ba0*/  LDC R4, c[0x0][0x2f0] ;  /* 0x0000bc00ff047b82 */ /* 0x000e220000000800 */
[----:B-1----:R-:W-:-:S04]  /*0bb0*/  USHF.L.U32 UR45, UR45, 0x7, URZ ;  /* 0x000000072d2d7899 */ /* 0x002fc8000800063f */
[----:B------:R-:W-:Y:S02]  /*0bc0*/  @UP1 UIADD3 UR4, UR45, 0x7f, URZ ;  /* 0x0000007f2d041890 */ /* 0x000fe4000fffe03f */
[----:B------:R-:W-:Y:S01]  /*0bd0*/  UIADD3 UR7, UR45, 0x7f, URZ ;  /* 0x0000007f2d077890 */ /* 0x000fe2000fffe03f */
[----:B--2---:R-:W-:Y:S01]  /*0be0*/  IADD3 R0, -R22, 0x1, RZ ;  /* 0x0000000116007810 */ /* 0x004fe20007ffe1ff */
[----:B------:R-:W-:-:S04]  /*0bf0*/  UIMAD.WIDE.U32 UR4, UR4, UR5, URZ ;  /* 0x00000005040472a5 */ /* 0x000fc8000f8e003f */
[----:B------:R-:W-:Y:S01]  /*0c00*/  @UP1 USHF.R.U32.HI UR7, URZ, UR9, UR5 ;  /* 0x000000093f071299 */ /* 0x000fe20008011605 */
[----:B---3--:R-:W-:Y:S02]  /*0c10*/  SEL R17, R17, 0x1, P0 ;  /* 0x0000000111117807 */ /* 0x008fe40000000000 */
[----:B------:R-:W-:Y:S02]  /*0c20*/  ULDC.64 UR4, c[0x0][0x9e0] ;  /* 0x0002780000047ab9 */ /* 0x000fe40000000a00 */
[----:B------:R-:W-:Y:S01]  /*0c30*/  UISETP.GE.AND UP0, UPT, UR5, 0x1, UPT ;  /* 0x000000010500788c */ /* 0x000fe2000bf06270 */
[----:B0-----:R-:W-:-:S05]  /*0c40*/  IMAD R0, R17, R4, R0 ;  /* 0x0000000411007224 */ /* 0x001fca00078e0200 */
[----:B------:R-:W-:Y:S01]  /*0c50*/  PLOP3.LUT P1, PT, PT, PT, UP0, 0x80, 0x0 ;  /* 0x000000000000781c */ /* 0x000fe20003f2f008 */
[----:B------:R-:W-:Y:S01]  /*0c60*/  IMAD R19, R17, R4, RZ ;  /* 0x0000000411137224 */ /* 0x000fe200078e02ff */
[----:B------:R-:W-:-:S13]  /*0c70*/  R2UR UR8, R0 ;  /* 0x00000000000872ca */ /* 0x000fda00000e0000 */
[----:B------:R-:W-:-:S04]  /*0c80*/  UIADD3 UR7, UR8, UR7, URZ ;  /* 0x0000000708077290 */ /* 0x000fc8000fffe03f */
[----:B------:R-:W-:-:S06]  /*0c90*/  UIADD3 UR4, UR7, UR4, URZ ;  /* 0x0000000407047290 */ /* 0x000fcc000fffe03f */
[----:B------:R-:W-:Y:S01]  /*0ca0*/  IMAD.U32 R0, RZ, RZ, UR4 ;  /* 0x00000004ff007e24 */ /* 0x000fe2000f8e00ff */
[----:B------:R-:W-:Y:S06]  /*0cb0*/  @!P1 BRA `(.L_x_857) ;  /* 0x0000000000409947 */ /* 0x000fec0003800000 */
[----:B------:R-:W-:Y:S01]  /*0cc0*/  ISETP.LT.AND P0, PT, RZ, UR7, PT ;  /* 0x00000007ff007c0c */ /* 0x000fe2000bf01270 */
[----:B------:R-:W-:-:S12]  /*0cd0*/  UIADD3 UR4, UR7, -0x1, URZ ;  /* 0xffffffff07047890 */ /* 0x000fd8000fffe03f */
[----:B------:R-:W-:Y:S05]  /*0ce0*/  @P0 BRA `(.L_x_858) ;  /* 0x00000000001c0947 */ /* 0x000fea0003800000 */
[----:B------:R-:W-:Y:S02]  /*0cf0*/  UISETP.NE.AND UP0, UPT, UR5, 0x1, UPT ;  /* 0x000000010500788c */ /* 0x000fe4000bf05270 */
[----:B------:R-:W-:-:S09]  /*0d00*/  UIADD3 UR4, -UR7, URZ, URZ ;  /* 0x0000003f07047290 */ /* 0x000fd2000fffe13f */
[----:B------:R-:W-:Y:S02]  /*0d10*/  @UP0 ULDC.64 UR10, c[0x0][0x9e8] ;  /* 0x00027a00000a0ab9 */ /* 0x000fe40000000a00 */
[----:B------:R-:W-:-:S04]  /*0d20*/  UIMAD.WIDE.U32 UR8, UR4, UR10, URZ ;  /* 0x0000000a040872a5 */ /* 0x000fc8000f8e003f */
[----:B------:R-:W-:-:S04]  /*0d30*/  @UP0 USHF.R.U32.HI UR4, URZ, UR11, UR9 ;  /* 0x0000000b3f040299 */ /* 0x000fc80008011609 */
[----:B------:R-:W-:Y:S01]  /*0d40*/  ULOP3.LUT UR4, URZ, UR4, URZ, 0x33, !UPT ;  /* 0x000000043f047292 */ /* 0x000fe2000f8e333f */
[----:B------:R-:W-:Y:S11]  /*0d50*/  BRA `(.L_x_859) ;  /* 0x0000000000107947 */ /* 0x000ff60003800000 */
.L_x_858:
[----:B------:R-:W-:-:S11]  /*0d60*/  UISETP.NE.AND UP0, UPT, UR5, 0x1, UPT ;  /* 0x000000010500788c */ /* 0x000fd6000bf05270 */
[----:B------:R-:W-:Y:S02]  /*0d70*/  @UP0 ULDC.64 UR10, c[0x0][0x9e8] ;  /* 0x00027a00000a0ab9 */ /* 0x000fe40000000a00 */
[----:B------:R-:W-:-:S04]  /*0d80*/  UIMAD.WIDE.U32 UR8, UR4, UR10, URZ ;  /* 0x0000000a040872a5 */ /* 0x000fc8000f8e003f */
[----:B------:R-:W-:-:S12]  /*0d90*/  @UP0 USHF.R.U32.HI UR4, URZ, UR11, UR9 ;  /* 0x0000000b3f040299 */ /* 0x000fd80008011609 */
.L_x_859:
[----:B------:R-:W-:-:S06]  /*0da0*/  UIMAD UR4, UR4, UR5, UR5 ;  /* 0x00000005040472a4 */ /* 0x000fcc000f8e0205 */
[----:B------:R-:W-:-:S07]  /*0db0*/  VIMNMX R0, R0, UR4, PT ;  /* 0x0000000400007c48 */ /* 0x000fce000bfe0100 */
.L_x_857:
[CC--:B------:R-:W-:Y:S01]  /*0dc0*/  IMAD R22, R17.reuse, R4.reuse, -R22 ;  /* 0x0000000411167224 */ /* 0x0c0fe200078e0a16 */
[----:B------:R-:W-:Y:S01]  /*0dd0*/  @UP1 ULDC UR8, c[0x0][0x44c] ;  /* 0x0001130000081ab9 */ /* 0x000fe20000000800 */
[----:B------:R-:W-:Y:S01]  /*0de0*/  VIADD R2, R0, 0xbf ;  /* 0x000000bf00027836 */ /* 0x000fe20000000000 */
[----:B------:R-:W-:Y:S01]  /*0df0*/  UIMAD.WIDE.U32 UR8, UR45, UR8, URZ ;  /* 0x000000082d0872a5 */ /* 0x000fe2000f8e003f */
[----:B------:R-:W-:Y:S01]  /*0e00*/  IMAD R0, R17, R4, 0xbf ;  /* 0x000000bf11007424 */ /* 0x000fe200078e0204 */
[----:B------:R-:W-:Y:S01]  /*0e10*/  R2UR UR7, R22 ;  /* 0x00000000160772ca */ /* 0x000fe200000e0000 */
[----:B------:R-:W-:Y:S01]  /*0e20*/  @UP1 ULDC UR10, c[0x0][0x450] ;  /* 0x00011400000a1ab9 */ /* 0x000fe20000000800 */
[----:B------:R-:W-:Y:S01]  /*0e30*/  IMAD.HI R2, R2, 0x2aaaaaab, RZ ;  /* 0x2aaaaaab02027827 */ /* 0x000fe200078e02ff */
[----:B------:R-:W-:Y:S01]  /*0e40*/  UMOV UR4, UR45 ;  /* 0x0000002d00047c82 */ /* 0x000fe20008000000 */
[----:B------:R-:W-:Y:S02]  /*0e50*/  @UP1 USHF.R.U32.HI UR4, URZ, UR10, UR9 ;  /* 0x0000000a3f041299 */ /* 0x000fe40008011609 */
[----:B------:R-:W-:Y:S01]  /*0e60*/  IMAD.HI R0, R0, 0x2aaaaaab, RZ ;  /* 0x2aaaaaab00007827 */ /* 0x000fe200078e02ff */
[----:B------:R-:W-:-:S04]  /*0e70*/  SHF.R.U32.HI R5, RZ, 0x1f, R2 ;  /* 0x0000001fff057819 */ /* 0x000fc80000011602 */
[----:B------:R-:W-:Y:S02]  /*0e80*/  SHF.R.U32.HI R3, RZ, 0x1f, R0 ;  /* 0x0000001fff037819 */ /* 0x000fe40000011600 */
[----:B------:R-:W-:Y:S01]  /*0e90*/  UIADD3 UR4, UR7, UR4, URZ ;  /* 0x0000000407047290 */ /* 0x000fe2000fffe03f */
[----:B------:R-:W-:Y:S02]  /*0ea0*/  LEA.HI.SX32 R2, R2, R5, 0x1b ;  /* 0x0000000502027211 */ /* 0x000fe400078fdaff */
[----:B------:R-:W-:Y:S01]  /*0eb0*/  ULDC UR7, c[0x0][0x9dc] ;  /* 0x0002770000077ab9 */ /* 0x000fe20000000800 */
[----:B------:R-:W-:Y:S01]  /*0ec0*/  LEA.HI.SX32 R3, R0, R3, 0x1b ;  /* 0x0000000300037211 */ /* 0x000fe200078fdaff */
[----:B------:R-:W-:-:S03]  /*0ed0*/  UIADD3 UR7, UR4, -UR7, URZ ;  /* 0x8000000704077290 */ /* 0x000fc6000fffe03f */
[----:B------:R-:W-:Y:S01]  /*0ee0*/  VIMNMX R16, R3, R2, PT ;  /* 0x0000000203107248 */ /* 0x000fe20003fe0100 */
[----:B------:R-:W-:Y:S08]  /*0ef0*/  @!P1 BRA `(.L_x_860) ;  /* 0x0000000000449947 */ /* 0x000ff00003800000 */
[----:B------:R-:W-:-:S06]  /*0f00*/  UISETP.GT.AND UP0, UPT, UR4, -0x1, UPT ;  /* 0xffffffff0400788c */ /* 0x000fcc000bf04270 */
[----:B------:R-:W-:-:S13]  /*0f10*/  PLOP3.LUT P0, PT, PT, PT, UP0, 0x80, 0x0 ;  /* 0x000000000000781c */ /* 0x000fda0003f0f008 */
[----:B------:R-:W-:Y:S05]  /*0f20*/  @P0 BRA `(.L_x_861) ;  /* 0x00000000001c0947 */ /* 0x000fea0003800000 */
[----:B------:R-:W-:Y:S02]  /*0f30*/  UISETP.NE.AND UP0, UPT, UR5, 0x1, UPT ;  /* 0x000000010500788c */ /* 0x000fe4000bf05270 */
[----:B------:R-:W-:-:S09]  /*0f40*/  ULOP3.LUT UR4, URZ, UR4, URZ, 0x33, !UPT ;  /* 0x000000043f047292 */ /* 0x000fd2000f8e333f */
[----:B------:R-:W-:Y:S02]  /*0f50*/  @UP0 ULDC.64 UR10, c[0x0][0x9e8] ;  /* 0x00027a00000a0ab9 */ /* 0x000fe40000000a00 */
[----:B------:R-:W-:-:S04]  /*0f60*/  UIMAD.WIDE.U32 UR8, UR4, UR10, URZ ;  /* 0x0000000a040872a5 */ /* 0x000fc8000f8e003f */
[----:B------:R-:W-:-:S04]  /*0f70*/  @UP0 USHF.R.U32.HI UR4, URZ, UR11, UR9 ;  /* 0x0000000b3f040299 */ /* 0x000fc80008011609 */
[----:B------:R-:W-:Y:S01]  /*0f80*/  ULOP3.LUT UR4, URZ, UR4, URZ, 0x33, !UPT ;  /* 0x000000043f047292 */ /* 0x000fe2000f8e333f */
[----:B------:R-:W-:Y:S11]  /*0f90*/  BRA `(.L_x_862) ;  /* 0x0000000000107947 */ /* 0x000ff60003800000 */
.L_x_861:
[----:B------:R-:W-:-:S11]  /*0fa0*/  UISETP.NE.AND UP0, UPT, UR5, 0x1, UPT ;  /* 0x000000010500788c */ /* 0x000fd6000bf05270 */
[----:B------:R-:W-:Y:S02]  /*0fb0*/  @UP0 ULDC.64 UR10, c[0x0][0x9e8] ;  /* 0x00027a00000a0ab9 */ /* 0x000fe40000000a00 */
[----:B------:R-:W-:-:S04]  /*0fc0*/  UIMAD.WIDE.U32 UR8, UR4, UR10, URZ ;  /* 0x0000000a040872a5 */ /* 0x000fc8000f8e003f */
[----:B------:R-:W-:-:S12]  /*0fd0*/  @UP0 USHF.R.U32.HI UR4, URZ, UR11, UR9 ;  /* 0x0000000b3f040299 */ /* 0x000fd80008011609 */
.L_x_862:
[----:B------:R-:W-:-:S04]  /*0fe0*/  UIMAD UR4, UR4, UR5, URZ ;  /* 0x00000005040472a4 */ /* 0x000fc8000f8e023f */
[----:B------:R-:W-:-:S04]  /*0ff0*/  UISETP.LT.AND UP0, UPT, UR7, UR4, UPT ;  /* 0x000000040700728c */ /* 0x000fc8000bf01270 */
[----:B------:R-:W-:-:S12]  /*1000*/  USEL UR7, UR7, UR4, !UP0 ;  /* 0x0000000407077287 */ /* 0x000fd8000c000000 */
.L_x_860:
[----:B------:R-:W-:Y:S02]  /*1010*/  UIMAD.WIDE UR4, UR7, 0x2aaaaaab, URZ ;  /* 0x2aaaaaab070478a5 */ /* 0x000fe4000f8e023f */
[----:B------:R-:W-:Y:S02]  /*1020*/  USHF.R.U32.HI UR10, URZ, 0x10, UR6 ;  /* 0x000000103f0a7899 */ /* 0x000fe40008011606 */
[----:B------:R-:W-:Y:S02]  /*1030*/  USHF.R.U32.HI UR4, URZ, 0x1f, UR5 ;  /* 0x0000001f3f047899 */ /* 0x000fe40008011605 */
[----:B------:R-:W-:Y:S02]  /*1040*/  ULOP3.LUT UR39, UR6, 0xffff, URZ, 0xc0, !UPT ;  /* 0x0000ffff06277892 */ /* 0x000fe4000f8ec03f */
[----:B------:R-:W-:-:S04]  /*1050*/  ULEA.HI.SX32 UR4, UR5, UR4, 0x1b ;  /* 0x0000000405047291 */ /* 0x000fc8000f8fda3f */
[----:B------:R-:W-:-:S04]  /*1060*/  UISETP.LT.AND UP0, UPT, URZ, UR4, UPT ;  /* 0x000000043f00728c */ /* 0x000fc8000bf01270 */
[----:B------:R-:W-:Y:S02]  /*1070*/  USEL UR9, URZ, UR4, !UP0 ;  /* 0x000000043f097287 */ /* 0x000fe4000c000000 */
[----:B------:R-:W-:Y:S01]  /*1080*/  UISETP.NE.AND UP0, UPT, UR10, URZ, UPT ;  /* 0x0000003f0a00728c */ /* 0x000fe2000bf05270 */
[----:B------:R-:W-:-:S03]  /*1090*/  UMOV UR4, URZ ;  /* 0x0000003f00047c82 */ /* 0x000fc60008000000 */
[----:B------:R-:W-:-:S07]  /*10a0*/  ISETP.GT.AND P0, PT, R16, UR9, PT ;  /* 0x0000000910007c0c */ /* 0x000fce000bf04270 */
[----:B------:R-:W-:-:S06]  /*10b0*/  @!UP0 ULDC UR10, c[0x0][0x9f0] ;  /* 0x00027c00000a8ab9 */ /* 0x000fcc0000000800 */
[----:B------:R-:W-:Y:S05]  /*10c0*/  @!P0 BRA `(.L_x_863) ;  /* 0x00000000008c8947 */ /* 0x000fea0003800000 */
[----:B------:R-:W-:Y:S01]  /*10d0*/  IMAD.U32 R5, RZ, RZ, UR10 ;  /* 0x0000000aff057e24 */ /* 0x000fe2000f8e00ff */
[----:B------:R-:W-:-:S04]  /*10e0*/  UMOV UR4, URZ ;  /* 0x0000003f00047c82 */ /* 0x000fc80008000000 */
[----:B------:R-:W-:-:S04]  /*10f0*/  IABS R0, R5 ;  /* 0x0000000500007213 */ /* 0x000fc80000000000 */
[----:B------:R-:W-:Y:S02]  /*1100*/  R2UR UR11, R0 ;  /* 0x00000000000b72ca */ /* 0x000fe400000e0000 */
[----:B------:R-:W-:Y:S02]  /*1110*/  IADD3 R0, R5, -0x1, R16 ;  /* 0xffffffff05007810 */ /* 0x000fe40007ffe010 */
[----:B------:R-:W-:Y:S02]  /*1120*/  IABS R5, R5 ;  /* 0x0000000500057213 */ /* 0x000fe40000000000 */
[----:B------:R-:W-:-:S03]  /*1130*/  R2UR UR6, R0 ;  /* 0x00000000000672ca */ /* 0x000fc600000e0000 */
[----:B------:R-:W-:-:S04]  /*1140*/  IMAD.MOV R5, RZ, RZ, -R5 ;  /* 0x000000ffff057224 */ /* 0x000fc800078e0a05 */
[----:B------:R-:W0:Y:S06]  /*1150*/  I2F.RP R2, UR11 ;  /* 0x0000000b00027d06 */ /* 0x000e2c0008209400 */
[----:B------:R-:W-:-:S06]  /*1160*/  UIADD3 UR6, -UR9, UR6, URZ ;  /* 0x0000000609067290 */ /* 0x000fcc000fffe13f */
[----:B------:R-:W-:Y:S01]  /*1170*/  IMAD.U32 R0, RZ, RZ, UR6 ;  /* 0x00000006ff007e24 */ /* 0x000fe2000f8e00ff */
[----:B------:R-:W-:Y:S01]  /*1180*/  ULOP3.LUT UR6, UR6, UR10, URZ, 0x3c, !UPT ;  /* 0x0000000a06067292 */ /* 0x000fe2000f8e3c3f */
[----:B0-----:R-:W0:Y:S03]  /*1190*/  MUFU.RCP R2, R2 ;  /* 0x0000000200027308 */ /* 0x001e260000001000 */
[----:B------:R-:W-:-:S04]  /*11a0*/  IABS R0, R0 ;  /* 0x0000000000007213 */ /* 0x000fc80000000000 */
[----:B------:R-:W-:Y:S01]  /*11b0*/  R2UR UR8, R0 ;  /* 0x00000000000872ca */ /* 0x000fe200000e0000 */
[----:B------:R-:W-:Y:S02]  /*11c0*/  IMAD.MOV.U32 R0, RZ, RZ, R5 ;  /* 0x000000ffff007224 */ /* 0x000fe400078e0005 */
[----:B0-----:R-:W-:-:S06]  /*11d0*/  VIADD R3, R2, 0xffffffe ;  /* 0x0ffffffe02037836 */ /* 0x001fcc0000000000 */
        /* <DEDUP_REMOVED lines=18> */
.L_x_863:
[----:B------:R-:W-:Y:S02]  /*1300*/  UIMAD UR39, UR39, UR4, UR9 ;  /* 0x00000004272772a4 */ /* 0x000fe4000f8e0209 */
[----:B------:R-:W-:Y:S01]  /*1310*/  IMAD.U32 R3, RZ, RZ, UR4 ;  /* 0x00000004ff037e24 */ /* 0x000fe2000f8e00ff */
[----:B------:R-:W-:Y:S02]  /*1320*/  PLOP3.LUT P0, PT, PT, PT, PT, 0x80, 0x0 ;  /* 0x000000000000781c */ /* 0x000fe40003f0f070 */
[----:B------:R-:W-:Y:S01]  /*1330*/  CS2R R124, SRZ ;  /* 0x00000000007c7805 */ /* 0x000fe2000001ff00 */
[----:B------:R-:W-:Y:S01]  /*1340*/  IMAD.MOV.U32 R0, RZ, RZ, RZ ;  /* 0x000000ffff007224 */ /* 0x000fe200078e00ff */
[----:B------:R-:W-:Y:S02]  /*1350*/  CS2R R126, SRZ ;  /* 0x00000000007e7805 */ /* 0x000fe4000001ff00 */
[----:B------:R-:W-:Y:S02]  /*1360*/  VIADDMNMX R16, R3, UR39, R16, PT ;  /* 0x0000002703107c46 */ /* 0x000fe4000b800110 */
[----:B------:R-:W-:-:S02]  /*1370*/  CS2R R2, SRZ ;  /* 0x0000000000027805 */ /* 0x000fc4000001ff00 */
[----:B------:R-:W-:Y:S01]  /*1380*/  CS2R R122, SRZ ;  /* 0x00000000007a7805 */ /* 0x000fe2000001ff00 */
[----:B------:R-:W-:Y:S01]  /*1390*/  IMAD.MOV.U32 R6, RZ, RZ, RZ ;  /* 0x000000ffff067224 */ /* 0x000fe200078e00ff */
[----:B------:R-:W-:Y:S02]  /*13a0*/  ISETP.GT.AND P1, PT, R16, UR39, PT ;  /* 0x0000002710007c0c */ /* 0x000fe4000bf24270 */
        /* <DEDUP_REMOVED lines=29> */
[----:B------:R-:W-:Y:S01]  /*1580*/  SHF.R.S32.HI R123, RZ, 0x1f, R120 ;  /* 0x0000001fff7b7819 */ /* 0x000fe20000011478 */
[----:B------:R-:W0:Y:S01]  /*1590*/  S2UR UR5, SR_CgaCtaId ;  /* 0x00000000000579c3 */ /* 0x000e220000008800 */
[----:B------:R-:W-:Y:S02]  /*15a0*/  UMOV UR44, 0x400 ;  /* 0x00000400002c7882 */ /* 0x000fe40000000000 */
[----:B------:R-:W-:-:S04]  /*15b0*/  LEA.HI R122, R123, R120, RZ, 0x7 ;  /* 0x000000787b7a7211 */ /* 0x000fc800078f38ff */
[----:B------:R-:W-:-:S05]  /*15c0*/  SHF.R.S32.HI R121, RZ, 0x7, R122 ;  /* 0x00000007ff797819 */ /* 0x000fca000001147a */
        /* <DEDUP_REMOVED lines=29> */
.L_x_865:
[----:B------:R-:W-:Y:S01]  /*17a0*/  ULDC.64 UR6, c[0x0][0x990] ;  /* 0x0002640000067ab9 */ /* 0x000fe20000000a00 */
[----:B------:R-:W-:Y:S01]  /*17b0*/  ULDC.64 UR4, c[0x0][0x998] ;  /* 0x0002660000047ab9 */ /* 0x000fe20000000a00 */
[----:B------:R-:W-:Y:S01]  /*17c0*/  UISETP.NE.U32.AND UP0, UPT, UR6, URZ, UPT ;  /* 0x0000003f0600728c */ /* 0x000fe2000bf05070 */
[----:B------:R-:W-:Y:S01]  /*17d0*/  IMAD.MOV.U32 R7, RZ, RZ, 0x3f800000 ;  /* 0x3f800000ff077424 */ /* 0x000fe200078e00ff */
[----:B------:R-:W-:Y:S01]  /*17e0*/  UISETP.NE.U32.AND UP1, UPT, UR4, URZ, UPT ;  /* 0x0000003f0400728c */ /* 0x000fe2000bf25070 */
[----:B------:R-:W-:Y:S01]  /*17f0*/  IMAD.MOV.U32 R0, RZ, RZ, 0x3f800000 ;  /* 0x3f800000ff007424 */ /* 0x000fe200078e00ff */
[----:B------:R-:W-:Y:S02]  /*1800*/  UISETP.NE.AND.EX UP0, UPT, UR7, URZ, UPT, UP0 ;  /* 0x0000003f0700728c */ /* 0x000fe4000bf05300 */
[----:B------:R-:W-:-:S04]  /*1810*/  UISETP.NE.AND.EX UP1, UPT, UR5, URZ, UPT, UP1 ;  /* 0x0000003f0500728c */ /* 0x000fc8000bf25310 */
[----:B------:R-:W-:Y:S02]  /*1820*/  PLOP3.LUT P0, PT, PT, PT, UP0, 0x80, 0x0 ;  /* 0x000000000000781c */ /* 0x000fe40003f0f008 */
[----:B------:R-:W-:-:S03]  /*1830*/  PLOP3.LUT P1, PT, PT, PT, UP1, 0x80, 0x0 ;  /* 0x000000000000781c */ /* 0x000fc60003f2f018 */
[----:B------:R-:W-:Y:S01]  /*1840*/  @UP0 ULDC.64 UR12, c[0x0][0x9a8] ;  /* 0x00026a00000c0ab9 */ /* 0x000fe20000000a00 */
[----:B------:R-:W-:Y:S01]  /*1850*/  @UP0 ULDC.64 UR16, c[0x0][0x9b0] ;  /* 0x00026c0000100ab9 */ /* 0x000fe20000000a00 */
[----:B------:R-:W-:Y:S01]  /*1860*/  @UP1 ULDC.64 UR14, c[0x0][0x9b8] ;  /* 0x00026e00000e1ab9 */ /* 0x000fe20000000a00 */
[----:B------:R-:W-:Y:S02]  /*1870*/  @UP0 UIMAD UR10, UR38, UR12, URZ ;  /* 0x0000000c260a02a4 */ /* 0x000fe4000f8e023f */
[----:B------:R-:W-:Y:S02]  /*1880*/  @UP0 UIMAD.WIDE.U32 UR8, UR36, UR12, URZ ;  /* 0x0000000c240802a5 */ /* 0x000fe4000f8e003f */
[----:B------:R-:W-:Y:S02]  /*1890*/  @UP1 UIMAD UR12, UR38, UR14, URZ ;  /* 0x0000000e260c12a4 */ /* 0x000fe4000f8e023f */
[----:B------:R-:W-:Y:S02]  /*18a0*/  @UP0 UIMAD UR13, UR36, UR13, UR10 ;  /* 0x0000000d240d02a4 */ /* 0x000fe4000f8e020a */
[----:B------:R-:W-:-:S02]  /*18b0*/  @UP1 UIMAD.WIDE.U32 UR10, UR36, UR14, URZ ;  /* 0x0000000e240a12a5 */ /* 0x000fc4000f8e003f */
[----:B------:R-:W-:Y:S02]  /*18c0*/  @UP1 UIMAD UR14, UR36, UR15, UR12 ;  /* 0x0000000f240e12a4 */ /* 0x000fe4000f8e020c */
[----:B------:R-:W-:Y:S02]  /*18d0*/  @UP0 USHF.R.S32.HI UR12, URZ, 0x1f, UR37 ;  /* 0x0000001f3f0c0899 */ /* 0x000fe40008011425 */
[----:B------:R-:W-:Y:S01]  /*18e0*/  @UP1 USHF.R.S32.HI UR15, URZ, 0x1f, UR37 ;  /* 0x0000001f3f0f1899 */ /* 0x000fe20008011425 */
[----:B------:R-:W-:Y:S01]  /*18f0*/  @UP1 ULDC.64 UR18, c[0x0][0x9c0] ;  /* 0x0002700000121ab9 */ /* 0x000fe20000000a00 */
[----:B------:R-:W-:Y:S02]  /*1900*/  @UP0 UIMAD UR12, UR12, UR16, URZ ;  /* 0x000000100c0c02a4 */ /* 0x000fe4000f8e023f */
[----:B------:R-:W-:Y:S02]  /*1910*/  @UP0 UIADD3 UR9, UR9, UR13, URZ ;  /* 0x0000000d09090290 */ /* 0x000fe4000fffe03f */
[----:B------:R-:W-:-:S02]  /*1920*/  @UP1 UIMAD UR13, UR15, UR18, URZ ;  /* 0x000000120f0d12a4 */ /* 0x000fc4000f8e023f */
[----:B------:R-:W-:Y:S02]  /*1930*/  @UP1 UIADD3 UR11, UR11, UR14, URZ ;  /* 0x0000000e0b0b1290 */ /* 0x000fe4000fffe03f */
[----:B------:R-:W-:Y:S02]  /*1940*/  @UP0 UIMAD UR12, UR37, UR17, UR12 ;  /* 0x00000011250c02a4 */ /* 0x000fe4000f8e020c */
[----:B------:R-:W-:Y:S02]  /*1950*/  @UP0 UIMAD.WIDE.U32 UR8, UR37, UR16, UR8 ;  /* 0x00000010250802a5 */ /* 0x000fe4000f8e0008 */
[----:B------:R-:W-:Y:S02]  /*1960*/  @UP1 UIMAD UR13, UR37, UR19, UR13 ;  /* 0x00000013250d12a4 */ /* 0x000fe4000f8e020d */
[----:B------:R-:W-:Y:S02]  /*1970*/  @UP1 UIMAD.WIDE.U32 UR10, UR37, UR18, UR10 ;  /* 0x00000012250a12a5 */ /* 0x000fe4000f8e000a */
[----:B------:R-:W-:-:S02]  /*1980*/  @UP0 UIADD3 UR12, UR9, UR12, URZ ;  /* 0x0000000c090c0290 */ /* 0x000fc4000fffe03f */
[----:B------:R-:W-:Y:S02]  /*1990*/  @UP0 ULEA UR6, UP2, UR8, UR6, 0x2 ;  /* 0x0000000608060291 */ /* 0x000fe4000f84103f */
[----:B------:R-:W-:Y:S02]  /*19a0*/  @UP1 UIADD3 UR9, UR11, UR13, URZ ;  /* 0x0000000d0b091290 */ /* 0x000fe4000fffe03f */
[----:B------:R-:W-:Y:S02]  /*19b0*/  @UP1 ULEA UR4, UP3, UR10, UR4, 0x2 ;  /* 0x000000040a041291 */ /* 0x000fe4000f86103f */
[----:B------:R-:W-:Y:S01]  /*19c0*/  @UP0 ULEA.HI.X UR7, UR8, UR7, UR12, 0x2, UP2 ;  /* 0x0000000708070291 */ /* 0x000fe200090f140c */
[----:B------:R-:W-:Y:S01]  /*19d0*/  IMAD.U32 R2, RZ, RZ, UR6 ;  /* 0x00000006ff027e24 */ /* 0x000fe2000f8e00ff */
[----:B------:R-:W-:Y:S02]  /*19e0*/  @UP1 ULEA.HI.X UR5, UR10, UR5, UR9, 0x2, UP3 ;  /* 0x000000050a051291 */ /* 0x000fe400098f1409 */
[----:B------:R-:W-:Y:S01]  /*19f0*/  IMAD.U32 R4, RZ, RZ, UR4 ;  /* 0x00000004ff047e24 */ /* 0x000fe2000f8e00ff */
[----:B------:R-:W-:Y:S01]  /*1a00*/  SHF.L.U32 R8, RZ, 0x1f, RZ ;  /* 0x0000001fff087819 */ /* 0x000fe200000006ff */
[----:B------:R-:W-:Y:S01]  /*1a10*/  IMAD.U32 R3, RZ, RZ, UR7 ;  /* 0x00000007ff037e24 */ /* 0x000fe2000f8e00ff */
[----:B------:R-:W-:Y:S01]  /*1a20*/  ULDC UR4, c[0x0][0x9d8] ;  /* 0x0002760000047ab9 */ /* 0x000fe20000000800 */
[----:B------:R-:W-:-:S03]  /*1a30*/  IMAD.U32 R5, RZ, RZ, UR5 ;  /* 0x00000005ff057e24 */ /* 0x000fc6000f8e00ff */
[----:B------:R-:W2:Y:S04]  /*1a40*/  @P0 LDG.E R7, desc[UR42][R2.64] ;  /* 0x0000002a02070981 */ /* 0x000ea8000c1e1900 */
[----:B------:R-:W2:Y:S01]  /*1a50*/  @P1 LDG.E R0, desc[UR42][R4.64] ;  /* 0x0000002a04001981 */ /* 0x000ea2000c1e1900 */
[----:B------:R-:W0:Y:S01]  /*1a60*/  SYNCS.PHASECHK.TRANS64.TRYWAIT P0, [UR44+0x28800], R8 ;  /* 0x02880008ff0075a7 */ /* 0x000e22000800016c */
[----:B--2---:R-:W-:-:S04]  /*1a70*/  FMUL.FTZ R0, R7, R0 ;  /* 0x0000000007007220 */ /* 0x004fc80000410000 */
[----:B------:R-:W-:Y:S01]  /*1a80*/  FMUL.FTZ R0, R0, UR4 ;  /* 0x0000000400007c20 */ /* 0x000fe20008410000 */
[----:B0-----:R-:W-:Y:S06]  /*1a90*/  @!P0 BRA `(.L_x_866) ;  /* 0x000001a0002c8947 */ /* 0x001fec0003800000 */
.L_x_1003:
[----:B------:R-:W-:-:S06]  /*1aa0*/  ULOP3.LUT UR4, UR41, 0x1, URZ, 0xfc, !UPT ;  /* 0x0000000129047892 */ /* 0x000fcc000f8efc3f */
[----:B------:R-:W-:-:S05]  /*1ab0*/  IMAD.U32 R2, RZ, RZ, UR4 ;  /* 0x00000004ff027e24 */ /* 0x000fca000f8e00ff */
[----:B------:R-:W-:-:S13]  /*1ac0*/  ISETP.NE.AND P0, PT, R2, 0x3, PT ;  /* 0x000000030200780c */ /* 0x000fda0003f05270 */
[----:B------:R-:W-:Y:S05]  /*1ad0*/  @!P0 BRA `(.L_x_867) ;  /* 0x0000000000048947 */ /* 0x000fea0003800000 */
[----:B------:R-:W-:Y:S01]  /*1ae0*/  BPT.TRAP 0x1 ;  /* 0x000000040000795c */ /* 0x000fe20000300000 */
.L_x_867:
[----:B------:R1:W2:Y:S01]  /*1af0*/  SYNCS.PHASECHK.TRANS64.TRYWAIT P2, [UR44+0x28830], R8 ;  /* 0x02883008ff0075a7 */ /* 0x0002a2000804016c */
[----:B------:R-:W-:Y:S05]  /*1b00*/  @!P0 BRA `(.L_x_868) ;  /* 0x0000000000048947 */ /* 0x000fea0003800000 */
[----:B------:R-:W-:Y:S01]  /*1b10*/  BPT.TRAP 0x1 ;  /* 0x000000040000795c */ /* 0x000fe20000300000 */
.L_x_868:
[----:B------:R-:W3:Y:S01]  /*1b20*/  S2R R2, SR_TID.X ;  /* 0x0000000000027919 */ /* 0x000ee20000002100 */
[----:B------:R-:W-:-:S05]  /*1b30*/  IMAD.U32 R6, RZ, RZ, UR46 ;  /* 0x0000002eff067e24 */ /* 0x000fca000f8e00ff */
[----:B------:R-:W-:Y:S02]  /*1b40*/  LOP3.LUT R6, R6, 0x10000, RZ, 0xfc, !PT ;  /* 0x0001000006067812 */ /* 0x000fe400078efcff */
[----:B---3--:R-:W-:-:S04]  /*1b50*/  LOP3.LUT R2, R2, 0x7f, RZ, 0xc0, !PT ;  /* 0x0000007f02027812 */ /* 0x008fc800078ec0ff */
[----:B------:R-:W-:Y:S01]  /*1b60*/  ISETP.NE.AND P1, PT, R2, RZ, PT ;  /* 0x000000ff0200720c */ /* 0x000fe20003f25270 */
[----:B--2---:R-:W-:-:S12]  /*1b70*/  @P2 BRA `(.L_x_869) ;  /* 0x0000000000082947 */ /* 0x004fd80003800000 */
[----:B------:R-:W2:Y:S02]  /*1b80*/  SYNCS.PHASECHK.TRANS64.TRYWAIT P2, [UR44+0x28830], R8 ;  /* 0x02883008ff0075a7 */ /* 0x000ea4000804016c */
[----:B--2---:R-:W-:Y:S05]  /*1b90*/  @!P2 BRA `(.L_x_870) ;  /* 0x000001a00004a947 */ /* 0x004fea0003800000 */
.L_x_869:
[----:B------:R-:W-:Y:S05]  /*1ba0*/  WARPSYNC.ALL ;  /* 0x0000000000007948 */ /* 0x000fea0003800000 */
[----:B------:R-:W-:Y:S01]  /*1bb0*/  IMAD.MOV.U32 R7, RZ, RZ, 0x40000040 ;  /* 0x40000040ff077424 */ /* 0x000fe200078e00ff */
[----:B------:R-:W-:Y:S01]  /*1bc0*/  UIADD3 UR4, UR44, 0x1c400, URZ ;  /* 0x0001c4002c047890 */ /* 0x000fe2000fffe03f */
[C---:B------:R-:W-:Y:S01]  /*1bd0*/  R2UR UR8, R6.reuse ;  /* 0x00000000060872ca */ /* 0x040fe200000e0000 */
[----:B------:R-:W-:Y:S02]  /*1be0*/  WARPGROUP.ARRIVE ;  /* 0x00000000000079c5 */ /* 0x000fe40000000000 */
[----:B------:R-:W-:Y:S01]  /*1bf0*/  R2UR UR9, R7 ;  /* 0x00000000070972ca */ /* 0x000fe200000e0000 */
[----:B------:R-:W-:Y:S01]  /*1c00*/  USHF.R.U32.HI UR4, URZ, 0x4, UR4 ;  /* 0x000000043f047899 */ /* 0x000fe20008011604 */
[----:B------:R-:W-:Y:S01]  /*1c10*/  R2UR UR16, R6 ;  /* 0x00000000061072ca */ /* 0x000fe200000e0000 */
[----:B------:R-:W-:Y:S01]  /*1c20*/  UMOV UR11, 0x40000040 ;  /* 0x40000040000b7882 */ /* 0x000fe20000000000 */
[----:B------:R-:W-:Y:S01]  /*1c30*/  UMOV UR21, 0x40000040 ;  /* 0x4000004000157882 */ /* 0x000fe20000000000 */
[----:B------:R-:W-:Y:S01]  /*1c40*/  ULOP3.LUT UR4, UR4, 0x3fff, URZ, 0xc0, !UPT ;  /* 0x00003fff04047892 */ /* 0x000fe2000f8ec03f */
[----:B------:R-:W-:Y:S01]  /*1c50*/  LOP3.LUT R9, R122, 0xffffff80, RZ, 0xc0, !PT ;  /* 0xffffff807a097812 */ /* 0x000fe200078ec0ff */
[----:B------:R-:W-:Y:S01]  /*1c60*/  UMOV UR23, 0x40000040 ;  /* 0x4000004000177882 */ /* 0x000fe20000000000 */
[----:B------:R-:W-:Y:S01]  /*1c70*/  UMOV UR13, 0x40000040 ;  /* 0x40000040000d7882 */ /* 0x000fe20000000000 */
[----:B------:R-:W-:Y:S01]  /*1c80*/  ULOP3.LUT UR6, UR4, 0x10000, URZ, 0xfc, !UPT ;  /* 0x0001000004067892 */ /* 0x000fe2000f8efc3f */
[----:B------:R-:W-:Y:S01]  /*1c90*/  LEA.HI R123, R123, R120, RZ, 0x2 ;  /* 0x000000787b7b7211 */ /* 0x000fe200078f10ff */
[----:B------:R-:W-:Y:S01]  /*1ca0*/  UMOV UR15, 0x40000040 ;  /* 0x40000040000f7882 */ /* 0x000fe20000000000 */
[----:B------:R-:W-:Y:S01]  /*1cb0*/  UMOV UR17, 0x40000040 ;  /* 0x4000004000117882 */ /* 0x000fe20000000000 */
[----:B------:R-:W-:Y:S01]  /*1cc0*/  UIADD3 UR22, UR6, 0x2, URZ ;  /* 0x0000000206167890 */ /* 0x000fe2000fffe03f */
[----:B------:R-:W-:Y:S01]  /*1cd0*/  LOP3.LUT R123, R123, 0xfffffffc, RZ, 0xc0, !PT ;  /* 0xfffffffc7b7b7812 */ /* 0x000fe200078ec0ff */
[----:B------:R-:W-:Y:S01]  /*1ce0*/  UIADD3 UR20, UR16, 0x2, URZ ;  /* 0x0000000210147890 */ /* 0x000fe2000fffe03f */
[----:B------:R-:W-:Y:S01]  /*1cf0*/  UMOV UR10, UR6 ;  /* 0x00000006000a7c82 */ /* 0x000fe20008000000 */
[----:B------:R-:W-:Y:S01]  /*1d00*/  UIADD3 UR12, UR16, 0x4, URZ ;  /* 0x00000004100c7890 */ /* 0x000fe2000fffe03f */
[----:B------:R-:W-:Y:S01]  /*1d10*/  QGMMA.64x192x32.F32.E4M3.E4M3 R24, gdesc[UR8], RZ, !UPT, gsb0 ;  /* 0x02e00000081879f3 */ /* 0x000fe2000c0008ff */
[----:B------:R-:W-:Y:S01]  /*1d20*/  UIADD3 UR14, UR6, 0x4, URZ ;  /* 0x00000004060e7890 */ /* 0x000fe2000fffe03f */
[----:B------:R-:W-:Y:S01]  /*1d30*/  IMAD.IADD R123, R120, 0x1, -R123 ;  /* 0x00000001787b7824 */ /* 0x000fe200078e0a7b */
[----:B------:R-:W-:-:S02]  /*1d40*/  UIADD3 UR16, UR16, 0x6, URZ ;  /* 0x0000000610107890 */ /* 0x000fc4000fffe03f */
[----:B------:R-:W-:Y:S01]  /*1d50*/  UIADD3 UR18, UR6, 0x6, URZ ;  /* 0x0000000606127890 */ /* 0x000fe2000fffe03f */
[----:B------:R-:W-:Y:S01]  /*1d60*/  UMOV UR19, 0x40000040 ;  /* 0x4000004000137882 */ /* 0x000fe20000000000 */
[----:B------:R-:W-:Y:S01]  /*1d70*/  ULDC UR4, c[0x0][0x448] ;  /* 0x0001120000047ab9 */ /* 0x000fe20000000800 */
[----:B------:R-:W-:Y:S01]  /*1d80*/  ULDC UR28, c[0x0][0x288] ;  /* 0x0000a200001c7ab9 */ /* 0x000fe20000000800 */
[----:B------:R-:W-:Y:S01]  /*1d90*/  UISETP.NE.AND UP0, UPT, UR4, 0x1, UPT ;  /* 0x000000010400788c */ /* 0x000fe2000bf05270 */
[----:B------:R-:W-:Y:S02]  /*1da0*/  ULDC UR7, c[0x0][0x9dc] ;  /* 0x0002770000077ab9 */ /* 0x000fe40000000800 */
[----:B------:R-:W-:-:S03]  /*1db0*/  ULOP3.LUT UR7, URZ, UR7, URZ, 0x33, !UPT ;  /* 0x000000073f077292 */ /* 0x000fc6000f8e333f */
[----:B------:R-:W-:Y:S02]  /*1dc0*/  PLOP3.LUT P2, PT, PT, PT, UP0, 0x80, 0x0 ;  /* 0x000000000000781c */ /* 0x000fe40003f4f008 */
[----:B------:R-:W-:-:S03]  /*1dd0*/  PLOP3.LUT P3, PT, PT, PT, UP0, 0x80, 0x0 ;  /* 0x000000000000781c */ /* 0x000fc60003f6f008 */
[----:B------:R-:W-:Y:S01]  /*1de0*/  @UP0 ULDC UR4, c[0x0][0x44c] ;  /* 0x0001130000040ab9 */ /* 0x000fe20000000800 */
[----:B------:R-:W-:Y:S02]  /*1df0*/  WARPGROUP.DEPBAR.LE gsb0, 0x0 ;  /* 0x00008000000079c5 */ /* 0x000fe40000010000 */
[----:B------:R-:W-:-:S06]  /*1e00*/  WARPGROUP.ARRIVE ;  /* 0x00000000000079c5 */ /* 0x000fcc0000000000 */
[----:B------:R-:W-:Y:S03]  /*1e10*/  QGMMA.64x192x32.F32.E4M3.E4M3 R24, gdesc[UR20], R24, gsb0 ;  /* 0x02e00000141879f3 */ /* 0x000fe60008000818 */
[----:B------:R-:W-:Y:S02]  /*1e20*/  WARPGROUP.DEPBAR.LE gsb0, 0x0 ;  /* 0x00008000000079c5 */ /* 0x000fe40000010000 */
[----:B------:R-:W-:-:S15]  /*1e30*/  WARPGROUP.ARRIVE ;  /* 0x00000000000079c5 */ /* 0x000fde0000000000 */
[----:B------:R-:W-:Y:S03]  /*1e40*/  QGMMA.64x192x32.F32.E4M3.E4M3 R24, gdesc[UR12], R24, gsb0 ;  /* 0x02e000000c1879f3 */ /* 0x000fe60008000818 */
[----:B------:R-:W-:Y:S02]  /*1e50*/  WARPGROUP.DEPBAR.LE gsb0, 0x0 ;  /* 0x00008000000079c5 */ /* 0x000fe40000010000 */
[----:B------:R-:W-:-:S15]  /*1e60*/  WARPGROUP.ARRIVE ;  /* 0x00000000000079c5 */ /* 0x000fde0000000000 */
[----:B------:R-:W-:Y:S03]  /*1e70*/  QGMMA.64x192x32.F32.E4M3.E4M3 R24, gdesc[UR16], R24, gsb0 ;  /* 0x02e00000101879f3 */ /* 0x000fe60008000818 */
[----:B------:R-:W-:Y:S02]  /*1e80*/  WARPGROUP.DEPBAR.LE gsb0, 0x0 ;  /* 0x00008000000079c5 */ /* 0x000fe40000010000 */
[----:B------:R-:W-:Y:S01]  /*1e90*/  FMUL.FTZ R131, R0, R77 ;  /* 0x0000004d00837220 */ /* 0x000fe20000410000 */
[----:B------:R-:W-:Y:S01]  /*1ea0*/  IMAD.IADD R77, R120, 0x1, -R9 ;  /* 0x00000001784d7824 */ /* 0x000fe200078e0a09 */
[----:B------:R-:W-:Y:S01]  /*1eb0*/  LEA.HI R9, R121, R121, RZ, 0x1 ;  /* 0x0000007979097211 */ /* 0x000fe200078f08ff */
[C---:B------:R-:W-:Y:S01]  /*1ec0*/  FMUL.FTZ R130, R0.reuse, R76 ;  /* 0x0000004c00827220 */ /* 0x040fe20000410000 */
[C---:B------:R-:W-:Y:S01]  /*1ed0*/  FMUL.FTZ R125, R0.reuse, R28 ;  /* 0x0000001c007d7220 */ /* 0x040fe20000410000 */
[C---:B0-----:R-:W-:Y:S01]  /*1ee0*/  FMUL.FTZ R3, R0.reuse, R27 ;  /* 0x0000001b00037220 */ /* 0x041fe20000410000 */
[----:B-1----:R-:W-:Y:S01]  /*1ef0*/  SHF.R.S32.HI R8, RZ, 0x1f, R77 ;  /* 0x0000001fff087819 */ /* 0x002fe2000001144d */
[C---:B------:R-:W-:Y:S01]  /*1f00*/  FMUL.FTZ R21, R0.reuse, R47 ;  /* 0x0000002f00157220 */ /* 0x040fe20000410000 */
[----:B------:R-:W-:Y:S01]  /*1f10*/  LOP3.LUT R28, R9, 0x3fffffe, RZ, 0xc0, !PT ;  /* 0x03fffffe091c7812 */ /* 0x000fe200078ec0ff */
[----:B------:R-:W-:Y:S01]  /*1f20*/  FMUL.FTZ R47, R0, R79 ;  /* 0x0000004f002f7220 */ /* 0x000fe20000410000 */
[-C--:B------:R-:W-:Y:S01]  /*1f30*/  LEA.HI R76, R8, R77.reuse, RZ, 0x2 ;  /* 0x0000004d084c7211 */ /* 0x080fe200078f10ff */
[----:B------:R-:W-:Y:S01]  /*1f40*/  FMUL.FTZ R79, R0, R80 ;  /* 0x00000050004f7220 */ /* 0x000fe20000410000 */
[----:B------:R-:W-:Y:S01]  /*1f50*/  LEA.HI R9, R8, R77, RZ, 0x5 ;  /* 0x0000004d08097211 */ /* 0x000fe200078f28ff */
[C---:B------:R-:W-:Y:S01]  /*1f60*/  FMUL.FTZ R80, R0.reuse, R81 ;  /* 0x0000005100507220 */ /* 0x040fe20000410000 */
[--C-:B------:R-:W-:Y:S01]  /*1f70*/  SHF.R.S32.HI R8, RZ, 0x2, R76.reuse ;  /* 0x00000002ff087819 */ /* 0x100fe2000001144c */
[C---:B------:R-:W-:Y:S01]  /*1f80*/  FMUL.FTZ R81, R0.reuse, R84 ;  /* 0x0000005400517220 */ /* 0x040fe20000410000 */
[----:B------:R-:W-:Y:S01]  /*1f90*/  SHF.R.S32.HI R27, RZ, 0x1f, R76 ;  /* 0x0000001fff1b7819 */ /* 0x000fe2000001144c */
[C---:B------:R-:W-:Y:S01]  /*1fa0*/  FMUL.FTZ R126, R0.reuse, R29 ;  /* 0x0000001d007e7220 */ /* 0x040fe20000410000 */
[----:B------:R-:W-:Y:S01]  /*1fb0*/  SHF.R.S32.HI R9, RZ, 0x5, R9 ;  /* 0x00000005ff097819 */ /* 0x000fe20000011409 */
[C---:B------:R-:W-:Y:S01]  /*1fc0*/  FMUL.FTZ R29, R0.reuse, R54 ;  /* 0x00000036001d7220 */ /* 0x040fe20000410000 */
[----:B------:R-:W-:Y:S01]  /*1fd0*/  LEA.HI R27, R27, R8, RZ, 0x3 ;  /* 0x000000081b1b7211 */ /* 0x000fe200078f18ff */
[C---:B------:R-:W-:Y:S01]  /*1fe0*/  FMUL.FTZ R54, R0.reuse, R86 ;  /* 0x0000005600367220 */ /* 0x040fe20000410000 */
[----:B------:R-:W-:Y:S01]  /*1ff0*/  LEA.HI R84, R123, R123, RZ, 0x1 ;  /* 0x0000007b7b547211 */ /* 0x000fe200078f08ff */
[----:B------:R-:W-:Y:S01]  /*2000*/  IMAD.IADD R121, R121, 0x1, -R28 ;  /* 0x0000000179797824 */ /* 0x000fe200078e0a1c */
[----:B------:R-:W-:Y:S01]  /*2010*/  LEA R9, R9, UR45, 0x4 ;  /* 0x0000002d09097c11 */ /* 0x000fe2000f8e20ff */
[C---:B------:R-:W-:Y:S01]  /*2020*/  FMUL.FTZ R13, R0.reuse, R39 ;  /* 0x00000027000d7220 */ /* 0x040fe20000410000 */
[----:B------:R-:W-:Y:S01]  /*2030*/  LOP3.LUT R27, R27, 0xfffffff8, RZ, 0xc0, !PT ;  /* 0xfffffff81b1b7812 */ /* 0x000fe200078ec0ff */
[----:B------:R-:W-:Y:S01]  /*2040*/  FMUL.FTZ R39, R0, R71 ;  /* 0x0000004700277220 */ /* 0x000fe20000410000 */
[----:B------:R-:W-:Y:S01]  /*2050*/  LOP3.LUT R84, R84, 0x1ffffffe, RZ, 0xc0, !PT ;  /* 0x1ffffffe54547812 */ /* 0x000fe200078ec0ff */
[C---:B------:R-:W-:Y:S01]  /*2060*/  FMUL.FTZ R71, R0.reuse, R103 ;  /* 0x0000006700477220 */ /* 0x040fe20000410000 */
[----:B------:R-:W-:Y:S01]  /*2070*/  IADD3 R86, R9, R8, -R27 ;  /* 0x0000000809567210 */ /* 0x000fe20007ffe81b */
[----:B------:R-:W-:Y:S01]  /*2080*/  FMUL.FTZ R103, R0, R105 ;  /* 0x0000006900677220 */ /* 0x000fe20000410000 */
[----:B------:R-:W-:-:S02]  /*2090*/  IMAD.U32 R9, RZ, RZ, UR44 ;  /* 0x0000002cff097e24 */ /* 0x000fc4000f8e00ff */
[C---:B------:R-:W-:Y:S01]  /*20a0*/  FMUL.FTZ R105, R0.reuse, R108 ;  /* 0x0000006c00697220 */ /* 0x040fe20000410000 */
[----:B------:R-:W-:Y:S02]  /*20b0*/  IMAD.IADD R8, R123, 0x1, -R84 ;  /* 0x000000017b087824 */ /* 0x000fe400078e0a54 */
[C---:B------:R-:W-:Y:S01]  /*20c0*/  FMUL.FTZ R2, R0.reuse, R26 ;  /* 0x0000001a00027220 */ /* 0x040fe20000410000 */
[----:B------:R-:W-:Y:S02]  /*20d0*/  IMAD R121, R121, 0x40, R86 ;  /* 0x0000004079797824 */ /* 0x000fe400078e0256 */
[C---:B------:R-:W-:Y:S01]  /*20e0*/  FMUL.FTZ R128, R0.reuse, R33 ;  /* 0x0000002100807220 */ /* 0x040fe20000410000 */
[----:B------:R-:W-:Y:S02]  /*20f0*/  @!P1 VIADD R9, R9, 0x28840 ;  /* 0x0002884009099836 */ /* 0x000fe40000000000 */
[----:B------:R-:W-:Y:S01]  /*2100*/  FMUL.FTZ R26, R0, R50 ;  /* 0x00000032001a7220 */ /* 0x000fe20000410000 */
[----:B------:R-:W-:-:S02]  /*2110*/  IMAD R8, R8, 0x8, R121 ;  /* 0x0000000808087824 */ /* 0x000fc400078e0279 */
[C---:B------:R-:W-:Y:S01]  /*2120*/  FMUL.FTZ R33, R0.reuse, R62 ;  /* 0x0000003e00217220 */ /* 0x040fe20000410000 */
[C---:B------:R-:W-:Y:S01]  /*2130*/  FMUL.FTZ R50, R0.reuse, R82 ;  /* 0x0000005200327220 */ /* 0x040fe20000410000 */
[----:B------:R-:W-:Y:S01]  /*2140*/  FMUL.FTZ R62, R0, R94 ;  /* 0x0000005e003e7220 */ /* 0x000fe20000410000 */
[----:B------:R-:W-:Y:S01]  /*2150*/  @P2 IMAD.HI.U32 R84, R8, UR4, RZ ;  /* 0x0000000408542c27 */ /* 0x000fe2000f8e00ff */
[----:B------:R-:W-:-:S03]  /*2160*/  @UP0 ULDC UR4, c[0x0][0x450] ;  /* 0x0001140000040ab9 */ /* 0x000fc60000000800 */
[C---:B------:R-:W-:Y:S01]  /*2170*/  FMUL.FTZ R82, R0.reuse, R85 ;  /* 0x0000005500527220 */ /* 0x040fe20000410000 */
[----:B------:R-:W-:Y:S01]  /*2180*/  FMUL.FTZ R5, R0, R31 ;  /* 0x0000001f00057220 */ /* 0x000fe20000410000 */
[----:B------:R-:W-:Y:S01]  /*2190*/  IMAD.MOV.U32 R108, RZ, RZ, R8 ;  /* 0x000000ffff6c7224 */ /* 0x000fe200078e0008 */
[----:B------:R-:W-:Y:S01]  /*21a0*/  @P3 SHF.R.U32.HI R108, RZ, UR4, R84 ;  /* 0x00000004ff6c3c19 */ /* 0x000fe20008011654 */
[----:B------:R-:W-:Y:S01]  /*21b0*/  IMAD.MOV.U32 R85, RZ, RZ, -0xc0 ;  /* 0xffffff40ff557424 */ /* 0x000fe200078e00ff */
[----:B------:R-:W-:Y:S01]  /*21c0*/  LOP3.LUT R84, R76, 0x7ffffffc, RZ, 0xc0, !PT ;  /* 0x7ffffffc4c547812 */ /* 0x000fe200078ec0ff */
[----:B------:R-:W-:Y:S01]  /*21d0*/  ULDC.64 UR4, c[0x0][0x9e0] ;  /* 0x0002780000047ab9 */ /* 0x000fe20000000a00 */
[----:B------:R-:W-:Y:S01]  /*21e0*/  @!P1 PRMT R76, RZ, 0x654, R9 ;  /* 0x00000654ff4c9816 */ /* 0x000fe20000000009 */
[----:B------:R-:W0:Y:S01]  /*21f0*/  SHFL.IDX PT, R94, R108, RZ, 0x1c1f ;  /* 0x001c1fff6c5e7589 */ /* 0x000e2200000e0000 */
[C---:B------:R-:W-:Y:S01]  /*2200*/  FMUL.FTZ R14, R0.reuse, R38 ;  /* 0x00000026000e7220 */ /* 0x040fe20000410000 */
[C---:B------:R-:W-:Y:S01]  /*2210*/  FMUL.FTZ R124, R0.reuse, R25 ;  /* 0x00000019007c7220 */ /* 0x040fe20000410000 */
[C---:B------:R-:W-:Y:S01]  /*2220*/  FMUL.FTZ R20, R0.reuse, R42 ;  /* 0x0000002a00147220 */ /* 0x040fe20000410000 */
[C---:B------:R-:W-:Y:S01]  /*2230*/  FMUL.FTZ R15, R0.reuse, R43 ;  /* 0x0000002b000f7220 */ /* 0x040fe20000410000 */
[C---:B------:R-:W-:Y:S01]  /*2240*/  FMUL.FTZ R31, R0.reuse, R58 ;  /* 0x0000003a001f7220 */ /* 0x040fe20000410000 */
[C---:B------:R-:W-:Y:S01]  /*2250*/  FMUL.FTZ R38, R0.reuse, R70 ;  /* 0x0000004600267220 */ /* 0x040fe20000410000 */
[----:B------:R-:W-:Y:S01]  /*2260*/  UISETP.GE.AND UP1, UPT, UR5, 0x1, UPT ;  /* 0x000000010500788c */ /* 0x000fe2000bf26270 */
[C---:B------:R-:W-:Y:S01]  /*2270*/  FMUL.FTZ R10, R0.reuse, R30 ;  /* 0x0000001e000a7220 */ /* 0x040fe20000410000 */
        /* <DEDUP_REMOVED lines=21> */
[----:B------:R-:W-:Y:S01]  /*23d0*/  FMUL.FTZ R75, R0, R107 ;  /* 0x0000006b004b7220 */ /* 0x000fe20000410000 */
[----:B------:R-:W-:Y:S01]  /*23e0*/  IMAD.IADD R9, R77, 0x1, -R84 ;  /* 0x000000014d097824 */ /* 0x000fe200078e0a54 */
[----:B------:R1:W-:Y:S01]  /*23f0*/  @!P1 SYNCS.ARRIVE.TRANS64.RED.A1T0 RZ, [R76+URZ], RZ ;  /* 0x000000ff4cff99a7 */ /* 0x0003e2000810043f */
[----:B------:R-:W-:-:S02]  /*2400*/  IMAD R86, R16, R85, 0xc1 ;  /* 0x000000c110567424 */ /* 0x000fc400078e0255 */
        /* <DEDUP_REMOVED lines=41> */
[----:B-1----:R-:W-:Y:S01]  /*26a0*/  FMUL.FTZ R76, R0, R119 ;  /* 0x00000077004c7220 */ /* 0x002fe20000410000 */
[----:B------:R-:W-:Y:S01]  /*26b0*/  IMAD R88, R9, -0x2, R86 ;  /* 0xfffffffe09587824 */ /* 0x000fe200078e0256 */
[----:B------:R-:W-:Y:S01]  /*26c0*/  PLOP3.LUT P2, PT, PT, PT, UP1, 0x40, 0x0 ;  /* 0x000000000000781c */ /* 0x000fe20003f4e818 */
[--C-:B------:R-:W-:Y:S01]  /*26d0*/  IMAD R84, R16, -0xc0, R19.reuse ;  /* 0xffffff4010547824 */ /* 0x100fe200078e0213 */
[----:B------:R-:W1:Y:S01]  /*26e0*/  MUFU.TANH R4, R4 ;  /* 0x0000000400047308 */ /* 0x000e620000002400 */
[----:B------:R-:W-:Y:S01]  /*26f0*/  VIADD R114, R86, 0xffffffff ;  /* 0xffffffff56727836 */ /* 0x000fe20000000000 */
[----:B------:R-:W-:Y:S01]  /*2700*/  IADD3 R85, R88, -UR28, R19 ;  /* 0x8000001c58557c10 */ /* 0x000fe2000fffe013 */
[----:B------:R-:W-:-:S02]  /*2710*/  VIADD R84, R84, 0xc0 ;  /* 0x000000c054547836 */ /* 0x000fc40000000000 */
[----:B------:R-:W-:Y:S02]  /*2720*/  VIADD R115, R88, 0xffffffff ;  /* 0xffffffff58737836 */ /* 0x000fe40000000000 */
[----:B------:R-:W-:Y:S01]  /*2730*/  IMAD R111, R9, -0x2, R84 ;  /* 0xfffffffe096f7824 */ /* 0x000fe200078e0254 */
[----:B------:R-:W2:Y:S01]  /*2740*/  MUFU.TANH R124, R124 ;  /* 0x0000007c007c7308 */ /* 0x000ea20000002400 */
[C---:B------:R-:W-:Y:S02]  /*2750*/  VIADD R112, R85.reuse, UR4 ;  /* 0x0000000455707c36 */ /* 0x040fe40008000000 */
[----:B------:R-:W-:-:S03]  /*2760*/  VIADD R113, R85, UR7 ;  /* 0x0000000755717c36 */ /* 0x000fc60008000000 */
[----:B0-----:R-:W-:Y:S01]  /*2770*/  VIADDMNMX R109, R94, R112, R111, PT ;  /* 0x000000705e6d7246 */ /* 0x001fe2000380016f */
[----:B------:R-:W-:Y:S01]  /*2780*/  IMAD.IADD R110, R113, 0x1, R94 ;  /* 0x00000001716e7824 */ /* 0x000fe200078e025e */
[----:B------:R-:W0:Y:S08]  /*2790*/  MUFU.TANH R2, R2 ;  /* 0x0000000200027308 */ /* 0x000e300000002400 */
[----:B------:R-:W3:Y:S08]  /*27a0*/  MUFU.TANH R3, R3 ;  /* 0x0000000300037308 */ /* 0x000ef00000002400 */
[----:B------:R-:W4:Y:S08]  /*27b0*/  MUFU.TANH R125, R125 ;  /* 0x0000007d007d7308 */ /* 0x000f300000002400 */
[----:B------:R-:W0:Y:S08]  /*27c0*/  MUFU.TANH R126, R126 ;  /* 0x0000007e007e7308 */ /* 0x000e300000002400 */
        /* <DEDUP_REMOVED lines=89> */
[----:B------:R-:W0:Y:S01]  /*2d60*/  MUFU.TANH R76, R76 ;  /* 0x0000004c004c7308 */ /* 0x000e220000002400 */
[----:B-1234-:R-:W-:Y:S05]  /*2d70*/  @P2 BRA `(.L_x_871) ;  /* 0x0000000000542947 */ /* 0x01efea0003800000 */
[----:B------:R-:W-:Y:S01]  /*2d80*/  IADD3 R84, R19, -UR28, R94 ;  /* 0x8000001c13547c10 */ /* 0x000fe2000fffe05e */
[----:B------:R-:W-:Y:S03]  /*2d90*/  BSSY B0, `(.L_x_872) ;  /* 0x0000010000007945 */ /* 0x000fe60003800000 */
[----:B------:R-:W-:-:S13]  /*2da0*/  ISETP.GT.AND P2, PT, R84, -0x1, PT ;  /* 0xffffffff5400780c */ /* 0x000fda0003f44270 */
[----:B------:R-:W-:Y:S05]  /*2db0*/  @P2 BRA `(.L_x_873) ;  /* 0x0000000000202947 */ /* 0x000fea0003800000 */
[----:B------:R-:W-:Y:S01]  /*2dc0*/  UISETP.NE.AND UP2, UPT, UR5, 0x1, UPT ;  /* 0x000000010500788c */ /* 0x000fe2000bf45270 */
[----:B------:R-:W-:-:S05]  /*2dd0*/  LOP3.LUT R84, RZ, R84, RZ, 0x33, !PT ;  /* 0x00000054ff547212 */ /* 0x000fca00078e33ff */
[----:B------:R-:W-:-:S05]  /*2de0*/  PLOP3.LUT P2, PT, PT, PT, UP2, 0x80, 0x0 ;  /* 0x000000000000781c */ /* 0x000fca0003f4f028 */
[----:B------:R-:W-:-:S08]  /*2df0*/  @UP2 ULDC.64 UR8, c[0x0][0x9e8] ;  /* 0x00027a0000082ab9 */ /* 0x000fd00000000a00 */
[----:B------:R-:W-:-:S05]  /*2e00*/  @P2 IMAD.HI.U32 R85, R84, UR8, RZ ;  /* 0x0000000854552c27 */ /* 0x000fca000f8e00ff */
[----:B------:R-:W-:-:S04]  /*2e10*/  @P2 SHF.R.U32.HI R84, RZ, UR9, R85 ;  /* 0x00000009ff542c19 */ /* 0x000fc80008011655 */
[----:B------:R-:W-:Y:S01]  /*2e20*/  LOP3.LUT R84, RZ, R84, RZ, 0x33, !PT ;  /* 0x00000054ff547212 */ /* 0x000fe200078e33ff */
[----:B------:R-:W-:Y:S06]  /*2e30*/  BRA `(.L_x_874) ;  /* 0x0000000000147947 */ /* 0x000fec0003800000 */
.L_x_873:
[----:B------:R-:W-:-:S06]  /*2e40*/  UISETP.NE.AND UP2, UPT, UR5, 0x1, UPT ;  /* 0x000000010500788c */ /* 0x000fcc000bf45270 */
[----:B------:R-:W-:-:S05]  /*2e50*/  PLOP3.LUT P2, PT, PT, PT, UP2, 0x80, 0x0 ;  /* 0x000000000000781c */ /* 0x000fca0003f4f028 */
[----:B------:R-:W-:-:S08]  /*2e60*/  @UP2 ULDC.64 UR8, c[0x0][0x9e8] ;  /* 0x00027a0000082ab9 */ /* 0x000fd00000000a00 */
[----:B------:R-:W-:-:S05]  /*2e70*/  @P2 IMAD.HI.U32 R85, R84, UR8, RZ ;  /* 0x0000000854552c27 */ /* 0x000fca000f8e00ff */
[----:B------:R-:W-:-:S07]  /*2e80*/  @P2 SHF.R.U32.HI R84, RZ, UR9, R85 ;  /* 0x00000009ff542c19 */ /* 0x000fce0008011655 */
.L_x_874:
[----:B------:R-:W-:Y:S05]  /*2e90*/  BSYNC B0 ;  /* 0x0000000000007941 */ /* 0x000fea0003800000 */
.L_x_872:
[----:B------:R-:W-:-:S05]  /*2ea0*/  IMAD R84, R84, UR5, R115 ;  /* 0x0000000554547c24 */ /* 0x000fca000f8e0273 */
[----:B------:R-:W-:Y:S02]  /*2eb0*/  VIMNMX R110, R110, R84, !PT ;  /* 0x000000546e6e7248 */ /* 0x000fe40007fe0100 */
[----:B------:R-:W-:-:S07]  /*2ec0*/  VIADDMNMX R109, R84, UR5, R109, PT ;  /* 0x00000005546d7c46 */ /* 0x000fce000b80016d */
.L_x_871:
[C---:B------:R-:W-:Y:S02]  /*2ed0*/  ISETP.GE.AND P2, PT, R114.reuse, 0x2, PT ;  /* 0x000000027200780c */ /* 0x040fe40003f46270 */
[----:B------:R-:W-:Y:S02]  /*2ee0*/  ISETP.GE.AND P5, PT, R114, 0xa, PT ;  /* 0x0000000a7200780c */ /* 0x000fe40003fa6270 */
[----:B------:R-:W-:Y:S02]  /*2ef0*/  ISETP.GT.AND P3, PT, R110, 0x1, !P2 ;  /* 0x000000016e00780c */ /* 0x000fe40005764270 */
[----:B------:R-:W-:Y:S02]  /*2f00*/  ISETP.GE.AND P4, PT, R114, 0x9, PT ;  /* 0x000000097200780c */ /* 0x000fe40003f86270 */
[----:B------:R-:W-:Y:S02]  /*2f10*/  ISETP.LT.OR P3, PT, R109, 0x2, P3 ;  /* 0x000000026d00780c */ /* 0x000fe40001f61670 */
[----:B------:R-:W-:-:S02]  /*2f20*/  P2R R119, PR, RZ, 0x10 ;  /* 0x00000010ff777803 */ /* 0x000fc40000000000 */
[----:B------:R-:W-:Y:S02]  /*2f30*/  FSEL R124, R124, -INF , !P3 ;  /* 0xff8000007c7c7808 */ /* 0x000fe40005800000 */
[C---:B------:R-:W-:Y:S02]  /*2f40*/  ISETP.GT.AND P3, PT, R110.reuse, 0x9, !P5 ;  /* 0x000000096e00780c */ /* 0x040fe40006f64270 */
[----:B------:R-:W-:Y:S02]  /*2f50*/  P2R R120, PR, RZ, 0x20 ;  /* 0x00000020ff787803 */ /* 0x000fe40000000000 */
[----:B------:R-:W-:Y:S02]  /*2f60*/  ISETP.LT.OR P3, PT, R109, 0xa, P3 ;  /* 0x0000000a6d00780c */ /* 0x000fe40001f61670 */
[----:B------:R-:W-:Y:S02]  /*2f70*/  ISETP.GT.AND P4, PT, R110, 0x8, !P4 ;  /* 0x000000086e00780c */ /* 0x000fe40006784270 */
[----:B------:R-:W-:-:S02]  /*2f80*/  ISETP.GE.AND P5, PT, R114, 0x11, PT ;  /* 0x000000117200780c */ /* 0x000fc40003fa6270 */
[----:B0-----:R-:W-:Y:S02]  /*2f90*/  FSEL R126, R126, -INF , !P3 ;  /* 0xff8000007e7e7808 */ /* 0x001fe40005800000 */
[----:B------:R-:W-:Y:S02]  /*2fa0*/  ISETP.LT.OR P4, PT, R109, 0x9, P4 ;  /* 0x000000096d00780c */ /* 0x000fe40002781670 */
[----:B------:R-:W-:Y:S02]  /*2fb0*/  ISETP.GT.AND P3, PT, R110, 0x10, !P5 ;  /* 0x000000106e00780c */ /* 0x000fe40006f64270 */
[----:B------:R-:W-:Y:S02]  /*2fc0*/  FSEL R125, R125, -INF , !P4 ;  /* 0xff8000007d7d7808 */ /* 0x000fe40006000000 */
[----:B------:R-:W-:Y:S02]  /*2fd0*/  ISETP.LT.OR P3, PT, R109, 0x11, P3 ;  /* 0x000000116d00780c */ /* 0x000fe40001f61670 */
[----:B------:R-:W-:-:S02]  /*2fe0*/  ISETP.GE.AND P4, PT, R114, 0x12, PT ;  /* 0x000000127200780c */ /* 0x000fc40003f86270 */
[----:B------:R-:W-:Y:S02]  /*2ff0*/  FSEL R127, R127, -INF , !P3 ;  /* 0xff8000007f7f7808 */ /* 0x000fe40005800000 */
[----:B------:R-:W-:Y:S02]  /*3000*/  ISETP.GT.AND P3, PT, R110, 0x11, !P4 ;  /* 0x000000116e00780c */ /* 0x000fe40006764270 */
[----:B------:R-:W-:Y:S02]  /*3010*/  P2R R122, PR, RZ, 0x10 ;  /* 0x00000010ff7a7803 */ /* 0x000fe40000000000 */
[----:B------:R-:W-:Y:S02]  /*3020*/  ISETP.LT.OR P3, PT, R109, 0x12, P3 ;  /* 0x000000126d00780c */ /* 0x000fe40001f61670 */
[----:B------:R-:W-:Y:S02]  /*3030*/  ISETP.GE.AND P4, PT, R114, 0x19, PT ;  /* 0x000000197200780c */ /* 0x000fe40003f86270 */
[----:B------:R-:W-:-:S02]  /*3040*/  FSEL R128, R128, -INF , !P3 ;  /* 0xff80000080807808 */ /* 0x000fc40005800000 */
[----:B------:R-:W-:Y:S02]  /*3050*/  ISETP.GT.AND P3, PT, R110, 0x18, !P4 ;  /* 0x000000186e00780c */ /* 0x000fe40006764270 */
[----:B------:R-:W-:Y:S02]  /*3060*/  P2R R123, PR, RZ, 0x10 ;  /* 0x00000010ff7b7803 */ /* 0x000fe40000000000 */
[----:B------:R-:W-:Y:S02]  /*3070*/  ISETP.LT.OR P3, PT, R109, 0x19, P3 ;  /* 0x000000196d00780c */ /* 0x000fe40001f61670 */
[----:B------:R-:W-:Y:S02]  /*3080*/  ISETP.GE.AND P4, PT, R114, 0x1a, PT ;  /* 0x0000001a7200780c */ /* 0x000fe40003f86270 */
[----:B------:R-:W-:Y:S02]  /*3090*/  FSEL R129, R129, -INF , !P3 ;  /* 0xff80000081817808 */ /* 0x000fe40005800000 */
[----:B------:R-:W-:-:S02]  /*30a0*/  ISETP.GT.AND P3, PT, R110, 0x19, !P4 ;  /* 0x000000196e00780c */ /* 0x000fc40006764270 */
[----:B------:R-:W-:Y:S02]  /*30b0*/  P2R R137, PR, RZ, 0x10 ;  /* 0x00000010ff897803 */ /* 0x000fe40000000000 */
[----:B------:R-:W-:Y:S02]  /*30c0*/  ISETP.LT.OR P3, PT, R109, 0x1a, P3 ;  /* 0x0000001a6d00780c */ /* 0x000fe40001f61670 */
[----:B------:R-:W-:Y:S02]  /*30d0*/  ISETP.GE.AND P4, PT, R114, 0x21, PT ;  /* 0x000000217200780c */ /* 0x000fe40003f86270 */
[----:B------:R-:W-:Y:S02]  /*30e0*/  FSEL R97, R37, -INF , !P3 ;  /* 0xff80000025617808 */ /* 0x000fe40005800000 */
[----:B------:R-:W-:Y:S02]  /*30f0*/  ISETP.GT.AND P3, PT, R110, 0x20, !P4 ;  /* 0x000000206e00780c */ /* 0x000fe40006764270 */
[----:B------:R-:W-:-:S02]  /*3100*/  P2R R138, PR, RZ, 0x10 ;  /* 0x00000010ff8a7803 */ /* 0x000fc40000000000 */
[C---:B------:R-:W-:Y:S02]  /*3110*/  ISETP.LT.OR P3, PT, R109.reuse, 0x21, P3 ;  /* 0x000000216d00780c */ /* 0x040fe40001f61670 */
[----:B------:R-:W-:Y:S02]  /*3120*/  ISETP.GE.AND P4, PT, R114, 0x22, PT ;  /* 0x000000227200780c */ /* 0x000fe40003f86270 */
[----:B------:R-:W-:Y:S02]  /*3130*/  FSEL R101, R40, -INF , !P3 ;  /* 0xff80000028657808 */ /* 0x000fe40005800000 */
[----:B------:R-:W-:Y:S02]  /*3140*/  ISETP.GT.AND P3, PT, R110, 0x21, !P4 ;  /* 0x000000216e00780c */ /* 0x000fe40006764270 */
[----:B------:R-:W-:Y:S02]  /*3150*/  P2R R139, PR, RZ, 0x10 ;  /* 0x00000010ff8b7803 */ /* 0x000fe40000000000 */
[----:B------:R-:W-:-:S02]  /*3160*/  ISETP.LT.OR P3, PT, R109, 0x22, P3 ;  /* 0x000000226d00780c */ /* 0x000fc40001f61670 */
[----:B------:R-:W-:Y:S02]  /*3170*/  ISETP.GE.AND P4, PT, R114, 0x29, PT ;  /* 0x000000297200780c */ /* 0x000fe40003f86270 */
[----:B------:R-:W-:Y:S02]  /*3180*/  FSEL R100, R41, -INF , !P3 ;  /* 0xff80000029647808 */ /* 0x000fe40005800000 */
[----:B------:R-:W-:Y:S02]  /*3190*/  ISETP.GT.AND P3, PT, R110, 0x28, !P4 ;  /* 0x000000286e00780c */ /* 0x000fe40006764270 */
[----:B------:R-:W-:Y:S02]  /*31a0*/  P2R R140, PR, RZ, 0x10 ;  /* 0x00000010ff8c7803 */ /* 0x000fe40000000000 */
        /* <DEDUP_REMOVED lines=63> */
[----:B------:R-:W-:Y:S01]  /*35a0*/  ISETP.GT.AND P3, PT, R110, 0x59, !P4 ;  /* 0x000000596e00780c */ /* 0x000fe20006764270 */
[----:B------:R-:W0:Y:S01]  /*35b0*/  SHFL.IDX PT, R68, R108, 0x1, 0x1c1f ;  /* 0x003c1f006c447f89 */ /* 0x000e2200000e0000 */
        /* <DEDUP_REMOVED lines=46> */
[----:B------:R-:W-:Y:S02]  /*38a0*/  ISETP.LT.OR P3, PT, R109, 0x81, P3 ;  /* 0x000000816d00780c */ /* 0x000fe40001f61670 */
        /* <DEDUP_REMOVED lines=16> */
[----:B------:R-:W-:Y:S01]  /*39b0*/  FSEL R45, R92, -INF , !P3 ;  /* 0xff8000005c2d7808 */ /* 0x000fe20005800000 */
[----:B0-----:R-:W-:Y:S01]  /*39c0*/  IMAD.IADD R92, R113, 0x1, R68 ;  /* 0x00000001715c7824 */ /* 0x001fe200078e0244 */
        /* <DEDUP_REMOVED lines=38> */
[----:B------:R-:W-:Y:S02]  /*3c30*/  P2R R121, PR, RZ, 0x20 ;  /* 0x00000020ff797803 */ /* 0x000fe40000000000 */
[----:B------:R-:W-:Y:S02]  /*3c40*/  FSEL R49, R104, -INF , !P3 ;  /* 0xff80000068317808 */ /* 0x000fe40005800000 */
[----:B------:R-:W-:Y:S02]  /*3c50*/  ISETP.GE.AND P3, PT, R114, 0xb1, PT ;  /* 0x000000b17200780c */ /* 0x000fe40003f66270 */
[----:B------:R-:W-:Y:S02]  /*3c60*/  VIADDMNMX R90, R68, R112, R111, PT ;  /* 0x00000070445a7246 */ /* 0x000fe4000380016f */
[----:B------:R-:W-:-:S04]  /*3c70*/  ISETP.GT.AND P4, PT, R110, 0xb0, !P3 ;  /* 0x000000b06e00780c */ /* 0x000fc80005f84270 */
[----:B------:R-:W-:-:S04]  /*3c80*/  ISETP.LT.OR P4, PT, R109, 0xb1, P4 ;  /* 0x000000b16d00780c */ /* 0x000fc80002781670 */
[----:B------:R-:W-:Y:S02]  /*3c90*/  FSEL R40, R106, -INF , !P4 ;  /* 0xff8000006a287808 */ /* 0x000fe40006000000 */
[----:B------:R-:W-:-:S04]  /*3ca0*/  ISETP.GE.AND P4, PT, R114, 0xb2, PT ;  /* 0x000000b27200780c */ /* 0x000fc80003f86270 */
        /* <DEDUP_REMOVED lines=8> */
[----:B------:R-:W-:Y:S02]  /*3d30*/  P2R R102, PR, RZ, 0x40 ;  /* 0x00000040ff667803 */ /* 0x000fe40000000000 */
[----:B------:R-:W-:-:S04]  /*3d40*/  ISETP.GT.AND P6, PT, R110, RZ, !P6 ;  /* 0x000000ff6e00720c */ /* 0x000fc800077c4270 */
[----:B------:R-:W-:-:S04]  /*3d50*/  ISETP.LT.OR P6, PT, R109, 0x1, P6 ;  /* 0x000000016d00780c */ /* 0x000fc800037c1670 */
[----:B------:R-:W-:Y:S02]  /*3d60*/  FSEL R103, R4, -INF , !P6 ;  /* 0xff80000004677808 */ /* 0x000fe40007000000 */
[----:B------:R-:W-:-:S04]  /*3d70*/  ISETP.GE.AND P6, PT, R114, 0xba, PT ;  /* 0x000000ba7200780c */ /* 0x000fc80003fc6270 */
[----:B------:R-:W-:Y:S02]  /*3d80*/  P2R R104, PR, RZ, 0x40 ;  /* 0x00000040ff687803 */ /* 0x000fe40000000000 */
[----:B------:R-:W-:-:S04]  /*3d90*/  ISETP.GT.AND P6, PT, R110, 0xb9, !P6 ;  /* 0x000000b96e00780c */ /* 0x000fc800077c4270 */
[----:B------:R-:W-:-:S04]  /*3da0*/  ISETP.LT.OR P6, PT, R109, 0xba, P6 ;  /* 0x000000ba6d00780c */ /* 0x000fc800037c1670 */
[----:B------:R-:W-:Y:S02]  /*3db0*/  FSEL R4, R117, -INF , !P6 ;  /* 0xff80000075047808 */ /* 0x000fe40007000000 */
[----:B------:R-:W-:-:S13]  /*3dc0*/  PLOP3.LUT P6, PT, PT, PT, UP1, 0x40, 0x0 ;  /* 0x000000000000781c */ /* 0x000fda0003fce818 */
[----:B------:R-:W-:Y:S05]  /*3dd0*/  @P6 BRA `(.L_x_875) ;  /* 0x00000000005c6947 */ /* 0x000fea0003800000 */
        /* <DEDUP_REMOVED lines=8> */
[----:B------:R-:W-:Y:S01]  /*3e60*/  @P6 IMAD.HI.U32 R68, R65, UR8, RZ ;  /* 0x0000000841446c27 */ /* 0x000fe2000f8e00ff */
[----:B------:R-:W-:-:S13]  /*3e70*/  PLOP3.LUT P6, PT, PT, PT, UP2, 0x80, 0x0 ;  /* 0x000000000000781c */ /* 0x000fda0003fcf028 */
[----:B------:R-:W-:-:S04]  /*3e80*/  @P6 SHF.R.U32.HI R65, RZ, UR9, R68 ;  /* 0x00000009ff416c19 */ /* 0x000fc80008011644 */
[----:B------:R-:W-:Y:S01]  /*3e90*/  LOP3.LUT R65, RZ, R65, RZ, 0x33, !PT ;  /* 0x00000041ff417212 */ /* 0x000fe200078e33ff */
[----:B------:R-:W-:Y:S06]  /*3ea0*/  BRA `(.L_x_878) ;  /* 0x0000000000187947 */ /* 0x000fec0003800000 */
.L_x_877:
[----:B------:R-:W-:-:S06]  /*3eb0*/  UISETP.NE.AND UP2, UPT, UR5, 0x1, UPT ;  /* 0x000000010500788c */ /* 0x000fcc000bf45270 */
[----:B------:R-:W-:-:S05]  /*3ec0*/  PLOP3.LUT P6, PT, PT, PT, UP2, 0x80, 0x0 ;  /* 0x000000000000781c */ /* 0x000fca0003fcf028 */
[----:B------:R-:W-:-:S08]  /*3ed0*/  @UP2 ULDC.64 UR8, c[0x0][0x9e8] ;  /* 0x00027a0000082ab9 */ /* 0x000fd00000000a00 */
[----:B------:R-:W-:Y:S01]  /*3ee0*/  @P6 IMAD.HI.U32 R68, R65, UR8, RZ ;  /* 0x0000000841446c27 */ /* 0x000fe2000f8e00ff */
[----:B------:R-:W-:-:S13]  /*3ef0*/  PLOP3.LUT P6, PT, PT, PT, UP2, 0x80, 0x0 ;  /* 0x000000000000781c */ /* 0x000fda0003fcf028 */
[----:B------:R-:W-:-:S07]  /*3f00*/  @P6 SHF.R.U32.HI R65, RZ, UR9, R68 ;  /* 0x00000009ff416c19 */ /* 0x000fce0008011644 */
.L_x_878:
[----:B------:R-:W-:Y:S05]  /*3f10*/  BSYNC B0 ;  /* 0x0000000000007941 */ /* 0x000fea0003800000 */
.L_x_876:
[----:B------:R-:W-:-:S05]  /*3f20*/  IMAD R65, R65, UR5, R115 ;  /* 0x0000000541417c24 */ /* 0x000fca000f8e0273 */
[----:B------:R-:W-:Y:S02]  /*3f30*/  VIMNMX R92, R92, R65, !PT ;  /* 0x000000415c5c7248 */ /* 0x000fe40007fe0100 */
[----:B------:R-:W-:-:S07]  /*3f40*/  VIADDMNMX R90, R65, UR5, R90, PT ;  /* 0x00000005415a7c46 */ /* 0x000fce000b80015a */
.L_x_875:
[----:B------:R-:W-:Y:S01]  /*3f50*/  ISETP.GT.AND P2, PT, R92, 0x1, !P2 ;  /* 0x000000015c00780c */ /* 0x000fe20005744270 */
[----:B------:R-:W-:Y:S01]  /*3f60*/  ULDC UR8, c[0x0][0x988] ;  /* 0x0002620000087ab9 */ /* 0x000fe20000000800 */
[----:B------:R-:W-:Y:S01]  /*3f70*/  ISETP.NE.AND P6, PT, R139, RZ, PT ;  /* 0x000000ff8b00720c */ /* 0x000fe20003fc5270 */
[----:B------:R-:W-:Y:S01]  /*3f80*/  @UP0 ULDC UR10, c[0x0][0x44c] ;  /* 0x00011300000a0ab9 */ /* 0x000fe20000000800 */
[----:B------:R-:W-:Y:S01]  /*3f90*/  ISETP.LT.OR P2, PT, R90, 0x2, P2 ;  /* 0x000000025a00780c */ /* 0x000fe20001741670 */
[----:B------:R-:W-:Y:S01]  /*3fa0*/  UIMAD.WIDE.U32 UR10, UR45, UR10, URZ ;  /* 0x0000000a2d0a72a5 */ /* 0x000fe2000f8e003f */
[----:B------:R-:W-:Y:S01]  /*3fb0*/  ISETP.GT.AND P3, PT, R92, 0xb0, !P3 ;  /* 0x000000b05c00780c */ /* 0x000fe20005f64270 */
[----:B------:R-:W-:Y:S01]  /*3fc0*/  @UP0 ULDC UR14, c[0x0][0x450] ;  /* 0x00011400000e0ab9 */ /* 0x000fe20000000800 */
[----:B------:R-:W-:Y:S01]  /*3fd0*/  FSEL R68, R3, -INF , !P2 ;  /* 0xff80000003447808 */ /* 0x000fe20005000000 */
[----:B------:R-:W-:Y:S01]  /*3fe0*/  @UP0 USHF.R.U32.HI UR45, URZ, UR14, UR11 ;  /* 0x0000000e3f2d0299 */ /* 0x000fe2000801160b */
[----:B------:R-:W-:-:S02]  /*3ff0*/  ISETP.NE.AND P2, PT, R119, RZ, PT ;  /* 0x000000ff7700720c */ /* 0x000fc40003f45270 */
[C---:B------:R-:W-:Y:S02]  /*4000*/  ISETP.GT.AND P4, PT, R92.reuse, 0xb1, !P4 ;  /* 0x000000b15c00780c */ /* 0x040fe40006784270 */
[----:B------:R-:W-:Y:S02]  /*4010*/  ISETP.GT.AND P2, PT, R92, 0x8, !P2 ;  /* 0x000000085c00780c */ /* 0x000fe40005744270 */
[C---:B------:R-:W-:Y:S02]  /*4020*/  ISETP.LT.OR P3, PT, R90.reuse, 0xb1, P3 ;  /* 0x000000b15a00780c */ /* 0x040fe40001f61670 */
[----:B------:R-:W-:Y:S02]  /*4030*/  ISETP.LT.OR P2, PT, R90, 0x9, P2 ;  /* 0x000000095a00780c */ /* 0x000fe40001741670 */
[----:B------:R-:W-:Y:S02]  /*4040*/  ISETP.GT.AND P5, PT, R92, 0xb8, !P5 ;  /* 0x000000b85c00780c */ /* 0x000fe40006fa4270 */
[----:B------:R-:W-:-:S02]  /*4050*/  FSEL R65, R10, -INF , !P2 ;  /* 0xff8000000a417808 */ /* 0x000fc40005000000 */
[----:B------:R-:W-:Y:S02]  /*4060*/  ISETP.NE.AND P2, PT, R120, RZ, PT ;  /* 0x000000ff7800720c */ /* 0x000fe40003f45270 */
[----:B------:R-:W-:Y:S02]  /*4070*/  FMNMX.FTZ R10, R103, R124, !PT ;  /* 0x0000007c670a7209 */ /* 0x000fe40007810000 */
[----:B------:R-:W-:Y:S02]  /*4080*/  ISETP.GT.AND P2, PT, R92, 0x9, !P2 ;  /* 0x000000095c00780c */ /* 0x000fe40005744270 */
[C---:B------:R-:W-:Y:S02]  /*4090*/  ISETP.LT.OR P4, PT, R90.reuse, 0xb2, P4 ;  /* 0x000000b25a00780c */ /* 0x040fe40002781670 */
[C---:B------:R-:W-:Y:S02]  /*40a0*/  ISETP.LT.OR P2, PT, R90.reuse, 0xa, P2 ;  /* 0x0000000a5a00780c */ /* 0x040fe40001741670 */
[----:B------:R-:W-:-:S02]  /*40b0*/  ISETP.LT.OR P5, PT, R90, 0xb9, P5 ;  /* 0x000000b95a00780c */ /* 0x000fc40002fa1670 */
[----:B------:R-:W-:Y:S02]  /*40c0*/  FSEL R5, R5, -INF , !P2 ;  /* 0xff80000005057808 */ /* 0x000fe40005000000 */
[----:B------:R-:W-:Y:S02]  /*40d0*/  ISETP.NE.AND P2, PT, R121, RZ, PT ;  /* 0x000000ff7900720c */ /* 0x000fe40003f45270 */
[----:B------:R-:W-:Y:S02]  /*40e0*/  FSEL R77, R77, -INF , !P5 ;  /* 0xff8000004d4d7808 */ /* 0x000fe40006800000 */
[----:B------:R-:W-:Y:S02]  /*40f0*/  ISETP.GT.AND P2, PT, R92, 0x10, !P2 ;  /* 0x000000105c00780c */ /* 0x000fe40005744270 */
[----:B------:R-:W-:Y:S02]  /*4100*/  R2UR UR9, R22 ;  /* 0x00000000160972ca */ /* 0x000fe400000e0000 */
[----:B------:R-:W-:-:S04]  /*4110*/  ISETP.LT.OR P2, PT, R90, 0x11, P2 ;  /* 0x000000115a00780c */ /* 0x000fc80001741670 */
[----:B------:R-:W-:Y:S02]  /*4120*/  FSEL R12, R12, -INF , !P2 ;  /* 0xff8000000c0c7808 */ /* 0x000fe40005000000 */
[----:B------:R-:W-:-:S04]  /*4130*/  ISETP.NE.AND P2, PT, R122, RZ, PT ;  /* 0x000000ff7a00720c */ /* 0x000fc80003f45270 */
[----:B------:R-:W-:Y:S01]  /*4140*/  ISETP.GT.AND P2, PT, R92, 0x11, !P2 ;  /* 0x000000115c00780c */ /* 0x000fe20005744270 */
[----:B------:R-:W-:-:S03]  /*4150*/  UIADD3 UR45, UR9, UR45, URZ ;  /* 0x0000002d092d7290 */ /* 0x000fc6000fffe03f */
[----:B------:R-:W-:Y:S01]  /*4160*/  ISETP.LT.OR P2, PT, R90, 0x12, P2 ;  /* 0x000000125a00780c */ /* 0x000fe20001741670 */
[----:B------:R-:W-:-:S03]  /*4170*/  UIADD3 UR4, UR45, UR4, URZ ;  /* 0x000000042d047290 */ /* 0x000fc6000fffe03f */
[----:B------:R-:W-:Y:S02]  /*4180*/  FSEL R3, R11, -INF , !P2 ;  /* 0xff8000000b037808 */ /* 0x000fe40005000000 */
[----:B------:R-:W-:Y:S02]  /*4190*/  ISETP.NE.AND P2, PT, R123, RZ, PT ;  /* 0x000000ff7b00720c */ /* 0x000fe40003f45270 */
[----:B------:R-:W-:Y:S02]  /*41a0*/  FMNMX.FTZ R11, R125, R10, !PT ;  /* 0x0000000a7d0b7209 */ /* 0x000fe40007810000 */
[----:B------:R-:W-:Y:S02]  /*41b0*/  ISETP.GT.AND P2, PT, R92, 0x18, !P2 ;  /* 0x000000185c00780c */ /* 0x000fe40005744270 */
[----:B------:R-:W-:Y:S02]  /*41c0*/  FMNMX.FTZ R10, R126, R11, !PT ;  /* 0x0000000b7e0a7209 */ /* 0x000fe40007810000 */
[----:B------:R-:W-:-:S02]  /*41d0*/  ISETP.LT.OR P2, PT, R90, 0x19, P2 ;  /* 0x000000195a00780c */ /* 0x000fc40001741670 */
[----:B------:R-:W-:Y:S02]  /*41e0*/  FMNMX.FTZ R11, R127, R10, !PT ;  /* 0x0000000a7f0b7209 */ /* 0x000fe40007810000 */
[----:B------:R-:W-:Y:S02]  /*41f0*/  FSEL R14, R14, -INF , !P2 ;  /* 0xff8000000e0e7808 */ /* 0x000fe40005000000 */
[----:B------:R-:W-:Y:S02]  /*4200*/  ISETP.NE.AND P2, PT, R137, RZ, PT ;  /* 0x000000ff8900720c */ /* 0x000fe40003f45270 */
[----:B------:R-:W-:Y:S02]  /*4210*/  FMNMX.FTZ R10, R128, R11, !PT ;  /* 0x0000000b800a7209 */ /* 0x000fe40007810000 */
[----:B------:R-:W-:Y:S02]  /*4220*/  ISETP.GT.AND P2, PT, R92, 0x19, !P2 ;  /* 0x000000195c00780c */ /* 0x000fe40005744270 */
[----:B------:R-:W-:-:S02]  /*4230*/  FMNMX.FTZ R10, R129, R10, !PT ;  /* 0x0000000a810a7209 */ /* 0x000fc40007810000 */
[----:B------:R-:W-:Y:S02]  /*4240*/  ISETP.LT.OR P2, PT, R90, 0x1a, P2 ;  /* 0x0000001a5a00780c */ /* 0x000fe40001741670 */
[----:B------:R-:W-:Y:S02]  /*4250*/  FMNMX.FTZ R10, R97, R10, !PT ;  /* 0x0000000a610a7209 */ /* 0x000fe40007810000 */
[----:B------:R-:W-:Y:S02]  /*4260*/  FSEL R13, R13, -INF , !P2 ;  /* 0xff8000000d0d7808 */ /* 0x000fe40005000000 */
[----:B------:R-:W-:Y:S02]  /*4270*/  ISETP.NE.AND P2, PT, R138, RZ, PT ;  /* 0x000000ff8a00720c */ /* 0x000fe40003f45270 */
[----:B------:R-:W-:Y:S02]  /*4280*/  FMNMX.FTZ R11, R101, R10, !PT ;  /* 0x0000000a650b7209 */ /* 0x000fe40007810000 */
[----:B------:R-:W-:-:S02]  /*4290*/  ISETP.GT.AND P2, PT, R92, 0x20, !P2 ;  /* 0x000000205c00780c */ /* 0x000fc40005744270 */
[----:B------:R-:W-:Y:S02]  /*42a0*/  FMNMX.FTZ R10, R100, R11, !PT ;  /* 0x0000000b640a7209 */ /* 0x000fe40007810000 */
[----:B------:R-:W-:Y:S02]  /*42b0*/  ISETP.LT.OR P2, PT, R90, 0x21, P2 ;  /* 0x000000215a00780c */ /* 0x000fe40001741670 */
[----:B------:R-:W-:Y:S02]  /*42c0*/  FMNMX.FTZ R11, R99, R10, !PT ;  /* 0x0000000a630b7209 */ /* 0x000fe40007810000 */
[----:B------:R-:W-:Y:S02]  /*42d0*/  FSEL R20, R20, -INF , !P2 ;  /* 0xff80000014147808 */ /* 0x000fe40005000000 */
[----:B------:R-:W-:Y:S02]  /*42e0*/  ISETP.GT.AND P2, PT, R92, 0x21, !P6 ;  /* 0x000000215c00780c */ /* 0x000fe40007744270 */
[----:B------:R-:W-:-:S02]  /*42f0*/  ISETP.NE.AND P6, PT, R150, RZ, PT ;  /* 0x000000ff9600720c */ /* 0x000fc40003fc5270 */
        /* <DEDUP_REMOVED lines=10> */
[----:B------:R-:W-:Y:S02]  /*43a0*/  ISETP.NE.AND P2, PT, R141, RZ, PT ;  /* 0x000000ff8d00720c */ /* 0x000fe40003f45270 */
[----:B------:R-:W-:-:S02]  /*43b0*/  FMNMX.FTZ R10, R93, R10, !PT ;  /* 0x0000000a5d0a7209 */ /* 0x000fc40007810000 */
[----:B------:R-:W-:Y:S02]  /*43c0*/  ISETP.GT.AND P2, PT, R92, 0x29, !P2 ;  /* 0x000000295c00780c */ /* 0x000fe40005744270 */
[----:B------:R-:W-:Y:S02]  /*43d0*/  FMNMX.FTZ R10, R91, R10, !PT ;  /* 0x0000000a5b0a7209 */ /* 0x000fe40007810000 */
[----:B------:R-:W-:Y:S02]  /*43e0*/  ISETP.LT.OR P2, PT, R90, 0x2a, P2 ;  /* 0x0000002a5a00780c */ /* 0x000fe40001741670 */
[----:B------:R-:W-:Y:S02]  /*43f0*/  FMNMX.FTZ R11, R89, R10, !PT ;  /* 0x0000000a590b7209 */ /* 0x000fe40007810000 */
[----:B------:R-:W-:Y:S02]  /*4400*/  FSEL R21, R21, -INF , !P2 ;  /* 0xff80000015157808 */ /* 0x000fe40005000000 */
[----:B------:R-:W-:-:S02]  /*4410*/  ISETP.NE.AND P2, PT, R142, RZ, PT ;  /* 0x000000ff8e00720c */ /* 0x000fc40003f45270 */
[----:B------:R-:W-:Y:S02]  /*4420*/  FMNMX.FTZ R10, R88, R11, !PT ;  /* 0x0000000b580a7209 */ /* 0x000fe40007810000 */
[----:B------:R-:W-:Y:S02]  /*4430*/  ISETP.GT.AND P2, PT, R92, 0x30, !P2 ;  /* 0x000000305c00780c */ /* 0x000fe40005744270 */
[----:B------:R-:W-:Y:S02]  /*4440*/  FMNMX.FTZ R11, R87, R10, !PT ;  /* 0x0000000a570b7209 */ /* 0x000fe40007810000 */
[----:B------:R-:W-:Y:S02]  /*4450*/  ISETP.LT.OR P2, PT, R90, 0x31, P2 ;  /* 0x000000315a00780c */ /* 0x000fe40001741670 */
[----:B------:R-:W-:Y:S02]  /*4460*/  FMNMX.FTZ R11, R84, R11, !PT ;  /* 0x0000000b540b7209 */ /* 0x000fe40007810000 */
[----:B------:R-:W-:-:S02]  /*4470*/  FSEL R26, R26, -INF , !P2 ;  /* 0xff8000001a1a7808 */ /* 0x000fc40005000000 */
[----:B------:R-:W-:Y:S02]  /*4480*/  ISETP.NE.AND P2, PT, R143, RZ, PT ;  /* 0x000000ff8f00720c */ /* 0x000fe40003f45270 */
[----:B------:R-:W-:Y:S02]  /*4490*/  FMNMX.FTZ R10, R86, R11, !PT ;  /* 0x0000000b560a7209 */ /* 0x000fe40007810000 */
[----:B------:R-:W-:Y:S02]  /*44a0*/  ISETP.GT.AND P2, PT, R92, 0x31, !P2 ;  /* 0x000000315c00780c */ /* 0x000fe40005744270 */
[----:B------:R-:W-:Y:S02]  /*44b0*/  FMNMX.FTZ R10, R85, R10, !PT ;  /* 0x0000000a550a7209 */ /* 0x000fe40007810000 */
[----:B------:R-:W-:Y:S02]  /*44c0*/  ISETP.LT.OR P2, PT, R90, 0x32, P2 ;  /* 0x000000325a00780c */ /* 0x000fe40001741670 */
[----:B------:R-:W-:-:S02]  /*44d0*/  FMNMX.FTZ R11, R69, R10, !PT ;  /* 0x0000000a450b7209 */ /* 0x000fc40007810000 */
        /* <DEDUP_REMOVED lines=43> */
[----:B------:R-:W-:Y:S02]  /*4790*/  ISETP.GT.AND P2, PT, R92, 0x50, !P6 ;  /* 0x000000505c00780c */ /* 0x000fe40007744270 */
[----:B------:R-:W-:Y:S02]  /*47a0*/  ISETP.NE.AND P6, PT, R161, RZ, PT ;  /* 0x000000ffa100720c */ /* 0x000fe40003fc5270 */
        /* <DEDUP_REMOVED lines=14> */
[----:B------:R-:W-:-:S03]  /*4890*/  ISETP.LT.OR P2, PT, R90, 0x59, P2 ;  /* 0x000000595a00780c */ /* 0x000fc60001741670 */
[----:B------:R-:W0:Y:S01]  /*48a0*/  SHFL.BFLY PT, R10, R11, 0x2, 0x1f ;  /* 0x0c401f000b0a7f89 */ /* 0x000e2200000e0000 */
[----:B------:R-:W-:Y:S02]  /*48b0*/  FSEL R38, R38, -INF , !P2 ;  /* 0xff80000026267808 */ /* 0x000fe40005000000 */
[----:B------:R-:W-:-:S04]  /*48c0*/  ISETP.NE.AND P2, PT, R153, RZ, PT ;  /* 0x000000ff9900720c */ /* 0x000fc80003f45270 */
[----:B------:R-:W-:-:S04]  /*48d0*/  ISETP.GT.AND P2, PT, R92, 0x59, !P2 ;  /* 0x000000595c00780c */ /* 0x000fc80005744270 */
[----:B------:R-:W-:-:S04]  /*48e0*/  ISETP.LT.OR P2, PT, R90, 0x5a, P2 ;  /* 0x0000005a5a00780c */ /* 0x000fc80001741670 */
        /* <DEDUP_REMOVED lines=29> */
[----:B------:R-:W-:Y:S02]  /*4ac0*/  ISETP.GT.AND P2, PT, R92, 0x79, !P6 ;  /* 0x000000795c00780c */ /* 0x000fe40007744270 */
[----:B------:R-:W-:Y:S02]  /*4ad0*/  ISETP.NE.AND P6, PT, R167, RZ, PT ;  /* 0x000000ffa700720c */ /* 0x000fe40003fc5270 */
        /* <DEDUP_REMOVED lines=44> */
[----:B0-----:R-:W-:Y:S02]  /*4da0*/  FMNMX.FTZ R102, R11, R10, !PT ;  /* 0x0000000a0b667209 */ /* 0x001fe40007810000 */
[----:B------:R-:W-:-:S03]  /*4db0*/  ISETP.LT.OR P2, PT, R90, 0xa9, P2 ;  /* 0x000000a95a00780c */ /* 0x000fc60001741670 */
[----:B------:R-:W0:Y:S01]  /*4dc0*/  SHFL.BFLY PT, R105, R102, 0x1, 0x1f ;  /* 0x0c201f0066697f89 */ /* 0x000e2200000e0000 */
[----:B------:R-:W-:Y:S02]  /*4dd0*/  FSEL R78, R78, -INF , !P2 ;  /* 0xff8000004e4e7808 */ /* 0x000fe40005000000 */
[----:B0-----:R-:W-:Y:S01]  /*4de0*/  FMNMX.FTZ R10, R102, R105, !PT ;  /* 0x00000069660a7209 */ /* 0x001fe20007810000 */
[----:B------:R-:W-:-:S03]  /*4df0*/  IMAD.U32 R105, RZ, RZ, UR8 ;  /* 0x00000008ff697e24 */ /* 0x000fc6000f8e00ff */
[C---:B------:R-:W-:Y:S01]  /*4e00*/  FSETP.NEU.FTZ.AND P2, PT, R10.reuse, -INF , PT ;  /* 0xff8000000a00780b */ /* 0x040fe20003f5d000 */
[----:B------:R-:W-:-:S05]  /*4e10*/  FFMA.FTZ R108, R10, R105, -8 ;  /* 0xc10000000a6c7423 */ /* 0x000fca0000010069 */
[----:B------:R-:W-:Y:S02]  /*4e20*/  FSEL R108, R108, RZ, P2 ;  /* 0x000000ff6c6c7208 */ /* 0x000fe40001000000 */
[----:B------:R-:W-:Y:S02]  /*4e30*/  ISETP.GT.AND P2, PT, R92, RZ, !P6 ;  /* 0x000000ff5c00720c */ /* 0x000fe40007744270 */
[----:B------:R-:W-:Y:S01]  /*4e40*/  ISETP.NE.AND P6, PT, R104, RZ, PT ;  /* 0x000000ff6800720c */ /* 0x000fe20003fc5270 */
[--C-:B------:R-:W-:Y:S01]  /*4e50*/  FFMA.FTZ R109, R97, UR8, -R108.reuse ;  /* 0x00000008616d7c23 */ /* 0x100fe2000801086c */
[----:B------:R-:W-:Y:S01]  /*4e60*/  ISETP.LT.OR P2, PT, R90, 0x1, P2 ;  /* 0x000000015a00780c */ /* 0x000fe20001741670 */
[--C-:B------:R-:W-:Y:S01]  /*4e70*/  FFMA.FTZ R97, R101, UR8, -R108.reuse ;  /* 0x0000000865617c23 */ /* 0x100fe2000801086c */
[--C-:B------:R-:W-:Y:S01]  /*4e80*/  FFMA.FTZ R101, R83, UR8, -R108.reuse ;  /* 0x0000000853657c23 */ /* 0x100fe2000801086c */
[----:B------:R-:W-:Y:S01]  /*4e90*/  FSEL R83, R28, -INF , !P3 ;  /* 0xff8000001c537808 */ /* 0x000fe20005800000 */
[--C-:B------:R-:W-:Y:S01]  /*4ea0*/  FFMA.FTZ R102, R125, UR8, -R108.reuse ;  /* 0x000000087d667c23 */ /* 0x100fe2000801086c */
[----:B------:R-:W-:Y:S01]  /*4eb0*/  FSEL R111, R2, -INF , !P2 ;  /* 0xff800000026f7808 */ /* 0x000fe20005000000 */
[--C-:B------:R-:W-:Y:S01]  /*4ec0*/  FFMA.FTZ R2, R103, UR8, -R108.reuse ;  /* 0x0000000867027c23 */ /* 0x100fe2000801086c */
[----:B------:R-:W-:Y:S01]  /*4ed0*/  ISETP.NE.AND P2, PT, R118, RZ, PT ;  /* 0x000000ff7600720c */ /* 0x000fe20003f45270 */
[--C-:B------:R-:W-:Y:S01]  /*4ee0*/  FFMA.FTZ R103, R124, UR8, -R108.reuse ;  /* 0x000000087c677c23 */ /* 0x100fe2000801086c */
[----:B------:R-:W-:Y:S01]  /*4ef0*/  FMNMX.FTZ R110, R111, R68, !PT ;  /* 0x000000446f6e7209 */ /* 0x000fe20007810000 */
[--C-:B------:R-:W-:Y:S01]  /*4f00*/  FFMA.FTZ R105, R126, UR8, -R108.reuse ;  /* 0x000000087e697c23 */ /* 0x100fe2000801086c */
[----:B------:R-:W-:Y:S01]  /*4f10*/  ISETP.GT.AND P2, PT, R92, 0xa9, !P2 ;  /* 0x000000a95c00780c */ /* 0x000fe20005744270 */
[----:B------:R-:W-:Y:S01]  /*4f20*/  MUFU.EX2 R2, R2 ;  /* 0x0000000200027308 */ /* 0x000fe20000000800 */
[----:B------:R-:W-:Y:S01]  /*4f30*/  FMNMX.FTZ R110, R65, R110, !PT ;  /* 0x0000006e416e7209 */ /* 0x000fe20007810000 */
[--C-:B------:R-:W-:Y:S01]  /*4f40*/  FFMA.FTZ R104, R127, UR8, -R108.reuse ;  /* 0x000000087f687c23 */ /* 0x100fe2000801086c */
[----:B------:R-:W-:Y:S01]  /*4f50*/  ISETP.LT.OR P2, PT, R90, 0xaa, P2 ;  /* 0x000000aa5a00780c */ /* 0x000fe20001741670 */
[--C-:B------:R-:W-:Y:S01]  /*4f60*/  FFMA.FTZ R107, R128, UR8, -R108.reuse ;  /* 0x00000008806b7c23 */ /* 0x100fe2000801086c */
[----:B------:R-:W-:Y:S01]  /*4f70*/  FMNMX.FTZ R11, R5, R110, !PT ;  /* 0x0000006e050b7209 */ /* 0x000fe20007810000 */
[--C-:B------:R-:W-:Y:S01]  /*4f80*/  FFMA.FTZ R106, R129, UR8, -R108.reuse ;  /* 0x00000008816a7c23 */ /* 0x100fe2000801086c */
[----:B------:R-:W-:Y:S01]  /*4f90*/  FSEL R24, R24, -INF , !P2 ;  /* 0xff80000018187808 */ /* 0x000fe20005000000 */
[----:B------:R-:W-:Y:S01]  /*4fa0*/  MUFU.EX2 R103, R103 ;  /* 0x0000006700677308 */ /* 0x000fe20000000800 */
[----:B------:R-:W-:Y:S01]  /*4fb0*/  FMNMX.FTZ R110, R12, R11, !PT ;  /* 0x0000000b0c6e7209 */ /* 0x000fe20007810000 */
[--C-:B------:R-:W-:Y:S01]  /*4fc0*/  FFMA.FTZ R100, R100, UR8, -R108.reuse ;  /* 0x0000000864647c23 */ /* 0x100fe2000801086c */
[----:B------:R-:W-:Y:S01]  /*4fd0*/  ISETP.GT.AND P6, PT, R92, 0xb9, !P6 ;  /* 0x000000b95c00780c */ /* 0x000fe200077c4270 */
[--C-:B------:R-:W-:Y:S01]  /*4fe0*/  FFMA.FTZ R99, R99, UR8, -R108.reuse ;  /* 0x0000000863637c23 */ /* 0x100fe2000801086c */
[----:B------:R-:W-:Y:S01]  /*4ff0*/  FMNMX.FTZ R11, R3, R110, !PT ;  /* 0x0000006e030b7209 */ /* 0x000fe20007810000 */
[--C-:B------:R-:W-:Y:S01]  /*5000*/  FFMA.FTZ R98, R98, UR8, -R108.reuse ;  /* 0x0000000862627c23 */ /* 0x100fe2000801086c */
[----:B------:R-:W-:Y:S01]  /*5010*/  FSEL R92, R27, -INF , !P4 ;  /* 0xff8000001b5c7808 */ /* 0x000fe20006000000 */
[--C-:B------:R-:W-:Y:S01]  /*5020*/  FFMA.FTZ R27, R64, UR8, -R108.reuse ;  /* 0x00000008401b7c23 */ /* 0x100fe2000801086c */
[----:B------:R-:W-:Y:S01]  /*5030*/  FMNMX.FTZ R110, R14, R11, !PT ;  /* 0x0000000b0e6e7209 */ /* 0x000fe20007810000 */
[----:B------:R-:W-:Y:S01]  /*5040*/  MUFU.EX2 R102, R102 ;  /* 0x0000006600667308 */ /* 0x000fe20000000800 */
[----:B------:R-:W-:Y:S01]  /*5050*/  ISETP.LT.OR P6, PT, R90, 0xba, P6 ;  /* 0x000000ba5a00780c */ /* 0x000fe200037c1670 */
[--C-:B------:R-:W-:Y:S01]  /*5060*/  FFMA.FTZ R96, R96, UR8, -R108.reuse ;  /* 0x0000000860607c23 */ /* 0x100fe2000801086c */
[----:B------:R-:W-:Y:S01]  /*5070*/  FMNMX.FTZ R11, R13, R110, !PT ;  /* 0x0000006e0d0b7209 */ /* 0x000fe20007810000 */
[--C-:B------:R-:W-:Y:S01]  /*5080*/  FFMA.FTZ R95, R95, UR8, -R108.reuse ;  /* 0x000000085f5f7c23 */ /* 0x100fe2000801086c */
[----:B------:R-:W-:Y:S01]  /*5090*/  FSEL R76, R76, -INF , !P6 ;  /* 0xff8000004c4c7808 */ /* 0x000fe20007000000 */
[--C-:B------:R-:W-:Y:S01]  /*50a0*/  FFMA.FTZ R94, R94, UR8, -R108.reuse ;  /* 0x000000085e5e7c23 */ /* 0x100fe2000801086c */
[----:B------:R-:W-:Y:S01]  /*50b0*/  FMNMX.FTZ R110, R20, R11, !PT ;  /* 0x0000000b146e7209 */ /* 0x000fe20007810000 */
[----:B------:R-:W0:Y:S01]  /*50c0*/  MUFU.EX2 R105, R105 ;  /* 0x0000006900697308 */ /* 0x000e220000000800 */
[--C-:B------:R-:W-:Y:S01]  /*50d0*/  FFMA.FTZ R93, R93, UR8, -R108.reuse ;  /* 0x000000085d5d7c23 */ /* 0x100fe2000801086c */
[--C-:B------:R-:W-:Y:S01]  /*50e0*/  FFMA.FTZ R91, R91, UR8, -R108.reuse ;  /* 0x000000085b5b7c23 */ /* 0x100fe2000801086c */
[----:B------:R-:W-:Y:S01]  /*50f0*/  FMNMX.FTZ R110, R15, R110, !PT ;  /* 0x0000006e0f6e7209 */ /* 0x000fe20007810000 */
[--C-:B------:R-:W-:Y:S01]  /*5100*/  FFMA.FTZ R88, R88, UR8, -R108.reuse ;  /* 0x0000000858587c23 */ /* 0x100fe2000801086c */
[--C-:B------:R-:W-:Y:S01]  /*5110*/  FFMA.FTZ R87, R87, UR8, -R108.reuse ;  /* 0x0000000857577c23 */ /* 0x100fe2000801086c */
[--C-:B------:R-:W-:Y:S01]  /*5120*/  FFMA.FTZ R84, R84, UR8, -R108.reuse ;  /* 0x0000000854547c23 */ /* 0x100fe2000801086c */
[----:B------:R-:W-:Y:S01]  /*5130*/  FMNMX.FTZ R110, R23, R110, !PT ;  /* 0x0000006e176e7209 */ /* 0x000fe20007810000 */
[----:B------:R-:W-:Y:S01]  /*5140*/  MUFU.EX2 R28, R101 ;  /* 0x00000065001c7308 */ /* 0x000fe20000000800 */
        /* <DEDUP_REMOVED lines=23> */
[--C-:B------:R-:W-:Y:S01]  /*52c0*/  FFMA.FTZ R37, R37, UR8, -R108.reuse ;  /* 0x0000000825257c23 */ /* 0x100fe2000801086c */
[----:B------:R-:W-:Y:S01]  /*52d0*/  FFMA.FTZ R4, R4, UR8, -R108 ;  /* 0x0000000804047c23 */ /* 0x000fe2000801086c */
[----:B------:R-:W-:Y:S01]  /*52e0*/  MUFU.EX2 R106, R106 ;  /* 0x0000006a006a7308 */ /* 0x000fe20000000800 */
[----:B------:R-:W-:-:S02]  /*52f0*/  FMNMX.FTZ R112, R32, R11, !PT ;  /* 0x0000000b20707209 */ /* 0x000fc40007810000 */
[----:B0-----:R-:W-:Y:S02]  /*5300*/  F2FP.SATFINITE.E4M3.F32.PACK_AB_MERGE_C R204, R105, R102, RZ ;  /* 0x0000006669cc723e */ /* 0x001fe400048070ff */
[----:B------:R-:W-:Y:S02]  /*5310*/  FMNMX.FTZ R11, R33, R112, !PT ;  /* 0x00000070210b7209 */ /* 0x000fe40007810000 */
[----:B------:R-:W-:Y:S01]  /*5320*/  F2FP.SATFINITE.E4M3.F32.PACK_AB_MERGE_C R204, R103, R2, R204 ;  /* 0x0000000267cc723e */ /* 0x000fe200048070cc */
[----:B------:R-:W0:Y:S01]  /*5330*/  MUFU.EX2 R109, R109 ;  /* 0x0000006d006d7308 */ /* 0x000e220000000800 */
[----:B------:R-:W-:-:S04]  /*5340*/  FMNMX.FTZ R112, R34, R11, !PT ;  /* 0x0000000b22707209 */ /* 0x000fc80007810000 */
[----:B------:R-:W-:-:S03]  /*5350*/  FMNMX.FTZ R11, R35, R112, !PT ;  /* 0x00000070230b7209 */ /* 0x000fc60007810000 */
[----:B------:R-:W-:Y:S01]  /*5360*/  MUFU.EX2 R97, R97 ;  /* 0x0000006100617308 */ /* 0x000fe20000000800 */
[----:B------:R-:W-:-:S04]  /*5370*/  FMNMX.FTZ R11, R36, R11, !PT ;  /* 0x0000000b240b7209 */ /* 0x000fc80007810000 */
[----:B------:R-:W-:-:S03]  /*5380*/  FMNMX.FTZ R86, R38, R11, !PT ;  /* 0x0000000b26567209 */ /* 0x000fc60007810000 */
[----:B------:R-:W-:Y:S01]  /*5390*/  MUFU.EX2 R100, R100 ;  /* 0x0000006400647308 */ /* 0x000fe20000000800 */
[----:B------:R-:W-:Y:S01]  /*53a0*/  FMNMX.FTZ R11, R39, R86, !PT ;  /* 0x00000056270b7209 */ /* 0x000fe20007810000 */
[--C-:B------:R-:W-:Y:S01]  /*53b0*/  FFMA.FTZ R86, R69, UR8, -R108.reuse ;  /* 0x0000000845567c23 */ /* 0x100fe2000801086c */
[----:B------:R-:W-:Y:S01]  /*53c0*/  FFMA.FTZ R69, R72, UR8, -R108 ;  /* 0x0000000848457c23 */ /* 0x000fe2000801086c */
[----:B0-----:R-:W-:Y:S02]  /*53d0*/  F2FP.SATFINITE.E4M3.F32.PACK_AB_MERGE_C R206, R109, R106, RZ ;  /* 0x0000006a6dce723e */ /* 0x001fe400048070ff */
[----:B------:R-:W-:Y:S02]  /*53e0*/  FMNMX.FTZ R112, R42, R11, !PT ;  /* 0x0000000b2a707209 */ /* 0x000fe40007810000 */
[----:B------:R-:W-:Y:S01]  /*53f0*/  MUFU.EX2 R99, R99 ;  /* 0x0000006300637308 */ /* 0x000fe20000000800 */
[----:B------:R-:W-:Y:S02]  /*5400*/  F2FP.SATFINITE.E4M3.F32.PACK_AB_MERGE_C R206, R107, R104, R206 ;  /* 0x000000686bce723e */ /* 0x000fe400048070ce */
[----:B------:R-:W-:-:S04]  /*5410*/  FMNMX.FTZ R11, R43, R112, !PT ;  /* 0x000000702b0b7209 */ /* 0x000fc80007810000 */
[----:B------:R-:W-:Y:S01]  /*5420*/  FMNMX.FTZ R72, R46, R11, !PT ;  /* 0x0000000b2e487209 */ /* 0x000fe20007810000 */
[----:B------:R-:W0:Y:S03]  /*5430*/  MUFU.EX2 R98, R98 ;  /* 0x0000006200627308 */ /* 0x000e260000000800 */
[----:B------:R-:W-:Y:S01]  /*5440*/  FMNMX.FTZ R11, R47, R72, !PT ;  /* 0x000000482f0b7209 */ /* 0x000fe20007810000 */
[--C-:B------:R-:W-:Y:S01]  /*5450*/  FFMA.FTZ R72, R73, UR8, -R108.reuse ;  /* 0x0000000849487c23 */ /* 0x100fe2000801086c */
[----:B------:R-:W-:Y:S02]  /*5460*/  FFMA.FTZ R73, R130, UR8, -R108 ;  /* 0x0000000882497c23 */ /* 0x000fe4000801086c */
[----:B------:R-:W-:Y:S01]  /*5470*/  FMNMX.FTZ R112, R50, R11, !PT ;  /* 0x0000000b32707209 */ /* 0x000fe20007810000 */
[----:B------:R-:W-:Y:S03]  /*5480*/  MUFU.EX2 R96, R96 ;  /* 0x0000006000607308 */ /* 0x000fe60000000800 */
[----:B------:R-:W-:-:S04]  /*5490*/  FMNMX.FTZ R11, R51, R112, !PT ;  /* 0x00000070330b7209 */ /* 0x000fc80007810000 */
[----:B------:R-:W-:Y:S01]  /*54a0*/  FMNMX.FTZ R112, R54, R11, !PT ;  /* 0x0000000b36707209 */ /* 0x000fe20007810000 */
[----:B------:R-:W-:Y:S01]  /*54b0*/  MUFU.EX2 R95, R95 ;  /* 0x0000005f005f7308 */ /* 0x000fe20000000800 */
[----:B0-----:R-:W-:Y:S02]  /*54c0*/  F2FP.SATFINITE.E4M3.F32.PACK_AB_MERGE_C R200, R98, R99, RZ ;  /* 0x0000006362c8723e */ /* 0x001fe400048070ff */
[----:B------:R-:W-:Y:S01]  /*54d0*/  FMNMX.FTZ R11, R55, R112, !PT ;  /* 0x00000070370b7209 */ /* 0x000fe20007810000 */
[----:B------:R-:W-:Y:S01]  /*54e0*/  FFMA.FTZ R112, R131, UR8, -R108 ;  /* 0x0000000883707c23 */ /* 0x000fe2000801086c */
[----:B------:R-:W-:Y:S02]  /*54f0*/  F2FP.SATFINITE.E4M3.F32.PACK_AB_MERGE_C R200, R100, R97, R200 ;  /* 0x0000006164c8723e */ /* 0x000fe400048070c8 */
[----:B------:R-:W-:Y:S01]  /*5500*/  FMNMX.FTZ R114, R58, R11, !PT ;  /* 0x0000000b3a727209 */ /* 0x000fe20007810000 */
[----:B------:R-:W-:Y:S03]  /*5510*/  MUFU.EX2 R94, R94 ;  /* 0x0000005e005e7308 */ /* 0x000fe60000000800 */
[----:B------:R-:W-:-:S04]  /*5520*/  FMNMX.FTZ R11, R59, R114, !PT ;  /* 0x000000723b0b7209 */ /* 0x000fc80007810000 */
        /* <DEDUP_REMOVED lines=19> */
[--C-:B------:R-:W-:Y:S01]  /*5660*/  FFMA.FTZ R64, R45, UR8, -R108.reuse ;  /* 0x000000082d407c23 */ /* 0x100fe2000801086c */
[--C-:B------:R-:W-:Y:S01]  /*5670*/  FFMA.FTZ R45, R60, UR8, -R108.reuse ;  /* 0x000000083c2d7c23 */ /* 0x100fe2000801086c */
[--C-:B------:R-:W-:Y:S01]  /*5680*/  FFMA.FTZ R60, R53, UR8, -R108.reuse ;  /* 0x00000008353c7c23 */ /* 0x100fe2000801086c */
[----:B------:R-:W-:Y:S01]  /*5690*/  FMNMX.FTZ R11, R76, R11, !PT ;  /* 0x0000000b4c0b7209 */ /* 0x000fe20007810000 */
[----:B------:R-:W-:Y:S01]  /*56a0*/  FFMA.FTZ R53, R48, UR8, -R108 ;  /* 0x0000000830357c23 */ /* 0x000fe2000801086c */
[----:B------:R-:W-:Y:S03]  /*56b0*/  MUFU.EX2 R89, R89 ;  /* 0x0000005900597308 */ /* 0x000fe60000000800 */
[----:B------:R-:W0:Y:S05]  /*56c0*/  SHFL.BFLY PT, R90, R11, 0x2, 0x1f ;  /* 0x0c401f000b5a7f89 */ /* 0x000e2a00000e0000 */
[----:B------:R-:W-:Y:S08]  /*56d0*/  MUFU.EX2 R85, R85 ;  /* 0x0000005500557308 */ /* 0x000ff00000000800 */
[----:B------:R-:W-:Y:S08]  /*56e0*/  MUFU.EX2 R86, R86 ;  /* 0x0000005600567308 */ /* 0x000ff00000000800 */
[----:B------:R-:W-:Y:S01]  /*56f0*/  MUFU.EX2 R73, R73 ;  /* 0x0000004900497308 */ /* 0x000fe20000000800 */
[----:B0-----:R-:W-:-:S05]  /*5700*/  FMNMX.FTZ R90, R11, R90, !PT ;  /* 0x0000005a0b5a7209 */ /* 0x001fca0007810000 */
[----:B------:R-:W0:Y:S02]  /*5710*/  SHFL.BFLY PT, R11, R90, 0x1, 0x1f ;  /* 0x0c201f005a0b7f89 */ /* 0x000e2400000e0000 */
[----:B------:R-:W-:Y:S08]  /*5720*/  MUFU.EX2 R112, R112 ;  /* 0x0000007000707308 */ /* 0x000ff00000000800 */
[----:B------:R-:W-:Y:S08]  /*5730*/  MUFU.EX2 R69, R69 ;  /* 0x0000004500457308 */ /* 0x000ff00000000800 */
[----:B------:R-:W-:Y:S01]  /*5740*/  MUFU.EX2 R72, R72 ;  /* 0x0000004800487308 */ /* 0x000fe20000000800 */
[----:B0-----:R-:W-:Y:S01]  /*5750*/  FMNMX.FTZ R11, R90, R11, !PT ;  /* 0x0000000b5a0b7209 */ /* 0x001fe20007810000 */
[----:B------:R-:W-:-:S06]  /*5760*/  IMAD.U32 R90, RZ, RZ, UR8 ;  /* 0x00000008ff5a7e24 */ /* 0x000fcc000f8e00ff */
[----:B------:R-:W-:Y:S01]  /*5770*/  MUFU.EX2 R81, R81 ;  /* 0x0000005100517308 */ /* 0x000fe20000000800 */
[C---:B------:R-:W-:Y:S01]  /*5780*/  FSETP.NEU.FTZ.AND P2, PT, R11.reuse, -INF , PT ;  /* 0xff8000000b00780b */ /* 0x040fe20003f5d000 */
[----:B------:R-:W-:-:S05]  /*5790*/  FFMA.FTZ R90, R11, R90, -8 ;  /* 0xc10000000b5a7423 */ /* 0x000fca000001005a */
[----:B------:R-:W-:Y:S01]  /*57a0*/  FSEL R90, R90, RZ, P2 ;  /* 0x000000ff5a5a7208 */ /* 0x000fe20001000000 */
[----:B------:R-:W-:Y:S01]  /*57b0*/  MUFU.EX2 R82, R82 ;  /* 0x0000005200527308 */ /* 0x000fe20000000800 */
[----:B------:R-:W-:-:S03]  /*57c0*/  PLOP3.LUT P2, PT, PT, PT, UP1, 0x40, 0x0 ;  /* 0x000000000000781c */ /* 0x000fc60003f4e818 */
[--C-:B------:R-:W-:Y:S01]  /*57d0*/  FFMA.FTZ R48, R111, UR8, -R90.reuse ;  /* 0x000000086f307c23 */ /* 0x100fe2000801085a */
[--C-:B------:R-:W-:Y:S01]  /*57e0*/  FFMA.FTZ R101, R68, UR8, -R90.reuse ;  /* 0x0000000844657c23 */ /* 0x100fe2000801085a */
[--C-:B------:R-:W-:Y:S01]  /*57f0*/  FFMA.FTZ R68, R5, UR8, -R90.reuse ;  /* 0x0000000805447c23 */ /* 0x100fe2000801085a */
[--C-:B------:R-:W-:Y:S01]  /*5800*/  FFMA.FTZ R5, R12, UR8, -R90.reuse ;  /* 0x000000080c057c23 */ /* 0x100fe2000801085a */
[--C-:B------:R-:W-:Y:S01]  /*5810*/  FFMA.FTZ R12, R3, UR8, -R90.reuse ;  /* 0x00000008030c7c23 */ /* 0x100fe2000801085a */
[--C-:B------:R-:W-:Y:S01]  /*5820*/  FFMA.FTZ R65, R65, UR8, -R90.reuse ;  /* 0x0000000841417c23 */ /* 0x100fe2000801085a */
[--C-:B------:R-:W-:Y:S01]  /*5830*/  FFMA.FTZ R3, R20, UR8, -R90.reuse ;  /* 0x0000000814037c23 */ /* 0x100fe2000801085a */
[--C-:B------:R-:W-:Y:S01]  /*5840*/  FFMA.FTZ R20, R25, UR8, -R90.reuse ;  /* 0x0000000819147c23 */ /* 0x100fe2000801085a */
[----:B------:R-:W-:Y:S01]  /*5850*/  MUFU.EX2 R48, R48 ;  /* 0x0000003000307308 */ /* 0x000fe20000000800 */
[----:B------:R-:W-:Y:S01]  /*5860*/  FADD.FTZ R25, R2, R103 ;  /* 0x0000006702197221 */ /* 0x000fe20000010000 */
[--C-:B------:R-:W-:Y:S01]  /*5870*/  FFMA.FTZ R116, R30, UR8, -R90.reuse ;  /* 0x000000081e747c23 */ /* 0x100fe2000801085a */
[--C-:B------:R-:W-:Y:S01]  /*5880*/  FFMA.FTZ R30, R36, UR8, -R90.reuse ;  /* 0x00000008241e7c23 */ /* 0x100fe2000801085a */
[--C-:B------:R-:W-:Y:S01]  /*5890*/  FFMA.FTZ R108, R14, UR8, -R90.reuse ;  /* 0x000000080e6c7c23 */ /* 0x100fe2000801085a */
[----:B------:R-:W-:Y:S01]  /*58a0*/  FADD.FTZ R36, R102, R25 ;  /* 0x0000001966247221 */ /* 0x000fe20000010000 */
[--C-:B------:R-:W-:Y:S01]  /*58b0*/  FFMA.FTZ R113, R13, UR8, -R90.reuse ;  /* 0x000000080d717c23 */ /* 0x100fe2000801085a */
[----:B------:R-:W-:Y:S01]  /*58c0*/  FFMA.FTZ R14, R15, UR8, -R90 ;  /* 0x000000080f0e7c23 */ /* 0x000fe2000801085a */
[----:B------:R-:W0:Y:S01]  /*58d0*/  MUFU.EX2 R101, R101 ;  /* 0x0000006500657308 */ /* 0x000e220000000800 */
[----:B------:R-:W-:Y:S01]  /*58e0*/  FADD.FTZ R25, R105, R36 ;  /* 0x0000002469197221 */ /* 0x000fe20000010000 */
[--C-:B------:R-:W-:Y:S01]  /*58f0*/  FFMA.FTZ R15, R31, UR8, -R90.reuse ;  /* 0x000000081f0f7c23 */ /* 0x100fe2000801085a */
[--C-:B------:R-:W-:Y:S01]  /*5900*/  FFMA.FTZ R111, R23, UR8, -R90.reuse ;  /* 0x00000008176f7c23 */ /* 0x100fe2000801085a */
[--C-:B------:R-:W-:Y:S01]  /*5910*/  FFMA.FTZ R114, R21, UR8, -R90.reuse ;  /* 0x0000000815727c23 */ /* 0x100fe2000801085a */
[----:B------:R-:W-:Y:S01]  /*5920*/  FADD.FTZ R36, R104, R25 ;  /* 0x0000001968247221 */ /* 0x000fe20000010000 */
[--C-:B------:R-:W-:Y:S01]  /*5930*/  FFMA.FTZ R23, R42, UR8, -R90.reuse ;  /* 0x000000082a177c23 */ /* 0x100fe2000801085a */
[----:B------:R-:W-:Y:S01]  /*5940*/  FFMA.FTZ R13, R26, UR8, -R90 ;  /* 0x000000081a0d7c23 */ /* 0x000fe2000801085a */
[----:B------:R-:W1:Y:S01]  /*5950*/  MUFU.EX2 R65, R65 ;  /* 0x0000004100417308 */ /* 0x000e620000000800 */
[----:B------:R-:W-:Y:S01]  /*5960*/  FADD.FTZ R25, R107, R36 ;  /* 0x000000246b197221 */ /* 0x000fe20000010000 */
[--C-:B------:R-:W-:Y:S01]  /*5970*/  FFMA.FTZ R21, R35, UR8, -R90.reuse ;  /* 0x0000000823157c23 */ /* 0x100fe2000801085a */
[--C-:B------:R-:W-:Y:S01]  /*5980*/  FFMA.FTZ R29, R29, UR8, -R90.reuse ;  /* 0x000000081d1d7c23 */ /* 0x100fe2000801085a */
[--C-:B------:R-:W-:Y:S01]  /*5990*/  FFMA.FTZ R26, R32, UR8, -R90.reuse ;  /* 0x00000008201a7c23 */ /* 0x100fe2000801085a */
[----:B------:R-:W-:Y:S01]  /*59a0*/  FADD.FTZ R42, R106, R25 ;  /* 0x000000196a2a7221 */ /* 0x000fe20000010000 */
[--C-:B------:R-:W-:Y:S01]  /*59b0*/  FFMA.FTZ R33, R33, UR8, -R90.reuse ;  /* 0x0000000821217c23 */ /* 0x100fe2000801085a */
[----:B------:R-:W-:Y:S01]  /*59c0*/  FFMA.FTZ R34, R34, UR8, -R90 ;  /* 0x0000000822227c23 */ /* 0x000fe2000801085a */
[----:B------:R-:W2:Y:S01]  /*59d0*/  MUFU.EX2 R68, R68 ;  /* 0x0000004400447308 */ /* 0x000ea20000000800 */
[----:B0-----:R-:W-:Y:S01]  /*59e0*/  FADD.FTZ R36, R48, R101 ;  /* 0x0000006530247221 */ /* 0x001fe20000010000 */
[----:B------:R-:W-:Y:S01]  /*59f0*/  FADD.FTZ R42, R109, R42 ;  /* 0x0000002a6d2a7221 */ /* 0x000fe20000010000 */
[--C-:B------:R-:W-:Y:S01]  /*5a00*/  FFMA.FTZ R38, R38, UR8, -R90.reuse ;  /* 0x0000000826267c23 */ /* 0x100fe2000801085a */
[--C-:B------:R-:W-:Y:S01]  /*5a10*/  FFMA.FTZ R39, R39, UR8, -R90.reuse ;  /* 0x0000000827277c23 */ /* 0x100fe2000801085a */
[----:B------:R-:W-:Y:S01]  /*5a20*/  FFMA.FTZ R32, R43, UR8, -R90 ;  /* 0x000000082b207c23 */ /* 0x000fe2000801085a */
[----:B------:R-:W-:Y:S01]  /*5a30*/  FADD.FTZ R35, R97, R42 ;  /* 0x0000002a61237221 */ /* 0x000fe20000010000 */
[----:B------:R-:W-:Y:S01]  /*5a40*/  FFMA.FTZ R46, R46, UR8, -R90 ;  /* 0x000000082e2e7c23 */ /* 0x000fe2000801085a */
[----:B------:R-:W0:Y:S01]  /*5a50*/  MUFU.EX2 R5, R5 ;  /* 0x0000000500057308 */ /* 0x000e220000000800 */
[----:B-1----:R-:W-:Y:S01]  /*5a60*/  FADD.FTZ R31, R65, R36 ;  /* 0x00000024411f7221 */ /* 0x002fe20000010000 */
[----:B------:R-:W-:Y:S01]  /*5a70*/  FADD.FTZ R42, R100, R35 ;  /* 0x00000023642a7221 */ /* 0x000fe20000010000 */
[--C-:B------:R-:W-:Y:S01]  /*5a80*/  FFMA.FTZ R47, R47, UR8, -R90.reuse ;  /* 0x000000082f2f7c23 */ /* 0x100fe2000801085a */
[--C-:B------:R-:W-:Y:S01]  /*5a90*/  FFMA.FTZ R25, R50, UR8, -R90.reuse ;  /* 0x0000000832197c23 */ /* 0x100fe2000801085a */
[----:B------:R-:W-:Y:S01]  /*5aa0*/  FFMA.FTZ R51, R51, UR8, -R90 ;  /* 0x0000000833337c23 */ /* 0x000fe2000801085a */
[----:B------:R-:W-:Y:S01]  /*5ab0*/  FADD.FTZ R35, R99, R42 ;  /* 0x0000002a63237221 */ /* 0x000fe20000010000 */
[--C-:B------:R-:W-:Y:S01]  /*5ac0*/  FFMA.FTZ R54, R54, UR8, -R90.reuse ;  /* 0x0000000836367c23 */ /* 0x100fe2000801085a */
[----:B------:R-:W1:Y:S01]  /*5ad0*/  MUFU.EX2 R12, R12 ;  /* 0x0000000c000c7308 */ /* 0x000e620000000800 */
[----:B--2---:R-:W-:Y:S01]  /*5ae0*/  FADD.FTZ R36, R68, R31 ;  /* 0x0000001f44247221 */ /* 0x004fe20000010000 */
[----:B------:R-:W-:Y:S01]  /*5af0*/  FADD.FTZ R35, R98, R35 ;  /* 0x0000002362237221 */ /* 0x000fe20000010000 */
[--C-:B------:R-:W-:Y:S01]  /*5b00*/  FFMA.FTZ R55, R55, UR8, -R90.reuse ;  /* 0x0000000837377c23 */ /* 0x100fe2000801085a */
[--C-:B------:R-:W-:Y:S01]  /*5b10*/  FFMA.FTZ R58, R58, UR8, -R90.reuse ;  /* 0x000000083a3a7c23 */ /* 0x100fe2000801085a */
[--C-:B------:R-:W-:Y:S01]  /*5b20*/  FFMA.FTZ R59, R59, UR8, -R90.reuse ;  /* 0x000000083b3b7c23 */ /* 0x100fe2000801085a */
[----:B------:R-:W-:Y:S01]  /*5b30*/  FADD.FTZ R42, R96, R35 ;  /* 0x00000023602a7221 */ /* 0x000fe20000010000 */
[----:B------:R-:W-:Y:S01]  /*5b40*/  FFMA.FTZ R62, R62, UR8, -R90 ;  /* 0x000000083e3e7c23 */ /* 0x000fe2000801085a */
[----:B------:R-:W2:Y:S01]  /*5b50*/  MUFU.EX2 R108, R108 ;  /* 0x0000006c006c7308 */ /* 0x000ea20000000800 */
[----:B0-----:R-:W-:Y:S01]  /*5b60*/  FADD.FTZ R31, R5, R36 ;  /* 0x00000024051f7221 */ /* 0x001fe20000010000 */
[----:B------:R-:W-:Y:S01]  /*5b70*/  FADD.FTZ R35, R95, R42 ;  /* 0x0000002a5f237221 */ /* 0x000fe20000010000 */
[--C-:B------:R-:W-:Y:S01]  /*5b80*/  FFMA.FTZ R63, R63, UR8, -R90.reuse ;  /* 0x000000083f3f7c23 */ /* 0x100fe2000801085a */
[--C-:B------:R-:W-:Y:S01]  /*5b90*/  FFMA.FTZ R66, R66, UR8, -R90.reuse ;  /* 0x0000000842427c23 */ /* 0x100fe2000801085a */
[--C-:B------:R-:W-:Y:S01]  /*5ba0*/  FFMA.FTZ R67, R67, UR8, -R90.reuse ;  /* 0x0000000843437c23 */ /* 0x100fe2000801085a */
[--C-:B------:R-:W-:Y:S01]  /*5bb0*/  FFMA.FTZ R70, R70, UR8, -R90.reuse ;  /* 0x0000000846467c23 */ /* 0x100fe2000801085a */
[--C-:B------:R-:W-:Y:S01]  /*5bc0*/  FFMA.FTZ R71, R71, UR8, -R90.reuse ;  /* 0x0000000847477c23 */ /* 0x100fe2000801085a */
[----:B------:R-:W0:Y:S01]  /*5bd0*/  MUFU.EX2 R113, R113 ;  /* 0x0000007100717308 */ /* 0x000e220000000800 */
[----:B-1----:R-:W-:Y:S01]  /*5be0*/  FADD.FTZ R31, R12, R31 ;  /* 0x0000001f0c1f7221 */ /* 0x002fe20000010000 */
[--C-:B------:R-:W-:Y:S01]  /*5bf0*/  FFMA.FTZ R74, R74, UR8, -R90.reuse ;  /* 0x000000084a4a7c23 */ /* 0x100fe2000801085a */
[--C-:B------:R-:W-:Y:S01]  /*5c00*/  FFMA.FTZ R75, R75, UR8, -R90.reuse ;  /* 0x000000084b4b7c23 */ /* 0x100fe2000801085a */
[--C-:B------:R-:W-:Y:S01]  /*5c10*/  FFMA.FTZ R78, R78, UR8, -R90.reuse ;  /* 0x000000084e4e7c23 */ /* 0x100fe2000801085a */
[--C-:B------:R-:W-:Y:S01]  /*5c20*/  FFMA.FTZ R24, R24, UR8, -R90.reuse ;  /* 0x0000000818187c23 */ /* 0x100fe2000801085a */
[--C-:B------:R-:W-:Y:S01]  /*5c30*/  FFMA.FTZ R83, R83, UR8, -R90.reuse ;  /* 0x0000000853537c23 */ /* 0x100fe2000801085a */
[--C-:B------:R-:W-:Y:S01]  /*5c40*/  FFMA.FTZ R92, R92, UR8, -R90.reuse ;  /* 0x000000085c5c7c23 */ /* 0x100fe2000801085a */
[----:B------:R-:W1:Y:S01]  /*5c50*/  MUFU.EX2 R3, R3 ;  /* 0x0000000300037308 */ /* 0x000e620000000800 */
[----:B--2---:R-:W-:Y:S01]  /*5c60*/  FADD.FTZ R36, R108, R31 ;  /* 0x0000001f6c247221 */ /* 0x004fe20000010000 */
[--C-:B------:R-:W-:Y:S01]  /*5c70*/  FFMA.FTZ R77, R77, UR8, -R90.reuse ;  /* 0x000000084d4d7c23 */ /* 0x100fe2000801085a */
[----:B------:R-:W-:Y:S01]  /*5c80*/  FFMA.FTZ R76, R76, UR8, -R90 ;  /* 0x000000084c4c7c23 */ /* 0x000fe2000801085a */
[----:B------:R-:W-:-:S04]  /*5c90*/  F2FP.SATFINITE.E4M3.F32.PACK_AB_MERGE_C R65, R68, R65, RZ ;  /* 0x000000414441723e */ /* 0x000fc800048070ff */
[----:B------:R-:W2:Y:S01]  /*5ca0*/  MUFU.EX2 R14, R14 ;  /* 0x0000000e000e7308 */ /* 0x000ea20000000800 */
[C---:B0-----:R-:W-:Y:S01]  /*5cb0*/  FADD.FTZ R36, R113.reuse, R36 ;  /* 0x0000002471247221 */ /* 0x041fe20000010000 */
[----:B------:R-:W-:Y:S02]  /*5cc0*/  F2FP.SATFINITE.E4M3.F32.PACK_AB_MERGE_C R108, R113, R108, RZ ;  /* 0x0000006c716c723e */ /* 0x000fe400048070ff */
[----:B------:R-:W-:Y:S02]  /*5cd0*/  F2FP.SATFINITE.E4M3.F32.PACK_AB_MERGE_C R205, R101, R48, R65 ;  /* 0x0000003065cd723e */ /* 0x000fe40004807041 */
[----:B------:R-:W-:Y:S02]  /*5ce0*/  F2FP.SATFINITE.E4M3.F32.PACK_AB_MERGE_C R207, R12, R5, R108 ;  /* 0x000000050ccf723e */ /* 0x000fe4000480706c */
[----:B------:R-:W0:Y:S01]  /*5cf0*/  MUFU.EX2 R111, R111 ;  /* 0x0000006f006f7308 */ /* 0x000e220000000800 */
[----:B-1----:R-:W-:Y:S01]  /*5d00*/  FADD.FTZ R31, R3, R36 ;  /* 0x00000024031f7221 */ /* 0x002fe20000010000 */
[----:B------:R-:W-:Y:S01]  /*5d10*/  FADD.FTZ R36, R94, R35 ;  /* 0x000000235e247221 */ /* 0x000fe20000010000 */
[----:B------:R-:W-:-:S03]  /*5d20*/  F2FP.SATFINITE.E4M3.F32.PACK_AB_MERGE_C R94, R93, R94, RZ ;  /* 0x0000005e5d5e723e */ /* 0x000fc600048070ff */
[----:B------:R-:W-:Y:S01]  /*5d30*/  FADD.FTZ R36, R93, R36 ;  /* 0x000000245d247221 */ /* 0x000fe20000010000 */
[----:B------:R-:W-:Y:S01]  /*5d40*/  F2FP.SATFINITE.E4M3.F32.PACK_AB_MERGE_C R202, R95, R96, R94 ;  /* 0x000000605fca723e */ /* 0x000fe2000480705e */
[----:B------:R-:W1:Y:S01]  /*5d50*/  MUFU.EX2 R114, R114 ;  /* 0x0000007200727308 */ /* 0x000e620000000800 */
[----:B--2---:R-:W-:Y:S01]  /*5d60*/  FADD.FTZ R2, R14, R31 ;  /* 0x0000001f0e027221 */ /* 0x004fe20000010000 */
[----:B------:R-:W-:-:S04]  /*5d70*/  FADD.FTZ R35, R91, R36 ;  /* 0x000000245b237221 */ /* 0x000fc80000010000 */
[----:B------:R-:W-:Y:S02]  /*5d80*/  FADD.FTZ R35, R110, R35 ;  /* 0x000000236e237221 */ /* 0x000fe40000010000 */
[----:B------:R-:W2:Y:S01]  /*5d90*/  MUFU.EX2 R13, R13 ;  /* 0x0000000d000d7308 */ /* 0x000ea20000000800 */
[----:B0-----:R-:W-:Y:S01]  /*5da0*/  FADD.FTZ R31, R111, R2 ;  /* 0x000000026f1f7221 */ /* 0x001fe20000010000 */
[----:B------:R-:W-:Y:S01]  /*5db0*/  FADD.FTZ R36, R88, R35 ;  /* 0x0000002358247221 */ /* 0x000fe20000010000 */
[C---:B------:R-:W-:Y:S02]  /*5dc0*/  F2FP.SATFINITE.E4M3.F32.PACK_AB_MERGE_C R88, R87.reuse, R88, RZ ;  /* 0x000000585758723e */ /* 0x040fe400048070ff */
[----:B------:R-:W-:Y:S01]  /*5dd0*/  F2FP.SATFINITE.E4M3.F32.PACK_AB_MERGE_C R35, R86, R85, RZ ;  /* 0x000000555623723e */ /* 0x000fe200048070ff */
[----:B------:R-:W-:Y:S01]  /*5de0*/  FADD.FTZ R87, R87, R36 ;  /* 0x0000002457577221 */ /* 0x000fe20000010000 */
[----:B------:R-:W-:Y:S01]  /*5df0*/  F2FP.SATFINITE.E4M3.F32.PACK_AB_MERGE_C R196, R110, R91, R88 ;  /* 0x0000005b6ec4723e */ /* 0x000fe20004807058 */
[----:B------:R-:W0:Y:S01]  /*5e00*/  MUFU.EX2 R20, R20 ;  /* 0x0000001400147308 */ /* 0x000e220000000800 */
[----:B-1----:R-:W-:Y:S01]  /*5e10*/  FADD.FTZ R2, R114, R31 ;  /* 0x0000001f72027221 */ /* 0x002fe20000010000 */
[----:B------:R-:W-:Y:S01]  /*5e20*/  FADD.FTZ R36, R84, R87 ;  /* 0x0000005754247221 */ /* 0x000fe20000010000 */
[----:B------:R-:W-:-:S02]  /*5e30*/  F2FP.SATFINITE.E4M3.F32.PACK_AB_MERGE_C R198, R89, R84, R35 ;  /* 0x0000005459c6723e */ /* 0x000fc40004807023 */
[----:B------:R-:W-:Y:S01]  /*5e40*/  F2FP.SATFINITE.E4M3.F32.PACK_AB_MERGE_C R35, R112, R73, RZ ;  /* 0x000000497023723e */ /* 0x000fe200048070ff */
[----:B------:R-:W-:Y:S01]  /*5e50*/  FADD.FTZ R36, R89, R36 ;  /* 0x0000002459247221 */ /* 0x000fe20000010000 */
[----:B------:R-:W-:Y:S01]  /*5e60*/  F2FP.SATFINITE.E4M3.F32.PACK_AB_MERGE_C R111, R114, R111, RZ ;  /* 0x0000006f726f723e */ /* 0x000fe200048070ff */
[----:B------:R-:W1:Y:S01]  /*5e70*/  MUFU.EX2 R29, R29 ;  /* 0x0000001d001d7308 */ /* 0x000e620000000800 */
[----:B--2---:R-:W-:Y:S01]  /*5e80*/  FADD.FTZ R31, R13, R2 ;  /* 0x000000020d1f7221 */ /* 0x004fe20000010000 */
[----:B------:R-:W-:Y:S01]  /*5e90*/  FADD.FTZ R85, R85, R36 ;  /* 0x0000002455557221 */ /* 0x000fe20000010000 */
[----:B------:R-:W-:Y:S02]  /*5ea0*/  F2FP.SATFINITE.E4M3.F32.PACK_AB_MERGE_C R192, R72, R69, R35 ;  /* 0x0000004548c0723e */ /* 0x000fe40004807023 */
[----:B------:R-:W-:Y:S01]  /*5eb0*/  F2FP.SATFINITE.E4M3.F32.PACK_AB_MERGE_C R201, R14, R3, R111 ;  /* 0x000000030ec9723e */ /* 0x000fe2000480706f */
[----:B------:R-:W-:Y:S02]  /*5ec0*/  FADD.FTZ R86, R86, R85 ;  /* 0x0000005556567221 */ /* 0x000fe40000010000 */
[----:B------:R-:W2:Y:S01]  /*5ed0*/  MUFU.EX2 R116, R116 ;  /* 0x0000007400747308 */ /* 0x000ea20000000800 */
[----:B0-----:R-:W-:Y:S01]  /*5ee0*/  FADD.FTZ R2, R20, R31 ;  /* 0x0000001f14027221 */ /* 0x001fe20000010000 */
[----:B------:R-:W-:-:S04]  /*5ef0*/  FADD.FTZ R69, R69, R86 ;  /* 0x0000005645457221 */ /* 0x000fc80000010000 */
[----:B------:R-:W-:Y:S02]  /*5f00*/  FADD.FTZ R72, R72, R69 ;  /* 0x0000004548487221 */ /* 0x000fe40000010000 */
[----:B------:R-:W0:Y:S01]  /*5f10*/  MUFU.EX2 R15, R15 ;  /* 0x0000000f000f7308 */ /* 0x000e220000000800 */
[----:B-1----:R-:W-:Y:S01]  /*5f20*/  FADD.FTZ R31, R29, R2 ;  /* 0x000000021d1f7221 */ /* 0x002fe20000010000 */
[----:B------:R-:W-:-:S04]  /*5f30*/  FADD.FTZ R73, R73, R72 ;  /* 0x0000004849497221 */ /* 0x000fc80000010000 */
[----:B------:R-:W-:Y:S02]  /*5f40*/  FADD.FTZ R112, R112, R73 ;  /* 0x0000004970707221 */ /* 0x000fe40000010000 */
[----:B------:R-:W1:Y:S01]  /*5f50*/  MUFU.EX2 R26, R26 ;  /* 0x0000001a001a7308 */ /* 0x000e620000000800 */
[C---:B--2---:R-:W-:Y:S01]  /*5f60*/  FADD.FTZ R2, R116.reuse, R31 ;  /* 0x0000001f74027221 */ /* 0x044fe20000010000 */
[----:B------:R-:W-:-:S04]  /*5f70*/  F2FP.SATFINITE.E4M3.F32.PACK_AB_MERGE_C R116, R116, R29, RZ ;  /* 0x0000001d7474723e */ /* 0x000fc800048070ff */
[----:B------:R-:W-:Y:S02]  /*5f80*/  F2FP.SATFINITE.E4M3.F32.PACK_AB_MERGE_C R203, R20, R13, R116 ;  /* 0x0000000d14cb723e */ /* 0x000fe40004807074 */
[----:B------:R-:W2:Y:S01]  /*5f90*/  MUFU.EX2 R33, R33 ;  /* 0x0000002100217308 */ /* 0x000ea20000000800 */
[----:B0-----:R-:W-:-:S07]  /*5fa0*/  FADD.FTZ R31, R15, R2 ;  /* 0x000000020f1f7221 */ /* 0x001fce0000010000 */
        /* <DEDUP_REMOVED lines=9> */
[----:B-1----:R-:W-:-:S07]  /*6040*/  FADD.FTZ R31, R21, R2 ;  /* 0x00000002151f7221 */ /* 0x002fce0000010000 */
[----:B------:R-:W1:Y:S01]  /*6050*/  MUFU.EX2 R39, R39 ;  /* 0x0000002700277308 */ /* 0x000e620000000800 */
[----:B--2---:R-:W-:-:S07]  /*6060*/  FADD.FTZ R31, R30, R31 ;  /* 0x0000001f1e1f7221 */ /* 0x004fce0000010000 */
[----:B------:R-:W2:Y:S01]  /*6070*/  MUFU.EX2 R23, R23 ;  /* 0x0000001700177308 */ /* 0x000ea20000000800 */
[----:B0-----:R-:W-:-:S07]  /*6080*/  FADD.FTZ R2, R38, R31 ;  /* 0x0000001f26027221 */ /* 0x001fce0000010000 */
[----:B------:R-:W0:Y:S01]  /*6090*/  MUFU.EX2 R32, R32 ;  /* 0x0000002000207308 */ /* 0x000e220000000800 */
[C---:B-1----:R-:W-:Y:S01]  /*60a0*/  FADD.FTZ R2, R39.reuse, R2 ;  /* 0x0000000227027221 */ /* 0x042fe20000010000 */
[----:B------:R-:W-:-:S04]  /*60b0*/  F2FP.SATFINITE.E4M3.F32.PACK_AB_MERGE_C R38, R39, R38, RZ ;  /* 0x000000262726723e */ /* 0x000fc800048070ff */
[----:B------:R-:W-:Y:S02]  /*60c0*/  F2FP.SATFINITE.E4M3.F32.PACK_AB_MERGE_C R199, R30, R21, R38 ;  /* 0x000000151ec7723e */ /* 0x000fe40004807026 */
[----:B------:R-:W-:Y:S01]  /*60d0*/  MUFU.EX2 R79, R79 ;  /* 0x0000004f004f7308 */ /* 0x000fe20000000800 */
[----:B--2---:R-:W-:Y:S01]  /*60e0*/  FADD.FTZ R31, R23, R2 ;  /* 0x00000002171f7221 */ /* 0x004fe20000010000 */
[----:B------:R-:W-:-:S06]  /*60f0*/  F2FP.SATFINITE.E4M3.F32.PACK_AB_MERGE_C R2, R82, R81, RZ ;  /* 0x000000515202723e */ /* 0x000fcc00048070ff */
[----:B------:R-:W1:Y:S01]  /*6100*/  MUFU.EX2 R80, R80 ;  /* 0x0000005000507308 */ /* 0x000e620000000800 */
[----:B0-----:R-:W-:-:S07]  /*6110*/  FADD.FTZ R31, R32, R31 ;  /* 0x0000001f201f7221 */ /* 0x001fce0000010000 */
[----:B------:R-:W0:Y:S08]  /*6120*/  MUFU.EX2 R46, R46 ;  /* 0x0000002e002e7308 */ /* 0x000e300000000800 */
[----:B------:R-:W2:Y:S01]  /*6130*/  MUFU.EX2 R47, R47 ;  /* 0x0000002f002f7308 */ /* 0x000ea20000000800 */
[----:B-1----:R-:W-:Y:S01]  /*6140*/  F2FP.SATFINITE.E4M3.F32.PACK_AB_MERGE_C R194, R80, R79, R2 ;  /* 0x0000004f50c2723e */ /* 0x002fe20004807002 */
[----:B------:R-:W-:-:S04]  /*6150*/  FADD.FTZ R79, R79, R112 ;  /* 0x000000704f4f7221 */ /* 0x000fc80000010000 */
[----:B------:R-:W-:Y:S02]  /*6160*/  FADD.FTZ R80, R80, R79 ;  /* 0x0000004f50507221 */ /* 0x000fe40000010000 */
[----:B------:R-:W1:Y:S01]  /*6170*/  MUFU.EX2 R25, R25 ;  /* 0x0000001900197308 */ /* 0x000e620000000800 */
[----:B0-----:R-:W-:Y:S01]  /*6180*/  FADD.FTZ R2, R46, R31 ;  /* 0x0000001f2e027221 */ /* 0x001fe20000010000 */
[----:B------:R-:W-:-:S04]  /*6190*/  FADD.FTZ R81, R81, R80 ;  /* 0x0000005051517221 */ /* 0x000fc80000010000 */
[----:B------:R-:W-:Y:S02]  /*61a0*/  FADD.FTZ R81, R82, R81 ;  /* 0x0000005152517221 */ /* 0x000fe40000010000 */
[----:B------:R-:W-:Y:S01]  /*61b0*/  MUFU.EX2 R61, R61 ;  /* 0x0000003d003d7308 */ /* 0x000fe20000000800 */
[C---:B--2---:R-:W-:Y:S01]  /*61c0*/  FADD.FTZ R2, R47.reuse, R2 ;  /* 0x000000022f027221 */ /* 0x044fe20000010000 */
[----:B------:R-:W-:-:S04]  /*61d0*/  F2FP.SATFINITE.E4M3.F32.PACK_AB_MERGE_C R46, R47, R46, RZ ;  /* 0x0000002e2f2e723e */ /* 0x000fc800048070ff */
[----:B------:R-:W-:Y:S02]  /*61e0*/  F2FP.SATFINITE.E4M3.F32.PACK_AB_MERGE_C R193, R32, R23, R46 ;  /* 0x0000001720c1723e */ /* 0x000fe4000480702e */
[----:B------:R-:W0:Y:S01]  /*61f0*/  MUFU.EX2 R64, R64 ;  /* 0x0000004000407308 */ /* 0x000e220000000800 */
[----:B-1----:R-:W-:-:S07]  /*6200*/  FADD.FTZ R29, R25, R2 ;  /* 0x00000002191d7221 */ /* 0x002fce0000010000 */
[----:B------:R-:W1:Y:S08]  /*6210*/  MUFU.EX2 R22, R51 ;  /* 0x0000003300167308 */ /* 0x000e700000000800 */
[----:B------:R-:W2:Y:S01]  /*6220*/  MUFU.EX2 R27, R27 ;  /* 0x0000001b001b7308 */ /* 0x000ea20000000800 */
[----:B0-----:R-:W-:-:S07]  /*6230*/  F2FP.SATFINITE.E4M3.F32.PACK_AB_MERGE_C R2, R64, R61, RZ ;  /* 0x0000003d4002723e */ /* 0x001fce00048070ff */
[----:B------:R-:W0:Y:S01]  /*6240*/  MUFU.EX2 R54, R54 ;  /* 0x0000003600367308 */ /* 0x000e220000000800 */
[----:B-1----:R-:W-:-:S07]  /*6250*/  FADD.FTZ R29, R22, R29 ;  /* 0x0000001d161d7221 */ /* 0x002fce0000010000 */
[----:B------:R-:W1:Y:S01]  /*6260*/  MUFU.EX2 R55, R55 ;  /* 0x0000003700377308 */ /* 0x000e620000000800 */
[----:B--2---:R-:W-:Y:S01]  /*6270*/  F2FP.SATFINITE.E4M3.F32.PACK_AB_MERGE_C R188, R27, R28, R2 ;  /* 0x0000001c1bbc723e */ /* 0x004fe20004807002 */
[----:B------:R-:W-:-:S04]  /*6280*/  FADD.FTZ R28, R28, R81 ;  /* 0x000000511c1c7221 */ /* 0x000fc80000010000 */
[----:B------:R-:W-:Y:S02]  /*6290*/  FADD.FTZ R28, R27, R28 ;  /* 0x0000001c1b1c7221 */ /* 0x000fe40000010000 */
[----:B------:R-:W2:Y:S01]  /*62a0*/  MUFU.EX2 R58, R58 ;  /* 0x0000003a003a7308 */ /* 0x000ea20000000800 */
[----:B0-----:R-:W-:Y:S01]  /*62b0*/  FADD.FTZ R2, R54, R29 ;  /* 0x0000001d36027221 */ /* 0x001fe20000010000 */
[----:B------:R-:W-:-:S04]  /*62c0*/  FADD.FTZ R61, R61, R28 ;  /* 0x0000001c3d3d7221 */ /* 0x000fc80000010000 */
[----:B------:R-:W-:Y:S02]  /*62d0*/  FADD.FTZ R61, R64, R61 ;  /* 0x0000003d403d7221 */ /* 0x000fe40000010000 */
[----:B------:R-:W0:Y:S01]  /*62e0*/  MUFU.EX2 R59, R59 ;  /* 0x0000003b003b7308 */ /* 0x000e220000000800 */
[C---:B-1----:R-:W-:Y:S01]  /*62f0*/  F2FP.SATFINITE.E4M3.F32.PACK_AB_MERGE_C R54, R55.reuse, R54, RZ ;  /* 0x000000363736723e */ /* 0x042fe200048070ff */
[----:B------:R-:W-:-:S03]  /*6300*/  FADD.FTZ R55, R55, R2 ;  /* 0x0000000237377221 */ /* 0x000fc60000010000 */
[----:B------:R-:W-:-:S03]  /*6310*/  F2FP.SATFINITE.E4M3.F32.PACK_AB_MERGE_C R195, R22, R25, R54 ;  /* 0x0000001916c3723e */ /* 0x000fc60004807036 */
[----:B------:R-:W1:Y:S01]  /*6320*/  MUFU.EX2 R62, R62 ;  /* 0x0000003e003e7308 */ /* 0x000e620000000800 */
[----:B--2---:R-:W-:-:S07]  /*6330*/  FADD.FTZ R2, R58, R55 ;  /* 0x000000373a027221 */ /* 0x004fce0000010000 */
[----:B------:R-:W-:Y:S01]  /*6340*/  MUFU.EX2 R57, R57 ;  /* 0x0000003900397308 */ /* 0x000fe20000000800 */
[----:B0-----:R-:W-:-:S07]  /*6350*/  FADD.FTZ R27, R59, R2 ;  /* 0x000000023b1b7221 */ /* 0x001fce0000010000 */
[----:B------:R-:W0:Y:S01]  /*6360*/  MUFU.EX2 R56, R56 ;  /* 0x0000003800387308 */ /* 0x000e220000000800 */
[----:B-1----:R-:W-:-:S07]  /*6370*/  FADD.FTZ R2, R62, R27 ;  /* 0x0000001b3e027221 */ /* 0x002fce0000010000 */
[----:B------:R-:W1:Y:S08]  /*6380*/  MUFU.EX2 R63, R63 ;  /* 0x0000003f003f7308 */ /* 0x000e700000000800 */
[----:B------:R-:W-:Y:S01]  /*6390*/  MUFU.EX2 R44, R44 ;  /* 0x0000002c002c7308 */ /* 0x000fe20000000800 */
[----:B0-----:R-:W-:-:S07]  /*63a0*/  F2FP.SATFINITE.E4M3.F32.PACK_AB_MERGE_C R12, R56, R57, RZ ;  /* 0x00000039380c723e */ /* 0x001fce00048070ff */
[----:B------:R-:W0:Y:S01]  /*63b0*/  MUFU.EX2 R45, R45 ;  /* 0x0000002d002d7308 */ /* 0x000e220000000800 */
[C---:B-1----:R-:W-:Y:S01]  /*63c0*/  F2FP.SATFINITE.E4M3.F32.PACK_AB_MERGE_C R62, R63.reuse, R62, RZ ;  /* 0x0000003e3f3e723e */ /* 0x042fe200048070ff */
[----:B------:R-:W-:-:S03]  /*63d0*/  FADD.FTZ R63, R63, R2 ;  /* 0x000000023f3f7221 */ /* 0x000fc60000010000 */
[----:B------:R-:W-:-:S03]  /*63e0*/  F2FP.SATFINITE.E4M3.F32.PACK_AB_MERGE_C R189, R59, R58, R62 ;  /* 0x0000003a3bbd723e */ /* 0x000fc6000480703e */
[----:B------:R-:W1:Y:S08]  /*63f0*/  MUFU.EX2 R66, R66 ;  /* 0x0000004200427308 */ /* 0x000e700000000800 */
[----:B------:R-:W2:Y:S01]  /*6400*/  MUFU.EX2 R67, R67 ;  /* 0x0000004300437308 */ /* 0x000ea20000000800 */
[----:B0-----:R-:W-:Y:S01]  /*6410*/  F2FP.SATFINITE.E4M3.F32.PACK_AB_MERGE_C R190, R45, R44, R12 ;  /* 0x0000002c2dbe723e */ /* 0x001fe2000480700c */
[----:B------:R-:W-:-:S04]  /*6420*/  FADD.FTZ R44, R44, R61 ;  /* 0x0000003d2c2c7221 */ /* 0x000fc80000010000 */
[----:B------:R-:W-:Y:S02]  /*6430*/  FADD.FTZ R44, R45, R44 ;  /* 0x0000002c2d2c7221 */ /* 0x000fe40000010000 */
[----:B------:R-:W0:Y:S01]  /*6440*/  MUFU.EX2 R70, R70 ;  /* 0x0000004600467308 */ /* 0x000e220000000800 */
[----:B-1----:R-:W-:Y:S01]  /*6450*/  FADD.FTZ R2, R66, R63 ;  /* 0x0000003f42027221 */ /* 0x002fe20000010000 */
[----:B------:R-:W-:-:S04]  /*6460*/  FADD.FTZ R57, R57, R44 ;  /* 0x0000002c39397221 */ /* 0x000fc80000010000 */
[----:B------:R-:W-:Y:S02]  /*6470*/  FADD.FTZ R56, R56, R57 ;  /* 0x0000003938387221 */ /* 0x000fe40000010000 */
[----:B------:R-:W-:Y:S01]  /*6480*/  MUFU.EX2 R52, R52 ;  /* 0x0000003400347308 */ /* 0x000fe20000000800 */
[----:B--2---:R-:W-:-:S07]  /*6490*/  FADD.FTZ R3, R67, R2 ;  /* 0x0000000243037221 */ /* 0x004fce0000010000 */
[----:B------:R-:W1:Y:S01]  /*64a0*/  MUFU.EX2 R49, R49 ;  /* 0x0000003100317308 */ /* 0x000e620000000800 */
[----:B0-----:R-:W-:-:S07]  /*64b0*/  FADD.FTZ R2, R70, R3 ;  /* 0x0000000346027221 */ /* 0x001fce0000010000 */
[----:B------:R-:W0:Y:S08]  /*64c0*/  MUFU.EX2 R71, R71 ;  /* 0x0000004700477308 */ /* 0x000e300000000800 */
[----:B------:R-:W-:Y:S01]  /*64d0*/  MUFU.EX2 R41, R41 ;  /* 0x0000002900297308 */ /* 0x000fe20000000800 */
[----:B-1----:R-:W-:-:S07]  /*64e0*/  F2FP.SATFINITE.E4M3.F32.PACK_AB_MERGE_C R12, R49, R52, RZ ;  /* 0x00000034310c723e */ /* 0x002fce00048070ff */
[----:B------:R-:W1:Y:S01]  /*64f0*/  MUFU.EX2 R60, R60 ;  /* 0x0000003c003c7308 */ /* 0x000e620000000800 */
[C---:B0-----:R-:W-:Y:S01]  /*6500*/  F2FP.SATFINITE.E4M3.F32.PACK_AB_MERGE_C R70, R71.reuse, R70, RZ ;  /* 0x000000464746723e */ /* 0x041fe200048070ff */
[----:B------:R-:W-:-:S03]  /*6510*/  FADD.FTZ R71, R71, R2 ;  /* 0x0000000247477221 */ /* 0x000fc60000010000 */
[----:B------:R-:W-:-:S03]  /*6520*/  F2FP.SATFINITE.E4M3.F32.PACK_AB_MERGE_C R191, R67, R66, R70 ;  /* 0x0000004243bf723e */ /* 0x000fc60004807046 */
        /* <DEDUP_REMOVED lines=10> */
[----:B--2---:R-:W-:-:S07]  /*65d0*/  FADD.FTZ R3, R75, R2 ;  /* 0x000000024b037221 */ /* 0x004fce0000010000 */
[----:B------:R-:W0:Y:S01]  /*65e0*/  MUFU.EX2 R4, R4 ;  /* 0x0000000400047308 */ /* 0x000e220000000800 */
[----:B-1----:R-:W-:-:S07]  /*65f0*/  FADD.FTZ R2, R78, R3 ;  /* 0x000000034e027221 */ /* 0x002fce0000010000 */
[----:B------:R-:W1:Y:S08]  /*6600*/  MUFU.EX2 R5, R24 ;  /* 0x0000001800057308 */ /* 0x000e700000000800 */
[----:B------:R-:W-:Y:S01]  /*6610*/  MUFU.EX2 R40, R40 ;  /* 0x0000002800287308 */ /* 0x000fe20000000800 */
[----:B0-----:R-:W-:-:S07]  /*6620*/  F2FP.SATFINITE.E4M3.F32.PACK_AB_MERGE_C R12, R4, R37, RZ ;  /* 0x00000025040c723e */ /* 0x001fce00048070ff */
[----:B------:R-:W0:Y:S01]  /*6630*/  MUFU.EX2 R53, R53 ;  /* 0x0000003500357308 */ /* 0x000e220000000800 */
[C---:B-1----:R-:W-:Y:S01]  /*6640*/  FADD.FTZ R2, R5.reuse, R2 ;  /* 0x0000000205027221 */ /* 0x042fe20000010000 */
[----:B------:R-:W-:-:S04]  /*6650*/  F2FP.SATFINITE.E4M3.F32.PACK_AB_MERGE_C R78, R5, R78, RZ ;  /* 0x0000004e054e723e */ /* 0x000fc800048070ff */
[----:B------:R-:W-:Y:S02]  /*6660*/  F2FP.SATFINITE.E4M3.F32.PACK_AB_MERGE_C R185, R75, R74, R78 ;  /* 0x0000004a4bb9723e */ /* 0x000fe4000480704e */
[----:B------:R-:W1:Y:S08]  /*6670*/  MUFU.EX2 R83, R83 ;  /* 0x0000005300537308 */ /* 0x000e700000000800 */
[----:B------:R-:W2:Y:S01]  /*6680*/  MUFU.EX2 R92, R92 ;  /* 0x0000005c005c7308 */ /* 0x000ea20000000800 */
[----:B0-----:R-:W-:Y:S01]  /*6690*/  F2FP.SATFINITE.E4M3.F32.PACK_AB_MERGE_C R186, R53, R40, R12 ;  /* 0x0000002835ba723e */ /* 0x001fe2000480700c */
[----:B------:R-:W-:-:S04]  /*66a0*/  FADD.FTZ R40, R40, R49 ;  /* 0x0000003128287221 */ /* 0x000fc80000010000 */
[----:B------:R-:W-:Y:S02]  /*66b0*/  FADD.FTZ R40, R53, R40 ;  /* 0x0000002835287221 */ /* 0x000fe40000010000 */
[----:B------:R-:W-:Y:S01]  /*66c0*/  MUFU.EX2 R77, R77 ;  /* 0x0000004d004d7308 */ /* 0x000fe20000000800 */
[----:B-1----:R-:W-:Y:S01]  /*66d0*/  FADD.FTZ R3, R83, R2 ;  /* 0x0000000253037221 */ /* 0x002fe20000010000 */
[----:B------:R-:W-:-:S04]  /*66e0*/  FADD.FTZ R5, R37, R40 ;  /* 0x0000002825057221 */ /* 0x000fc80000010000 */
[----:B------:R-:W-:Y:S02]  /*66f0*/  FADD.FTZ R5, R4, R5 ;  /* 0x0000000504057221 */ /* 0x000fe40000010000 */
[----:B------:R-:W0:Y:S01]  /*6700*/  MUFU.EX2 R76, R76 ;  /* 0x0000004c004c7308 */ /* 0x000e220000000800 */
[----:B--2---:R-:W-:Y:S01]  /*6710*/  FADD.FTZ R2, R92, R3 ;  /* 0x000000035c027221 */ /* 0x004fe20000010000 */
[----:B0-----:R-:W-:-:S03]  /*6720*/  F2FP.SATFINITE.E4M3.F32.PACK_AB_MERGE_C R3, R76, R77, RZ ;  /* 0x0000004d4c03723e */ /* 0x001fc600048070ff */
[----:B------:R-:W-:Y:S01]  /*6730*/  FADD.FTZ R77, R77, R2 ;  /* 0x000000024d4d7221 */ /* 0x000fe20000010000 */
[----:B------:R-:W-:-:S03]  /*6740*/  F2FP.SATFINITE.E4M3.F32.PACK_AB_MERGE_C R187, R92, R83, R3 ;  /* 0x000000535cbb723e */ /* 0x000fc60004807003 */
[----:B------:R-:W-:Y:S01]  /*6750*/  FADD.FTZ R4, R76, R77 ;  /* 0x0000004d4c047221 */ /* 0x000fe20000010000 */
[----:B------:R-:W-:Y:S01]  /*6760*/  VIADD R3, R16, 0xfffffffe ;  /* 0xfffffffe10037836 */ /* 0x000fe20000000000 */
[----:B------:R-:W-:Y:S06]  /*6770*/  @P2 BRA `(.L_x_879) ;  /* 0x0000000000442947 */ /* 0x000fec0003800000 */
        /* <DEDUP_REMOVED lines=10> */
.L_x_880:
[----:B------:R-:W-:-:S11]  /*6820*/  UISETP.NE.AND UP2, UPT, UR5, 0x1, UPT ;  /* 0x000000010500788c */ /* 0x000fd6000bf45270 */
[----:B------:R-:W-:Y:S02]  /*6830*/  @UP2 ULDC.64 UR14, c[0x0][0x9e8] ;  /* 0x00027a00000e2ab9 */ /* 0x000fe40000000a00 */
[----:B------:R-:W-:-:S04]  /*6840*/  UIMAD.WIDE.U32 UR10, UR9, UR14, URZ ;  /* 0x0000000e090a72a5 */ /* 0x000fc8000f8e003f */
[----:B------:R-:W-:-:S12]  /*6850*/  @UP2 USHF.R.U32.HI UR9, URZ, UR15, UR11 ;  /* 0x0000000f3f092299 */ /* 0x000fd8000801160b */
.L_x_881:
[----:B------:R-:W-:-:S04]  /*6860*/  UIMAD UR5, UR9, UR5, UR5 ;  /* 0x00000005090572a4 */ /* 0x000fc8000f8e0205 */
[----:B------:R-:W-:-:S04]  /*6870*/  UISETP.LT.AND UP2, UPT, UR4, UR5, UPT ;  /* 0x000000050400728c */ /* 0x000fc8000bf41270 */
[----:B------:R-:W-:-:S12]  /*6880*/  USEL UR4, UR4, UR5, UP2 ;  /* 0x0000000504047287 */ /* 0x000fd80009000000 */
.L_x_879:
[----:B------:R-:W-:Y:S01]  /*6890*/  UIMAD.WIDE UR10, UR4, 0x2aaaaaab, URZ ;  /* 0x2aaaaaab040a78a5 */ /* 0x000fe2000f8e023f */
[----:B------:R-:W0:Y:S01]  /*68a0*/  S2UR UR5, SR_CgaCtaId ;  /* 0x00000000000579c3 */ /* 0x000e220000008800 */
[----:B------:R-:W-:Y:S01]  /*68b0*/  UMOV UR24, URZ ;  /* 0x0000003f00187c82 */ /* 0x000fe20008000000 */
[----:B------:R-:W-:Y:S01]  /*68c0*/  CS2R R120, SRZ ;  /* 0x0000000000787805 */ /* 0x000fe2000001ff00 */
[----:B------:R-:W-:Y:S01]  /*68d0*/  USHF.R.U32.HI UR4, URZ, 0x1f, UR11 ;  /* 0x0000001f3f047899 */ /* 0x000fe2000801160b */
[----:B------:R-:W-:Y:S02]  /*68e0*/  CS2R R122, SRZ ;  /* 0x00000000007a7805 */ /* 0x000fe4000001ff00 */
[----:B------:R-:W-:Y:S02]  /*68f0*/  CS2R R124, SRZ ;  /* 0x00000000007c7805 */ /* 0x000fe4000001ff00 */
[----:B------:R-:W-:Y:S01]  /*6900*/  CS2R R126, SRZ ;  /* 0x00000000007e7805 */ /* 0x000fe2000001ff00 */
[----:B------:R-:W-:Y:S01]  /*6910*/  ULEA.HI.SX32 UR4, UR11, UR4, 0x1b ;  /* 0x000000040b047291 */ /* 0x000fe2000f8fda3f */
[----:B------:R-:W-:-:S02]  /*6920*/  CS2R R128, SRZ ;  /* 0x0000000000807805 */ /* 0x000fc4000001ff00 */
[----:B------:R-:W-:Y:S02]  /*6930*/  CS2R R130, SRZ ;  /* 0x0000000000827805 */ /* 0x000fe4000001ff00 */
[----:B------:R-:W-:Y:S01]  /*6940*/  CS2R R132, SRZ ;  /* 0x0000000000847805 */ /* 0x000fe2000001ff00 */
[----:B------:R-:W-:Y:S01]  /*6950*/  UISETP.LT.AND UP2, UPT, UR39, UR4, UPT ;  /* 0x000000042700728c */ /* 0x000fe2000bf41270 */
[----:B------:R-:W-:Y:S02]  /*6960*/  CS2R R134, SRZ ;  /* 0x0000000000867805 */ /* 0x000fe4000001ff00 */
[----:B------:R-:W-:Y:S02]  /*6970*/  CS2R R136, SRZ ;  /* 0x0000000000887805 */ /* 0x000fe4000001ff00 */
[----:B------:R-:W-:Y:S01]  /*6980*/  CS2R R138, SRZ ;  /* 0x00000000008a7805 */ /* 0x000fe2000001ff00 */
[----:B------:R-:W-:Y:S01]  /*6990*/  USEL UR27, UR39, UR4, !UP2 ;  /* 0x00000004271b7287 */ /* 0x000fe2000d000000 */
[----:B------:R-:W-:-:S02]  /*69a0*/  CS2R R140, SRZ ;  /* 0x00000000008c7805 */ /* 0x000fc4000001ff00 */
[----:B------:R-:W-:Y:S01]  /*69b0*/  CS2R R142, SRZ ;  /* 0x00000000008e7805 */ /* 0x000fe2000001ff00 */
[----:B------:R-:W-:Y:S01]  /*69c0*/  UMOV UR4, URZ ;  /* 0x0000003f00047c82 */ /* 0x000fe20008000000 */
[----:B------:R-:W-:Y:S02]  /*69d0*/  CS2R R144, SRZ ;  /* 0x0000000000907805 */ /* 0x000fe4000001ff00 */
[----:B------:R-:W-:Y:S02]  /*69e0*/  CS2R R146, SRZ ;  /* 0x0000000000927805 */ /* 0x000fe4000001ff00 */
[----:B------:R-:W-:Y:S02]  /*69f0*/  ISETP.GE.AND P2, PT, R3, UR27, PT ;  /* 0x0000001b03007c0c */ /* 0x000fe4000bf46270 */
        /* <DEDUP_REMOVED lines=17> */
[----:B------:R-:W-:Y:S01]  /*6b10*/  CS2R R182, SRZ ;  /* 0x0000000000b67805 */ /* 0x000fe2000001ff00 */
[----:B0-----:R-:W-:Y:S06]  /*6b20*/  @!P2 BRA `(.L_x_882) ;  /* 0x0000005400e0a947 */ /* 0x001fec0003800000 */
        /* <DEDUP_REMOVED lines=32> */
[----:B------:R-:W-:Y:S01]  /*6d30*/  UMOV UR26, URZ ;  /* 0x0000003f001a7c82 */ /* 0x000fe20008000000 */
[----:B------:R-:W-:Y:S01]  /*6d40*/  UMOV UR25, URZ ;  /* 0x0000003f00197c82 */ /* 0x000fe20008000000 */
[----:B------:R-:W-:Y:S01]  /*6d50*/  ULDC UR31, c[0x0][0x9e4] ;  /* 0x00027900001f7ab9 */ /* 0x000fe20000000800 */
[----:B------:R-:W-:Y:S01]  /*6d60*/  ULDC UR28, c[0x0][0x288] ;  /* 0x0000a200001c7ab9 */ /* 0x000fe20000000800 */
[----:B------:R-:W-:Y:S01]  /*6d70*/  ULDC UR32, c[0x0][0x2f0] ;  /* 0x0000bc0000207ab9 */ /* 0x000fe20000000800 */
[----:B------:R-:W-:Y:S01]  /*6d80*/  ULDC UR29, c[0x0][0x988] ;  /* 0x00026200001d7ab9 */ /* 0x000fe20000000800 */
[----:B------:R-:W-:-:S05]  /*6d90*/  ULDC UR30, c[0x0][0x9e0] ;  /* 0x00027800001e7ab9 */ /* 0x000fca0000000800 */
.L_x_900:
[----:B------:R-:W-:Y:S01]  /*6da0*/  UIADD3 UR24, UR25, 0x1, URZ ;  /* 0x0000000119187890 */ /* 0x000fe2000fffe03f */
[----:B------:R-:W-:-:S03]  /*6db0*/  ISETP.NE.AND P3, PT, RZ, UR40, PT ;  /* 0x00000028ff007c0c */ /* 0x000fc6000bf65270 */
[----:B------:R-:W-:-:S04]  /*6dc0*/  UISETP.NE.AND UP2, UPT, UR24, 0x2, UPT ;  /* 0x000000021800788c */ /* 0x000fc8000bf45270 */
[----:B------:R-:W-:Y:S02]  /*6dd0*/  USEL UR4, URZ, 0x1, UP2 ;  /* 0x000000013f047887 */ /* 0x000fe40009000000 */
[----:B------:R-:W-:Y:S02]  /*6de0*/  USEL UR24, UR24, URZ, UP2 ;  /* 0x0000003f18187287 */ /* 0x000fe40009000000 */
[----:B------:R-:W-:Y:S02]  /*6df0*/  ULOP3.LUT UR4, UR26, UR4, URZ, 0x3c, !UPT ;  /* 0x000000041a047292 */ /* 0x000fe4000f8e3c3f */
[----:B------:R-:W-:Y:S10]  /*6e00*/  @P3 BRA `(.L_x_883) ;  /* 0x00000000002c3947 */ /* 0x000ff40003800000 */
[----:B------:R-:W-:Y:S05]  /*6e10*/  @!P0 BRA `(.L_x_884) ;  /* 0x0000000000048947 */ /* 0x000fea0003800000 */
[----:B------:R-:W-:Y:S01]  /*6e20*/  BPT.TRAP 0x1 ;  /* 0x000000040000795c */ /* 0x000fe20000300000 */
.L_x_884:
[----:B------:R-:W-:Y:S01]  /*6e30*/  ULEA UR8, UR24, UR44, 0x3 ;  /* 0x0000002c18087291 */ /* 0x000fe2000f8e183f */
[----:B------:R-:W-:-:S05]  /*6e40*/  IMAD.U32 R12, RZ, RZ, UR4 ;  /* 0x00000004ff0c7e24 */ /* 0x000fca000f8e00ff */
[----:B------:R-:W-:-:S04]  /*6e50*/  SHF.L.U32 R12, R12, 0x1f, RZ ;  /* 0x0000001f0c0c7819 */ /* 0x000fc800000006ff */
[----:B------:R0:W1:Y:S01]  /*6e60*/  SYNCS.PHASECHK.TRANS64.TRYWAIT P2, [UR8+0x28830], R12 ;  /* 0x0288300cff0075a7 */ /* 0x0000620008040148 */
[----:B------:R-:W-:Y:S05]  /*6e70*/  @!P0 BRA `(.L_x_885) ;  /* 0x0000000000048947 */ /* 0x000fea0003800000 */
[----:B------:R-:W-:Y:S01]  /*6e80*/  BPT.TRAP 0x1 ;  /* 0x000000040000795c */ /* 0x000fe20000300000 */
.L_x_885:
[----:B-1----:R-:W-:Y:S05]  /*6e90*/  @P2 BRA `(.L_x_883) ;  /* 0x0000000000082947 */ /* 0x002fea0003800000 */
[----:B------:R-:W1:Y:S02]  /*6ea0*/  SYNCS.PHASECHK.TRANS64.TRYWAIT P2, [UR8+0x28830], R12 ;  /* 0x0288300cff0075a7 */ /* 0x000e640008040148 */
[----:B-1----:R-:W-:Y:S05]  /*6eb0*/  @!P2 BRA `(.L_x_886) ;  /* 0x0000014c0054a947 */ /* 0x002fea0003800000 */
.L_x_883:
[----:B01----:R-:W-:Y:S01]  /*6ec0*/  VIADD R12, R18, 0x8 ;  /* 0x00000008120c7836 */ /* 0x003fe20000000000 */
[----:B------:R-:W-:Y:S01]  /*6ed0*/  R2UR UR8, R6 ;  /* 0x00000000060872ca */ /* 0x000fe200000e0000 */
[----:B------:R-:W-:Y:S01]  /*6ee0*/  UIMAD UR10, UR24, 0x600, UR6 ;  /* 0x00000600180a78a4 */ /* 0x000fe2000f8e0206 */
[----:B------:R-:W-:Y:S01]  /*6ef0*/  R2UR UR9, R7 ;  /* 0x00000000070972ca */ /* 0x000fe200000e0000 */
[----:B------:R-:W-:Y:S01]  /*6f00*/  UMOV UR11, 0x40000040 ;  /* 0x40000040000b7882 */ /* 0x000fe20000000000 */
[----:B------:R0:W-:Y:S01]  /*6f10*/  BAR.SYNC.DEFER_BLOCKING R12, 0x100 ;  /* 0x0004000c0000751d */ /* 0x0001e20000010000 */
[----:B------:R-:W-:Y:S02]  /*6f20*/  UIADD3 UR22, UR10, 0x2, URZ ;  /* 0x000000020a167890 */ /* 0x000fe4000fffe03f */
[----:B------:R-:W-:Y:S02]  /*6f30*/  UIADD3 UR14, UR10, 0x4, URZ ;  /* 0x000000040a0e7890 */ /* 0x000fe4000fffe03f */
[----:B------:R-:W-:Y:S01]  /*6f40*/  UIADD3 UR18, UR10, 0x6, URZ ;  /* 0x000000060a127890 */ /* 0x000fe2000fffe03f */
[----:B------:R-:W-:Y:S01]  /*6f50*/  UMOV UR23, 0x40000040 ;  /* 0x4000004000177882 */ /* 0x000fe20000000000 */
[----:B------:R-:W-:Y:S01]  /*6f60*/  UMOV UR15, 0x40000040 ;  /* 0x40000040000f7882 */ /* 0x000fe20000000000 */
[----:B------:R-:W-:Y:S01]  /*6f70*/  UMOV UR19, 0x40000040 ;  /* 0x4000004000137882 */ /* 0x000fe20000000000 */
[----:B------:R-:W-:-:S06]  /*6f80*/  WARPGROUP.ARRIVE ;  /* 0x00000000000079c5 */ /* 0x000fcc0000000000 */
[----:B------:R-:W-:Y:S03]  /*6f90*/  QGMMA.64x192x32.F32.E4M3.E4M3 R24, gdesc[UR8], RZ, !UPT, gsb0 ;  /* 0x02e00000081879f3 */ /* 0x000fe6000c0008ff */
[----:B------:R-:W-:Y:S02]  /*6fa0*/  WARPGROUP.DEPBAR.LE gsb0, 0x0 ;  /* 0x00008000000079c5 */ /* 0x000fe40000010000 */
[----:B------:R-:W-:-:S15]  /*6fb0*/  WARPGROUP.ARRIVE ;  /* 0x00000000000079c5 */ /* 0x000fde0000000000 */
        /* <DEDUP_REMOVED lines=8> */
[----:B0-----:R-:W-:Y:S05]  /*7040*/  @P3 BRA `(.L_x_887) ;  /* 0x00000000002c3947 */ /* 0x001fea0003800000 */
[----:B------:R-:W-:Y:S05]  /*7050*/  @!P0 BRA `(.L_x_888) ;  /* 0x0000000000048947 */ /* 0x000fea0003800000 */
[----:B------:R-:W-:Y:S01]  /*7060*/  BPT.TRAP 0x1 ;  /* 0x000000040000795c */ /* 0x000fe20000300000 */
.L_x_888:
[----:B------:R-:W-:Y:S01]  /*7070*/  ULEA UR8, UR25, UR44, 0x3 ;  /* 0x0000002c19087291 */ /* 0x000fe2000f8e183f */
[----:B------:R-:W-:-:S05]  /*7080*/  IMAD.U32 R12, RZ, RZ, UR26 ;  /* 0x0000001aff0c7e24 */ /* 0x000fca000f8e00ff */
[----:B------:R-:W-:-:S04]  /*7090*/  SHF.L.U32 R12, R12, 0x1f, RZ ;  /* 0x0000001f0c0c7819 */ /* 0x000fc800000006ff */
[----:B------:R0:W1:Y:S01]  /*70a0*/  SYNCS.PHASECHK.TRANS64.TRYWAIT P2, [UR8+0x28850], R12 ;  /* 0x0288500cff0075a7 */ /* 0x0000620008040148 */
[----:B------:R-:W-:Y:S05]  /*70b0*/  @!P0 BRA `(.L_x_889) ;  /* 0x0000000000048947 */ /* 0x000fea0003800000 */
[----:B------:R-:W-:Y:S01]  /*70c0*/  BPT.TRAP 0x1 ;  /* 0x000000040000795c */ /* 0x000fe20000300000 */
.L_x_889:
[----:B-1----:R-:W-:Y:S05]  /*70d0*/  @P2 BRA `(.L_x_887) ;  /* 0x0000000000082947 */ /* 0x002fea0003800000 */
[----:B------:R-:W1:Y:S02]  /*70e0*/  SYNCS.PHASECHK.TRANS64.TRYWAIT P2, [UR8+0x28850], R12 ;  /* 0x0288500cff0075a7 */ /* 0x000e640008040148 */
[----:B-1----:R-:W-:Y:S05]  /*70f0*/  @!P2 BRA `(.L_x_890) ;  /* 0x0000014800dca947 */ /* 0x002fea0003800000 */
.L_x_887:
[----:B------:R-:W-:Y:S01]  /*7100*/  UIADD3 UR8, UR44, 0x400, URZ ;  /* 0x000004002c087890 */ /* 0x000fe2000fffe03f */
[----:B------:R-:W-:Y:S01]  /*7110*/  WARPGROUP.ARRIVE ;  /* 0x00000000000079c5 */ /* 0x000fe20000000000 */
[----:B------:R-:W-:Y:S01]  /*7120*/  UMOV UR11, 0x80000020 ;  /* 0x80000020000b7882 */ /* 0x000fe20000000000 */
[----:B------:R-:W-:Y:S01]  /*7130*/  PLOP3.LUT P2, PT, PT, PT, UP0, 0x80, 0x0 ;  /* 0x000000000000781c */ /* 0x000fe20003f4f008 */
[----:B------:R-:W-:Y:S01]  /*7140*/  USHF.R.U32.HI UR8, URZ, 0x4, UR8 ;  /* 0x000000043f087899 */ /* 0x000fe20008011608 */
[----:B------:R-:W-:Y:S01]  /*7150*/  PLOP3.LUT P3, PT, PT, PT, UP0, 0x80, 0x0 ;  /* 0x000000000000781c */ /* 0x000fe20003f6f008 */
[C---:B------:R-:W-:Y:S01]  /*7160*/  FMUL.FTZ R22, R0.reuse, R30 ;  /* 0x0000001e00167220 */ /* 0x040fe20000410000 */
[C---:B------:R-:W-:Y:S01]  /*7170*/  FMUL.FTZ R30, R0.reuse, R38 ;  /* 0x00000026001e7220 */ /* 0x040fe20000410000 */
[----:B------:R-:W-:Y:S01]  /*7180*/  ULOP3.LUT UR8, UR8, 0x3fff, URZ, 0xc0, !UPT ;  /* 0x00003fff08087892 */ /* 0x000fe2000f8ec03f */
[C---:B------:R-:W-:Y:S01]  /*7190*/  FMUL.FTZ R15, R0.reuse, R27 ;  /* 0x0000001b000f7220 */ /* 0x040fe20000410000 */
[C---:B------:R-:W-:Y:S01]  /*71a0*/  FMUL.FTZ R23, R0.reuse, R31 ;  /* 0x0000001f00177220 */ /* 0x040fe20000410000 */
[C---:B------:R-:W-:Y:S01]  /*71b0*/  FMUL.FTZ R38, R0.reuse, R44 ;  /* 0x0000002c00267220 */ /* 0x040fe20000410000 */
[----:B------:R-:W-:Y:S01]  /*71c0*/  ULOP3.LUT UR8, UR8, 0x10000, URZ, 0xfc, !UPT ;  /* 0x0001000008087892 */ /* 0x000fe2000f8efc3f */
[C---:B------:R-:W-:Y:S01]  /*71d0*/  FMUL.FTZ R14, R0.reuse, R26 ;  /* 0x0000001a000e7220 */ /* 0x040fe20000410000 */
[C---:B------:R-:W-:Y:S01]  /*71e0*/  FMUL.FTZ R27, R0.reuse, R35 ;  /* 0x00000023001b7220 */ /* 0x040fe20000410000 */
[C---:B------:R-:W-:Y:S01]  /*71f0*/  FMUL.FTZ R31, R0.reuse, R39 ;  /* 0x00000027001f7220 */ /* 0x040fe20000410000 */
[----:B------:R-:W-:Y:S01]  /*7200*/  UIMAD UR8, UR25, 0x600, UR8 ;  /* 0x00000600190878a4 */ /* 0x000fe2000f8e0208 */
[C---:B------:R-:W-:Y:S01]  /*7210*/  FMUL.FTZ R26, R0.reuse, R34 ;  /* 0x00000022001a7220 */ /* 0x040fe20000410000 */
[C---:B------:R-:W-:Y:S01]  /*7220*/  FMUL.FTZ R35, R0.reuse, R43 ;  /* 0x0000002b00237220 */ /* 0x040fe20000410000 */
[C---:B------:R-:W-:Y:S01]  /*7230*/  FMUL.FTZ R39, R0.reuse, R45 ;  /* 0x0000002d00277220 */ /* 0x040fe20000410000 */
[C---:B01----:R-:W-:Y:S01]  /*7240*/  FMUL.FTZ R12, R0.reuse, R24 ;  /* 0x00000018000c7220 */ /* 0x043fe20000410000 */
[C---:B------:R-:W-:Y:S01]  /*7250*/  FMUL.FTZ R13, R0.reuse, R25 ;  /* 0x00000019000d7220 */ /* 0x040fe20000410000 */
[C---:B------:R-:W-:Y:S01]  /*7260*/  FMUL.FTZ R21, R0.reuse, R29 ;  /* 0x0000001d00157220 */ /* 0x040fe20000410000 */
[----:B------:R-:W-:Y:S01]  /*7270*/  UMOV UR10, UR8 ;  /* 0x00000008000a7c82 */ /* 0x000fe20008000000 */
[C---:B------:R-:W-:Y:S01]  /*7280*/  FMUL.FTZ R34, R0.reuse, R42 ;  /* 0x0000002a00227220 */ /* 0x040fe20000410000 */
[----:B------:R-:W-:Y:S01]  /*7290*/  QGMMA.64x128x32.F32.E4M3.E4M3 R120, R204, gdesc[UR8], R120, gsb0 ;  /* 0x01e00008cc787df3 */ /* 0x000fe20008000878 */
[----:B------:R-:W-:Y:S01]  /*72a0*/  UIADD3 UR10, UR8, 0x2, URZ ;  /* 0x00000002080a7890 */ /* 0x000fe2000fffe03f */
[----:B------:R-:W-:Y:S01]  /*72b0*/  FMUL.FTZ R43, R0, R51 ;  /* 0x00000033002b7220 */ /* 0x000fe20000410000 */
[----:B------:R-:W-:Y:S01]  /*72c0*/  UMOV UR11, 0x80000020 ;  /* 0x80000020000b7882 */ /* 0x000fe20000000000 */
[----:B------:R-:W-:-:S02]  /*72d0*/  IMAD.U32 R45, RZ, RZ, UR24 ;  /* 0x00000018ff2d7e24 */ /* 0x000fc4000f8e00ff */
        /* <DEDUP_REMOVED lines=28> */
[----:B------:R-:W-:Y:S01]  /*74a0*/  @!P1 LEA R45, R45, UR44, 0x3 ;  /* 0x0000002c2d2d9c11 */ /* 0x000fe2000f8e18ff */
        /* <DEDUP_REMOVED lines=16> */
[----:B------:R-:W-:-:S02]  /*75b0*/  IMAD R106, R3, -0xc0, RZ ;  /* 0xffffff40036a7824 */ /* 0x000fc400078e02ff */
        /* <DEDUP_REMOVED lines=8> */
[----:B------:R-:W-:Y:S02]  /*7640*/  @!P1 VIADD R45, R45, 0x28840 ;  /* 0x000288402d2d9836 */ /* 0x000fe40000000000 */
[C---:B------:R-:W-:Y:S01]  /*7650*/  FMUL.FTZ R76, R0.reuse, R80 ;  /* 0x00000050004c7220 */ /* 0x040fe20000410000 */
[C---:B------:R-:W-:Y:S01]  /*7660*/  FMUL.FTZ R77, R0.reuse, R81 ;  /* 0x00000051004d7220 */ /* 0x040fe20000410000 */
[C---:B------:R-:W-:Y:S01]  /*7670*/  FMUL.FTZ R87, R0.reuse, R99 ;  /* 0x0000006300577220 */ /* 0x040fe20000410000 */
[C---:B------:R-:W-:Y:S01]  /*7680*/  FMUL.FTZ R104, R0.reuse, R112 ;  /* 0x0000007000687220 */ /* 0x040fe20000410000 */
[C---:B------:R-:W-:Y:S01]  /*7690*/  FMUL.FTZ R80, R0.reuse, R84 ;  /* 0x0000005400507220 */ /* 0x040fe20000410000 */
[C---:B------:R-:W-:Y:S01]  /*76a0*/  FMUL.FTZ R81, R0.reuse, R85 ;  /* 0x0000005500517220 */ /* 0x040fe20000410000 */
[----:B------:R-:W-:Y:S01]  /*76b0*/  FMUL.FTZ R99, R0, R100 ;  /* 0x0000006400637220 */ /* 0x000fe20000410000 */
[----:B------:R-:W-:-:S02]  /*76c0*/  VIADD R112, R106, 0x1 ;  /* 0x000000016a707836 */ /* 0x000fc40000000000 */
[C---:B------:R-:W-:Y:S01]  /*76d0*/  FMUL.FTZ R84, R0.reuse, R94 ;  /* 0x0000005e00547220 */ /* 0x040fe20000410000 */
[C---:B------:R-:W-:Y:S01]  /*76e0*/  FMUL.FTZ R85, R0.reuse, R95 ;  /* 0x0000005f00557220 */ /* 0x040fe20000410000 */
[C---:B------:R-:W-:Y:S01]  /*76f0*/  FMUL.FTZ R100, R0.reuse, R105 ;  /* 0x0000006900647220 */ /* 0x040fe20000410000 */
[C---:B------:R-:W-:Y:S01]  /*7700*/  FMUL.FTZ R105, R0.reuse, R109 ;  /* 0x0000006d00697220 */ /* 0x040fe20000410000 */
[C---:B------:R-:W-:Y:S01]  /*7710*/  FMUL.FTZ R94, R0.reuse, R114 ;  /* 0x00000072005e7220 */ /* 0x040fe20000410000 */
[----:B------:R-:W-:Y:S01]  /*7720*/  FMUL.FTZ R95, R0, R115 ;  /* 0x00000073005f7220 */ /* 0x000fe20000410000 */
[----:B------:R-:W-:Y:S01]  /*7730*/  @!P1 PRMT R45, RZ, 0x654, R45 ;  /* 0x00000654ff2d9816 */ /* 0x000fe2000000002d */
[----:B------:R-:W-:Y:S01]  /*7740*/  IMAD R114, R9, -0x2, R112 ;  /* 0xfffffffe09727824 */ /* 0x000fe200078e0270 */
[----:B------:R-:W0:Y:S03]  /*7750*/  MUFU.TANH R12, R12 ;  /* 0x0000000c000c7308 */ /* 0x000e260000002400 */
[----:B------:R-:W-:-:S05]  /*7760*/  VIADD R109, R114, 0xffffffff ;  /* 0xffffffff726d7836 */ /* 0x000fca0000000000 */
[----:B------:R-:W1:Y:S08]  /*7770*/  MUFU.TANH R13, R13 ;  /* 0x0000000d000d7308 */ /* 0x000e700000002400 */
[----:B------:R-:W2:Y:S08]  /*7780*/  MUFU.TANH R14, R14 ;  /* 0x0000000e000e7308 */ /* 0x000eb00000002400 */
[----:B------:R-:W3:Y:S08]  /*7790*/  MUFU.TANH R15, R15 ;  /* 0x0000000f000f7308 */ /* 0x000ef00000002400 */
[----:B------:R-:W4:Y:S08]  /*77a0*/  MUFU.TANH R20, R20 ;  /* 0x0000001400147308 */ /* 0x000f300000002400 */
[----:B------:R-:W0:Y:S08]  /*77b0*/  MUFU.TANH R21, R21 ;  /* 0x0000001500157308 */ /* 0x000e300000002400 */
[----:B------:R-:W0:Y:S08]  /*77c0*/  MUFU.TANH R22, R22 ;  /* 0x0000001600167308 */ /* 0x000e300000002400 */
[----:B------:R-:W0:Y:S08]  /*77d0*/  MUFU.TANH R23, R23 ;  /* 0x0000001700177308 */ /* 0x000e300000002400 */
[----:B------:R-:W0:Y:S01]  /*77e0*/  MUFU.TANH R24, R24 ;  /* 0x0000001800187308 */ /* 0x000e220000002400 */
[----:B------:R-:W-:-:S02]  /*77f0*/  WARPGROUP.DEPBAR.LE gsb0, 0x0 ;  /* 0x00008000000079c5 */ /* 0x000fc40000010000 */
[----:B------:R-:W-:-:S05]  /*7800*/  WARPGROUP.ARRIVE ;  /* 0x00000000000079c5 */ /* 0x000fca0000000000 */
[----:B------:R-:W0:Y:S01]  /*7810*/  MUFU.TANH R25, R25 ;  /* 0x0000001900197308 */ /* 0x000e220000002400 */
[----:B------:R-:W-:Y:S01]  /*7820*/  QGMMA.64x128x32.F32.E4M3.E4M3 R120, R200, gdesc[UR8], R120, gsb0 ;  /* 0x01e00008c8787df3 */ /* 0x000fe20008000878 */
[----:B------:R-:W-:Y:S01]  /*7830*/  UIADD3 UR10, UR8, 0x200, URZ ;  /* 0x00000200080a7890 */ /* 0x000fe2000fffe03f */
[----:B------:R-:W-:-:S05]  /*7840*/  UMOV UR11, 0x80000020 ;  /* 0x80000020000b7882 */ /* 0x000fca0000000000 */
        /* <DEDUP_REMOVED lines=65> */
[----:B------:R-:W-:Y:S01]  /*7c60*/  WARPGROUP.ARRIVE ;  /* 0x00000000000079c5 */ /* 0x000fe20000000000 */
[C---:B------:R-:W-:Y:S01]  /*7c70*/  FMUL.FTZ R193, R0.reuse, R96 ;  /* 0x0000006000c17220 */ /* 0x040fe20000410000 */
[C---:B------:R-:W-:Y:S01]  /*7c80*/  FMUL.FTZ R192, R0.reuse, R97 ;  /* 0x0000006100c07220 */ /* 0x040fe20000410000 */
[C---:B------:R-:W-:Y:S01]  /*7c90*/  FMUL.FTZ R96, R0.reuse, R118 ;  /* 0x0000007600607220 */ /* 0x040fe20000410000 */
[----:B------:R-:W-:Y:S01]  /*7ca0*/  FMUL.FTZ R97, R0, R119 ;  /* 0x0000007700617220 */ /* 0x000fe20000410000 */
[----:B------:R-:W0:Y:S01]  /*7cb0*/  MUFU.TANH R82, R82 ;  /* 0x0000005200527308 */ /* 0x000e220000002400 */
[----:B------:R-:W-:Y:S01]  /*7cc0*/  QGMMA.64x128x32.F32.E4M3.E4M3 R120, R188, gdesc[UR8], R120, gsb0 ;  /* 0x01e00008bc787df3 */ /* 0x000fe20008000878 */
[----:B------:R-:W-:Y:S01]  /*7cd0*/  UIADD3 UR10, UR8, 0x402, URZ ;  /* 0x00000402080a7890 */ /* 0x000fe2000fffe03f */
[----:B------:R-:W-:Y:S02]  /*7ce0*/  UMOV UR11, 0x80000020 ;  /* 0x80000020000b7882 */ /* 0x000fe40000000000 */
[----:B------:R-:W-:-:S02]  /*7cf0*/  @UP0 ULDC UR8, c[0x0][0x44c] ;  /* 0x0001130000080ab9 */ /* 0x000fc40000000800 */
[----:B------:R-:W-:Y:S01]  /*7d00*/  @P2 IMAD.HI.U32 R44, R8, UR8, RZ ;  /* 0x00000008082c2c27 */ /* 0x000fe2000f8e00ff */
[----:B------:R-:W-:Y:S01]  /*7d10*/  @UP0 ULDC UR8, c[0x0][0x450] ;  /* 0x0001140000080ab9 */ /* 0x000fe20000000800 */
[----:B------:R-:W-:Y:S01]  /*7d20*/  PLOP3.LUT P2, PT, PT, PT, UP1, 0x40, 0x0 ;  /* 0x000000000000781c */ /* 0x000fe20003f4e818 */
        /* <DEDUP_REMOVED lines=21> */
[----:B------:R-:W-:Y:S01]  /*7e80*/  IMAD.MOV.U32 R110, RZ, RZ, R8 ;  /* 0x000000ffff6e7224 */ /* 0x000fe200078e0008 */
[----:B------:R-:W-:Y:S01]  /*7e90*/  @P3 SHF.R.U32.HI R110, RZ, UR8, R44 ;  /* 0x00000008ff6e3c19 */ /* 0x000fe2000801162c */
[C---:B------:R-:W-:Y:S01]  /*7ea0*/  FMUL.FTZ R189, R0.reuse, R88 ;  /* 0x0000005800bd7220 */ /* 0x040fe20000410000 */
[----:B------:R-:W-:Y:S01]  /*7eb0*/  QGMMA.64x128x32.F32.E4M3.E4M3 R120, R184, gdesc[UR8], R120, gsb0 ;  /* 0x01e00008b8787df3 */ /* 0x000fe20008000878 */
[C---:B------:R-:W-:Y:S01]  /*7ec0*/  FMUL.FTZ R188, R0.reuse, R89 ;  /* 0x0000005900bc7220 */ /* 0x040fe20000410000 */
[C---:B------:R-:W-:Y:S01]  /*7ed0*/  FMUL.FTZ R88, R0.reuse, R102 ;  /* 0x0000006600587220 */ /* 0x040fe20000410000 */
[----:B------:R-:W5:Y:S01]  /*7ee0*/  SHFL.IDX PT, R116, R110, RZ, 0x1c1f ;  /* 0x001c1fff6e747589 */ /* 0x000f6200000e0000 */
[C---:B------:R-:W-:Y:S01]  /*7ef0*/  FMUL.FTZ R190, R0.reuse, R93 ;  /* 0x0000005d00be7220 */ /* 0x040fe20000410000 */
[C---:B------:R-:W-:Y:S01]  /*7f00*/  FMUL.FTZ R89, R0.reuse, R103 ;  /* 0x0000006700597220 */ /* 0x040fe20000410000 */
[----:B------:R-:W-:Y:S01]  /*7f10*/  FMUL.FTZ R102, R0, R108 ;  /* 0x0000006c00667220 */ /* 0x000fe20000410000 */
[----:B------:R-:W-:Y:S01]  /*7f20*/  IADD3 R44, -R18, 0xb, RZ ;  /* 0x0000000b122c7810 */ /* 0x000fe20007ffe1ff */
[C---:B------:R-:W-:Y:S01]  /*7f30*/  FMUL.FTZ R93, R0.reuse, R111 ;  /* 0x0000006f005d7220 */ /* 0x040fe20000410000 */
[C---:B------:R-:W-:Y:S01]  /*7f40*/  FMUL.FTZ R103, R0.reuse, R113 ;  /* 0x0000007100677220 */ /* 0x040fe20000410000 */
[----:B------:R-:W-:Y:S01]  /*7f50*/  FMUL.FTZ R108, R0, R117 ;  /* 0x00000075006c7220 */ /* 0x000fe20000410000 */
        /* <DEDUP_REMOVED lines=15> */
[----:B------:R0:W-:Y:S06]  /*8050*/  BAR.ARV R44, 0x100 ;  /* 0x0004002c0000751d */ /* 0x0001ec0000002000 */
[----:B------:R1:W-:Y:S02]  /*8060*/  @!P1 SYNCS.ARRIVE.TRANS64.RED.A1T0 RZ, [R45+URZ], RZ ;  /* 0x000000ff2dff99a7 */ /* 0x0003e4000810043f */
[----:B-1----:R-:W-:-:S04]  /*8070*/  IMAD R45, R17, UR32, R114 ;  /* 0x00000020112d7c24 */ /* 0x002fc8000f8e0272 */
[----:B------:R-:W-:-:S04]  /*8080*/  VIADD R45, R45, -UR28 ;  /* 0x8000001c2d2d7c36 */ /* 0x000fc80008000000 */
[C---:B------:R-:W-:Y:S02]  /*8090*/  VIADD R112, R45.reuse, UR30 ;  /* 0x0000001e2d707c36 */ /* 0x040fe40008000000 */
[----:B------:R-:W-:Y:S02]  /*80a0*/  VIADD R111, R45, UR7 ;  /* 0x000000072d6f7c36 */ /* 0x000fe40008000000 */
[--C-:B-----5:R-:W-:Y:S02]  /*80b0*/  IMAD.IADD R113, R112, 0x1, R116.reuse ;  /* 0x0000000170717824 */ /* 0x120fe400078e0274 */
[----:B------:R-:W-:Y:S01]  /*80c0*/  IMAD.IADD R114, R111, 0x1, R116 ;  /* 0x000000016f727824 */ /* 0x000fe200078e0274 */
[----:B0-234-:R-:W-:Y:S06]  /*80d0*/  @P2 BRA `(.L_x_891) ;  /* 0x0000000000582947 */ /* 0x01dfec0003800000 */
[----:B------:R-:W-:Y:S01]  /*80e0*/  IMAD R44, R17, UR32, R116 ;  /* 0x00000020112c7c24 */ /* 0x000fe2000f8e0274 */
[----:B------:R-:W-:Y:S03]  /*80f0*/  BSSY B0, `(.L_x_892) ;  /* 0x0000011000007945 */ /* 0x000fe60003800000 */
[----:B------:R-:W-:-:S05]  /*8100*/  VIADD R115, R44, -UR28 ;  /* 0x8000001c2c737c36 */ /* 0x000fca0008000000 */
[----:B------:R-:W-:-:S13]  /*8110*/  ISETP.GT.AND P2, PT, R115, -0x1, PT ;  /* 0xffffffff7300780c */ /* 0x000fda0003f44270 */
[----:B------:R-:W-:Y:S05]  /*8120*/  @P2 BRA `(.L_x_893) ;  /* 0x0000000000202947 */ /* 0x000fea0003800000 */
[----:B------:R-:W-:Y:S01]  /*8130*/  IMAD.U32 R116, RZ, RZ, UR31 ;  /* 0x0000001fff747e24 */ /* 0x000fe2000f8e00ff */
[----:B------:R-:W-:-:S04]  /*8140*/  LOP3.LUT R115, RZ, R115, RZ, 0x33, !PT ;  /* 0x00000073ff737212 */ /* 0x000fc800078e33ff */
[----:B------:R-:W-:-:S13]  /*8150*/  ISETP.NE.AND P2, PT, R116, 0x1, PT ;  /* 0x000000017400780c */ /* 0x000fda0003f45270 */
[----:B------:R-:W0:Y:S02]  /*8160*/  @P2 LDC.64 R44, c[0x0][0x9e8] ;  /* 0x00027a00ff2c2b82 */ /* 0x000e240000000a00 */
[----:B0-----:R-:W-:-:S05]  /*8170*/  @P2 IMAD.HI.U32 R44, R115, R44, RZ ;  /* 0x0000002c732c2227 */ /* 0x001fca00078e00ff */
[----:B------:R-:W-:-:S04]  /*8180*/  @P2 SHF.R.U32.HI R115, RZ, R45, R44 ;  /* 0x0000002dff732219 */ /* 0x000fc8000001162c */
[----:B------:R-:W-:Y:S01]  /*8190*/  LOP3.LUT R115, RZ, R115, RZ, 0x33, !PT ;  /* 0x00000073ff737212 */ /* 0x000fe200078e33ff */
[----:B------:R-:W-:Y:S06]  /*81a0*/  BRA `(.L_x_894) ;  /* 0x0000000000147947 */ /* 0x000fec0003800000 */
.L_x_893:
[----:B------:R-:W-:-:S05]  /*81b0*/  IMAD.U32 R116, RZ, RZ, UR31 ;  /* 0x0000001fff747e24 */ /* 0x000fca000f8e00ff */
[----:B------:R-:W-:-:S13]  /*81c0*/  ISETP.NE.AND P2, PT, R116, 0x1, PT ;  /* 0x000000017400780c */ /* 0x000fda0003f45270 */
[----:B------:R-:W0:Y:S02]  /*81d0*/  @P2 LDC.64 R44, c[0x0][0x9e8] ;  /* 0x00027a00ff2c2b82 */ /* 0x000e240000000a00 */
[----:B0-----:R-:W-:-:S05]  /*81e0*/  @P2 IMAD.HI.U32 R44, R115, R44, RZ ;  /* 0x0000002c732c2227 */ /* 0x001fca00078e00ff */
[----:B------:R-:W-:-:S07]  /*81f0*/  @P2 SHF.R.U32.HI R115, RZ, R45, R44 ;  /* 0x0000002dff732219 */ /* 0x000fce000001162c */
.L_x_894:
[----:B------:R-:W-:Y:S05]  /*8200*/  BSYNC B0 ;  /* 0x0000000000007941 */ /* 0x000fea0003800000 */
.L_x_892:
[----:B------:R-:W-:-:S05]  /*8210*/  IMAD R115, R115, R116, R109 ;  /* 0x0000007473737224 */ /* 0x000fca00078e026d */
[----:B------:R-:W-:Y:S02]  /*8220*/  VIADDMNMX R113, R115, R116, R113, PT ;  /* 0x0000007473717246 */ /* 0x000fe40003800171 */
[----:B------:R-:W-:-:S07]  /*8230*/  VIMNMX R114, R114, R115, !PT ;  /* 0x0000007372727248 */ /* 0x000fce0007fe0100 */
.L_x_891:
[C---:B------:R-:W-:Y:S02]  /*8240*/  ISETP.GE.AND P4, PT, R106.reuse, 0x9, PT ;  /* 0x000000096a00780c */ /* 0x040fe40003f86270 */
[C---:B------:R-:W-:Y:S02]  /*8250*/  ISETP.GE.AND P2, PT, R106.reuse, 0x2, PT ;  /* 0x000000026a00780c */ /* 0x040fe40003f46270 */
[----:B------:R-:W-:Y:S02]  /*8260*/  ISETP.GE.AND P5, PT, R106, 0xa, PT ;  /* 0x0000000a6a00780c */ /* 0x000fe40003fa6270 */
[----:B------:R-:W-:Y:S02]  /*8270*/  ISETP.GT.AND P3, PT, R114, 0x1, !P2 ;  /* 0x000000017200780c */ /* 0x000fe40005764270 */
[----:B------:R-:W-:Y:S02]  /*8280*/  LOP3.LUT R16, R16, 0xfffffffd, RZ, 0xc0, !PT ;  /* 0xfffffffd10107812 */ /* 0x000fe400078ec0ff */
[----:B------:R-:W-:-:S02]  /*8290*/  ISETP.LT.OR P3, PT, R113, 0x2, P3 ;  /* 0x000000027100780c */ /* 0x000fc40001f61670 */
[----:B------:R-:W-:Y:S02]  /*82a0*/  LOP3.LUT R2, R2, 0xfffffbff, RZ, 0xc0, !PT ;  /* 0xfffffbff02027812 */ /* 0x000fe400078ec0ff */
[----:B------:R-:W-:Y:S02]  /*82b0*/  @P4 LOP3.LUT R16, R16, 0x2, RZ, 0xfc, !PT ;  /* 0x0000000210104812 */ /* 0x000fe400078efcff */
[----:B------:R-:W-:Y:S02]  /*82c0*/  ISETP.GT.AND P4, PT, R114, 0x8, !P4 ;  /* 0x000000087200780c */ /* 0x000fe40006784270 */
[----:B------:R-:W-:Y:S02]  /*82d0*/  FSEL R44, R13, -INF , !P3 ;  /* 0xff8000000d2c7808 */ /* 0x000fe40005800000 */
[----:B------:R-:W-:Y:S02]  /*82e0*/  LOP3.LUT R16, R16, 0xfffffffb, RZ, 0xc0, !PT ;  /* 0xfffffffb10107812 */ /* 0x000fe400078ec0ff */
[----:B------:R-:W-:-:S02]  /*82f0*/  ISETP.GT.AND P3, PT, R114, 0x9, !P5 ;  /* 0x000000097200780c */ /* 0x000fc40006f64270 */
[C---:B------:R-:W-:Y:S02]  /*8300*/  ISETP.LT.OR P4, PT, R113.reuse, 0x9, P4 ;  /* 0x000000097100780c */ /* 0x040fe40002781670 */
[----:B------:R-:W-:Y:S02]  /*8310*/  @P5 LOP3.LUT R16, R16, 0x4, RZ, 0xfc, !PT ;  /* 0x0000000410105812 */ /* 0x000fe400078efcff */
[----:B------:R-:W-:Y:S02]  /*8320*/  ISETP.LT.OR P3, PT, R113, 0xa, P3 ;  /* 0x0000000a7100780c */ /* 0x000fe40001f61670 */
[----:B------:R-:W-:Y:S02]  /*8330*/  FSEL R20, R20, -INF , !P4 ;  /* 0xff80000014147808 */ /* 0x000fe40006000000 */
[C---:B------:R-:W-:Y:S02]  /*8340*/  ISETP.GE.AND P5, PT, R106.reuse, 0x11, PT ;  /* 0x000000116a00780c */ /* 0x040fe40003fa6270 */
[----:B------:R-:W-:-:S02]  /*8350*/  ISETP.GE.AND P4, PT, R106, 0x12, PT ;  /* 0x000000126a00780c */ /* 0x000fc40003f86270 */
[----:B------:R-:W-:Y:S02]  /*8360*/  FSEL R21, R21, -INF , !P3 ;  /* 0xff80000015157808 */ /* 0x000fe40005800000 */
[----:B------:R-:W-:Y:S02]  /*8370*/  ISETP.GT.AND P3, PT, R114, 0x10, !P5 ;  /* 0x000000107200780c */ /* 0x000fe40006f64270 */
[----:B------:R-:W-:Y:S02]  /*8380*/  LOP3.LUT R16, R16, 0xfffffff7, RZ, 0xc0, !PT ;  /* 0xfffffff710107812 */ /* 0x000fe400078ec0ff */
[----:B------:R-:W-:-:S03]  /*8390*/  ISETP.LT.OR P3, PT, R113, 0x11, P3 ;  /* 0x000000117100780c */ /* 0x000fc60001f61670 */
[----:B------:R-:W-:Y:S02]  /*83a0*/  @P5 LOP3.LUT R16, R16, 0x8, RZ, 0xfc, !PT ;  /* 0x0000000810105812 */ /* 0x000fe400078efcff */
[----:B------:R-:W-:Y:S02]  /*83b0*/  FSEL R24, R24, -INF , !P3 ;  /* 0xff80000018187808 */ /* 0x000fe40005800000 */
[----:B------:R-:W-:Y:S02]  /*83c0*/  @P4 LOP3.LUT R2, R2, 0x400, RZ, 0xfc, !PT ;  /* 0x0000040002024812 */ /* 0x000fe400078efcff */
[----:B------:R-:W-:Y:S02]  /*83d0*/  ISETP.GT.AND P3, PT, R114, 0x11, !P4 ;  /* 0x000000117200780c */ /* 0x000fe40006764270 */
[----:B------:R-:W-:Y:S02]  /*83e0*/  ISETP.GE.AND P4, PT, R106, 0x19, PT ;  /* 0x000000196a00780c */ /* 0x000fe40003f86270 */
[----:B------:R-:W-:-:S02]  /*83f0*/  ISETP.LT.OR P3, PT, R113, 0x12, P3 ;  /* 0x000000127100780c */ /* 0x000fc40001f61670 */
[----:B------:R-:W-:Y:S02]  /*8400*/  LOP3.LUT R2, R2, 0xfffffdff, RZ, 0xc0, !PT ;  /* 0xfffffdff02027812 */ /* 0x000fe400078ec0ff */
[----:B------:R-:W-:Y:S02]  /*8410*/  FSEL R25, R25, -INF , !P3 ;  /* 0xff80000019197808 */ /* 0x000fe40005800000 */
[----:B------:R-:W-:Y:S02]  /*8420*/  ISETP.GT.AND P3, PT, R114, 0x18, !P4 ;  /* 0x000000187200780c */ /* 0x000fe40006764270 */
[----:B------:R-:W-:Y:S02]  /*8430*/  LOP3.LUT R16, R16, 0x7fffffff, RZ, 0xc0, !PT ;  /* 0x7fffffff10107812 */ /* 0x000fe400078ec0ff */
[----:B------:R-:W-:Y:S02]  /*8440*/  ISETP.LT.OR P3, PT, R113, 0x19, P3 ;  /* 0x000000197100780c */ /* 0x000fe40001f61670 */
[----:B------:R-:W-:-:S02]  /*8450*/  @P4 LOP3.LUT R2, R2, 0x200, RZ, 0xfc, !PT ;  /* 0x0000020002024812 */ /* 0x000fc400078efcff */
[----:B------:R-:W-:Y:S02]  /*8460*/  ISETP.GE.AND P4, PT, R106, 0x1a, PT ;  /* 0x0000001a6a00780c */ /* 0x000fe40003f86270 */
[----:B------:R-:W-:Y:S02]  /*8470*/  LOP3.LUT R2, R2, 0xfffffeff, RZ, 0xc0, !PT ;  /* 0xfffffeff02027812 */ /* 0x000fe400078ec0ff */
[----:B------:R-:W-:Y:S02]  /*8480*/  FSEL R28, R28, -INF , !P3 ;  /* 0xff8000001c1c7808 */ /* 0x000fe40005800000 */
[----:B------:R-:W-:-:S04]  /*8490*/  ISETP.GT.AND P3, PT, R114, 0x19, !P4 ;  /* 0x000000197200780c */ /* 0x000fc80006764270 */
[----:B------:R-:W-:-:S03]  /*84a0*/  ISETP.LT.OR P3, PT, R113, 0x1a, P3 ;  /* 0x0000001a7100780c */ /* 0x000fc60001f61670 */
[----:B------:R-:W-:Y:S02]  /*84b0*/  @P4 LOP3.LUT R2, R2, 0x100, RZ, 0xfc, !PT ;  /* 0x0000010002024812 */ /* 0x000fe400078efcff */
        /* <DEDUP_REMOVED lines=49> */
[----:B------:R-:W-:Y:S02]  /*87d0*/  FSEL R49, R49, -INF , !P3 ;  /* 0xff80000031317808 */ /* 0x000fe40005800000 */
[----:B------:R-:W-:Y:S02]  /*87e0*/  ISETP.GT.AND P3, PT, R114, 0x40, !P4 ;  /* 0x000000407200780c */ /* 0x000fe40006764270 */
[----:B------:R-:W-:Y:S02]  /*87f0*/  LOP3.LUT R2, R2, 0xfffff7ff, RZ, 0xc0, !PT ;  /* 0xfffff7ff02027812 */ /* 0x000fe400078ec0ff */
[----:B------:R-:W-:-:S04]  /*8800*/  ISETP.LT.OR P3, PT, R113, 0x41, P3 ;  /* 0x000000417100780c */ /* 0x000fc80001f61670 */
[----:B------:R-:W-:Y:S02]  /*8810*/  FSEL R52, R52, -INF , !P3 ;  /* 0xff80000034347808 */ /* 0x000fe40005800000 */
[----:B------:R-:W-:Y:S02]  /*8820*/  @P4 LOP3.LUT R16, R16, 0x80000000, RZ, 0xfc, !PT ;  /* 0x8000000010104812 */ /* 0x000fe400078efcff */
[----:B------:R-:W-:Y:S02]  /*8830*/  ISETP.GE.AND P4, PT, R106, 0x42, PT ;  /* 0x000000426a00780c */ /* 0x000fe40003f86270 */
[----:B------:R-:W-:Y:S02]  /*8840*/  LOP3.LUT R16, R16, 0xbfffffff, RZ, 0xc0, !PT ;  /* 0xbfffffff10107812 */ /* 0x000fe400078ec0ff */
[----:B------:R-:W-:-:S04]  /*8850*/  ISETP.GT.AND P3, PT, R114, 0x41, !P4 ;  /* 0x000000417200780c */ /* 0x000fc80006764270 */
        /* <DEDUP_REMOVED lines=158> */
[----:B------:R-:W-:Y:S02]  /*9240*/  ISETP.GE.AND P3, PT, R106, 0xb1, PT ;  /* 0x000000b16a00780c */ /* 0x000fe40003f66270 */
[----:B------:R-:W-:Y:S02]  /*9250*/  @P4 LOP3.LUT R16, R16, 0x10, RZ, 0xfc, !PT ;  /* 0x0000001010104812 */ /* 0x000fe400078efcff */
[----:B------:R-:W-:Y:S02]  /*9260*/  ISETP.GT.AND P4, PT, R114, 0xb0, !P3 ;  /* 0x000000b07200780c */ /* 0x000fe40005f84270 */
[----:B------:R-:W-:Y:S02]  /*9270*/  LOP3.LUT R16, R16, 0xfffffffe, RZ, 0xc0, !PT ;  /* 0xfffffffe10107812 */ /* 0x000fe400078ec0ff */
        /* <DEDUP_REMOVED lines=10> */
[----:B------:R-:W-:-:S13]  /*9320*/  ISETP.GE.AND P6, PT, R106, 0x1, PT ;  /* 0x000000016a00780c */ /* 0x000fda0003fc6270 */
[----:B------:R-:W-:Y:S02]  /*9330*/  @P6 LOP3.LUT R16, R16, 0x1, RZ, 0xfc, !PT ;  /* 0x0000000110106812 */ /* 0x000fe400078efcff */
[----:B------:R-:W-:-:S04]  /*9340*/  ISETP.GT.AND P6, PT, R114, RZ, !P6 ;  /* 0x000000ff7200720c */ /* 0x000fc800077c4270 */
[----:B------:R-:W-:-:S04]  /*9350*/  ISETP.LT.OR P6, PT, R113, 0x1, P6 ;  /* 0x000000017100780c */ /* 0x000fc800037c1670 */
[----:B------:R-:W-:Y:S02]  /*9360*/  FSEL R115, R12, -INF , !P6 ;  /* 0xff8000000c737808 */ /* 0x000fe40007000000 */
[----:B------:R-:W-:Y:S01]  /*9370*/  ISETP.GE.AND P6, PT, R106, 0xba, PT ;  /* 0x000000ba6a00780c */ /* 0x000fe20003fc6270 */
[----:B------:R-:W0:-:S12]  /*9380*/  SHFL.IDX PT, R12, R110, 0x1, 0x1c1f ;  /* 0x003c1f006e0c7f89 */ /* 0x000e1800000e0000 */
[----:B------:R-:W-:Y:S02]  /*9390*/  @P6 LOP3.LUT R2, R2, 0x800, RZ, 0xfc, !PT ;  /* 0x0000080002026812 */ /* 0x000fe400078efcff */
[----:B------:R-:W-:-:S04]  /*93a0*/  ISETP.GT.AND P6, PT, R114, 0xb9, !P6 ;  /* 0x000000b97200780c */ /* 0x000fc800077c4270 */
[----:B------:R-:W-:-:S04]  /*93b0*/  ISETP.LT.OR P6, PT, R113, 0xba, P6 ;  /* 0x000000ba7100780c */ /* 0x000fc800037c1670 */
[----:B------:R-:W-:Y:S02]  /*93c0*/  FSEL R108, R108, -INF , !P6 ;  /* 0xff8000006c6c7808 */ /* 0x000fe40007000000 */
[----:B------:R-:W-:Y:S01]  /*93d0*/  PLOP3.LUT P6, PT, PT, PT, UP1, 0x40, 0x0 ;  /* 0x000000000000781c */ /* 0x000fe20003fce818 */
[--C-:B0-----:R-:W-:Y:S02]  /*93e0*/  IMAD.IADD R107, R112, 0x1, R12.reuse ;  /* 0x00000001706b7824 */ /* 0x101fe400078e020c */
[----:B------:R-:W-:-:S10]  /*93f0*/  IMAD.IADD R106, R111, 0x1, R12 ;  /* 0x000000016f6a7824 */ /* 0x000fd400078e020c */
[----:B------:R-:W-:Y:S05]  /*9400*/  @P6 BRA `(.L_x_895) ;  /* 0x0000000000586947 */ /* 0x000fea0003800000 */
        /* <DEDUP_REMOVED lines=13> */
.L_x_897:
[----:B------:R-:W-:-:S05]  /*94e0*/  IMAD.U32 R112, RZ, RZ, UR31 ;  /* 0x0000001fff707e24 */ /* 0x000fca000f8e00ff */
[----:B------:R-:W-:-:S13]  /*94f0*/  ISETP.NE.AND P6, PT, R112, 0x1, PT ;  /* 0x000000017000780c */ /* 0x000fda0003fc5270 */
[----:B------:R-:W0:Y:S02]  /*9500*/  @P6 LDC.64 R12, c[0x0][0x9e8] ;  /* 0x00027a00ff0c6b82 */ /* 0x000e240000000a00 */
[----:B0-----:R-:W-:-:S05]  /*9510*/  @P6 IMAD.HI.U32 R12, R110, R12, RZ ;  /* 0x0000000c6e0c6227 */ /* 0x001fca00078e00ff */
[----:B------:R-:W-:-:S07]  /*9520*/  @P6 SHF.R.U32.HI R110, RZ, R13, R12 ;  /* 0x0000000dff6e6219 */ /* 0x000fce000001160c */
.L_x_898:
[----:B------:R-:W-:Y:S05]  /*9530*/  BSYNC B0 ;  /* 0x0000000000007941 */ /* 0x000fea0003800000 */
.L_x_896:
[----:B------:R-:W-:-:S05]  /*9540*/  IMAD R109, R110, R112, R109 ;  /* 0x000000706e6d7224 */ /* 0x000fca00078e026d */
[----:B------:R-:W-:Y:S02]  /*9550*/  VIADDMNMX R107, R109, R112, R107, PT ;  /* 0x000000706d6b7246 */ /* 0x000fe4000380016b */
[----:B------:R-:W-:-:S07]  /*9560*/  VIMNMX R106, R106, R109, !PT ;  /* 0x0000006d6a6a7248 */ /* 0x000fce0007fe0100 */
.L_x_895:
[----:B------:R-:W-:Y:S01]  /*9570*/  ISETP.GT.AND P2, PT, R106, 0x1, !P2 ;  /* 0x000000016a00780c */ /* 0x000fe20005744270 */
[----:B------:R-:W-:Y:S01]  /*9580*/  UMOV UR8, UR29 ;  /* 0x0000001d00087c82 */ /* 0x000fe20008000000 */
[----:B------:R-:W-:Y:S01]  /*9590*/  LOP3.LUT P6, RZ, R2, 0x20, RZ, 0xc0, !PT ;  /* 0x0000002002ff7812 */ /* 0x000fe200078cc0ff */
[----:B------:R-:W-:Y:S01]  /*95a0*/  IMAD.U32 R111, RZ, RZ, UR8 ;  /* 0x00000008ff6f7e24 */ /* 0x000fe2000f8e00ff */
[----:B------:R-:W-:Y:S02]  /*95b0*/  ISETP.LT.OR P2, PT, R107, 0x2, P2 ;  /* 0x000000026b00780c */ /* 0x000fe40001741670 */
[----:B------:R-:W-:Y:S02]  /*95c0*/  FMNMX.FTZ R13, R115, R10, !PT ;  /* 0x0000000a730d7209 */ /* 0x000fe40007810000 */
[----:B------:R-:W-:Y:S02]  /*95d0*/  FSEL R15, R15, -INF , !P2 ;  /* 0xff8000000f0f7808 */ /* 0x000fe40005000000 */
[----:B------:R-:W-:-:S02]  /*95e0*/  LOP3.LUT P2, RZ, R16, 0x2, RZ, 0xc0, !PT ;  /* 0x0000000210ff7812 */ /* 0x000fc4000784c0ff */
[----:B------:R-:W-:Y:S02]  /*95f0*/  FMNMX.FTZ R13, R44, R13, !PT ;  /* 0x0000000d2c0d7209 */ /* 0x000fe40007810000 */
[----:B------:R-:W-:Y:S02]  /*9600*/  ISETP.GT.AND P2, PT, R106, 0x8, !P2 ;  /* 0x000000086a00780c */ /* 0x000fe40005744270 */
[----:B------:R-:W-:Y:S02]  /*9610*/  FMNMX.FTZ R12, R20, R13, !PT ;  /* 0x0000000d140c7209 */ /* 0x000fe40007810000 */
[----:B------:R-:W-:Y:S02]  /*9620*/  ISETP.LT.OR P2, PT, R107, 0x9, P2 ;  /* 0x000000096b00780c */ /* 0x000fe40001741670 */
[----:B------:R-:W-:Y:S02]  /*9630*/  FMNMX.FTZ R13, R21, R12, !PT ;  /* 0x0000000c150d7209 */ /* 0x000fe40007810000 */
[----:B------:R-:W-:-:S02]  /*9640*/  FSEL R22, R22, -INF , !P2 ;  /* 0xff80000016167808 */ /* 0x000fc40005000000 */
[----:B------:R-:W-:Y:S02]  /*9650*/  LOP3.LUT P2, RZ, R16, 0x4, RZ, 0xc0, !PT ;  /* 0x0000000410ff7812 */ /* 0x000fe4000784c0ff */
[----:B------:R-:W-:Y:S02]  /*9660*/  FMNMX.FTZ R12, R24, R13, !PT ;  /* 0x0000000d180c7209 */ /* 0x000fe40007810000 */
[----:B------:R-:W-:Y:S02]  /*9670*/  ISETP.GT.AND P2, PT, R106, 0x9, !P2 ;  /* 0x000000096a00780c */ /* 0x000fe40005744270 */
[----:B------:R-:W-:Y:S02]  /*9680*/  FMNMX.FTZ R13, R25, R12, !PT ;  /* 0x0000000c190d7209 */ /* 0x000fe40007810000 */
[----:B------:R-:W-:Y:S02]  /*9690*/  ISETP.LT.OR P2, PT, R107, 0xa, P2 ;  /* 0x0000000a6b00780c */ /* 0x000fe40001741670 */
[----:B------:R-:W-:-:S02]  /*96a0*/  FMNMX.FTZ R12, R28, R13, !PT ;  /* 0x0000000d1c0c7209 */ /* 0x000fc40007810000 */
[----:B------:R-:W-:Y:S02]  /*96b0*/  FSEL R23, R23, -INF , !P2 ;  /* 0xff80000017177808 */ /* 0x000fe40005000000 */
[----:B------:R-:W-:Y:S02]  /*96c0*/  LOP3.LUT P2, RZ, R16, 0x8, RZ, 0xc0, !PT ;  /* 0x0000000810ff7812 */ /* 0x000fe4000784c0ff */
[----:B------:R-:W-:Y:S02]  /*96d0*/  FMNMX.FTZ R13, R29, R12, !PT ;  /* 0x0000000c1d0d7209 */ /* 0x000fe40007810000 */
[----:B------:R-:W-:Y:S02]  /*96e0*/  ISETP.GT.AND P2, PT, R106, 0x10, !P2 ;  /* 0x000000106a00780c */ /* 0x000fe40005744270 */
[----:B------:R-:W-:Y:S02]  /*96f0*/  FMNMX.FTZ R12, R32, R13, !PT ;  /* 0x0000000d200c7209 */ /* 0x000fe40007810000 */
[----:B------:R-:W-:-:S02]  /*9700*/  ISETP.LT.OR P2, PT, R107, 0x11, P2 ;  /* 0x000000116b00780c */ /* 0x000fc40001741670 */
[----:B------:R-:W-:Y:S02]  /*9710*/  FMNMX.FTZ R13, R33, R12, !PT ;  /* 0x0000000c210d7209 */ /* 0x000fe40007810000 */
[----:B------:R-:W-:Y:S02]  /*9720*/  FSEL R26, R26, -INF , !P2 ;  /* 0xff8000001a1a7808 */ /* 0x000fe40005000000 */
[----:B------:R-:W-:Y:S02]  /*9730*/  LOP3.LUT P2, RZ, R2, 0x400, RZ, 0xc0, !PT ;  /* 0x0000040002ff7812 */ /* 0x000fe4000784c0ff */
[----:B------:R-:W-:Y:S02]  /*9740*/  FMNMX.FTZ R12, R38, R13, !PT ;  /* 0x0000000d260c7209 */ /* 0x000fe40007810000 */
[----:B------:R-:W-:Y:S02]  /*9750*/  ISETP.GT.AND P2, PT, R106, 0x11, !P2 ;  /* 0x000000116a00780c */ /* 0x000fe40005744270 */
[----:B------:R-:W-:-:S02]  /*9760*/  FMNMX.FTZ R13, R39, R12, !PT ;  /* 0x0000000c270d7209 */ /* 0x000fc40007810000 */
[----:B------:R-:W-:Y:S02]  /*9770*/  ISETP.LT.OR P2, PT, R107, 0x12, P2 ;  /* 0x000000126b00780c */ /* 0x000fe40001741670 */
[----:B------:R-:W-:Y:S02]  /*9780*/  FMNMX.FTZ R12, R40, R13, !PT ;  /* 0x0000000d280c7209 */ /* 0x000fe40007810000 */
[----:B------:R-:W-:Y:S02]  /*9790*/  FSEL R27, R27, -INF , !P2 ;  /* 0xff8000001b1b7808 */ /* 0x000fe40005000000 */
[----:B------:R-:W-:Y:S02]  /*97a0*/  LOP3.LUT P2, RZ, R2, 0x200, RZ, 0xc0, !PT ;  /* 0x0000020002ff7812 */ /* 0x000fe4000784c0ff */
[----:B------:R-:W-:Y:S02]  /*97b0*/  FMNMX.FTZ R13, R41, R12, !PT ;  /* 0x0000000c290d7209 */ /* 0x000fe40007810000 */
[----:B------:R-:W-:-:S02]  /*97c0*/  ISETP.GT.AND P2, PT, R106, 0x18, !P2 ;  /* 0x000000186a00780c */ /* 0x000fc40005744270 */
[----:B------:R-:W-:Y:S02]  /*97d0*/  FMNMX.FTZ R12, R48, R13, !PT ;  /* 0x0000000d300c7209 */ /* 0x000fe40007810000 */
[----:B------:R-:W-:Y:S02]  /*97e0*/  ISETP.LT.OR P2, PT, R107, 0x19, P2 ;  /* 0x000000196b00780c */ /* 0x000fe40001741670 */
[----:B------:R-:W-:Y:S02]  /*97f0*/  FMNMX.FTZ R13, R49, R12, !PT ;  /* 0x0000000c310d7209 */ /* 0x000fe40007810000 */
[----:B------:R-:W-:Y:S02]  /*9800*/  FSEL R30, R30, -INF , !P2 ;  /* 0xff8000001e1e7808 */ /* 0x000fe40005000000 */
[----:B------:R-:W-:Y:S02]  /*9810*/  LOP3.LUT P2, RZ, R2, 0x100, RZ, 0xc0, !PT ;  /* 0x0000010002ff7812 */ /* 0x000fe4000784c0ff */
[----:B------:R-:W-:-:S02]  /*9820*/  FMNMX.FTZ R12, R52, R13, !PT ;  /* 0x0000000d340c7209 */ /* 0x000fc40007810000 */
[----:B------:R-:W-:Y:S02]  /*9830*/  ISETP.GT.AND P2, PT, R106, 0x19, !P2 ;  /* 0x000000196a00780c */ /* 0x000fe40005744270 */
[----:B------:R-:W-:Y:S02]  /*9840*/  FMNMX.FTZ R13, R53, R12, !PT ;  /* 0x0000000c350d7209 */ /* 0x000fe40007810000 */
        /* <DEDUP_REMOVED lines=17> */
[----:B------:R-:W-:Y:S02]  /*9960*/  ISETP.GT.AND P2, PT, R106, 0x28, !P6 ;  /* 0x000000286a00780c */ /* 0x000fe40007744270 */
[----:B------:R-:W-:Y:S02]  /*9970*/  LOP3.LUT P6, RZ, R16, 0x4000000, RZ, 0xc0, !PT ;  /* 0x0400000010ff7812 */ /* 0x000fe400078cc0ff */
        /* <DEDUP_REMOVED lines=54> */
[C---:B------:R-:W-:Y:S02]  /*9ce0*/  ISETP.GT.AND P2, PT, R106.reuse, 0x48, !P2 ;  /* 0x000000486a00780c */ /* 0x040fe40005744270 */
[----:B------:R-:W-:Y:S01]  /*9cf0*/  ISETP.GT.AND P3, PT, R106, 0xb0, !P3 ;  /* 0x000000b06a00780c */ /* 0x000fe20005f64270 */
[----:B------:R-:W0:Y:S01]  /*9d00*/  SHFL.BFLY PT, R12, R13, 0x2, 0x1f ;  /* 0x0c401f000d0c7f89 */ /* 0x000e2200000e0000 */
[----:B------:R-:W-:-:S02]  /*9d10*/  ISETP.LT.OR P2, PT, R107, 0x49, P2 ;  /* 0x000000496b00780c */ /* 0x000fc40001741670 */
[----:B------:R-:W-:Y:S02]  /*9d20*/  ISETP.GT.AND P4, PT, R106, 0xb1, !P4 ;  /* 0x000000b16a00780c */ /* 0x000fe40006784270 */
[----:B------:R-:W-:Y:S02]  /*9d30*/  FSEL R54, R54, -INF , !P2 ;  /* 0xff80000036367808 */ /* 0x000fe40005000000 */
[----:B------:R-:W-:Y:S02]  /*9d40*/  LOP3.LUT P2, RZ, R16, 0x10000000, RZ, 0xc0, !PT ;  /* 0x1000000010ff7812 */ /* 0x000fe4000784c0ff */
[C---:B------:R-:W-:Y:S02]  /*9d50*/  ISETP.GT.AND P5, PT, R106.reuse, 0xb8, !P5 ;  /* 0x000000b86a00780c */ /* 0x040fe40006fa4270 */
[----:B------:R-:W-:Y:S02]  /*9d60*/  ISETP.GT.AND P2, PT, R106, 0x49, !P2 ;  /* 0x000000496a00780c */ /* 0x000fe40005744270 */
[----:B------:R-:W-:-:S02]  /*9d70*/  ISETP.LT.OR P3, PT, R107, 0xb1, P3 ;  /* 0x000000b16b00780c */ /* 0x000fc40001f61670 */
[C---:B------:R-:W-:Y:S02]  /*9d80*/  ISETP.LT.OR P2, PT, R107.reuse, 0x4a, P2 ;  /* 0x0000004a6b00780c */ /* 0x040fe40001741670 */
[----:B------:R-:W-:Y:S02]  /*9d90*/  ISETP.LT.OR P4, PT, R107, 0xb2, P4 ;  /* 0x000000b26b00780c */ /* 0x000fe40002781670 */
[----:B------:R-:W-:Y:S02]  /*9da0*/  FSEL R55, R55, -INF , !P2 ;  /* 0xff80000037377808 */ /* 0x000fe40005000000 */
[----:B------:R-:W-:Y:S02]  /*9db0*/  LOP3.LUT P2, RZ, R16, 0x8000000, RZ, 0xc0, !PT ;  /* 0x0800000010ff7812 */ /* 0x000fe4000784c0ff */
[----:B------:R-:W-:Y:S02]  /*9dc0*/  FSEL R94, R94, -INF , !P3 ;  /* 0xff8000005e5e7808 */ /* 0x000fe40005800000 */
[----:B------:R-:W-:-:S02]  /*9dd0*/  ISETP.GT.AND P2, PT, R106, 0x50, !P2 ;  /* 0x000000506a00780c */ /* 0x000fc40005744270 */
[----:B0-----:R-:W-:Y:S02]  /*9de0*/  FMNMX.FTZ R109, R13, R12, !PT ;  /* 0x0000000c0d6d7209 */ /* 0x001fe40007810000 */
[C---:B------:R-:W-:Y:S02]  /*9df0*/  ISETP.LT.OR P2, PT, R107.reuse, 0x51, P2 ;  /* 0x000000516b00780c */ /* 0x040fe40001741670 */
[----:B------:R-:W-:Y:S01]  /*9e00*/  ISETP.LT.OR P5, PT, R107, 0xb9, P5 ;  /* 0x000000b96b00780c */ /* 0x000fe20002fa1670 */
[----:B------:R-:W0:Y:S01]  /*9e10*/  SHFL.BFLY PT, R12, R109, 0x1, 0x1f ;  /* 0x0c201f006d0c7f89 */ /* 0x000e2200000e0000 */
[----:B------:R-:W-:Y:S02]  /*9e20*/  FSEL R58, R58, -INF , !P2 ;  /* 0xff8000003a3a7808 */ /* 0x000fe40005000000 */
[----:B------:R-:W-:Y:S02]  /*9e30*/  ISETP.GT.AND P2, PT, R106, 0x51, !P6 ;  /* 0x000000516a00780c */ /* 0x000fe40007744270 */
[----:B------:R-:W-:-:S02]  /*9e40*/  LOP3.LUT P6, RZ, R16, 0x8000, RZ, 0xc0, !PT ;  /* 0x0000800010ff7812 */ /* 0x000fc400078cc0ff */
[----:B------:R-:W-:Y:S02]  /*9e50*/  ISETP.LT.OR P2, PT, R107, 0x52, P2 ;  /* 0x000000526b00780c */ /* 0x000fe40001741670 */
[----:B------:R-:W-:Y:S02]  /*9e60*/  FSEL R96, R96, -INF , !P5 ;  /* 0xff80000060607808 */ /* 0x000fe40006800000 */
[----:B------:R-:W-:Y:S02]  /*9e70*/  FSEL R59, R59, -INF , !P2 ;  /* 0xff8000003b3b7808 */ /* 0x000fe40005000000 */
[----:B------:R-:W-:-:S04]  /*9e80*/  LOP3.LUT P2, RZ, R16, 0x2000000, RZ, 0xc0, !PT ;  /* 0x0200000010ff7812 */ /* 0x000fc8000784c0ff */
[----:B------:R-:W-:-:S04]  /*9e90*/  ISETP.GT.AND P2, PT, R106, 0x58, !P2 ;  /* 0x000000586a00780c */ /* 0x000fc80005744270 */
[----:B------:R-:W-:Y:S02]  /*9ea0*/  ISETP.LT.OR P2, PT, R107, 0x59, P2 ;  /* 0x000000596b00780c */ /* 0x000fe40001741670 */
[----:B0-----:R-:W-:Y:S02]  /*9eb0*/  FMNMX.FTZ R12, R109, R12, !PT ;  /* 0x0000000c6d0c7209 */ /* 0x001fe40007810000 */
[----:B------:R-:W-:Y:S02]  /*9ec0*/  FSEL R63, R63, -INF , !P2 ;  /* 0xff8000003f3f7808 */ /* 0x000fe40005000000 */
[----:B------:R-:W-:Y:S01]  /*9ed0*/  LOP3.LUT P2, RZ, R16, 0x1000000, RZ, 0xc0, !PT ;  /* 0x0100000010ff7812 */ /* 0x000fe2000784c0ff */
[----:B------:R-:W-:-:S03]  /*9ee0*/  FFMA.FTZ R111, R12, R111, -8 ;  /* 0xc10000000c6f7423 */ /* 0x000fc6000001006f */
[----:B------:R-:W-:-:S04]  /*9ef0*/  ISETP.GT.AND P2, PT, R106, 0x59, !P2 ;  /* 0x000000596a00780c */ /* 0x000fc80005744270 */
[----:B------:R-:W-:-:S04]  /*9f00*/  ISETP.LT.OR P2, PT, R107, 0x5a, P2 ;  /* 0x0000005a6b00780c */ /* 0x000fc80001741670 */
[----:B------:R-:W-:Y:S02]  /*9f10*/  FSEL R64, R64, -INF , !P2 ;  /* 0xff80000040407808 */ /* 0x000fe40005000000 */
[----:B------:R-:W-:-:S04]  /*9f20*/  LOP3.LUT P2, RZ, R16, 0x800000, RZ, 0xc0, !PT ;  /* 0x0080000010ff7812 */ /* 0x000fc8000784c0ff */
        /* <DEDUP_REMOVED lines=31> */
[----:B------:R-:W-:Y:S02]  /*a120*/  ISETP.GT.AND P2, PT, R106, 0x80, !P6 ;  /* 0x000000806a00780c */ /* 0x000fe40007744270 */
[----:B------:R-:W-:Y:S02]  /*a130*/  LOP3.LUT P6, RZ, R16, 0x10, RZ, 0xc0, !PT ;  /* 0x0000001010ff7812 */ /* 0x000fe400078cc0ff */
        /* <DEDUP_REMOVED lines=46> */
[----:B------:R-:W-:Y:S02]  /*a420*/  ISETP.GT.AND P2, PT, R106, RZ, !P6 ;  /* 0x000000ff6a00720c */ /* 0x000fe40007744270 */
[----:B------:R-:W-:Y:S02]  /*a430*/  LOP3.LUT P6, RZ, R2, 0x800, RZ, 0xc0, !PT ;  /* 0x0000080002ff7812 */ /* 0x000fe400078cc0ff */
[----:B------:R-:W-:Y:S02]  /*a440*/  ISETP.LT.OR P2, PT, R107, 0x1, P2 ;  /* 0x000000016b00780c */ /* 0x000fe40001741670 */
[----:B------:R-:W-:Y:S02]  /*a450*/  ISETP.GT.AND P6, PT, R106, 0xb9, !P6 ;  /* 0x000000b96a00780c */ /* 0x000fe400077c4270 */
[----:B------:R-:W-:-:S02]  /*a460*/  FSEL R112, R14, -INF , !P2 ;  /* 0xff8000000e707808 */ /* 0x000fc40005000000 */
[----:B------:R-:W-:Y:S02]  /*a470*/  FSETP.NEU.FTZ.AND P2, PT, R12, -INF , PT ;  /* 0xff8000000c00780b */ /* 0x000fe40003f5d000 */
[----:B------:R-:W-:Y:S02]  /*a480*/  ISETP.LT.OR P6, PT, R107, 0xba, P6 ;  /* 0x000000ba6b00780c */ /* 0x000fe400037c1670 */
[----:B------:R-:W-:Y:S02]  /*a490*/  FSEL R111, R111, RZ, P2 ;  /* 0x000000ff6f6f7208 */ /* 0x000fe40001000000 */
[----:B------:R-:W-:-:S03]  /*a4a0*/  FSEL R97, R97, -INF , !P6 ;  /* 0xff80000061617808 */ /* 0x000fc60007000000 */
[--C-:B------:R-:W-:Y:S01]  /*a4b0*/  FFMA.FTZ R13, R44, UR8, -R111.reuse ;  /* 0x000000082c0d7c23 */ /* 0x100fe2000801086f */
[----:B------:R-:W-:Y:S01]  /*a4c0*/  FMNMX.FTZ R44, R112, R11, !PT ;  /* 0x0000000b702c7209 */ /* 0x000fe20007810000 */
[--C-:B------:R-:W-:Y:S01]  /*a4d0*/  FFMA.FTZ R110, R48, UR8, -R111.reuse ;  /* 0x00000008306e7c23 */ /* 0x100fe2000801086f */
[----:B------:R-:W-:-:S01]  /*a4e0*/  FFMA.FTZ R113, R52, UR8, -R111 ;  /* 0x0000000834717c23 */ /* 0x000fc2000801086f */
        /* <DEDUP_REMOVED lines=11> */
[----:B------:R0:W-:Y:S01]  /*a5a0*/  MUFU.EX2 R44, R110 ;  /* 0x0000006e002c7308 */ /* 0x0001e20000000800 */
[----:B------:R-:W-:-:S01]  /*a5b0*/  FFMA.FTZ R29, R29, UR8, -R111 ;  /* 0x000000081d1d7c23 */ /* 0x000fc2000801086f */
[----:B------:R-:W-:Y:S01]  /*a5c0*/  FMNMX.FTZ R48, R26, R109, !PT ;  /* 0x0000006d1a307209 */ /* 0x000fe20007810000 */
[----:B------:R-:W-:-:S01]  /*a5d0*/  FFMA.FTZ R32, R32, UR8, -R111 ;  /* 0x0000000820207c23 */ /* 0x000fc2000801086f */
[--C-:B------:R-:W-:Y:S01]  /*a5e0*/  FFMA.FTZ R33, R33, UR8, -R111.reuse ;  /* 0x0000000821217c23 */ /* 0x100fe2000801086f */
[----:B------:R-:W-:-:S01]  /*a5f0*/  FFMA.FTZ R38, R38, UR8, -R111 ;  /* 0x0000000826267c23 */ /* 0x000fc2000801086f */
[----:B------:R-:W-:Y:S01]  /*a600*/  FMNMX.FTZ R109, R27, R48, !PT ;  /* 0x000000301b6d7209 */ /* 0x000fe20007810000 */
[----:B------:R-:W-:-:S01]  /*a610*/  FFMA.FTZ R39, R39, UR8, -R111 ;  /* 0x0000000827277c23 */ /* 0x000fc2000801086f */
[--C-:B------:R-:W-:Y:S01]  /*a620*/  FFMA.FTZ R40, R40, UR8, -R111.reuse ;  /* 0x0000000828287c23 */ /* 0x100fe2000801086f */
[----:B0-----:R-:W-:-:S01]  /*a630*/  FFMA.FTZ R110, R56, UR8, -R111 ;  /* 0x00000008386e7c23 */ /* 0x001fc2000801086f */
[----:B------:R-:W-:Y:S01]  /*a640*/  FMNMX.FTZ R48, R30, R109, !PT ;  /* 0x0000006d1e307209 */ /* 0x000fe20007810000 */
[----:B------:R-:W-:-:S01]  /*a650*/  FFMA.FTZ R41, R41, UR8, -R111 ;  /* 0x0000000829297c23 */ /* 0x000fc2000801086f */
[--C-:B------:R-:W-:Y:S01]  /*a660*/  FFMA.FTZ R49, R49, UR8, -R111.reuse ;  /* 0x0000000831317c23 */ /* 0x100fe2000801086f */
[----:B------:R-:W-:-:S01]  /*a670*/  FFMA.FTZ R53, R53, UR8, -R111 ;  /* 0x0000000835357c23 */ /* 0x000fc2000801086f */
[----:B------:R-:W-:Y:S01]  /*a680*/  FMNMX.FTZ R109, R31, R48, !PT ;  /* 0x000000301f6d7209 */ /* 0x000fe20007810000 */
[----:B------:R-:W-:-:S01]  /*a690*/  FFMA.FTZ R57, R57, UR8, -R111 ;  /* 0x0000000839397c23 */ /* 0x000fc2000801086f */
        /* <DEDUP_REMOVED lines=27> */
[----:B------:R-:W-:Y:S03]  /*a850*/  MUFU.EX2 R14, R14 ;  /* 0x0000000e000e7308 */ /* 0x000fe60000000800 */
[----:B------:R-:W-:-:S04]  /*a860*/  FMNMX.FTZ R109, R47, R56, !PT ;  /* 0x000000382f6d7209 */ /* 0x000fc80007810000 */
[----:B------:R-:W-:Y:S01]  /*a870*/  FMNMX.FTZ R60, R50, R109, !PT ;  /* 0x0000006d323c7209 */ /* 0x000fe20007810000 */
[----:B------:R0:W-:Y:S03]  /*a880*/  MUFU.EX2 R56, R113 ;  /* 0x0000007100387308 */ /* 0x0001e60000000800 */
[----:B------:R-:W-:-:S04]  /*a890*/  FMNMX.FTZ R109, R51, R60, !PT ;  /* 0x0000003c336d7209 */ /* 0x000fc80007810000 */
[----:B------:R-:W-:Y:S01]  /*a8a0*/  FMNMX.FTZ R60, R54, R109, !PT ;  /* 0x0000006d363c7209 */ /* 0x000fe20007810000 */
[----:B------:R-:W-:Y:S01]  /*a8b0*/  MUFU.EX2 R13, R13 ;  /* 0x0000000d000d7308 */ /* 0x000fe20000000800 */
[----:B0-----:R-:W-:-:S02]  /*a8c0*/  FFMA.FTZ R113, R76, UR8, -R111 ;  /* 0x000000084c717c23 */ /* 0x001fc4000801086f */
[----:B------:R-:W-:-:S04]  /*a8d0*/  FMNMX.FTZ R109, R55, R60, !PT ;  /* 0x0000003c376d7209 */ /* 0x000fc80007810000 */
[----:B------:R-:W-:Y:S01]  /*a8e0*/  FMNMX.FTZ R62, R58, R109, !PT ;  /* 0x0000006d3a3e7209 */ /* 0x000fe20007810000 */
[----:B------:R0:W-:Y:S03]  /*a8f0*/  MUFU.EX2 R60, R110 ;  /* 0x0000006e003c7308 */ /* 0x0001e60000000800 */
[----:B------:R-:W-:-:S04]  /*a900*/  FMNMX.FTZ R62, R59, R62, !PT ;  /* 0x0000003e3b3e7209 */ /* 0x000fc80007810000 */
[----:B------:R-:W-:Y:S01]  /*a910*/  FMNMX.FTZ R109, R63, R62, !PT ;  /* 0x0000003e3f6d7209 */ /* 0x000fe20007810000 */
[----:B------:R-:W-:-:S01]  /*a920*/  FFMA.FTZ R62, R68, UR8, -R111 ;  /* 0x00000008443e7c23 */ /* 0x000fc2000801086f */
[----:B0-----:R-:W-:Y:S01]  /*a930*/  FFMA.FTZ R110, R72, UR8, -R111 ;  /* 0x00000008486e7c23 */ /* 0x001fe2000801086f */
[----:B------:R-:W-:Y:S01]  /*a940*/  MUFU.EX2 R20, R20 ;  /* 0x0000001400147308 */ /* 0x000fe20000000800 */
[----:B------:R-:W-:-:S04]  /*a950*/  FMNMX.FTZ R109, R64, R109, !PT ;  /* 0x0000006d406d7209 */ /* 0x000fc80007810000 */
[----:B------:R-:W-:-:S03]  /*a960*/  FMNMX.FTZ R68, R66, R109, !PT ;  /* 0x0000006d42447209 */ /* 0x000fc60007810000 */
[----:B------:R-:W-:Y:S01]  /*a970*/  MUFU.EX2 R21, R21 ;  /* 0x0000001500157308 */ /* 0x000fe20000000800 */
[----:B------:R-:W-:-:S04]  /*a980*/  FMNMX.FTZ R109, R67, R68, !PT ;  /* 0x00000044436d7209 */ /* 0x000fc80007810000 */
[----:B------:R-:W-:-:S03]  /*a990*/  FMNMX.FTZ R68, R70, R109, !PT ;  /* 0x0000006d46447209 */ /* 0x000fc60007810000 */
[----:B------:R-:W-:Y:S01]  /*a9a0*/  MUFU.EX2 R24, R24 ;  /* 0x0000001800187308 */ /* 0x000fe20000000800 */
[----:B------:R-:W-:-:S04]  /*a9b0*/  FMNMX.FTZ R109, R71, R68, !PT ;  /* 0x00000044476d7209 */ /* 0x000fc80007810000 */
[----:B------:R-:W-:-:S03]  /*a9c0*/  FMNMX.FTZ R72, R74, R109, !PT ;  /* 0x0000006d4a487209 */ /* 0x000fc60007810000 */
[----:B------:R0:W-:Y:S01]  /*a9d0*/  MUFU.EX2 R68, R110 ;  /* 0x0000006e00447308 */ /* 0x0001e20000000800 */
        /* <DEDUP_REMOVED lines=16> */
[----:B0-----:R-:W-:Y:S01]  /*aae0*/  FMNMX.FTZ R110, R90, R109, !PT ;  /* 0x0000006d5a6e7209 */ /* 0x001fe20007810000 */
[----:B------:R-:W-:-:S02]  /*aaf0*/  FFMA.FTZ R109, R188, UR8, -R111 ;  /* 0x00000008bc6d7c23 */ /* 0x000fc4000801086f */
[----:B------:R-:W-:Y:S01]  /*ab00*/  MUFU.EX2 R32, R32 ;  /* 0x0000002000207308 */ /* 0x000fe20000000800 */
[----:B-1----:R-:W-:Y:S01]  /*ab10*/  FMNMX.FTZ R113, R91, R110, !PT ;  /* 0x0000006e5b717209 */ /* 0x002fe20007810000 */
[----:B------:R-:W-:-:S03]  /*ab20*/  FFMA.FTZ R110, R190, UR8, -R111 ;  /* 0x00000008be6e7c23 */ /* 0x000fc6000801086f */
[----:B------:R-:W-:-:S03]  /*ab30*/  FMNMX.FTZ R106, R92, R113, !PT ;  /* 0x000000715c6a7209 */ /* 0x000fc60007810000 */
[----:B------:R-:W-:Y:S01]  /*ab40*/  MUFU.EX2 R33, R33 ;  /* 0x0000002100217308 */ /* 0x000fe20000000800 */
[----:B------:R-:W-:Y:S02]  /*ab50*/  FMNMX.FTZ R113, R93, R106, !PT ;  /* 0x0000006a5d717209 */ /* 0x000fe40007810000 */
[----:B------:R-:W-:Y:S02]  /*ab60*/  FSEL R106, R95, -INF , !P4 ;  /* 0xff8000005f6a7808 */ /* 0x000fe40006000000 */
[----:B------:R-:W-:-:S03]  /*ab70*/  FMNMX.FTZ R113, R94, R113, !PT ;  /* 0x000000715e717209 */ /* 0x000fc60007810000 */
[----:B------:R-:W-:Y:S01]  /*ab80*/  MUFU.EX2 R38, R38 ;  /* 0x0000002600267308 */ /* 0x000fe20000000800 */
[----:B------:R-:W-:-:S04]  /*ab90*/  FMNMX.FTZ R113, R106, R113, !PT ;  /* 0x000000716a717209 */ /* 0x000fc80007810000 */
[----:B--2---:R-:W-:Y:S01]  /*aba0*/  FMNMX.FTZ R114, R96, R113, !PT ;  /* 0x0000007160727209 */ /* 0x004fe20007810000 */
[----:B------:R-:W-:-:S02]  /*abb0*/  FFMA.FTZ R113, R45, UR8, -R111 ;  /* 0x000000082d717c23 */ /* 0x000fc4000801086f */
[----:B------:R-:W-:Y:S01]  /*abc0*/  MUFU.EX2 R39, R39 ;  /* 0x0000002700277308 */ /* 0x000fe20000000800 */
[----:B------:R-:W-:Y:S01]  /*abd0*/  FMNMX.FTZ R115, R97, R114, !PT ;  /* 0x0000007261737209 */ /* 0x000fe20007810000 */
[----:B------:R-:W-:-:S04]  /*abe0*/  FFMA.FTZ R114, R192, UR8, -R111 ;  /* 0x00000008c0727c23 */ /* 0x000fc8000801086f */
[----:B------:R-:W0:Y:S02]  /*abf0*/  SHFL.BFLY PT, R116, R115, 0x2, 0x1f ;  /* 0x0c401f0073747f89 */ /* 0x000e2400000e0000 */
[----:B------:R-:W-:Y:S08]  /*ac00*/  MUFU.EX2 R40, R40 ;  /* 0x0000002800287308 */ /* 0x000ff00000000800 */
[----:B------:R-:W-:Y:S08]  /*ac10*/  MUFU.EX2 R41, R41 ;  /* 0x0000002900297308 */ /* 0x000ff00000000800 */
[----:B------:R-:W-:Y:S01]  /*ac20*/  MUFU.EX2 R49, R49 ;  /* 0x0000003100317308 */ /* 0x000fe20000000800 */
[----:B0-----:R-:W-:Y:S01]  /*ac30*/  FMNMX.FTZ R45, R115, R116, !PT ;  /* 0x00000074732d7209 */ /* 0x001fe20007810000 */
[----:B------:R-:W-:Y:S01]  /*ac40*/  FFMA.FTZ R116, R105, UR8, -R111 ;  /* 0x0000000869747c23 */ /* 0x000fe2000801086f */
[----:B------:R-:W-:-:S05]  /*ac50*/  FSEL R105, R12, RZ, P2 ;  /* 0x000000ff0c697208 */ /* 0x000fca0001000000 */
[----:B------:R-:W-:Y:S01]  /*ac60*/  MUFU.EX2 R53, R53 ;  /* 0x0000003500357308 */ /* 0x000fe20000000800 */
[----:B------:R-:W0:Y:S01]  /*ac70*/  SHFL.BFLY PT, R118, R45, 0x1, 0x1f ;  /* 0x0c201f002d767f89 */ /* 0x000e2200000e0000 */
[----:B------:R-:W-:-:S06]  /*ac80*/  FADD.FTZ R10, -R105, R10 ;  /* 0x0000000a690a7221 */ /* 0x000fcc0000010100 */
[----:B------:R1:W-:Y:S01]  /*ac90*/  MUFU.EX2 R105, R108 ;  /* 0x0000006c00697308 */ /* 0x0003e20000000800 */
[----:B------:R-:W-:-:S07]  /*aca0*/  FMUL.FTZ R115, R10, UR8 ;  /* 0x000000080a737c20 */ /* 0x000fce0008410000 */
[----:B------:R-:W2:Y:S08]  /*acb0*/  MUFU.EX2 R115, R115 ;  /* 0x0000007300737308 */ /* 0x000eb00000000800 */
[----:B------:R-:W-:Y:S01]  /*acc0*/  MUFU.EX2 R57, R57 ;  /* 0x0000003900397308 */ /* 0x000fe20000000800 */
[----:B0-----:R-:W-:Y:S01]  /*acd0*/  FMNMX.FTZ R45, R45, R118, !PT ;  /* 0x000000762d2d7209 */ /* 0x001fe20007810000 */
[----:B------:R-:W-:-:S03]  /*ace0*/  IMAD.U32 R118, RZ, RZ, UR8 ;  /* 0x00000008ff767e24 */ /* 0x000fc6000f8e00ff */
[C---:B------:R-:W-:Y:S01]  /*acf0*/  FSETP.NEU.FTZ.AND P2, PT, R45.reuse, -INF , PT ;  /* 0xff8000002d00780b */ /* 0x040fe20003f5d000 */
[----:B------:R-:W-:-:S02]  /*ad00*/  FFMA.FTZ R111, R45, R118, -8 ;  /* 0xc10000002d6f7423 */ /* 0x000fc40000010076 */
[----:B------:R-:W-:Y:S01]  /*ad10*/  MUFU.EX2 R61, R61 ;  /* 0x0000003d003d7308 */ /* 0x000fe20000000800 */
[----:B-1----:R-:W-:Y:S02]  /*ad20*/  FSEL R108, R45, RZ, P2 ;  /* 0x000000ff2d6c7208 */ /* 0x002fe40001000000 */
[----:B------:R-:W-:-:S03]  /*ad30*/  FSEL R111, R111, RZ, P2 ;  /* 0x000000ff6f6f7208 */ /* 0x000fc60001000000 */
[----:B------:R-:W-:Y:S02]  /*ad40*/  FADD.FTZ R108, -R108, R11 ;  /* 0x0000000b6c6c7221 */ /* 0x000fe40000010100 */
[----:B------:R-:W-:Y:S01]  /*ad50*/  MUFU.EX2 R65, R65 ;  /* 0x0000004100417308 */ /* 0x000fe20000000800 */
[----:B------:R-:W-:-:S01]  /*ad60*/  FFMA.FTZ R10, R15, UR8, -R111 ;  /* 0x000000080f0a7c23 */ /* 0x000fc2000801086f */
[--C-:B------:R-:W-:Y:S01]  /*ad70*/  FFMA.FTZ R15, R22, UR8, -R111.reuse ;  /* 0x00000008160f7c23 */ /* 0x100fe2000801086f */
[----:B------:R-:W-:-:S01]  /*ad80*/  FFMA.FTZ R117, R112, UR8, -R111 ;  /* 0x0000000870757c23 */ /* 0x000fc2000801086f */
[--C-:B------:R-:W-:Y:S01]  /*ad90*/  FFMA.FTZ R22, R23, UR8, -R111.reuse ;  /* 0x0000000817167c23 */ /* 0x100fe2000801086f */
[----:B------:R-:W-:Y:S01]  /*ada0*/  FMUL.FTZ R108, R108, UR8 ;  /* 0x000000086c6c7c20 */ /* 0x000fe20008410000 */
        /* <DEDUP_REMOVED lines=22> */
[----:B------:R-:W-:-:S01]  /*af10*/  FFMA.FTZ R66, R67, UR8, -R111 ;  /* 0x0000000843427c23 */ /* 0x000fc2000801086f */
[----:B------:R-:W-:Y:S01]  /*af20*/  FFMA.FTZ R67, R70, UR8, -R111 ;  /* 0x0000000846437c23 */ /* 0x000fe2000801086f */
[----:B--2---:R-:W-:-:S01]  /*af30*/  FFMA.FTZ R70, R115, R5, R14 ;  /* 0x0000000573467223 */ /* 0x004fc2000001000e */
[--C-:B------:R-:W-:Y:S01]  /*af40*/  FFMA.FTZ R63, R63, UR8, -R111.reuse ;  /* 0x000000083f3f7c23 */ /* 0x100fe2000801086f */
[----:B------:R-:W-:-:S01]  /*af50*/  FFMA.FTZ R64, R64, UR8, -R111 ;  /* 0x0000000840407c23 */ /* 0x000fc2000801086f */
[----:B------:R-:W-:Y:S01]  /*af60*/  FFMA.FTZ R93, R93, UR8, -R111 ;  /* 0x000000085d5d7c23 */ /* 0x000fe2000801086f */
[----:B------:R-:W-:-:S01]  /*af70*/  FADD.FTZ R119, R13, R70 ;  /* 0x000000460d777221 */ /* 0x000fc20000010000 */
[----:B------:R-:W2:Y:S01]  /*af80*/  MUFU.EX2 R15, R15 ;  /* 0x0000000f000f7308 */ /* 0x000ea20000000800 */
[----:B0-----:R-:W-:-:S01]  /*af90*/  FFMA.FTZ R5, R108, R4, R117 ;  /* 0x000000046c057223 */ /* 0x001fc20000010075 */
[----:B------:R-:W-:Y:S01]  /*afa0*/  FFMA.FTZ R70, R71, UR8, -R111 ;  /* 0x0000000847467c23 */ /* 0x000fe2000801086f */
[----:B------:R-:W-:-:S01]  /*afb0*/  FADD.FTZ R112, R20, R119 ;  /* 0x0000007714707221 */ /* 0x000fc20000010000 */
[--C-:B------:R-:W-:Y:S01]  /*afc0*/  FFMA.FTZ R96, R96, UR8, -R111.reuse ;  /* 0x0000000860607c23 */ /* 0x100fe2000801086f */
[----:B------:R-:W-:-:S02]  /*afd0*/  FFMA.FTZ R97, R97, UR8, -R111 ;  /* 0x0000000861617c23 */ /* 0x000fc4000801086f */
[----:B------:R-:W-:Y:S01]  /*afe0*/  FADD.FTZ R71, R21, R112 ;  /* 0x0000007015477221 */ /* 0x000fe20000010000 */
[----:B------:R-:W0:Y:S01]  /*aff0*/  MUFU.EX2 R22, R22 ;  /* 0x0000001600167308 */ /* 0x000e220000000800 */
[----:B-1----:R-:W-:-:S07]  /*b000*/  FADD.FTZ R4, R10, R5 ;  /* 0x000000050a047221 */ /* 0x002fce0000010000 */
[----:B------:R-:W1:Y:S01]  /*b010*/  MUFU.EX2 R23, R23 ;  /* 0x0000001700177308 */ /* 0x000e620000000800 */
[----:B--2---:R-:W-:-:S01]  /*b020*/  FADD.FTZ R5, R15, R4 ;  /* 0x000000040f057221 */ /* 0x004fc20000010000 */
[----:B------:R-:W-:Y:S01]  /*b030*/  FFMA.FTZ R4, R74, UR8, -R111 ;  /* 0x000000084a047c23 */ /* 0x000fe2000801086f */
[----:B------:R-:W-:-:S04]  /*b040*/  FADD.FTZ R74, R24, R71 ;  /* 0x00000047184a7221 */ /* 0x000fc80000010000 */
[----:B------:R-:W-:Y:S01]  /*b050*/  FADD.FTZ R71, R25, R74 ;  /* 0x0000004a19477221 */ /* 0x000fe20000010000 */
[----:B------:R-:W2:Y:S01]  /*b060*/  MUFU.EX2 R26, R26 ;  /* 0x0000001a001a7308 */ /* 0x000ea20000000800 */
[----:B0-----:R-:W-:-:S01]  /*b070*/  FADD.FTZ R112, R22, R5 ;  /* 0x0000000516707221 */ /* 0x001fc20000010000 */
[----:B------:R-:W-:Y:S01]  /*b080*/  FFMA.FTZ R74, R75, UR8, -R111 ;  /* 0x000000084b4a7c23 */ /* 0x000fe2000801086f */
[----:B------:R-:W-:-:S01]  /*b090*/  FADD.FTZ R118, R28, R71 ;  /* 0x000000471c767221 */ /* 0x000fc20000010000 */
[----:B------:R-:W-:-:S03]  /*b0a0*/  FFMA.FTZ R71, R78, UR8, -R111 ;  /* 0x000000084e477c23 */ /* 0x000fc6000801086f */
[----:B------:R-:W-:Y:S01]  /*b0b0*/  FADD.FTZ R75, R29, R118 ;  /* 0x000000761d4b7221 */ /* 0x000fe20000010000 */
[----:B------:R-:W0:Y:S01]  /*b0c0*/  MUFU.EX2 R27, R27 ;  /* 0x0000001b001b7308 */ /* 0x000e220000000800 */
[----:B-1----:R-:W-:-:S02]  /*b0d0*/  FADD.FTZ R5, R23, R112 ;  /* 0x0000007017057221 */ /* 0x002fc40000010000 */
[----:B------:R-:W-:-:S04]  /*b0e0*/  FADD.FTZ R78, R32, R75 ;  /* 0x0000004b204e7221 */ /* 0x000fc80000010000 */
[----:B------:R-:W-:Y:S01]  /*b0f0*/  FADD.FTZ R75, R33, R78 ;  /* 0x0000004e214b7221 */ /* 0x000fe20000010000 */
[----:B------:R-:W1:Y:S01]  /*b100*/  MUFU.EX2 R30, R30 ;  /* 0x0000001e001e7308 */ /* 0x000e620000000800 */
[----:B--2---:R-:W-:-:S01]  /*b110*/  FADD.FTZ R112, R26, R5 ;  /* 0x000000051a707221 */ /* 0x004fc20000010000 */
[----:B------:R-:W-:-:S06]  /*b120*/  FFMA.FTZ R78, R79, UR8, -R111 ;  /* 0x000000084f4e7c23 */ /* 0x000fcc000801086f */
[----:B------:R-:W2:Y:S01]  /*b130*/  MUFU.EX2 R31, R31 ;  /* 0x0000001f001f7308 */ /* 0x000ea20000000800 */
[----:B0-----:R-:W-:-:S07]  /*b140*/  FADD.FTZ R5, R27, R112 ;  /* 0x000000701b057221 */ /* 0x001fce0000010000 */
[----:B------:R-:W0:Y:S01]  /*b150*/  MUFU.EX2 R34, R34 ;  /* 0x0000002200227308 */ /* 0x000e220000000800 */
[----:B-1----:R-:W-:-:S07]  /*b160*/  FADD.FTZ R112, R30, R5 ;  /* 0x000000051e707221 */ /* 0x002fce0000010000 */
[----:B------:R-:W1:Y:S01]  /*b170*/  MUFU.EX2 R35, R35 ;  /* 0x0000002300237308 */ /* 0x000e620000000800 */
[----:B--2---:R-:W-:-:S01]  /*b180*/  FADD.FTZ R5, R31, R112 ;  /* 0x000000701f057221 */ /* 0x004fc20000010000 */
[----:B------:R-:W-:Y:S01]  /*b190*/  FADD.FTZ R112, R38, R75 ;  /* 0x0000004b26707221 */ /* 0x000fe20000010000 */
[----:B------:R-:W-:-:S03]  /*b1a0*/  FFMA.FTZ R75, R82, UR8, -R111 ;  /* 0x00000008524b7c23 */ /* 0x000fc6000801086f */
[----:B------:R-:W-:Y:S02]  /*b1b0*/  FADD.FTZ R79, R39, R112 ;  /* 0x00000070274f7221 */ /* 0x000fe40000010000 */
[----:B------:R-:W2:Y:S02]  /*b1c0*/  MUFU.EX2 R36, R36 ;  /* 0x0000002400247308 */ /* 0x000ea40000000800 */
[----:B------:R-:W-:-:S04]  /*b1d0*/  FADD.FTZ R82, R40, R79 ;  /* 0x0000004f28527221 */ /* 0x000fc80000010000 */
[----:B------:R-:W-:Y:S01]  /*b1e0*/  FADD.FTZ R79, R41, R82 ;  /* 0x00000052294f7221 */ /* 0x000fe20000010000 */
[----:B------:R-:W-:-:S01]  /*b1f0*/  FFMA.FTZ R82, R83, UR8, -R111 ;  /* 0x0000000853527c23 */ /* 0x000fc2000801086f */
[----:B------:R-:W3:Y:S02]  /*b200*/  MUFU.EX2 R37, R37 ;  /* 0x0000002500257308 */ /* 0x000ee40000000800 */
[----:B------:R-:W-:-:S01]  /*b210*/  FADD.FTZ R112, R44, R79 ;  /* 0x0000004f2c707221 */ /* 0x000fc20000010000 */
[----:B------:R-:W-:-:S03]  /*b220*/  FFMA.FTZ R79, R84, UR8, -R111 ;  /* 0x00000008544f7c23 */ /* 0x000fc6000801086f */
[----:B------:R-:W-:Y:S02]  /*b230*/  FADD.FTZ R83, R49, R112 ;  /* 0x0000007031537221 */ /* 0x000fe40000010000 */
[----:B------:R-:W-:Y:S02]  /*b240*/  MUFU.EX2 R11, R63 ;  /* 0x0000003f000b7308 */ /* 0x000fe40000000800 */
[----:B------:R-:W-:-:S04]  /*b250*/  FADD.FTZ R84, R48, R83 ;  /* 0x0000005330547221 */ /* 0x000fc80000010000 */
[----:B------:R-:W-:Y:S01]  /*b260*/  FADD.FTZ R83, R53, R84 ;  /* 0x0000005435537221 */ /* 0x000fe20000010000 */
[----:B------:R-:W-:-:S01]  /*b270*/  FFMA.FTZ R84, R85, UR8, -R111 ;  /* 0x0000000855547c23 */ /* 0x000fc2000801086f */
[----:B------:R-:W-:Y:S02]  /*b280*/  MUFU.EX2 R63, R67 ;  /* 0x00000043003f7308 */ /* 0x000fe40000000800 */
[----:B------:R-:W-:-:S01]  /*b290*/  FADD.FTZ R112, R52, R83 ;  /* 0x0000005334707221 */ /* 0x000fc20000010000 */
[----:B------:R-:W-:-:S03]  /*b2a0*/  FFMA.FTZ R83, R86, UR8, -R111 ;  /* 0x0000000856537c23 */ /* 0x000fc6000801086f */
[----:B------:R-:W-:Y:S02]  /*b2b0*/  FADD.FTZ R85, R57, R112 ;  /* 0x0000007039557221 */ /* 0x000fe40000010000 */
[----:B------:R-:W4:Y:S02]  /*b2c0*/  MUFU.EX2 R42, R42 ;  /* 0x0000002a002a7308 */ /* 0x000f240000000800 */
[----:B------:R-:W-:-:S04]  /*b2d0*/  FADD.FTZ R86, R56, R85 ;  /* 0x0000005538567221 */ /* 0x000fc80000010000 */
[----:B------:R-:W-:Y:S01]  /*b2e0*/  FADD.FTZ R85, R61, R86 ;  /* 0x000000563d557221 */ /* 0x000fe20000010000 */
[----:B------:R-:W-:-:S01]  /*b2f0*/  FFMA.FTZ R86, R87, UR8, -R111 ;  /* 0x0000000857567c23 */ /* 0x000fc2000801086f */
[----:B------:R0:W-:Y:S02]  /*b300*/  MUFU.EX2 R67, R4 ;  /* 0x0000000400437308 */ /* 0x0001e40000000800 */
[----:B------:R-:W-:-:S01]  /*b310*/  FADD.FTZ R112, R60, R85 ;  /* 0x000000553c707221 */ /* 0x000fc20000010000 */
[----:B------:R-:W-:-:S03]  /*b320*/  FFMA.FTZ R85, R88, UR8, -R111 ;  /* 0x0000000858557c23 */ /* 0x000fc6000801086f */
[----:B------:R-:W-:Y:S02]  /*b330*/  FADD.FTZ R87, R65, R112 ;  /* 0x0000007041577221 */ /* 0x000fe40000010000 */
[----:B------:R-:W5:Y:S01]  /*b340*/  MUFU.EX2 R43, R43 ;  /* 0x0000002b002b7308 */ /* 0x000f620000000800 */
[----:B0-----:R-:W-:-:S04]  /*b350*/  FADD.FTZ R4, R34, R5 ;  /* 0x0000000522047221 */ /* 0x001fc80000010000 */
[----:B-1----:R-:W-:-:S03]  /*b360*/  FADD.FTZ R5, R35, R4 ;  /* 0x0000000423057221 */ /* 0x002fc60000010000 */
[----:B------:R-:W0:Y:S01]  /*b370*/  MUFU.EX2 R46, R46 ;  /* 0x0000002e002e7308 */ /* 0x000e220000000800 */
[----:B--2---:R-:W-:-:S04]  /*b380*/  FADD.FTZ R4, R36, R5 ;  /* 0x0000000524047221 */ /* 0x004fc80000010000 */
[----:B---3--:R-:W-:-:S03]  /*b390*/  FADD.FTZ R5, R37, R4 ;  /* 0x0000000425057221 */ /* 0x008fc60000010000 */
[----:B------:R-:W1:Y:S01]  /*b3a0*/  MUFU.EX2 R47, R47 ;  /* 0x0000002f002f7308 */ /* 0x000e620000000800 */
[----:B----4-:R-:W-:-:S04]  /*b3b0*/  FADD.FTZ R4, R42, R5 ;  /* 0x000000052a047221 */ /* 0x010fc80000010000 */
[----:B-----5:R-:W-:-:S03]  /*b3c0*/  FADD.FTZ R5, R43, R4 ;  /* 0x000000042b057221 */ /* 0x020fc60000010000 */
        /* <DEDUP_REMOVED lines=13> */
[----:B0-----:R-:W-:-:S04]  /*b4a0*/  FADD.FTZ R4, R58, R5 ;  /* 0x000000053a047221 */ /* 0x001fc80000010000 */
[----:B------:R-:W-:-:S03]  /*b4b0*/  FADD.FTZ R5, R11, R4 ;  /* 0x000000040b057221 */ /* 0x000fc60000010000 */
        /* <DEDUP_REMOVED lines=8> */
[----:B------:R-:W-:-:S03]  /*b540*/  FFMA.FTZ R88, R89, UR8, -R111 ;  /* 0x0000000859587c23 */ /* 0x000fc6000801086f */
[----:B------:R-:W-:Y:S01]  /*b550*/  FADD.FTZ R112, R68, R87 ;  /* 0x0000005744707221 */ /* 0x000fe20000010000 */
[----:B------:R-:W-:-:S02]  /*b560*/  FFMA.FTZ R87, R90, UR8, -R111 ;  /* 0x000000085a577c23 */ /* 0x000fc4000801086f */
[----:B------:R-:W1:Y:S01]  /*b570*/  MUFU.EX2 R70, R70 ;  /* 0x0000004600467308 */ /* 0x000e620000000800 */
[----:B--2---:R-:W-:-:S04]  /*b580*/  FADD.FTZ R4, R66, R5 ;  /* 0x0000000542047221 */ /* 0x004fc80000010000 */
[----:B------:R-:W-:-:S03]  /*b590*/  FADD.FTZ R5, R63, R4 ;  /* 0x000000043f057221 */ /* 0x000fc60000010000 */
[----:B------:R-:W2:Y:S01]  /*b5a0*/  MUFU.EX2 R77, R77 ;  /* 0x0000004d004d7308 */ /* 0x000ea20000000800 */
[----:B0-----:R-:W-:-:S04]  /*b5b0*/  FADD.FTZ R89, R73, R112 ;  /* 0x0000007049597221 */ /* 0x001fc80000010000 */
[----:B------:R-:W-:-:S03]  /*b5c0*/  FADD.FTZ R90, R72, R89 ;  /* 0x00000059485a7221 */ /* 0x000fc60000010000 */
[----:B------:R-:W0:Y:S01]  /*b5d0*/  MUFU.EX2 R74, R74 ;  /* 0x0000004a004a7308 */ /* 0x000e220000000800 */
[----:B-1----:R-:W-:-:S04]  /*b5e0*/  FADD.FTZ R4, R70, R5 ;  /* 0x0000000546047221 */ /* 0x002fc80000010000 */
[----:B------:R-:W-:-:S03]  /*b5f0*/  FADD.FTZ R5, R67, R4 ;  /* 0x0000000443057221 */ /* 0x000fc60000010000 */
[----:B------:R-:W1:Y:S01]  /*b600*/  MUFU.EX2 R71, R71 ;  /* 0x0000004700477308 */ /* 0x000e620000000800 */
[----:B--2---:R-:W-:-:S01]  /*b610*/  FADD.FTZ R89, R77, R90 ;  /* 0x0000005a4d597221 */ /* 0x004fc20000010000 */
[--C-:B------:R-:W-:Y:S01]  /*b620*/  FFMA.FTZ R90, R91, UR8, -R111.reuse ;  /* 0x000000085b5a7c23 */ /* 0x100fe2000801086f */
[----:B------:R-:W-:-:S02]  /*b630*/  FFMA.FTZ R91, R92, UR8, -R111 ;  /* 0x000000085c5b7c23 */ /* 0x000fc4000801086f */
[----:B------:R-:W-:-:S03]  /*b640*/  FADD.FTZ R112, R76, R89 ;  /* 0x000000594c707221 */ /* 0x000fc60000010000 */
        /* <DEDUP_REMOVED lines=23> */
[----:B--2---:R-:W-:-:S01]  /*b7c0*/  FADD.FTZ R92, R84, R89 ;  /* 0x00000059545c7221 */ /* 0x004fc20000010000 */
[----:B------:R-:W-:-:S06]  /*b7d0*/  FFMA.FTZ R89, R94, UR8, -R111 ;  /* 0x000000085e597c23 */ /* 0x000fcc000801086f */
[----:B------:R-:W2:Y:S01]  /*b7e0*/  MUFU.EX2 R114, R114 ;  /* 0x0000007200727308 */ /* 0x000ea20000000800 */
[----:B0-----:R-:W-:-:S07]  /*b7f0*/  FADD.FTZ R5, R107, R4 ;  /* 0x000000046b057221 */ /* 0x001fce0000010000 */
[----:B------:R-:W0:Y:S01]  /*b800*/  MUFU.EX2 R86, R86 ;  /* 0x0000005600567308 */ /* 0x000e220000000800 */
[----:B-1----:R-:W-:-:S01]  /*b810*/  FADD.FTZ R119, R83, R92 ;  /* 0x0000005c53777221 */ /* 0x002fc20000010000 */
[----:B------:R-:W-:-:S06]  /*b820*/  FFMA.FTZ R92, R106, UR8, -R111 ;  /* 0x000000086a5c7c23 */ /* 0x000fcc000801086f */
[----:B------:R-:W1:Y:S01]  /*b830*/  MUFU.EX2 R113, R113 ;  /* 0x0000007100717308 */ /* 0x000e620000000800 */
[----:B--2---:R-:W-:-:S07]  /*b840*/  FADD.FTZ R4, R114, R5 ;  /* 0x0000000572047221 */ /* 0x004fce0000010000 */
[----:B------:R-:W-:Y:S01]  /*b850*/  MUFU.EX2 R85, R85 ;  /* 0x0000005500557308 */ /* 0x000fe20000000800 */
[----:B0-----:R-:W-:-:S07]  /*b860*/  FADD.FTZ R94, R86, R119 ;  /* 0x00000077565e7221 */ /* 0x001fce0000010000 */
[----:B------:R-:W0:Y:S01]  /*b870*/  MUFU.EX2 R98, R98 ;  /* 0x0000006200627308 */ /* 0x000e220000000800 */
[----:B-1----:R-:W-:-:S07]  /*b880*/  FADD.FTZ R5, R113, R4 ;  /* 0x0000000471057221 */ /* 0x002fce0000010000 */
[----:B------:R-:W-:Y:S08]  /*b890*/  MUFU.EX2 R88, R88 ;  /* 0x0000005800587308 */ /* 0x000ff00000000800 */
[----:B------:R-:W1:Y:S01]  /*b8a0*/  MUFU.EX2 R99, R99 ;  /* 0x0000006300637308 */ /* 0x000e620000000800 */
[----:B0-----:R-:W-:-:S07]  /*b8b0*/  FADD.FTZ R4, R98, R5 ;  /* 0x0000000562047221 */ /* 0x001fce0000010000 */
[----:B------:R-:W-:Y:S08]  /*b8c0*/  MUFU.EX2 R87, R87 ;  /* 0x0000005700577308 */ /* 0x000ff00000000800 */
[----:B------:R-:W0:Y:S01]  /*b8d0*/  MUFU.EX2 R100, R100 ;  /* 0x0000006400647308 */ /* 0x000e220000000800 */
[----:B-1----:R-:W-:-:S07]  /*b8e0*/  FADD.FTZ R5, R99, R4 ;  /* 0x0000000463057221 */ /* 0x002fce0000010000 */
[----:B------:R-:W-:Y:S08]  /*b8f0*/  MUFU.EX2 R90, R90 ;  /* 0x0000005a005a7308 */ /* 0x000ff00000000800 */
[----:B------:R-:W1:Y:S01]  /*b900*/  MUFU.EX2 R101, R101 ;  /* 0x0000006500657308 */ /* 0x000e620000000800 */
[----:B0-----:R-:W-:-:S07]  /*b910*/  FADD.FTZ R4, R100, R5 ;  /* 0x0000000564047221 */ /* 0x001fce0000010000 */
[----:B------:R-:W0:Y:S08]  /*b920*/  MUFU.EX2 R91, R91 ;  /* 0x0000005b005b7308 */ /* 0x000e300000000800 */
[----:B------:R2:W-:Y:S01]  /*b930*/  MUFU.EX2 R112, R93 ;  /* 0x0000005d00707308 */ /* 0x0005e20000000800 */
[----:B-1----:R-:W-:-:S07]  /*b940*/  FADD.FTZ R5, R101, R4 ;  /* 0x0000000465057221 */ /* 0x002fce0000010000 */
[----:B------:R-:W1:Y:S01]  /*b950*/  MUFU.EX2 R116, R116 ;  /* 0x0000007400747308 */ /* 0x000e620000000800 */
[----:B--2---:R-:W-:-:S04]  /*b960*/  FADD.FTZ R93, R85, R94 ;  /* 0x0000005e555d7221 */ /* 0x004fc80000010000 */
[----:B------:R-:W-:-:S03]  /*b970*/  FADD.FTZ R94, R88, R93 ;  /* 0x0000005d585e7221 */ /* 0x000fc60000010000 */
[----:B------:R-:W2:Y:S01]  /*b980*/  MUFU.EX2 R104, R104 ;  /* 0x0000006800687308 */ /* 0x000ea20000000800 */
[----:B------:R-:W-:-:S04]  /*b990*/  FADD.FTZ R93, R87, R94 ;  /* 0x0000005e575d7221 */ /* 0x000fc80000010000 */
[----:B------:R-:W-:-:S03]  /*b9a0*/  FADD.FTZ R94, R90, R93 ;  /* 0x0000005d5a5e7221 */ /* 0x000fc60000010000 */
[----:B------:R-:W3:Y:S01]  /*b9b0*/  MUFU.EX2 R89, R89 ;  /* 0x0000005900597308 */ /* 0x000ee20000000800 */
[----:B0-----:R-:W-:-:S01]  /*b9c0*/  FADD.FTZ R94, R91, R94 ;  /* 0x0000005e5b5e7221 */ /* 0x001fc20000010000 */
[----:B-1----:R-:W-:-:S03]  /*b9d0*/  FADD.FTZ R5, R116, R5 ;  /* 0x0000000574057221 */ /* 0x002fc60000010000 */
[----:B------:R-:W-:-:S03]  /*b9e0*/  FADD.FTZ R94, R112, R94 ;  /* 0x0000005e705e7221 */ /* 0x000fc60000010000 */
[----:B------:R-:W0:Y:S01]  /*b9f0*/  MUFU.EX2 R103, R103 ;  /* 0x0000006700677308 */ /* 0x000e220000000800 */
[----:B--2---:R-:W-:-:S07]  /*ba00*/  FADD.FTZ R4, R104, R5 ;  /* 0x0000000568047221 */ /* 0x004fce0000010000 */
[----:B------:R-:W1:Y:S01]  /*ba10*/  MUFU.EX2 R92, R92 ;  /* 0x0000005c005c7308 */ /* 0x000e620000000800 */
[----:B---3--:R-:W-:-:S07]  /*ba20*/  FADD.FTZ R5, R89, R94 ;  /* 0x0000005e59057221 */ /* 0x008fce0000010000 */
[----:B------:R-:W2:Y:S01]  /*ba30*/  MUFU.EX2 R102, R102 ;  /* 0x0000006600667308 */ /* 0x000ea20000000800 */
[----:B0-----:R-:W-:-:S07]  /*ba40*/  FADD.FTZ R93, R103, R4 ;  /* 0x00000004675d7221 */ /* 0x001fce0000010000 */
[----:B------:R-:W0:Y:S01]  /*ba50*/  MUFU.EX2 R96, R96 ;  /* 0x0000006000607308 */ /* 0x000e220000000800 */
[----:B-1----:R-:W-:-:S07]  /*ba60*/  FADD.FTZ R5, R92, R5 ;  /* 0x000000055c057221 */ /* 0x002fce0000010000 */
[----:B------:R-:W1:Y:S01]  /*ba70*/  MUFU.EX2 R97, R97 ;  /* 0x0000006100617308 */ /* 0x000e620000000800 */
[----:B--2---:R-:W-:-:S01]  /*ba80*/  FADD.FTZ R4, R102, R93 ;  /* 0x0000005d66047221 */ /* 0x004fc20000010000 */
[----:B0-----:R-:W-:-:S03]  /*ba90*/  FADD.FTZ R93, R96, R5 ;  /* 0x00000005605d7221 */ /* 0x001fc60000010000 */
[----:B------:R-:W-:Y:S01]  /*baa0*/  FADD.FTZ R5, R105, R4 ;  /* 0x0000000469057221 */ /* 0x000fe20000010000 */
[----:B-1----:R-:W-:-:S01]  /*bab0*/  FADD.FTZ R4, R97, R93 ;  /* 0x0000005d61047221 */ /* 0x002fc20000010000 */
[----:B------:R-:W-:Y:S06]  /*bac0*/  @!P0 BRA `(.L_x_899) ;  /* 0x0000000000048947 */ /* 0x000fec0003800000 */
[----:B------:R-:W-:Y:S01]  /*bad0*/  BPT.TRAP 0x1 ;  /* 0x000000040000795c */ /* 0x000fe20000300000 */
.L_x_899:
[----:B------:R-:W-:Y:S01]  /*bae0*/  ULEA UR9, UR25, UR44, 0x3 ;  /* 0x0000002c19097291 */ /* 0x000fe2000f8e183f */
[----:B------:R-:W-:Y:S01]  /*baf0*/  ISETP.GT.AND P2, PT, R3, UR27, PT ;  /* 0x0000001b03007c0c */ /* 0x000fe2000bf44270 */
[----:B------:R-:W-:Y:S01]  /*bb00*/  UMOV UR26, UR4 ;  /* 0x00000004001a7c82 */ /* 0x000fe20008000000 */
[----:B------:R-:W-:Y:S01]  /*bb10*/  F2FP.SATFINITE.E4M3.F32.PACK_AB_MERGE_C R20, R21, R20, RZ ;  /* 0x000000141514723e */ /* 0x000fe200048070ff */
[----:B------:R-:W-:Y:S01]  /*bb20*/  UIADD3 UR9, UR9, 0x28860, URZ ;  /* 0x0002886009097890 */ /* 0x000fe2000fffe03f */
[----:B------:R-:W-:Y:S01]  /*bb30*/  F2FP.SATFINITE.E4M3.F32.PACK_AB_MERGE_C R15, R22, R15, RZ ;  /* 0x0000000f160f723e */ /* 0x000fe200048070ff */
[----:B------:R-:W-:Y:S01]  /*bb40*/  UMOV UR25, UR24 ;  /* 0x0000001800197c82 */ /* 0x000fe20008000000 */
[----:B------:R-:W-:Y:S01]  /*bb50*/  F2FP.SATFINITE.E4M3.F32.PACK_AB_MERGE_C R11, R64, R11, RZ ;  /* 0x0000000b400b723e */ /* 0x000fe200048070ff */
[----:B------:R-:W-:Y:S01]  /*bb60*/  UPRMT UR9, UR5, 0x654, UR9 ;  /* 0x0000065405097896 */ /* 0x000fe20008000009 */
[----:B------:R-:W-:Y:S01]  /*bb70*/  F2FP.SATFINITE.E4M3.F32.PACK_AB_MERGE_C R28, R29, R28, RZ ;  /* 0x0000001c1d1c723e */ /* 0x000fe200048070ff */
[----:B------:R-:W-:Y:S01]  /*bb80*/  FMUL.FTZ R120, R120, R115 ;  /* 0x0000007378787220 */ /* 0x000fe20000410000 */
[----:B------:R-:W-:Y:S01]  /*bb90*/  F2FP.SATFINITE.E4M3.F32.PACK_AB_MERGE_C R27, R30, R27, RZ ;  /* 0x0000001b1e1b723e */ /* 0x000fe200048070ff */
[-C--:B------:R-:W-:Y:S01]  /*bba0*/  FMUL.FTZ R121, R121, R115.reuse ;  /* 0x0000007379797220 */ /* 0x080fe20000410000 */
[----:B------:R-:W-:Y:S01]  /*bbb0*/  F2FP.SATFINITE.E4M3.F32.PACK_AB_MERGE_C R38, R39, R38, RZ ;  /* 0x000000262726723e */ /* 0x000fe200048070ff */
[----:B------:R-:W-:Y:S01]  /*bbc0*/  FMUL.FTZ R124, R124, R115 ;  /* 0x000000737c7c7220 */ /* 0x000fe20000410000 */
[----:B------:R-:W-:Y:S01]  /*bbd0*/  F2FP.SATFINITE.E4M3.F32.PACK_AB_MERGE_C R35, R36, R35, RZ ;  /* 0x000000232423723e */ /* 0x000fe200048070ff */
[----:B------:R-:W-:Y:S01]  /*bbe0*/  FMUL.FTZ R125, R125, R115 ;  /* 0x000000737d7d7220 */ /* 0x000fe20000410000 */
[----:B------:R-:W-:Y:S01]  /*bbf0*/  F2FP.SATFINITE.E4M3.F32.PACK_AB_MERGE_C R44, R49, R44, RZ ;  /* 0x0000002c312c723e */ /* 0x000fe200048070ff */
[----:B------:R-:W-:Y:S01]  /*bc00*/  SYNCS.ARRIVE.TRANS64.RED.A1T0 RZ, [UR9], RZ ;  /* 0x000000ffffff79a7 */ /* 0x000fe20008100409 */
[----:B------:R-:W-:Y:S01]  /*bc10*/  F2FP.SATFINITE.E4M3.F32.PACK_AB_MERGE_C R43, R46, R43, RZ ;  /* 0x0000002b2e2b723e */ /* 0x000fe200048070ff */
[-C--:B------:R-:W-:Y:S01]  /*bc20*/  FMUL.FTZ R128, R128, R115.reuse ;  /* 0x0000007380807220 */ /* 0x080fe20000410000 */
[----:B------:R-:W-:Y:S01]  /*bc30*/  F2FP.SATFINITE.E4M3.F32.PACK_AB_MERGE_C R52, R57, R52, RZ ;  /* 0x000000343934723e */ /* 0x000fe200048070ff */
[----:B------:R-:W-:Y:S01]  /*bc40*/  FMUL.FTZ R129, R129, R115 ;  /* 0x0000007381817220 */ /* 0x000fe20000410000 */
[----:B------:R-:W-:Y:S01]  /*bc50*/  F2FP.SATFINITE.E4M3.F32.PACK_AB_MERGE_C R51, R54, R51, RZ ;  /* 0x000000333633723e */ /* 0x000fe200048070ff */
[-C--:B------:R-:W-:Y:S01]  /*bc60*/  FMUL.FTZ R132, R132, R115.reuse ;  /* 0x0000007384847220 */ /* 0x080fe20000410000 */
[----:B------:R-:W-:Y:S01]  /*bc70*/  F2FP.SATFINITE.E4M3.F32.PACK_AB_MERGE_C R60, R65, R60, RZ ;  /* 0x0000003c413c723e */ /* 0x000fe200048070ff */
[-C--:B------:R-:W-:Y:S01]  /*bc80*/  FMUL.FTZ R133, R133, R115.reuse ;  /* 0x0000007385857220 */ /* 0x080fe20000410000 */
        /* <DEDUP_REMOVED lines=24> */
[----:B------:R-:W-:Y:S01]  /*be10*/  F2FP.SATFINITE.E4M3.F32.PACK_AB_MERGE_C R205, R10, R117, R15 ;  /* 0x000000750acd723e */ /* 0x000fe2000480700f */
[----:B------:R-:W-:Y:S01]  /*be20*/  FMUL.FTZ R160, R160, R115 ;  /* 0x00000073a0a07220 */ /* 0x000fe20000410000 */
[----:B------:R-:W-:Y:S01]  /*be30*/  F2FP.SATFINITE.E4M3.F32.PACK_AB_MERGE_C R199, R58, R55, R11 ;  /* 0x000000373ac7723e */ /* 0x000fe2000480700b */
[-C--:B------:R-:W-:Y:S01]  /*be40*/  FMUL.FTZ R161, R161, R115.reuse ;  /* 0x00000073a1a17220 */ /* 0x080fe20000410000 */
[----:B------:R-:W-:Y:S01]  /*be50*/  F2FP.SATFINITE.E4M3.F32.PACK_AB_MERGE_C R204, R13, R14, R20 ;  /* 0x0000000e0dcc723e */ /* 0x000fe20004807014 */
[-C--:B------:R-:W-:Y:S01]  /*be60*/  FMUL.FTZ R164, R164, R115.reuse ;  /* 0x00000073a4a47220 */ /* 0x080fe20000410000 */
[----:B------:R-:W-:Y:S01]  /*be70*/  F2FP.SATFINITE.E4M3.F32.PACK_AB_MERGE_C R206, R25, R24, R28 ;  /* 0x0000001819ce723e */ /* 0x000fe2000480701c */
[----:B------:R-:W-:Y:S01]  /*be80*/  FMUL.FTZ R165, R165, R115 ;  /* 0x00000073a5a57220 */ /* 0x000fe20000410000 */
        /* <DEDUP_REMOVED lines=60> */
[----:B------:R-:W-:-:S02]  /*c250*/  VIADD R3, R3, 0xffffffff ;  /* 0xffffffff03037836 */ /* 0x000fc40000000000 */
[----:B------:R-:W-:Y:S02]  /*c260*/  IMAD.MOV.U32 R11, RZ, RZ, R45 ;  /* 0x000000ffff0b7224 */ /* 0x000fe400078e002d */
[----:B------:R-:W-:Y:S01]  /*c270*/  IMAD.MOV.U32 R10, RZ, RZ, R12 ;  /* 0x000000ffff0a7224 */ /* 0x000fe200078e000c */
[----:B------:R-:W-:Y:S06]  /*c280*/  @P2 BRA `(.L_x_900) ;  /* 0xffffffa800c42947 */ /* 0x000fec000383ffff */
[----:B------:R-:W-:Y:S02]  /*c290*/  IMAD.MOV.U32 R11, RZ, RZ, R45 ;  /* 0x000000ffff0b7224 */ /* 0x000fe400078e002d */
[----:B------:R-:W-:-:S07]  /*c2a0*/  IMAD.MOV.U32 R10, RZ, RZ, R12 ;  /* 0x000000ffff0a7224 */ /* 0x000fce00078e000c */
.L_x_882:
[----:B------:R-:W0:Y:S01]  /*c2b0*/  LDC R12, c[0x0][0x2f0] ;  /* 0x0000bc00ff0c7b82 */ /* 0x000e220000000800 */
[----:B------:R-:W-:Y:S01]  /*c2c0*/  UIADD3 UR28, -UR28, 0x1, URZ ;  /* 0x000000011c1c7890 */ /* 0x000fe2000fffe13f */
[----:B------:R-:W-:Y:S01]  /*c2d0*/  ULDC UR10, c[0x0][0x448] ;  /* 0x00011200000a7ab9 */ /* 0x000fe20000000800 */
[----:B------:R-:W-:Y:S01]  /*c2e0*/  ULDC UR15, c[0x0][0x9e4] ;  /* 0x00027900000f7ab9 */ /* 0x000fe20000000800 */
[----:B------:R-:W-:Y:S02]  /*c2f0*/  UISETP.NE.AND UP0, UPT, UR10, 0x1, UPT ;  /* 0x000000010a00788c */ /* 0x000fe4000bf05270 */
[----:B------:R-:W-:Y:S02]  /*c300*/  UISETP.GE.AND UP1, UPT, UR15, 0x1, UPT ;  /* 0x000000010f00788c */ /* 0x000fe4000bf26270 */
[----:B------:R-:W1:Y:S04]  /*c310*/  S2UR UR9, SR_CTAID.X ;  /* 0x00000000000979c3 */ /* 0x000e680000002500 */
[----:B------:R-:W-:-:S03]  /*c320*/  PLOP3.LUT P2, PT, PT, PT, UP1, 0x40, 0x0 ;  /* 0x000000000000781c */ /* 0x000fc60003f4e818 */
[----:B------:R-:W-:Y:S01]  /*c330*/  @UP0 ULDC UR10, c[0x0][0x44c] ;  /* 0x00011300000a0ab9 */ /* 0x000fe20000000800 */
[----:B------:R-:W-:Y:S01]  /*c340*/  @UP0 ULDC UR18, c[0x0][0x450] ;  /* 0x0001140000120ab9 */ /* 0x000fe20000000800 */
[----:B0-----:R-:W-:-:S05]  /*c350*/  IMAD R12, R17, R12, UR28 ;  /* 0x0000001c110c7e24 */ /* 0x001fca000f8e020c */
[----:B------:R-:W-:Y:S01]  /*c360*/  R2UR UR14, R12 ;  /* 0x000000000c0e72ca */ /* 0x000fe200000e0000 */
[----:B-1----:R-:W-:-:S04]  /*c370*/  ULEA UR9, UR9, 0x7f, 0x7 ;  /* 0x0000007f09097891 */ /* 0x002fc8000f8e383f */
[----:B------:R-:W-:-:S04]  /*c380*/  UIMAD.WIDE.U32 UR10, UR9, UR10, URZ ;  /* 0x0000000a090a72a5 */ /* 0x000fc8000f8e003f */
[----:B------:R-:W-:-:S04]  /*c390*/  @UP0 USHF.R.U32.HI UR9, URZ, UR18, UR11 ;  /* 0x000000123f090299 */ /* 0x000fc8000801160b */
[----:B------:R-:W-:-:S03]  /*c3a0*/  UIADD3 UR9, UR14, UR9, URZ ;  /* 0x000000090e097290 */ /* 0x000fc6000fffe03f */
[----:B------:R-:W-:Y:S02]  /*c3b0*/  ULDC UR14, c[0x0][0x9dc] ;  /* 0x00027700000e7ab9 */ /* 0x000fe40000000800 */
[----:B------:R-:W-:Y:S01]  /*c3c0*/  UIADD3 UR14, UR9, -UR14, URZ ;  /* 0x8000000e090e7290 */ /* 0x000fe2000fffe03f */
[----:B------:R-:W-:Y:S11]  /*c3d0*/  @P2 BRA `(.L_x_901) ;  /* 0x0000000000442947 */ /* 0x000ff60003800000 */
        /* <DEDUP_REMOVED lines=10> */
.L_x_902:
[----:B------:R-:W-:-:S11]  /*c480*/  UISETP.NE.AND UP2, UPT, UR15, 0x1, UPT ;  /* 0x000000010f00788c */ /* 0x000fd6000bf45270 */
[----:B------:R-:W-:Y:S02]  /*c490*/  @UP2 ULDC.64 UR18, c[0x0][0x9e8] ;  /* 0x00027a0000122ab9 */ /* 0x000fe40000000a00 */
[----:B------:R-:W-:-:S04]  /*c4a0*/  UIMAD.WIDE.U32 UR10, UR9, UR18, URZ ;  /* 0x00000012090a72a5 */ /* 0x000fc8000f8e003f */
[----:B------:R-:W-:-:S12]  /*c4b0*/  @UP2 USHF.R.U32.HI UR9, URZ, UR19, UR11 ;  /* 0x000000133f092299 */ /* 0x000fd8000801160b */
.L_x_903:
[----:B------:R-:W-:-:S04]  /*c4c0*/  UIMAD UR9, UR9, UR15, URZ ;  /* 0x0000000f090972a4 */ /* 0x000fc8000f8e023f */
[----:B------:R-:W-:-:S04]  /*c4d0*/  UISETP.LT.AND UP2, UPT, UR14, UR9, UPT ;  /* 0x000000090e00728c */ /* 0x000fc8000bf41270 */
[----:B------:R-:W-:-:S12]  /*c4e0*/  USEL UR14, UR14, UR9, !UP2 ;  /* 0x000000090e0e7287 */ /* 0x000fd8000d000000 */
.L_x_901:
[----:B------:R-:W-:-:S04]  /*c4f0*/  UIADD3 UR10, UR14, 0xbf, URZ ;  /* 0x000000bf0e0a7890 */ /* 0x000fc8000fffe03f */
[----:B------:R-:W-:-:S04]  /*c500*/  UIMAD.WIDE UR10, UR10, 0x2aaaaaab, URZ ;  /* 0x2aaaaaab0a0a78a5 */ /* 0x000fc8000f8e023f */
[----:B------:R-:W-:-:S04]  /*c510*/  USHF.R.U32.HI UR9, URZ, 0x1f, UR11 ;  /* 0x0000001f3f097899 */ /* 0x000fc8000801160b */
[----:B------:R-:W-:-:S04]  /*c520*/  ULEA.HI.SX32 UR9, UR11, UR9, 0x1b ;  /* 0x000000090b097291 */ /* 0x000fc8000f8fda3f */
[----:B------:R-:W-:-:S04]  /*c530*/  UISETP.LT.AND UP2, UPT, UR39, UR9, UPT ;  /* 0x000000092700728c */ /* 0x000fc8000bf41270 */
[----:B------:R-:W-:-:S06]  /*c540*/  USEL UR14, UR39, UR9, !UP2 ;  /* 0x00000009270e7287 */ /* 0x000fcc000d000000 */
[----:B------:R-:W-:-:S13]  /*c550*/  ISETP.GE.AND P2, PT, R3, UR14, PT ;  /* 0x0000000e03007c0c */ /* 0x000fda000bf46270 */
[----:B------:R-:W-:Y:S05]  /*c560*/  @!P2 BRA `(.L_x_904) ;  /* 0x000000340000a947 */ /* 0x000fea0003800000 */
[----:B------:R-:W-:Y:S01]  /*c570*/  IMAD.MOV.U32 R12, RZ, RZ, R11 ;  /* 0x000000ffff0c7224 */ /* 0x000fe200078e000b */
[----:B------:R-:W-:Y:S01]  /*c580*/  UMOV UR19, UR4 ;  /* 0x0000000400137c82 */ /* 0x000fe20008000000 */
[----:B------:R-:W-:Y:S01]  /*c590*/  IMAD.MOV.U32 R13, RZ, RZ, R10 ;  /* 0x000000ffff0d7224 */ /* 0x000fe200078e000a */
[----:B------:R-:W-:-:S06]  /*c5a0*/  ULDC UR15, c[0x0][0x988] ;  /* 0x00026200000f7ab9 */ /* 0x000fcc0000000800 */
.L_x_914:
[----:B------:R-:W-:Y:S01]  /*c5b0*/  ISETP.NE.AND P3, PT, RZ, UR40, PT ;  /* 0x00000028ff007c0c */ /* 0x000fe2000bf65270 */
[----:B------:R-:W-:-:S04]  /*c5c0*/  UISETP.NE.AND UP2, UPT, UR24, 0x1, UPT ;  /* 0x000000011800788c */ /* 0x000fc8000bf45270 */
[----:B------:R-:W-:-:S04]  /*c5d0*/  USEL UR4, URZ, 0x1, UP2 ;  /* 0x000000013f047887 */ /* 0x000fc80009000000 */
[----:B------:R-:W-:-:S04]  /*c5e0*/  ULOP3.LUT UR4, UR19, UR4, URZ, 0x3c, !UPT ;  /* 0x0000000413047292 */ /* 0x000fc8000f8e3c3f */
[----:B------:R-:W-:Y:S08]  /*c5f0*/  @P3 BRA `(.L_x_905) ;  /* 0x0000000000383947 */ /* 0x000ff00003800000 */
[----:B------:R-:W-:Y:S05]  /*c600*/  @!P0 BRA `(.L_x_906) ;  /* 0x0000000000048947 */ /* 0x000fea0003800000 */
[----:B------:R-:W-:Y:S01]  /*c610*/  BPT.TRAP 0x1 ;  /* 0x000000040000795c */ /* 0x000fe20000300000 */
.L_x_906:
[----:B------:R-:W-:Y:S01]  /*c620*/  UIADD3 UR8, UR24, 0x1, URZ ;  /* 0x0000000118087890 */ /* 0x000fe2000fffe03f */
[----:B------:R-:W-:-:S03]  /*c630*/  IMAD.U32 R10, RZ, RZ, UR4 ;  /* 0x00000004ff0a7e24 */ /* 0x000fc6000f8e00ff */
[----:B------:R-:W-:Y:S02]  /*c640*/  UISETP.NE.AND UP2, UPT, UR8, 0x2, UPT ;  /* 0x000000020800788c */ /* 0x000fe4000bf45270 */
[----:B------:R-:W-:Y:S02]  /*c650*/  SHF.L.U32 R10, R10, 0x1f, RZ ;  /* 0x0000001f0a0a7819 */ /* 0x000fe400000006ff */
[----:B------:R-:W-:-:S04]  /*c660*/  USEL UR8, UR8, URZ, UP2 ;  /* 0x0000003f08087287 */ /* 0x000fc80009000000 */
[----:B------:R-:W-:-:S09]  /*c670*/  ULEA UR8, UR8, UR44, 0x3 ;  /* 0x0000002c08087291 */ /* 0x000fd2000f8e183f */
[----:B------:R0:W1:Y:S01]  /*c680*/  SYNCS.PHASECHK.TRANS64.TRYWAIT P2, [UR8+0x28830], R10 ;  /* 0x0288300aff0075a7 */ /* 0x0000620008040148 */
[----:B------:R-:W-:Y:S05]  /*c690*/  @!P0 BRA `(.L_x_907) ;  /* 0x0000000000048947 */ /* 0x000fea0003800000 */
[----:B------:R-:W-:Y:S01]  /*c6a0*/  BPT.TRAP 0x1 ;  /* 0x000000040000795c */ /* 0x000fe20000300000 */
.L_x_907:
[----:B-1----:R-:W-:Y:S05]  /*c6b0*/  @P2 BRA `(.L_x_905) ;  /* 0x0000000000082947 */ /* 0x002fea0003800000 */
[----:B------:R-:W1:Y:S02]  /*c6c0*/  SYNCS.PHASECHK.TRANS64.TRYWAIT P2, [UR8+0x28830], R10 ;  /* 0x0288300aff0075a7 */ /* 0x000e640008040148 */
[----:B-1----:R-:W-:Y:S05]  /*c6d0*/  @!P2 BRA `(.L_x_908) ;  /* 0x000000f4007ca947 */ /* 0x002fea0003800000 */
.L_x_905:
[----:B01----:R-:W-:Y:S01]  /*c6e0*/  VIADD R10, R18, 0x8 ;  /* 0x00000008120a7836 */ /* 0x003fe20000000000 */
[----:B------:R-:W-:Y:S01]  /*c6f0*/  UIADD3 UR18, UR24, 0x1, URZ ;  /* 0x0000000118127890 */ /* 0x000fe2000fffe03f */
[----:B------:R-:W-:Y:S01]  /*c700*/  R2UR UR8, R6 ;  /* 0x00000000060872ca */ /* 0x000fe200000e0000 */
[----:B------:R-:W-:Y:S01]  /*c710*/  UMOV UR11, 0x40000040 ;  /* 0x40000040000b7882 */ /* 0x000fe20000000000 */
[----:B------:R-:W-:Y:S01]  /*c720*/  R2UR UR9, R7 ;  /* 0x00000000070972ca */ /* 0x000fe200000e0000 */
[----:B------:R0:W-:Y:S01]  /*c730*/  BAR.SYNC.DEFER_BLOCKING R10, 0x100 ;  /* 0x0004000a0000751d */ /* 0x0001e20000010000 */
[----:B------:R-:W-:-:S04]  /*c740*/  UISETP.NE.AND UP2, UPT, UR18, 0x2, UPT ;  /* 0x000000021200788c */ /* 0x000fc8000bf45270 */
[----:B------:R-:W-:-:S04]  /*c750*/  USEL UR18, UR18, URZ, UP2 ;  /* 0x0000003f12127287 */ /* 0x000fc80009000000 */
[----:B------:R-:W-:-:S07]  /*c760*/  UIMAD UR22, UR18, 0x600, UR6 ;  /* 0x00000600121678a4 */ /* 0x000fce000f8e0206 */
[----:B------:R-:W-:Y:S01]  /*c770*/  UMOV UR10, UR22 ;  /* 0x00000016000a7c82 */ /* 0x000fe20008000000 */
[----:B------:R-:W-:-:S06]  /*c780*/  WARPGROUP.ARRIVE ;  /* 0x00000000000079c5 */ /* 0x000fcc0000000000 */
[----:B------:R-:W-:Y:S01]  /*c790*/  QGMMA.64x192x32.F32.E4M3.E4M3 R24, gdesc[UR8], RZ, !UPT, gsb0 ;  /* 0x02e00000081879f3 */ /* 0x000fe2000c0008ff */
[----:B------:R-:W-:Y:S01]  /*c7a0*/  UIADD3 UR10, UR22, 0x2, URZ ;  /* 0x00000002160a7890 */ /* 0x000fe2000fffe03f */
[----:B------:R-:W-:Y:S01]  /*c7b0*/  UMOV UR8, UR20 ;  /* 0x0000001400087c82 */ /* 0x000fe20008000000 */
[----:B------:R-:W-:Y:S01]  /*c7c0*/  UMOV UR9, UR21 ;  /* 0x0000001500097c82 */ /* 0x000fe20008000000 */
[----:B------:R-:W-:Y:S01]  /*c7d0*/  UMOV UR11, 0x40000040 ;  /* 0x40000040000b7882 */ /* 0x000fe20000000000 */
[----:B------:R-:W-:Y:S02]  /*c7e0*/  WARPGROUP.DEPBAR.LE gsb0, 0x0 ;  /* 0x00008000000079c5 */ /* 0x000fe40000010000 */
[----:B------:R-:W-:-:S13]  /*c7f0*/  WARPGROUP.ARRIVE ;  /* 0x00000000000079c5 */ /* 0x000fda0000000000 */
[----:B------:R-:W-:Y:S01]  /*c800*/  QGMMA.64x192x32.F32.E4M3.E4M3 R24, gdesc[UR8], R24, gsb0 ;  /* 0x02e00000081879f3 */ /* 0x000fe20008000818 */
        /* <DEDUP_REMOVED lines=13> */
[----:B------:R-:W-:Y:S03]  /*c8e0*/  QGMMA.64x192x32.F32.E4M3.E4M3 R24, gdesc[UR8], R24, gsb0 ;  /* 0x02e00000081879f3 */ /* 0x000fe60008000818 */
[----:B------:R-:W-:Y:S02]  /*c8f0*/  WARPGROUP.DEPBAR.LE gsb0, 0x0 ;  /* 0x00008000000079c5 */ /* 0x000fe40000010000 */
[----:B0-----:R-:W-:Y:S05]  /*c900*/  @P3 BRA `(.L_x_909) ;  /* 0x00000000002c3947 */ /* 0x001fea0003800000 */
[----:B------:R-:W-:Y:S05]  /*c910*/  @!P0 BRA `(.L_x_910) ;  /* 0x0000000000048947 */ /* 0x000fea0003800000 */
[----:B------:R-:W-:Y:S01]  /*c920*/  BPT.TRAP 0x1 ;  /* 0x000000040000795c */ /* 0x000fe20000300000 */
.L_x_910:
[----:B------:R-:W-:Y:S01]  /*c930*/  ULEA UR8, UR24, UR44, 0x3 ;  /* 0x0000002c18087291 */ /* 0x000fe2000f8e183f */
[----:B------:R-:W-:-:S05]  /*c940*/  IMAD.U32 R10, RZ, RZ, UR19 ;  /* 0x00000013ff0a7e24 */ /* 0x000fca000f8e00ff */
[----:B------:R-:W-:-:S04]  /*c950*/  SHF.L.U32 R10, R10, 0x1f, RZ ;  /* 0x0000001f0a0a7819 */ /* 0x000fc800000006ff */
[----:B------:R0:W1:Y:S01]  /*c960*/  SYNCS.PHASECHK.TRANS64.TRYWAIT P2, [UR8+0x28850], R10 ;  /* 0x0288500aff0075a7 */ /* 0x0000620008040148 */
[----:B------:R-:W-:Y:S05]  /*c970*/  @!P0 BRA `(.L_x_911) ;  /* 0x0000000000048947 */ /* 0x000fea0003800000 */
[----:B------:R-:W-:Y:S01]  /*c980*/  BPT.TRAP 0x1 ;  /* 0x000000040000795c */ /* 0x000fe20000300000 */
.L_x_911:
[----:B-1----:R-:W-:Y:S05]  /*c990*/  @P2 BRA `(.L_x_909) ;  /* 0x0000000000082947 */ /* 0x002fea0003800000 */
[----:B------:R-:W1:Y:S02]  /*c9a0*/  SYNCS.PHASECHK.TRANS64.TRYWAIT P2, [UR8+0x28850], R10 ;  /* 0x0288500aff0075a7 */ /* 0x000e640008040148 */
[----:B-1----:R-:W-:Y:S05]  /*c9b0*/  @!P2 BRA `(.L_x_912) ;  /* 0x000000f000dca947 */ /* 0x002fea0003800000 */
.L_x_909:
[----:B------:R-:W-:Y:S01]  /*c9c0*/  UIADD3 UR8, UR44, 0x400, URZ ;  /* 0x000004002c087890 */ /* 0x000fe2000fffe03f */
[----:B------:R-:W-:Y:S01]  /*c9d0*/  WARPGROUP.ARRIVE ;  /* 0x00000000000079c5 */ /* 0x000fe20000000000 */
[----:B------:R-:W-:Y:S01]  /*c9e0*/  UMOV UR11, 0x80000020 ;  /* 0x80000020000b7882 */ /* 0x000fe20000000000 */
[C---:B------:R-:W-:Y:S01]  /*c9f0*/  FMUL.FTZ R14, R0.reuse, R24 ;  /* 0x00000018000e7220 */ /* 0x040fe20000410000 */
[----:B------:R-:W-:Y:S01]  /*ca00*/  USHF.R.U32.HI UR8, URZ, 0x4, UR8 ;  /* 0x000000043f087899 */ /* 0x000fe20008011608 */
[C---:B------:R-:W-:Y:S01]  /*ca10*/  FMUL.FTZ R15, R0.reuse, R25 ;  /* 0x00000019000f7220 */ /* 0x040fe20000410000 */
[C---:B------:R-:W-:Y:S01]  /*ca20*/  FMUL.FTZ R22, R0.reuse, R28 ;  /* 0x0000001c00167220 */ /* 0x040fe20000410000 */
[C---:B------:R-:W-:Y:S01]  /*ca30*/  FMUL.FTZ R23, R0.reuse, R29 ;  /* 0x0000001d00177220 */ /* 0x040fe20000410000 */
[----:B------:R-:W-:Y:S01]  /*ca40*/  ULOP3.LUT UR8, UR8, 0x3fff, URZ, 0xc0, !UPT ;  /* 0x00003fff08087892 */ /* 0x000fe2000f8ec03f */
[----:B------:R-:W0:Y:S01]  /*ca50*/  MUFU.TANH R14, R14 ;  /* 0x0000000e000e7308 */ /* 0x000e220000002400 */
[C---:B------:R-:W-:Y:S01]  /*ca60*/  FMUL.FTZ R21, R0.reuse, R26 ;  /* 0x0000001a00157220 */ /* 0x040fe20000410000 */
[C---:B------:R-:W-:Y:S01]  /*ca70*/  FMUL.FTZ R20, R0.reuse, R27 ;  /* 0x0000001b00147220 */ /* 0x040fe20000410000 */
[----:B------:R-:W-:Y:S01]  /*ca80*/  ULOP3.LUT UR9, UR8, 0x10000, URZ, 0xfc, !UPT ;  /* 0x0001000008097892 */ /* 0x000fe2000f8efc3f */
[C---:B------:R-:W-:Y:S01]  /*ca90*/  FMUL.FTZ R26, R0.reuse, R32 ;  /* 0x00000020001a7220 */ /* 0x040fe20000410000 */
[C---:B------:R-:W-:Y:S01]  /*caa0*/  FMUL.FTZ R27, R0.reuse, R33 ;  /* 0x00000021001b7220 */ /* 0x040fe20000410000 */
[C---:B------:R-:W-:Y:S01]  /*cab0*/  FMUL.FTZ R33, R0.reuse, R39 ;  /* 0x0000002700217220 */ /* 0x040fe20000410000 */
[----:B------:R-:W-:Y:S01]  /*cac0*/  UIMAD UR9, UR24, 0x600, UR9 ;  /* 0x00000600180978a4 */ /* 0x000fe2000f8e0209 */
[----:B------:R-:W2:Y:S01]  /*cad0*/  MUFU.TANH R15, R15 ;  /* 0x0000000f000f7308 */ /* 0x000ea20000002400 */
[C---:B------:R-:W-:Y:S01]  /*cae0*/  FMUL.FTZ R39, R0.reuse, R45 ;  /* 0x0000002d00277220 */ /* 0x040fe20000410000 */
[C---:B------:R-:W-:Y:S01]  /*caf0*/  FMUL.FTZ R45, R0.reuse, R51 ;  /* 0x00000033002d7220 */ /* 0x040fe20000410000 */
[C---:B------:R-:W-:Y:S01]  /*cb00*/  FMUL.FTZ R51, R0.reuse, R57 ;  /* 0x0000003900337220 */ /* 0x040fe20000410000 */
[C---:B------:R-:W-:Y:S01]  /*cb10*/  FMUL.FTZ R57, R0.reuse, R63 ;  /* 0x0000003f00397220 */ /* 0x040fe20000410000 */
[C---:B------:R-:W-:Y:S01]  /*cb20*/  FMUL.FTZ R63, R0.reuse, R69 ;  /* 0x00000045003f7220 */ /* 0x040fe20000410000 */
[----:B------:R-:W-:Y:S01]  /*cb30*/  UMOV UR10, UR9 ;  /* 0x00000009000a7c82 */ /* 0x000fe20008000000 */
[C---:B------:R-:W-:Y:S01]  /*cb40*/  FMUL.FTZ R24, R0.reuse, R30 ;  /* 0x0000001e00187220 */ /* 0x040fe20000410000 */
[----:B------:R-:W-:Y:S01]  /*cb50*/  QGMMA.64x128x32.F32.E4M3.E4M3 R120, R204, gdesc[UR8], R120, gsb0 ;  /* 0x01e00008cc787df3 */ /* 0x000fe20008000878 */
[----:B------:R-:W-:Y:S01]  /*cb60*/  UIADD3 UR10, UR9, 0x2, URZ ;  /* 0x00000002090a7890 */ /* 0x000fe2000fffe03f */
[----:B------:R-:W3:Y:S01]  /*cb70*/  MUFU.TANH R22, R22 ;  /* 0x0000001600167308 */ /* 0x000ee20000002400 */
[----:B------:R-:W-:Y:S01]  /*cb80*/  UMOV UR11, 0x80000020 ;  /* 0x80000020000b7882 */ /* 0x000fe20000000000 */
[----:B------:R-:W-:Y:S01]  /*cb90*/  FMUL.FTZ R69, R0, R75 ;  /* 0x0000004b00457220 */ /* 0x000fe20000410000 */
[----:B01----:R-:W-:Y:S01]  /*cba0*/  FMNMX.FTZ R10, R14, R13, !PT ;  /* 0x0000000d0e0a7209 */ /* 0x003fe20007810000 */
        /* <DEDUP_REMOVED lines=10> */
[----:B--2---:R-:W-:Y:S01]  /*cc50*/  FMNMX.FTZ R93, R15, R10, !PT ;  /* 0x0000000a0f5d7209 */ /* 0x004fe20007810000 */
[C---:B------:R-:W-:Y:S01]  /*cc60*/  FMUL.FTZ R28, R0.reuse, R34 ;  /* 0x00000022001c7220 */ /* 0x040fe20000410000 */
[----:B------:R-:W1:Y:S01]  /*cc70*/  MUFU.TANH R26, R26 ;  /* 0x0000001a001a7308 */ /* 0x000e620000002400 */
[C---:B------:R-:W-:Y:S01]  /*cc80*/  FMUL.FTZ R31, R0.reuse, R37 ;  /* 0x00000025001f7220 */ /* 0x040fe20000410000 */
[C---:B------:R-:W-:Y:S01]  /*cc90*/  FMUL.FTZ R53, R0.reuse, R59 ;  /* 0x0000003b00357220 */ /* 0x040fe20000410000 */
[C---:B------:R-:W-:Y:S01]  /*cca0*/  FMUL.FTZ R34, R0.reuse, R40 ;  /* 0x0000002800227220 */ /* 0x040fe20000410000 */
[C---:B------:R-:W-:Y:S01]  /*ccb0*/  FMUL.FTZ R59, R0.reuse, R65 ;  /* 0x00000041003b7220 */ /* 0x040fe20000410000 */
[C---:B------:R-:W-:Y:S01]  /*ccc0*/  FMUL.FTZ R40, R0.reuse, R46 ;  /* 0x0000002e00287220 */ /* 0x040fe20000410000 */
[C---:B------:R-:W-:Y:S01]  /*ccd0*/  FMUL.FTZ R65, R0.reuse, R71 ;  /* 0x0000004700417220 */ /* 0x040fe20000410000 */
[C---:B------:R-:W-:Y:S01]  /*cce0*/  FMUL.FTZ R46, R0.reuse, R52 ;  /* 0x00000034002e7220 */ /* 0x040fe20000410000 */
[----:B------:R-:W2:Y:S01]  /*ccf0*/  MUFU.TANH R27, R27 ;  /* 0x0000001b001b7308 */ /* 0x000ea20000002400 */
[----:B------:R-:W-:Y:S01]  /*cd00*/  FMUL.FTZ R71, R0, R77 ;  /* 0x0000004d00477220 */ /* 0x000fe20000410000 */
[----:B---3--:R-:W-:Y:S01]  /*cd10*/  FMNMX.FTZ R10, R22, R93, !PT ;  /* 0x0000005d160a7209 */ /* 0x008fe20007810000 */
[C---:B------:R-:W-:Y:S01]  /*cd20*/  FMUL.FTZ R52, R0.reuse, R58 ;  /* 0x0000003a00347220 */ /* 0x040fe20000410000 */
[C---:B------:R-:W-:Y:S01]  /*cd30*/  FMUL.FTZ R77, R0.reuse, R83 ;  /* 0x00000053004d7220 */ /* 0x040fe20000410000 */
[C---:B------:R-:W-:Y:S01]  /*cd40*/  FMUL.FTZ R58, R0.reuse, R64 ;  /* 0x00000040003a7220 */ /* 0x040fe20000410000 */
[C---:B------:R-:W-:Y:S01]  /*cd50*/  FMUL.FTZ R83, R0.reuse, R89 ;  /* 0x0000005900537220 */ /* 0x040fe20000410000 */
[C---:B------:R-:W-:Y:S01]  /*cd60*/  FMUL.FTZ R64, R0.reuse, R70 ;  /* 0x0000004600407220 */ /* 0x040fe20000410000 */
[----:B------:R-:W3:Y:S01]  /*cd70*/  MUFU.TANH R30, R30 ;  /* 0x0000001e001e7308 */ /* 0x000ee20000002400 */
[C---:B------:R-:W-:Y:S01]  /*cd80*/  FMUL.FTZ R89, R0.reuse, R95 ;  /* 0x0000005f00597220 */ /* 0x040fe20000410000 */
[C---:B------:R-:W-:Y:S01]  /*cd90*/  FMUL.FTZ R70, R0.reuse, R76 ;  /* 0x0000004c00467220 */ /* 0x040fe20000410000 */
[----:B0-----:R-:W-:Y:S01]  /*cda0*/  FMNMX.FTZ R95, R23, R10, !PT ;  /* 0x0000000a175f7209 */ /* 0x001fe20007810000 */
[C---:B------:R-:W-:Y:S01]  /*cdb0*/  FMUL.FTZ R76, R0.reuse, R82 ;  /* 0x00000052004c7220 */ /* 0x040fe20000410000 */
[C---:B------:R-:W-:Y:S01]  /*cdc0*/  FMUL.FTZ R36, R0.reuse, R42 ;  /* 0x0000002a00247220 */ /* 0x040fe20000410000 */
[C---:B------:R-:W-:Y:S01]  /*cdd0*/  FMUL.FTZ R82, R0.reuse, R88 ;  /* 0x0000005800527220 */ /* 0x040fe20000410000 */
[C---:B------:R-:W-:Y:S01]  /*cde0*/  FMUL.FTZ R42, R0.reuse, R48 ;  /* 0x00000030002a7220 */ /* 0x040fe20000410000 */
[----:B------:R-:W0:Y:S01]  /*cdf0*/  MUFU.TANH R31, R31 ;  /* 0x0000001f001f7308 */ /* 0x000e220000002400 */
[C---:B------:R-:W-:Y:S01]  /*ce00*/  FMUL.FTZ R88, R0.reuse, R94 ;  /* 0x0000005e00587220 */ /* 0x040fe20000410000 */
[C---:B------:R-:W-:Y:S01]  /*ce10*/  FMUL.FTZ R32, R0.reuse, R38 ;  /* 0x0000002600207220 */ /* 0x040fe20000410000 */
[----:B------:R-:W-:Y:S01]  /*ce20*/  FMUL.FTZ R48, R0, R54 ;  /* 0x0000003600307220 */ /* 0x000fe20000410000 */
[----:B-1----:R-:W-:Y:S01]  /*ce30*/  FMNMX.FTZ R94, R26, R95, !PT ;  /* 0x0000005f1a5e7209 */ /* 0x002fe20007810000 */
        /* <DEDUP_REMOVED lines=8> */
[C---:B------:R-:W-:Y:S01]  /*cec0*/  FMUL.FTZ R72, R0.reuse, R78 ;  /* 0x0000004e00487220 */ /* 0x040fe20000410000 */
[----:B--2---:R-:W-:Y:S01]  /*ced0*/  FMNMX.FTZ R95, R27, R94, !PT ;  /* 0x0000005e1b5f7209 */ /* 0x004fe20007810000 */
[C---:B------:R-:W-:Y:S01]  /*cee0*/  FMUL.FTZ R55, R0.reuse, R61 ;  /* 0x0000003d00377220 */ /* 0x040fe20000410000 */
[----:B------:R-:W2:Y:S01]  /*cef0*/  MUFU.TANH R34, R34 ;  /* 0x0000002200227308 */ /* 0x000ea20000002400 */
[C---:B------:R-:W-:Y:S01]  /*cf00*/  FMUL.FTZ R78, R0.reuse, R84 ;  /* 0x00000054004e7220 */ /* 0x040fe20000410000 */
[C---:B------:R-:W-:Y:S01]  /*cf10*/  FMUL.FTZ R61, R0.reuse, R67 ;  /* 0x00000043003d7220 */ /* 0x040fe20000410000 */
[C---:B------:R-:W-:Y:S01]  /*cf20*/  FMUL.FTZ R84, R0.reuse, R90 ;  /* 0x0000005a00547220 */ /* 0x040fe20000410000 */
[C---:B------:R-:W-:Y:S01]  /*cf30*/  FMUL.FTZ R67, R0.reuse, R73 ;  /* 0x0000004900437220 */ /* 0x040fe20000410000 */
[C---:B------:R-:W-:Y:S01]  /*cf40*/  FMUL.FTZ R90, R0.reuse, R96 ;  /* 0x00000060005a7220 */ /* 0x040fe20000410000 */
[----:B------:R-:W-:Y:S01]  /*cf50*/  FMUL.FTZ R73, R0, R79 ;  /* 0x0000004f00497220 */ /* 0x000fe20000410000 */
[----:B---3--:R-:W-:Y:S01]  /*cf60*/  FMNMX.FTZ R96, R30, R95, !PT ;  /* 0x0000005f1e607209 */ /* 0x008fe20007810000 */
[----:B------:R-:W3:Y:S01]  /*cf70*/  MUFU.TANH R20, R20 ;  /* 0x0000001400147308 */ /* 0x000ee20000002400 */
[C---:B------:R-:W-:Y:S01]  /*cf80*/  FMUL.FTZ R79, R0.reuse, R85 ;  /* 0x00000055004f7220 */ /* 0x040fe20000410000 */
[C---:B------:R-:W-:Y:S01]  /*cf90*/  FMUL.FTZ R85, R0.reuse, R91 ;  /* 0x0000005b00557220 */ /* 0x040fe20000410000 */
[C---:B------:R-:W-:Y:S01]  /*cfa0*/  FMUL.FTZ R91, R0.reuse, R97 ;  /* 0x00000061005b7220 */ /* 0x040fe20000410000 */
[----:B0-----:R-:W-:Y:S01]  /*cfb0*/  FMNMX.FTZ R97, R31, R96, !PT ;  /* 0x000000601f617209 */ /* 0x001fe20007810000 */
[C---:B------:R-:W-:Y:S01]  /*cfc0*/  FMUL.FTZ R44, R0.reuse, R50 ;  /* 0x00000032002c7220 */ /* 0x040fe20000410000 */
[----:B------:R-:W-:Y:S01]  /*cfd0*/  FMUL.FTZ R50, R0, R56 ;  /* 0x0000003800327220 */ /* 0x000fe20000410000 */
[----:B-1----:R-:W-:Y:S01]  /*cfe0*/  FMNMX.FTZ R11, R21, R12, !PT ;  /* 0x0000000c150b7209 */ /* 0x002fe20007810000 */
[----:B------:R-:W0:Y:S01]  /*cff0*/  MUFU.TANH R35, R35 ;  /* 0x0000002300237308 */ /* 0x000e220000002400 */
[----:B--2---:R-:W-:Y:S01]  /*d000*/  FMNMX.FTZ R96, R34, R97, !PT ;  /* 0x0000006122607209 */ /* 0x004fe20007810000 */
[C---:B------:R-:W-:Y:S01]  /*d010*/  FMUL.FTZ R56, R0.reuse, R62 ;  /* 0x0000003e00387220 */ /* 0x040fe20000410000 */
[C---:B------:R-:W-:Y:S01]  /*d020*/  FMUL.FTZ R62, R0.reuse, R68 ;  /* 0x00000044003e7220 */ /* 0x040fe20000410000 */
[C---:B------:R-:W-:Y:S01]  /*d030*/  FMUL.FTZ R68, R0.reuse, R74 ;  /* 0x0000004a00447220 */ /* 0x040fe20000410000 */
[C---:B------:R-:W-:Y:S01]  /*d040*/  FMUL.FTZ R74, R0.reuse, R80 ;  /* 0x00000050004a7220 */ /* 0x040fe20000410000 */
[C---:B------:R-:W-:Y:S01]  /*d050*/  FMUL.FTZ R80, R0.reuse, R86 ;  /* 0x0000005600507220 */ /* 0x040fe20000410000 */
[----:B------:R-:W-:Y:S01]  /*d060*/  FMUL.FTZ R86, R0, R92 ;  /* 0x0000005c00567220 */ /* 0x000fe20000410000 */
[----:B------:R-:W1:Y:S01]  /*d070*/  MUFU.TANH R24, R24 ;  /* 0x0000001800187308 */ /* 0x000e620000002400 */
[----:B---3--:R-:W-:Y:S01]  /*d080*/  FMNMX.FTZ R11, R20, R11, !PT ;  /* 0x0000000b140b7209 */ /* 0x008fe20007810000 */
[C---:B------:R-:W-:Y:S01]  /*d090*/  FMUL.FTZ R92, R0.reuse, R98 ;  /* 0x00000062005c7220 */ /* 0x040fe20000410000 */
[C---:B------:R-:W-:Y:S01]  /*d0a0*/  FMUL.FTZ R93, R0.reuse, R99 ;  /* 0x00000063005d7220 */ /* 0x040fe20000410000 */
[C---:B------:R-:W-:Y:S01]  /*d0b0*/  FMUL.FTZ R94, R0.reuse, R100 ;  /* 0x00000064005e7220 */ /* 0x040fe20000410000 */
[----:B------:R-:W-:Y:S01]  /*d0c0*/  FMUL.FTZ R95, R0, R101 ;  /* 0x00000065005f7220 */ /* 0x000fe20000410000 */
[----:B------:R-:W-:-:S02]  /*d0d0*/  UMOV UR8, UR15 ;  /* 0x0000000f00087c82 */ /* 0x000fc40008000000 */
        /* <DEDUP_REMOVED lines=24> */
[----:B--2---:R-:W-:Y:S01]  /*d260*/  FMNMX.FTZ R99, R43, R98, !PT ;  /* 0x000000622b637209 */ /* 0x004fe20007810000 */
[----:B------:R-:W-:-:S06]  /*d270*/  FMUL.FTZ R98, R0, R104 ;  /* 0x0000006800627220 */ /* 0x000fcc0000410000 */
[----:B------:R-:W2:Y:S01]  /*d280*/  MUFU.TANH R33, R33 ;  /* 0x0000002100217308 */ /* 0x000ea20000002400 */
[----:B0-----:R-:W-:-:S07]  /*d290*/  FMNMX.FTZ R10, R32, R11, !PT ;  /* 0x0000000b200a7209 */ /* 0x001fce0007810000 */
[----:B------:R-:W0:Y:S01]  /*d2a0*/  MUFU.TANH R47, R47 ;  /* 0x0000002f002f7308 */ /* 0x000e220000002400 */
[----:B-1----:R-:W-:Y:S01]  /*d2b0*/  FMNMX.FTZ R100, R46, R99, !PT ;  /* 0x000000632e647209 */ /* 0x002fe20007810000 */
[----:B------:R-:W-:-:S06]  /*d2c0*/  FMUL.FTZ R99, R0, R105 ;  /* 0x0000006900637220 */ /* 0x000fcc0000410000 */
        /* <DEDUP_REMOVED lines=32> */
[----:B-1----:R-:W-:Y:S01]  /*d4d0*/  FMNMX.FTZ R10, R48, R11, !PT ;  /* 0x0000000b300a7209 */ /* 0x002fe20007810000 */
[----:B------:R-:W-:Y:S02]  /*d4e0*/  WARPGROUP.DEPBAR.LE gsb0, 0x0 ;  /* 0x00008000000079c5 */ /* 0x000fe40000010000 */
[----:B------:R-:W-:-:S04]  /*d4f0*/  WARPGROUP.ARRIVE ;  /* 0x00000000000079c5 */ /* 0x000fc80000000000 */
[----:B------:R-:W1:Y:S01]  /*d500*/  MUFU.TANH R63, R63 ;  /* 0x0000003f003f7308 */ /* 0x000e620000002400 */
[----:B--2---:R-:W-:Y:S01]  /*d510*/  FMNMX.FTZ R104, R62, R103, !PT ;  /* 0x000000673e687209 */ /* 0x004fe20007810000 */
[----:B------:R-:W-:Y:S01]  /*d520*/  QGMMA.64x128x32.F32.E4M3.E4M3 R120, R196, gdesc[UR8], R120, gsb0 ;  /* 0x01e00008c4787df3 */ /* 0x000fe20008000878 */
[----:B------:R-:W-:Y:S01]  /*d530*/  FMUL.FTZ R103, R0, R109 ;  /* 0x0000006d00677220 */ /* 0x000fe20000410000 */
[----:B------:R-:W-:Y:S01]  /*d540*/  UIADD3 UR10, UR9, 0x202, URZ ;  /* 0x00000202090a7890 */ /* 0x000fe2000fffe03f */
[----:B------:R-:W-:-:S03]  /*d550*/  UMOV UR11, 0x80000020 ;  /* 0x80000020000b7882 */ /* 0x000fc60000000000 */
        /* <DEDUP_REMOVED lines=92> */
[----:B------:R-:W-:Y:S01]  /*db20*/  QGMMA.64x128x32.F32.E4M3.E4M3 R120, R188, gdesc[UR8], R120, gsb0 ;  /* 0x01e00008bc787df3 */ /* 0x000fe20008000878 */
[----:B------:R-:W-:Y:S01]  /*db30*/  UIADD3 UR10, UR9, 0x402, URZ ;  /* 0x00000402090a7890 */ /* 0x000fe2000fffe03f */
[----:B------:R-:W-:Y:S01]  /*db40*/  IMAD.U32 R118, RZ, RZ, UR18 ;  /* 0x00000012ff767e24 */ /* 0x000fe2000f8e00ff */
[----:B------:R-:W-:Y:S02]  /*db50*/  UMOV UR11, 0x80000020 ;  /* 0x80000020000b7882 */ /* 0x000fe40000000000 */
        /* <DEDUP_REMOVED lines=25> */
[----:B------:R-:W1:Y:S02]  /*dcf0*/  SHFL.BFLY PT, R115, R114, 0x2, 0x1f ;  /* 0x0c401f0072737f89 */ /* 0x000e6400000e0000 */
[----:B------:R-:W3:Y:S01]  /*dd00*/  MUFU.TANH R104, R104 ;  /* 0x0000006800687308 */ /* 0x000ee20000002400 */
[----:B--2---:R-:W-:-:S07]  /*dd10*/  FMNMX.FTZ R10, R100, R11, !PT ;  /* 0x0000000b640a7209 */ /* 0x004fce0007810000 */
[----:B------:R-:W2:Y:S01]  /*dd20*/  MUFU.TANH R105, R105 ;  /* 0x0000006900697308 */ /* 0x000ea20000002400 */
[----:B0-----:R-:W-:-:S07]  /*dd30*/  FMNMX.FTZ R11, R101, R10, !PT ;  /* 0x0000000a650b7209 */ /* 0x001fce0007810000 */
[----:B------:R-:W0:Y:S01]  /*dd40*/  MUFU.TANH R108, R108 ;  /* 0x0000006c006c7308 */ /* 0x000e220000002400 */
[----:B---3--:R-:W-:Y:S02]  /*dd50*/  FMNMX.FTZ R10, R104, R11, !PT ;  /* 0x0000000b680a7209 */ /* 0x008fe40007810000 */
[----:B-1----:R-:W-:-:S05]  /*dd60*/  FMNMX.FTZ R115, R114, R115, !PT ;  /* 0x0000007372737209 */ /* 0x002fca0007810000 */
[----:B------:R-:W1:Y:S01]  /*dd70*/  MUFU.TANH R109, R109 ;  /* 0x0000006d006d7308 */ /* 0x000e620000002400 */
[----:B--2---:R-:W-:-:S07]  /*dd80*/  FMNMX.FTZ R11, R105, R10, !PT ;  /* 0x0000000a690b7209 */ /* 0x004fce0007810000 */
[----:B------:R-:W2:Y:S01]  /*dd90*/  MUFU.TANH R112, R112 ;  /* 0x0000007000707308 */ /* 0x000ea20000002400 */
[----:B0-----:R-:W-:-:S07]  /*dda0*/  FMNMX.FTZ R10, R108, R11, !PT ;  /* 0x0000000b6c0a7209 */ /* 0x001fce0007810000 */
[----:B------:R-:W0:Y:S01]  /*ddb0*/  MUFU.TANH R113, R113 ;  /* 0x0000007100717308 */ /* 0x000e220000002400 */
[----:B-1----:R-:W-:Y:S01]  /*ddc0*/  FMNMX.FTZ R11, R109, R10, !PT ;  /* 0x0000000a6d0b7209 */ /* 0x002fe20007810000 */
[----:B------:R-:W-:Y:S02]  /*ddd0*/  WARPGROUP.DEPBAR.LE gsb0, 0x0 ;  /* 0x00008000000079c5 */ /* 0x000fe40000010000 */
[----:B------:R-:W-:Y:S01]  /*dde0*/  WARPGROUP.ARRIVE ;  /* 0x00000000000079c5 */ /* 0x000fe20000000000 */
[----:B--2---:R-:W-:-:S05]  /*ddf0*/  FMNMX.FTZ R10, R112, R11, !PT ;  /* 0x0000000b700a7209 */ /* 0x004fca0007810000 */
[----:B------:R-:W-:Y:S01]  /*de00*/  QGMMA.64x128x32.F32.E4M3.E4M3 R120, R184, gdesc[UR8], R120, gsb0 ;  /* 0x01e00008b8787df3 */ /* 0x000fe20008000878 */
[----:B0-----:R-:W-:Y:S02]  /*de10*/  FMNMX.FTZ R11, R113, R10, !PT ;  /* 0x0000000a710b7209 */ /* 0x001fe40007810000 */
[----:B------:R-:W0:Y:S04]  /*de20*/  SHFL.BFLY PT, R10, R115, 0x1, 0x1f ;  /* 0x0c201f00730a7f89 */ /* 0x000e2800000e0000 */
[----:B------:R-:W1:Y:S01]  /*de30*/  SHFL.BFLY PT, R116, R11, 0x2, 0x1f ;  /* 0x0c401f000b747f89 */ /* 0x000e6200000e0000 */
[----:B0-----:R-:W-:Y:S01]  /*de40*/  FMNMX.FTZ R10, R115, R10, !PT ;  /* 0x0000000a730a7209 */ /* 0x001fe20007810000 */
[----:B------:R-:W-:Y:S01]  /*de50*/  IMAD.U32 R115, RZ, RZ, UR8 ;  /* 0x00000008ff737e24 */ /* 0x000fe2000f8e00ff */
[----:B-1----:R-:W-:-:S03]  /*de60*/  FMNMX.FTZ R116, R11, R116, !PT ;  /* 0x000000740b747209 */ /* 0x002fc60007810000 */
[C---:B------:R-:W-:Y:S01]  /*de70*/  FFMA.FTZ R114, R10.reuse, R115, -8 ;  /* 0xc10000000a727423 */ /* 0x040fe20000010073 */
[----:B------:R-:W-:-:S03]  /*de80*/  FADD.FTZ R13, -R10, R13 ;  /* 0x0000000d0a0d7221 */ /* 0x000fc60000010100 */
        /* <DEDUP_REMOVED lines=19> */
[----:B------:R-:W0:Y:S01]  /*dfc0*/  SHFL.BFLY PT, R117, R116, 0x1, 0x1f ;  /* 0x0c201f0074757f89 */ /* 0x000e2200000e0000 */
        /* <DEDUP_REMOVED lines=24> */
[----:B0-----:R-:W-:Y:S01]  /*e150*/  FMNMX.FTZ R11, R116, R117, !PT ;  /* 0x00000075740b7209 */ /* 0x001fe20007810000 */
[--C-:B------:R-:W-:Y:S01]  /*e160*/  FFMA.FTZ R102, R103, UR8, -R114.reuse ;  /* 0x0000000867667c23 */ /* 0x100fe20008010872 */
[----:B------:R-:W-:-:S01]  /*e170*/  FFMA.FTZ R103, R106, UR8, -R114 ;  /* 0x000000086a677c23 */ /* 0x000fc20008010872 */
[----:B------:R-:W-:-:S02]  /*e180*/  IMAD.U32 R116, RZ, RZ, UR8 ;  /* 0x00000008ff747e24 */ /* 0x000fc4000f8e00ff */
[----:B------:R-:W-:-:S01]  /*e190*/  FFMA.FTZ R106, R107, UR8, -R114 ;  /* 0x000000086b6a7c23 */ /* 0x000fc20008010872 */
[--C-:B------:R-:W-:Y:S01]  /*e1a0*/  FFMA.FTZ R107, R110, UR8, -R114.reuse ;  /* 0x000000086e6b7c23 */ /* 0x100fe20008010872 */
[----:B------:R-:W-:Y:S01]  /*e1b0*/  FMUL.FTZ R117, R13, UR8 ;  /* 0x000000080d757c20 */ /* 0x000fe20008410000 */
[----:B------:R-:W-:Y:S01]  /*e1c0*/  FFMA.FTZ R110, R111, UR8, -R114 ;  /* 0x000000086f6e7c23 */ /* 0x000fe20008010872 */
[----:B------:R-:W-:-:S01]  /*e1d0*/  FADD.FTZ R13, -R11, R12 ;  /* 0x0000000c0b0d7221 */ /* 0x000fc20000010100 */
[----:B------:R-:W-:Y:S01]  /*e1e0*/  FFMA.FTZ R111, R11, R116, -8 ;  /* 0xc10000000b6f7423 */ /* 0x000fe20000010074 */
[----:B------:R-:W-:Y:S02]  /*e1f0*/  MUFU.EX2 R12, R117 ;  /* 0x00000075000c7308 */ /* 0x000fe40000000800 */
[----:B------:R-:W-:Y:S01]  /*e200*/  FMUL.FTZ R13, R13, UR8 ;  /* 0x000000080d0d7c20 */ /* 0x000fe20008410000 */
[--C-:B------:R-:W-:Y:S01]  /*e210*/  FFMA.FTZ R114, R21, UR8, -R111.reuse ;  /* 0x0000000815727c23 */ /* 0x100fe2000801086f */
[----:B------:R-:W-:-:S01]  /*e220*/  FFMA.FTZ R21, R20, UR8, -R111 ;  /* 0x0000000814157c23 */ /* 0x000fc2000801086f */
[--C-:B------:R-:W-:Y:S01]  /*e230*/  FFMA.FTZ R20, R24, UR8, -R111.reuse ;  /* 0x0000000818147c23 */ /* 0x100fe2000801086f */
[----:B------:R-:W-:-:S01]  /*e240*/  FFMA.FTZ R25, R25, UR8, -R111 ;  /* 0x0000000819197c23 */ /* 0x000fc2000801086f */
[--C-:B------:R-:W-:Y:S01]  /*e250*/  FFMA.FTZ R24, R28, UR8, -R111.reuse ;  /* 0x000000081c187c23 */ /* 0x100fe2000801086f */
        /* <DEDUP_REMOVED lines=38> */
[----:B------:R-:W-:-:S02]  /*e4c0*/  WARPGROUP.DEPBAR.LE gsb0, 0x0 ;  /* 0x00008000000079c5 */ /* 0x000fc40000010000 */
[----:B------:R-:W1:Y:S01]  /*e4d0*/  MUFU.EX2 R15, R15 ;  /* 0x0000000f000f7308 */ /* 0x000e620000000800 */
[----:B0-----:R-:W-:-:S01]  /*e4e0*/  FADD.FTZ R72, R14, R5 ;  /* 0x000000050e487221 */ /* 0x001fc20000010000 */
[----:B------:R-:W-:-:S06]  /*e4f0*/  FFMA.FTZ R112, R112, UR8, -R111 ;  /* 0x0000000870707c23 */ /* 0x000fcc000801086f */
[----:B------:R-:W0:Y:S01]  /*e500*/  MUFU.EX2 R20, R20 ;  /* 0x0000001400147308 */ /* 0x000e220000000800 */
[----:B--2---:R-:W-:-:S07]  /*e510*/  FADD.FTZ R5, R21, R4 ;  /* 0x0000000415057221 */ /* 0x004fce0000010000 */
[----:B------:R-:W2:Y:S01]  /*e520*/  MUFU.EX2 R22, R22 ;  /* 0x0000001600167308 */ /* 0x000ea20000000800 */
[----:B-1----:R-:W-:-:S01]  /*e530*/  FADD.FTZ R117, R15, R72 ;  /* 0x000000480f757221 */ /* 0x002fc20000010000 */
[----:B------:R-:W-:-:S06]  /*e540*/  FFMA.FTZ R72, R76, UR8, -R111 ;  /* 0x000000084c487c23 */ /* 0x000fcc000801086f */
        /* <DEDUP_REMOVED lines=16> */
[----:B------:R-:W-:-:S06]  /*e650*/  FFMA.FTZ R76, R80, UR8, -R111 ;  /* 0x00000008504c7c23 */ /* 0x000fcc000801086f */
        /* <DEDUP_REMOVED lines=16> */
[----:B------:R-:W-:-:S06]  /*e760*/  FFMA.FTZ R80, R84, UR8, -R111 ;  /* 0x0000000854507c23 */ /* 0x000fcc000801086f */
        /* <DEDUP_REMOVED lines=110> */
[----:B------:R-:W-:-:S06]  /*ee50*/  IADD3 R116, -R18, 0xb, RZ ;  /* 0x0000000b12747810 */ /* 0x000fcc0007ffe1ff */
[----:B------:R-:W2:Y:S01]  /*ee60*/  MUFU.EX2 R93, R93 ;  /* 0x0000005d005d7308 */ /* 0x000ea20000000800 */
[----:B-1----:R-:W-:-:S07]  /*ee70*/  FADD.FTZ R4, R88, R5 ;  /* 0x0000000558047221 */ /* 0x002fce0000010000 */
[----:B------:R-:W1:Y:S01]  /*ee80*/  MUFU.EX2 R91, R91 ;  /* 0x0000005b005b7308 */ /* 0x000e620000000800 */
[----:B0-----:R-:W-:-:S01]  /*ee90*/  FADD.FTZ R108, R90, R105 ;  /* 0x000000695a6c7221 */ /* 0x001fc20000010000 */
[--C-:B------:R-:W-:Y:S01]  /*eea0*/  FFMA.FTZ R105, R109, UR8, -R111.reuse ;  /* 0x000000086d697c23 */ /* 0x100fe2000801086f */
[----:B------:R-:W-:-:S05]  /*eeb0*/  FFMA.FTZ R111, R113, UR8, -R111 ;  /* 0x00000008716f7c23 */ /* 0x000fca000801086f */
        /* <DEDUP_REMOVED lines=10> */
[----:B------:R-:W-:-:S05]  /*ef60*/  @!P1 LEA R4, R118, UR44, 0x3 ;  /* 0x0000002c76049c11 */ /* 0x000fca000f8e18ff */
[----:B------:R-:W-:Y:S01]  /*ef70*/  @!P1 VIADD R4, R4, 0x28840 ;  /* 0x0002884004049836 */ /* 0x000fe20000000000 */
[----:B------:R-:W1:Y:S01]  /*ef80*/  MUFU.EX2 R98, R98 ;  /* 0x0000006200627308 */ /* 0x000e620000000800 */
[----:B0-----:R-:W-:-:S01]  /*ef90*/  FADD.FTZ R109, R95, R108 ;  /* 0x0000006c5f6d7221 */ /* 0x001fc20000010000 */
[----:B------:R1:W-:Y:S06]  /*efa0*/  BAR.ARV R116, 0x100 ;  /* 0x000400740000751d */ /* 0x0003ec0000002000 */
[----:B------:R-:W0:Y:S01]  /*efb0*/  MUFU.EX2 R101, R101 ;  /* 0x0000006500657308 */ /* 0x000e220000000800 */
[----:B--2---:R-:W-:-:S01]  /*efc0*/  FADD.FTZ R108, R96, R5 ;  /* 0x00000005606c7221 */ /* 0x004fc20000010000 */
[----:B------:R-:W-:-:S04]  /*efd0*/  @!P1 PRMT R4, RZ, 0x654, R4 ;  /* 0x00000654ff049816 */ /* 0x000fc80000000004 */
[----:B------:R2:W-:Y:S02]  /*efe0*/  @!P1 SYNCS.ARRIVE.TRANS64.RED.A1T0 RZ, [R4+URZ], RZ ;  /* 0x000000ff04ff99a7 */ /* 0x0005e4000810043f */
[----:B------:R-:W3:Y:S01]  /*eff0*/  MUFU.EX2 R99, R99 ;  /* 0x0000006300637308 */ /* 0x000ee20000000800 */
[----:B-1----:R-:W-:-:S07]  /*f000*/  FADD.FTZ R116, R98, R109 ;  /* 0x0000006d62747221 */ /* 0x002fce0000010000 */
[----:B------:R-:W1:Y:S01]  /*f010*/  MUFU.EX2 R104, R104 ;  /* 0x0000006800687308 */ /* 0x000e620000000800 */
[----:B0-----:R-:W-:-:S07]  /*f020*/  FADD.FTZ R5, R101, R108 ;  /* 0x0000006c65057221 */ /* 0x001fce0000010000 */
[----:B------:R-:W2:Y:S01]  /*f030*/  MUFU.EX2 R102, R102 ;  /* 0x0000006600667308 */ /* 0x000ea20000000800 */
[----:B---3--:R-:W-:-:S07]  /*f040*/  FADD.FTZ R109, R99, R116 ;  /* 0x00000074636d7221 */ /* 0x008fce0000010000 */
        /* <DEDUP_REMOVED lines=18> */
[----:B-1----:R-:W-:-:S03]  /*f170*/  FADD.FTZ R5, R110, R5 ;  /* 0x000000056e057221 */ /* 0x002fc60000010000 */
[----:B--2---:R-:W-:Y:S01]  /*f180*/  FADD.FTZ R4, R111, R4 ;  /* 0x000000046f047221 */ /* 0x004fe20000010000 */
[----:B------:R-:W-:Y:S06]  /*f190*/  @!P0 BRA `(.L_x_913) ;  /* 0x0000000000048947 */ /* 0x000fec0003800000 */
[----:B------:R-:W-:Y:S01]  /*f1a0*/  BPT.TRAP 0x1 ;  /* 0x000000040000795c */ /* 0x000fe20000300000 */
.L_x_913:
        /* <DEDUP_REMOVED lines=18> */
[----:B------:R-:W-:Y:S01]  /*f2d0*/  SYNCS.ARRIVE.TRANS64.RED.A1T0 RZ, [UR9], RZ ;  /* 0x000000ffffff79a7 */ /* 0x000fe20008100409 */
[----:B------:R-:W-:Y:S01]  /*f2e0*/  F2FP.SATFINITE.E4M3.F32.PACK_AB_MERGE_C R51, R54, R51, RZ ;  /* 0x000000333633723e */ /* 0x000fe200048070ff */
[----:B------:R-:W-:Y:S01]  /*f2f0*/  FMUL.FTZ R128, R128, R12 ;  /* 0x0000000c80807220 */ /* 0x000fe20000410000 */
        /* <DEDUP_REMOVED lines=101> */
[----:B------:R-:W-:Y:S06]  /*f950*/  @P2 BRA `(.L_x_914) ;  /* 0xffffffcc00142947 */ /* 0x000fec000383ffff */
[----:B------:R-:W-:-:S05]  /*f960*/  UMOV UR24, UR18 ;  /* 0x0000001200187c82 */ /* 0x000fca0008000000 */
.L_x_904:
[----:B------:R-:W-:-:S13]  /*f970*/  ISETP.GE.AND P2, PT, R3, UR39, PT ;  /* 0x0000002703007c0c */ /* 0x000fda000bf46270 */
[----:B------:R-:W-:Y:S05]  /*f980*/  @!P2 BRA `(.L_x_915) ;  /* 0x000000540068a947 */ /* 0x000fea0003800000 */
[C---:B------:R-:W-:Y:S01]  /*f990*/  VIADD R12, R18.reuse, 0x8 ;  /* 0x00000008120c7836 */ /* 0x040fe20000000000 */
[----:B------:R-:W-:Y:S01]  /*f9a0*/  IADD3 R18, -R18, 0xb, RZ ;  /* 0x0000000b12127810 */ /* 0x000fe20007ffe1ff */
[----:B------:R-:W-:Y:S01]  /*f9b0*/  IMAD.MOV.U32 R14, RZ, RZ, R11 ;  /* 0x000000ffff0e7224 */ /* 0x000fe200078e000b */
[----:B------:R-:W-:Y:S01]  /*f9c0*/  UMOV UR25, UR4 ;  /* 0x0000000400197c82 */ /* 0x000fe20008000000 */
[----:B------:R-:W-:Y:S01]  /*f9d0*/  IMAD.MOV.U32 R13, RZ, RZ, R10 ;  /* 0x000000ffff0d7224 */ /* 0x000fe200078e000a */
[----:B------:R-:W-:Y:S01]  /*f9e0*/  UMOV UR22, UR24 ;  /* 0x0000001800167c82 */ /* 0x000fe20008000000 */
[----:B------:R-:W-:Y:S01]  /*f9f0*/  ULDC UR26, c[0x0][0x9e4] ;  /* 0x00027900001a7ab9 */ /* 0x000fe20000000800 */
[----:B------:R-:W-:Y:S01]  /*fa00*/  ULDC UR27, c[0x0][0x288] ;  /* 0x0000a200001b7ab9 */ /* 0x000fe20000000800 */
[----:B------:R-:W-:Y:S01]  /*fa10*/  ULDC UR28, c[0x0][0x2f0] ;  /* 0x0000bc00001c7ab9 */ /* 0x000fe20000000800 */
[----:B------:R-:W-:Y:S01]  /*fa20*/  ULDC UR23, c[0x0][0x988] ;  /* 0x0002620000177ab9 */ /* 0x000fe20000000800 */
[----:B------:R-:W-:-:S05]  /*fa30*/  ULDC UR29, c[0x0][0x9e0] ;  /* 0x00027800001d7ab9 */ /* 0x000fca0000000800 */
.L_x_933:
        /* <DEDUP_REMOVED lines=9> */
.L_x_917:
[----:B------:R-:W-:Y:S01]  /*fad0*/  ULEA UR8, UR24, UR44, 0x3 ;  /* 0x0000002c18087291 */ /* 0x000fe2000f8e183f */
[----:B------:R-:W-:-:S05]  /*fae0*/  IMAD.U32 R10, RZ, RZ, UR4 ;  /* 0x00000004ff0a7e24 */ /* 0x000fca000f8e00ff */
[----:B------:R-:W-:-:S04]  /*faf0*/  SHF.L.U32 R10, R10, 0x1f, RZ ;  /* 0x0000001f0a0a7819 */ /* 0x000fc800000006ff */
[----:B------:R0:W1:Y:S01]  /*fb00*/  SYNCS.PHASECHK.TRANS64.TRYWAIT P2, [UR8+0x28830], R10 ;  /* 0x0288300aff0075a7 */ /* 0x0000620008040148 */
[----:B------:R-:W-:Y:S05]  /*fb10*/  @!P0 BRA `(.L_x_918) ;  /* 0x0000000000048947 */ /* 0x000fea0003800000 */
[----:B------:R-:W-:Y:S01]  /*fb20*/  BPT.TRAP 0x1 ;  /* 0x000000040000795c */ /* 0x000fe20000300000 */
.L_x_918:
[----:B-1----:R-:W-:Y:S05]  /*fb30*/  @P2 BRA `(.L_x_916) ;  /* 0x0000000000082947 */ /* 0x002fea0003800000 */
[----:B------:R-:W1:Y:S02]  /*fb40*/  SYNCS.PHASECHK.TRANS64.TRYWAIT P2, [UR8+0x28830], R10 ;  /* 0x0288300aff0075a7 */ /* 0x000e640008040148 */
[----:B-1----:R-:W-:Y:S05]  /*fb50*/  @!P2 BRA `(.L_x_919) ;  /* 0x000000c0008ca947 */ /* 0x002fea0003800000 */
.L_x_916:
[----:B------:R2:W-:Y:S01]  /*fb60*/  BAR.SYNC.DEFER_BLOCKING R12, 0x100 ;  /* 0x0004000c0000751d */ /* 0x0005e20000010000 */
[----:B------:R-:W-:Y:S01]  /*fb70*/  R2UR UR8, R6 ;  /* 0x00000000060872ca */ /* 0x000fe200000e0000 */
[----:B------:R-:W-:Y:S01]  /*fb80*/  UIMAD UR18, UR24, 0x600, UR6 ;  /* 0x00000600181278a4 */ /* 0x000fe2000f8e0206 */
[----:B------:R-:W-:-:S03]  /*fb90*/  R2UR UR9, R7 ;  /* 0x00000000070972ca */ /* 0x000fc600000e0000 */
[----:B------:R-:W-:Y:S01]  /*fba0*/  UMOV UR11, 0x40000040 ;  /* 0x40000040000b7882 */ /* 0x000fe20000000000 */
[----:B------:R-:W-:Y:S02]  /*fbb0*/  UIADD3 UR14, UR18, 0x4, URZ ;  /* 0x00000004120e7890 */ /* 0x000fe4000fffe03f */
[----:B------:R-:W-:Y:S01]  /*fbc0*/  UMOV UR10, UR18 ;  /* 0x00000012000a7c82 */ /* 0x000fe20008000000 */
[----:B------:R-:W-:Y:S01]  /*fbd0*/  UMOV UR15, 0x40000040 ;  /* 0x40000040000f7882 */ /* 0x000fe20000000000 */
[----:B------:R-:W-:Y:S01]  /*fbe0*/  UMOV UR19, 0x40000040 ;  /* 0x4000004000137882 */ /* 0x000fe20000000000 */
[----:B------:R-:W-:-:S06]  /*fbf0*/  WARPGROUP.ARRIVE ;  /* 0x00000000000079c5 */ /* 0x000fcc0000000000 */
[----:B------:R-:W-:Y:S01]  /*fc00*/  QGMMA.64x192x32.F32.E4M3.E4M3 R24, gdesc[UR8], RZ, !UPT, gsb0 ;  /* 0x02e00000081879f3 */ /* 0x000fe2000c0008ff */
[----:B------:R-:W-:Y:S01]  /*fc10*/  UIADD3 UR10, UR18, 0x2, URZ ;  /* 0x00000002120a7890 */ /* 0x000fe2000fffe03f */
[----:B------:R-:W-:Y:S01]  /*fc20*/  UMOV UR8, UR20 ;  /* 0x0000001400087c82 */ /* 0x000fe20008000000 */
[----:B------:R-:W-:Y:S01]  /*fc30*/  UMOV UR9, UR21 ;  /* 0x0000001500097c82 */ /* 0x000fe20008000000 */
[----:B------:R-:W-:Y:S01]  /*fc40*/  UMOV UR11, 0x40000040 ;  /* 0x40000040000b7882 */ /* 0x000fe20000000000 */
[----:B------:R-:W-:Y:S01]  /*fc50*/  UIADD3 UR18, UR18, 0x6, URZ ;  /* 0x0000000612127890 */ /* 0x000fe2000fffe03f */
[----:B------:R-:W-:Y:S02]  /*fc60*/  WARPGROUP.DEPBAR.LE gsb0, 0x0 ;  /* 0x00008000000079c5 */ /* 0x000fe40000010000 */
[----:B------:R-:W-:-:S12]  /*fc70*/  WARPGROUP.ARRIVE ;  /* 0x00000000000079c5 */ /* 0x000fd80000000000 */
        /* <DEDUP_REMOVED lines=8> */
[----:B--2---:R-:W-:Y:S05]  /*fd00*/  @P3 BRA `(.L_x_920) ;  /* 0x00000000002c3947 */ /* 0x004fea0003800000 */
[----:B------:R-:W-:Y:S05]  /*fd10*/  @!P0 BRA `(.L_x_921) ;  /* 0x0000000000048947 */ /* 0x000fea0003800000 */
[----:B------:R-:W-:Y:S01]  /*fd20*/  BPT.TRAP 0x1 ;  /* 0x000000040000795c */ /* 0x000fe20000300000 */
.L_x_921:
[----:B------:R-:W-:Y:S01]  /*fd30*/  ULEA UR8, UR22, UR44, 0x3 ;  /* 0x0000002c16087291 */ /* 0x000fe2000f8e183f */
[----:B01----:R-:W-:-:S05]  /*fd40*/  IMAD.U32 R10, RZ, RZ, UR25 ;  /* 0x00000019ff0a7e24 */ /* 0x003fca000f8e00ff */
[----:B------:R-:W-:-:S04]  /*fd50*/  SHF.L.U32 R10, R10, 0x1f, RZ ;  /* 0x0000001f0a0a7819 */ /* 0x000fc800000006ff */
[----:B------:R0:W1:Y:S01]  /*fd60*/  SYNCS.PHASECHK.TRANS64.TRYWAIT P2, [UR8+0x28850], R10 ;  /* 0x0288500aff0075a7 */ /* 0x0000620008040148 */
[----:B------:R-:W-:Y:S05]  /*fd70*/  @!P0 BRA `(.L_x_922) ;  /* 0x0000000000048947 */ /* 0x000fea0003800000 */
[----:B------:R-:W-:Y:S01]  /*fd80*/  BPT.TRAP 0x1 ;  /* 0x000000040000795c */ /* 0x000fe20000300000 */
.L_x_922:
[----:B-1----:R-:W-:Y:S05]  /*fd90*/  @P2 BRA `(.L_x_920) ;  /* 0x0000000000082947 */ /* 0x002fea0003800000 */
[----:B------:R-:W1:Y:S02]  /*fda0*/  SYNCS.PHASECHK.TRANS64.TRYWAIT P2, [UR8+0x28850], R10 ;  /* 0x0288500aff0075a7 */ /* 0x000e640008040148 */
[----:B-1----:R-:W-:Y:S05]  /*fdb0*/  @!P2 BRA `(.L_x_923) ;  /* 0x000000c0000ca947 */ /* 0x002fea0003800000 */
.L_x_920:
        /* <DEDUP_REMOVED lines=11> */
[C---:B01----:R-:W-:Y:S01]  /*fe70*/  FMUL.FTZ R10, R0.reuse, R24 ;  /* 0x00000018000a7220 */ /* 0x043fe20000410000 */
[----:B------:R-:W-:Y:S01]  /*fe80*/  ULOP3.LUT UR8, UR8, 0x10000, URZ, 0xfc, !UPT ;  /* 0x0001000008087892 */ /* 0x000fe2000f8efc3f */
[----:B------:R-:W-:Y:S01]  /*fe90*/  FMUL.FTZ R29, R0, R36 ;  /* 0x00000024001d7220 */ /* 0x000fe20000410000 */
[----:B------:R-:W-:-:S02]  /*fea0*/  IMAD.U32 R46, RZ, RZ, UR24 ;  /* 0x00000018ff2e7e24 */ /* 0x000fc4000f8e00ff */
[C---:B------:R-:W-:Y:S01]  /*feb0*/  FMUL.FTZ R24, R0.reuse, R31 ;  /* 0x0000001f00187220 */ /* 0x040fe20000410000 */
[----:B------:R-:W-:Y:S01]  /*fec0*/  UIMAD UR8, UR22, 0x600, UR8 ;  /* 0x00000600160878a4 */ /* 0x000fe2000f8e0208 */
[C---:B------:R-:W-:Y:S01]  /*fed0*/  FMUL.FTZ R36, R0.reuse, R43 ;  /* 0x0000002b00247220 */ /* 0x040fe20000410000 */
[C---:B------:R-:W-:Y:S01]  /*fee0*/  FMUL.FTZ R31, R0.reuse, R38 ;  /* 0x00000026001f7220 */ /* 0x040fe20000410000 */
[C---:B------:R-:W-:Y:S01]  /*fef0*/  FMUL.FTZ R43, R0.reuse, R49 ;  /* 0x00000031002b7220 */ /* 0x040fe20000410000 */
[C---:B------:R-:W-:Y:S01]  /*ff00*/  FMUL.FTZ R38, R0.reuse, R47 ;  /* 0x0000002f00267220 */ /* 0x040fe20000410000 */
[C---:B------:R-:W-:Y:S01]  /*ff10*/  FMUL.FTZ R49, R0.reuse, R52 ;  /* 0x0000003400317220 */ /* 0x040fe20000410000 */
[C---:B------:R-:W-:Y:S01]  /*ff20*/  FMUL.FTZ R52, R0.reuse, R59 ;  /* 0x0000003b00347220 */ /* 0x040fe20000410000 */
[----:B------:R-:W-:Y:S01]  /*ff30*/  UMOV UR10, UR8 ;  /* 0x00000008000a7c82 */ /* 0x000fe20008000000 */
[----:B------:R-:W-:Y:S01]  /*ff40*/  FMUL.FTZ R59, R0, R66 ;  /* 0x00000042003b7220 */ /* 0x000fe20000410000 */
[----:B------:R-:W-:Y:S01]  /*ff50*/  QGMMA.64x128x32.F32.E4M3.E4M3 R120, R204, gdesc[UR8], R120, gsb0 ;  /* 0x01e00008cc787df3 */ /* 0x000fe20008000878 */
[----:B------:R-:W-:Y:S01]  /*ff60*/  UIADD3 UR10, UR8, 0x2, URZ ;  /* 0x00000002080a7890 */ /* 0x000fe2000fffe03f */
[----:B------:R-:W-:Y:S01]  /*ff70*/  @!P1 LEA R46, R46, UR44, 0x3 ;  /* 0x0000002c2e2e9c11 */ /* 0x000fe2000f8e18ff */
[----:B------:R-:W-:Y:S01]  /*ff80*/  UMOV UR11, 0x80000020 ;  /* 0x80000020000b7882 */ /* 0x000fe20000000000 */
        /* <DEDUP_REMOVED lines=70> */
[----:B------:R-:W0:Y:S08]  /*103f0*/  MUFU.TANH R10, R10 ;  /* 0x0000000a000a7308 */ /* 0x000e300000002400 */
        /* <DEDUP_REMOVED lines=82> */
[----:B------:R-:W-:-:S03]  /*10920*/  FMUL.FTZ R96, R0, R114 ;  /* 0x0000007200607220 */ /* 0x000fc60000410000 */
[----:B------:R-:W0:Y:S01]  /*10930*/  MUFU.TANH R84, R84 ;  /* 0x0000005400547308 */ /* 0x000e220000002400 */
[----:B------:R-:W-:Y:S01]  /*10940*/  QGMMA.64x128x32.F32.E4M3.E4M3 R120, R188, gdesc[UR8], R120, gsb0 ;  /* 0x01e00008bc787df3 */ /* 0x000fe20008000878 */
[----:B------:R-:W-:Y:S01]  /*10950*/  UIADD3 UR10, UR8, 0x402, URZ ;  /* 0x00000402080a7890 */ /* 0x000fe2000fffe03f */
[----:B------:R-:W-:Y:S02]  /*10960*/  UMOV UR11, 0x80000020 ;  /* 0x80000020000b7882 */ /* 0x000fe40000000000 */
[----:B------:R-:W-:Y:S02]  /*10970*/  @UP0 ULDC UR8, c[0x0][0x44c] ;  /* 0x0001130000080ab9 */ /* 0x000fe40000000800 */
        /* <DEDUP_REMOVED lines=25> */
[C---:B------:R-:W-:Y:S01]  /*10b10*/  FMUL.FTZ R188, R0.reuse, R89 ;  /* 0x0000005900bc7220 */ /* 0x040fe20000410000 */
[----:B------:R-:W-:Y:S01]  /*10b20*/  IMAD.MOV.U32 R113, RZ, RZ, R8 ;  /* 0x000000ffff717224 */ /* 0x000fe200078e0008 */
[----:B------:R-:W-:Y:S01]  /*10b30*/  QGMMA.64x128x32.F32.E4M3.E4M3 R120, R184, gdesc[UR8], R120, gsb0 ;  /* 0x01e00008b8787df3 */ /* 0x000fe20008000878 */
[----:B------:R-:W-:Y:S01]  /*10b40*/  FMUL.FTZ R89, R0, R99 ;  /* 0x0000006300597220 */ /* 0x000fe20000410000 */
[----:B------:R-:W-:Y:S01]  /*10b50*/  @P3 SHF.R.U32.HI R113, RZ, UR8, R47 ;  /* 0x00000008ff713c19 */ /* 0x000fe2000801162f */
[----:B------:R-:W-:Y:S02]  /*10b60*/  @!P1 VIADD R99, R46, 0x28840 ;  /* 0x000288402e639836 */ /* 0x000fe40000000000 */
[C---:B------:R-:W-:Y:S01]  /*10b70*/  FMUL.FTZ R189, R0.reuse, R93 ;  /* 0x0000005d00bd7220 */ /* 0x040fe20000410000 */
[C---:B------:R-:W-:Y:S01]  /*10b80*/  FMUL.FTZ R191, R0.reuse, R97 ;  /* 0x0000006100bf7220 */ /* 0x040fe20000410000 */
[----:B------:R-:W-:Y:S01]  /*10b90*/  FMUL.FTZ R93, R0, R107 ;  /* 0x0000006b005d7220 */ /* 0x000fe20000410000 */
[----:B------:R-:W5:Y:S01]  /*10ba0*/  SHFL.IDX PT, R47, R113, RZ, 0x1c1f ;  /* 0x001c1fff712f7589 */ /* 0x000f6200000e0000 */
[----:B------:R-:W-:Y:S01]  /*10bb0*/  @!P1 PRMT R99, RZ, 0x654, R99 ;  /* 0x00000654ff639816 */ /* 0x000fe20000000063 */
[----:B------:R-:W-:-:S02]  /*10bc0*/  VIADD R46, R109, 0x1 ;  /* 0x000000016d2e7836 */ /* 0x000fc40000000000 */
[C---:B------:R-:W-:Y:S01]  /*10bd0*/  FMUL.FTZ R107, R0.reuse, R112 ;  /* 0x00000070006b7220 */ /* 0x040fe20000410000 */
[----:B------:R-:W-:Y:S01]  /*10be0*/  FMUL.FTZ R97, R0, R115 ;  /* 0x0000007300617220 */ /* 0x000fe20000410000 */
[----:B------:R-:W0:Y:S01]  /*10bf0*/  MUFU.TANH R188, R188 ;  /* 0x000000bc00bc7308 */ /* 0x000e220000002400 */
[----:B------:R-:W-:-:S04]  /*10c00*/  IMAD R46, R9, -0x2, R46 ;  /* 0xfffffffe092e7824 */ /* 0x000fc800078e022e */
[C---:B------:R-:W-:Y:S01]  /*10c10*/  VIADD R112, R46.reuse, 0xffffffff ;  /* 0xffffffff2e707836 */ /* 0x040fe20000000000 */
[----:B------:R-:W-:Y:S02]  /*10c20*/  IADD3 R114, R46, -UR27, R19 ;  /* 0x8000001b2e727c10 */ /* 0x000fe4000fffe013 */
[----:B------:R-:W0:Y:S03]  /*10c30*/  MUFU.TANH R190, R190 ;  /* 0x000000be00be7308 */ /* 0x000e260000002400 */
[C---:B------:R-:W-:Y:S02]  /*10c40*/  VIADD R110, R114.reuse, UR29 ;  /* 0x0000001d726e7c36 */ /* 0x040fe40008000000 */
[----:B------:R-:W-:-:S03]  /*10c50*/  VIADD R114, R114, UR7 ;  /* 0x0000000772727c36 */ /* 0x000fc60008000000 */
[----:B------:R-:W0:Y:S01]  /*10c60*/  MUFU.TANH R189, R189 ;  /* 0x000000bd00bd7308 */ /* 0x000e220000002400 */
[--C-:B-----5:R-:W-:Y:S02]  /*10c70*/  IMAD.IADD R115, R110, 0x1, R47.reuse ;  /* 0x000000016e737824 */ /* 0x120fe400078e022f */
[----:B------:R-:W-:-:S05]  /*10c80*/  IMAD.IADD R116, R114, 0x1, R47 ;  /* 0x0000000172747824 */ /* 0x000fca00078e022f */
        /* <DEDUP_REMOVED lines=12> */
[----:B-----5:R-:W-:-:S06]  /*10d50*/  FMUL.FTZ R99, R0, R119 ;  /* 0x0000007700637220 */ /* 0x020fcc0000410000 */
[----:B------:R-:W0:Y:S01]  /*10d60*/  MUFU.TANH R99, R99 ;  /* 0x0000006300637308 */ /* 0x000e220000002400 */
[----:B-1234-:R-:W-:Y:S05]  /*10d70*/  @P2 BRA `(.L_x_924) ;  /* 0x0000000000582947 */ /* 0x01efea0003800000 */
        /* <DEDUP_REMOVED lines=8> */
[----:B------:R-:W1:Y:S02]  /*10e00*/  @P2 LDC.64 R46, c[0x0][0x9e8] ;  /* 0x00027a00ff2e2b82 */ /* 0x000e640000000a00 */
[----:B-1----:R-:W-:-:S05]  /*10e10*/  @P2 IMAD.HI.U32 R46, R117, R46, RZ ;  /* 0x0000002e752e2227 */ /* 0x002fca00078e00ff */
[----:B------:R-:W-:-:S04]  /*10e20*/  @P2 SHF.R.U32.HI R117, RZ, R47, R46 ;  /* 0x0000002fff752219 */ /* 0x000fc8000001162e */
[----:B------:R-:W-:Y:S01]  /*10e30*/  LOP3.LUT R117, RZ, R117, RZ, 0x33, !PT ;  /* 0x00000075ff757212 */ /* 0x000fe200078e33ff */
[----:B------:R-:W-:Y:S06]  /*10e40*/  BRA `(.L_x_927) ;  /* 0x0000000000147947 */ /* 0x000fec0003800000 */
.L_x_926:
[----:B------:R-:W-:-:S05]  /*10e50*/  IMAD.U32 R118, RZ, RZ, UR26 ;  /* 0x0000001aff767e24 */ /* 0x000fca000f8e00ff */
[----:B------:R-:W-:-:S13]  /*10e60*/  ISETP.NE.AND P2, PT, R118, 0x1, PT ;  /* 0x000000017600780c */ /* 0x000fda0003f45270 */
[----:B------:R-:W1:Y:S02]  /*10e70*/  @P2 LDC.64 R46, c[0x0][0x9e8] ;  /* 0x00027a00ff2e2b82 */ /* 0x000e640000000a00 */
[----:B-1----:R-:W-:-:S05]  /*10e80*/  @P2 IMAD.HI.U32 R46, R117, R46, RZ ;  /* 0x0000002e752e2227 */ /* 0x002fca00078e00ff */
[----:B------:R-:W-:-:S07]  /*10e90*/  @P2 SHF.R.U32.HI R117, RZ, R47, R46 ;  /* 0x0000002fff752219 */ /* 0x000fce000001162e */
.L_x_927:
[----:B------:R-:W-:Y:S05]  /*10ea0*/  BSYNC B0 ;  /* 0x0000000000007941 */ /* 0x000fea0003800000 */
.L_x_925:
[----:B------:R-:W-:-:S05]  /*10eb0*/  IMAD R117, R117, R118, R112 ;  /* 0x0000007675757224 */ /* 0x000fca00078e0270 */
[----:B------:R-:W-:Y:S02]  /*10ec0*/  VIADDMNMX R115, R117, R118, R115, PT ;  /* 0x0000007675737246 */ /* 0x000fe40003800173 */
[----:B------:R-:W-:-:S07]  /*10ed0*/  VIMNMX R116, R116, R117, !PT ;  /* 0x0000007574747248 */ /* 0x000fce0007fe0100 */
.L_x_924:
        /* <DEDUP_REMOVED lines=18> */
[----:B0-----:R-:W-:Y:S02]  /*11000*/  FSEL R22, R22, -INF , !P3 ;  /* 0xff80000016167808 */ /* 0x001fe40005800000 */
        /* <DEDUP_REMOVED lines=60> */
[----:B------:R-:W-:Y:S01]  /*113d0*/  ISETP.GT.AND P3, PT, R116, 0x38, !P4 ;  /* 0x000000387400780c */ /* 0x000fe20006764270 */
[----:B------:R-:W0:Y:S03]  /*113e0*/  SHFL.IDX PT, R43, R113, 0x1, 0x1c1f ;  /* 0x003c1f00712b7f89 */ /* 0x000e2600000e0000 */
        /* <DEDUP_REMOVED lines=8> */
[----:B------:R-:W-:Y:S01]  /*11470*/  ISETP.GE.AND P4, PT, R109, 0x41, PT ;  /* 0x000000416d00780c */ /* 0x000fe20003f86270 */
[----:B0-----:R-:W-:Y:S01]  /*11480*/  IMAD.IADD R110, R110, 0x1, R43 ;  /* 0x000000016e6e7824 */ /* 0x001fe200078e022b */
        /* <DEDUP_REMOVED lines=187> */
[----:B------:R-:W-:-:S12]  /*12040*/  IMAD.IADD R109, R114, 0x1, R43 ;  /* 0x00000001726d7824 */ /* 0x000fd800078e022b */
[----:B------:R-:W-:Y:S02]  /*12050*/  @P6 LOP3.LUT R2, R2, 0x800, RZ, 0xfc, !PT ;  /* 0x0000080002026812 */ /* 0x000fe400078efcff */
[----:B------:R-:W-:-:S04]  /*12060*/  ISETP.GT.AND P6, PT, R116, 0xb9, !P6 ;  /* 0x000000b97400780c */ /* 0x000fc800077c4270 */
[----:B------:R-:W-:-:S04]  /*12070*/  ISETP.LT.OR P6, PT, R115, 0xba, P6 ;  /* 0x000000ba7300780c */ /* 0x000fc800037c1670 */
[----:B------:R-:W-:Y:S02]  /*12080*/  FSEL R111, R111, -INF , !P6 ;  /* 0xff8000006f6f7808 */ /* 0x000fe40007000000 */
[----:B------:R-:W-:-:S13]  /*12090*/  PLOP3.LUT P6, PT, PT, PT, UP1, 0x40, 0x0 ;  /* 0x000000000000781c */ /* 0x000fda0003fce818 */
        /* <DEDUP_REMOVED lines=14> */
.L_x_930:
[----:B------:R-:W-:-:S05]  /*12180*/  IMAD.U32 R115, RZ, RZ, UR26 ;  /* 0x0000001aff737e24 */ /* 0x000fca000f8e00ff */
[----:B------:R-:W-:-:S13]  /*12190*/  ISETP.NE.AND P6, PT, R115, 0x1, PT ;  /* 0x000000017300780c */ /* 0x000fda0003fc5270 */
[----:B------:R-:W0:Y:S02]  /*121a0*/  @P6 LDC.64 R42, c[0x0][0x9e8] ;  /* 0x00027a00ff2a6b82 */ /* 0x000e240000000a00 */
[----:B0-----:R-:W-:-:S05]  /*121b0*/  @P6 IMAD.HI.U32 R42, R113, R42, RZ ;  /* 0x0000002a712a6227 */ /* 0x001fca00078e00ff */
[----:B------:R-:W-:-:S07]  /*121c0*/  @P6 SHF.R.U32.HI R113, RZ, R43, R42 ;  /* 0x0000002bff716219 */ /* 0x000fce000001162a */
.L_x_931:
[----:B------:R-:W-:Y:S05]  /*121d0*/  BSYNC B0 ;  /* 0x0000000000007941 */ /* 0x000fea0003800000 */
.L_x_929:
[----:B------:R-:W-:-:S05]  /*121e0*/  IMAD R112, R113, R115, R112 ;  /* 0x0000007371707224 */ /* 0x000fca00078e0270 */
[----:B------:R-:W-:Y:S02]  /*121f0*/  VIADDMNMX R110, R112, R115, R110, PT ;  /* 0x00000073706e7246 */ /* 0x000fe4000380016e */
[----:B------:R-:W-:-:S07]  /*12200*/  VIMNMX R109, R109, R112, !PT ;  /* 0x000000706d6d7248 */ /* 0x000fce0007fe0100 */
.L_x_928:
        /* <DEDUP_REMOVED lines=126> */
[----:B------:R-:W-:Y:S02]  /*129f0*/  ISETP.LT.OR P3, PT, R110, 0xb1, P3 ;  /* 0x000000b16e00780c */ /* 0x000fe40001f61670 */
[C---:B------:R-:W-:Y:S02]  /*12a00*/  ISETP.GT.AND P2, PT, R109.reuse, 0x49, !P2 ;  /* 0x000000496d00780c */ /* 0x040fe40005744270 */
[----:B------:R-:W-:-:S02]  /*12a10*/  ISETP.GT.AND P5, PT, R109, 0xb8, !P5 ;  /* 0x000000b86d00780c */ /* 0x000fc40006fa4270 */
        /* <DEDUP_REMOVED lines=16> */
[----:B------:R-:W-:Y:S02]  /*12b20*/  LOP3.LUT P2, RZ, R16, 0x2000000, RZ, 0xc0, !PT ;  /* 0x0200000010ff7812 */ /* 0x000fe4000784c0ff */
[----:B------:R-:W-:Y:S02]  /*12b30*/  FSEL R98, R98, -INF , !P5 ;  /* 0xff80000062627808 */ /* 0x000fe40006800000 */
[----:B------:R-:W-:-:S04]  /*12b40*/  ISETP.GT.AND P2, PT, R109, 0x58, !P2 ;  /* 0x000000586d00780c */ /* 0x000fc80005744270 */
[----:B------:R-:W-:Y:S02]  /*12b50*/  ISETP.LT.OR P2, PT, R110, 0x59, P2 ;  /* 0x000000596e00780c */ /* 0x000fe40001741670 */
[----:B0-----:R-:W-:Y:S02]  /*12b60*/  FMNMX.FTZ R10, R43, R10, !PT ;  /* 0x0000000a2b0a7209 */ /* 0x001fe40007810000 */
        /* <DEDUP_REMOVED lines=85> */
[C---:B------:R-:W-:Y:S02]  /*130c0*/  ISETP.GT.AND P2, PT, R109.reuse, RZ, !P6 ;  /* 0x000000ff6d00720c */ /* 0x040fe40007744270 */
[----:B------:R-:W-:Y:S02]  /*130d0*/  LOP3.LUT P6, RZ, R2, 0x800, RZ, 0xc0, !PT ;  /* 0x0000080002ff7812 */ /* 0x000fe400078cc0ff */
[----:B------:R-:W-:Y:S02]  /*130e0*/  ISETP.LT.OR P2, PT, R110, 0x1, P2 ;  /* 0x000000016e00780c */ /* 0x000fe40001741670 */
[----:B------:R-:W-:Y:S02]  /*130f0*/  ISETP.GT.AND P6, PT, R109, 0xb9, !P6 ;  /* 0x000000b96d00780c */ /* 0x000fe400077c4270 */
[----:B------:R-:W-:Y:S01]  /*13100*/  FSEL R113, R11, -INF , !P2 ;  /* 0xff8000000b717808 */ /* 0x000fe20005000000 */
[----:B------:R-:W-:-:S01]  /*13110*/  FFMA.FTZ R11, R10, R115, -8 ;  /* 0xc10000000a0b7423 */ /* 0x000fc20000010073 */
[----:B------:R-:W-:-:S02]  /*13120*/  FSETP.NEU.FTZ.AND P2, PT, R10, -INF , PT ;  /* 0xff8000000a00780b */ /* 0x000fc40003f5d000 */
[----:B------:R-:W-:Y:S02]  /*13130*/  FMNMX.FTZ R115, R113, R14, !PT ;  /* 0x0000000e71737209 */ /* 0x000fe40007810000 */
[----:B------:R-:W-:Y:S02]  /*13140*/  FSEL R11, R11, RZ, P2 ;  /* 0x000000ff0b0b7208 */ /* 0x000fe40001000000 */
[----:B------:R-:W-:Y:S02]  /*13150*/  FMNMX.FTZ R112, R20, R115, !PT ;  /* 0x0000007314707209 */ /* 0x000fe40007810000 */
[----:B------:R-:W-:Y:S01]  /*13160*/  ISETP.LT.OR P6, PT, R110, 0xba, P6 ;  /* 0x000000ba6e00780c */ /* 0x000fe200037c1670 */
[----:B------:R-:W-:-:S01]  /*13170*/  FFMA.FTZ R43, R46, UR8, -R11 ;  /* 0x000000082e2b7c23 */ /* 0x000fc2000801080b */
[--C-:B------:R-:W-:Y:S01]  /*13180*/  FFMA.FTZ R46, R47, UR8, -R11.reuse ;  /* 0x000000082f2e7c23 */ /* 0x100fe2000801080b */
[----:B------:R-:W-:Y:S01]  /*13190*/  FMNMX.FTZ R47, R23, R112, !PT ;  /* 0x00000070172f7209 */ /* 0x000fe20007810000 */
[--C-:B------:R-:W-:Y:S01]  /*131a0*/  FFMA.FTZ R114, R49, UR8, -R11.reuse ;  /* 0x0000000831727c23 */ /* 0x100fe2000801080b */
[----:B------:R-:W-:-:S01]  /*131b0*/  FFMA.FTZ R115, R53, UR8, -R11 ;  /* 0x0000000835737c23 */ /* 0x000fc2000801080b */
[----:B------:R-:W-:Y:S01]  /*131c0*/  FSEL R99, R99, -INF , !P6 ;  /* 0xff80000063637808 */ /* 0x000fe20007000000 */
        /* <DEDUP_REMOVED lines=51> */
[----:B------:R0:W-:Y:S02]  /*13500*/  MUFU.EX2 R57, R115 ;  /* 0x0000007300397308 */ /* 0x0001e40000000800 */
[----:B------:R-:W-:-:S04]  /*13510*/  FMNMX.FTZ R61, R51, R112, !PT ;  /* 0x00000070333d7209 */ /* 0x000fc80007810000 */
[----:B------:R-:W-:Y:S02]  /*13520*/  FMNMX.FTZ R112, R52, R61, !PT ;  /* 0x0000003d34707209 */ /* 0x000fe40007810000 */
[----:B------:R-:W-:Y:S01]  /*13530*/  MUFU.EX2 R42, R42 ;  /* 0x0000002a002a7308 */ /* 0x000fe20000000800 */
[----:B0-----:R-:W-:-:S01]  /*13540*/  FFMA.FTZ R115, R69, UR8, -R11 ;  /* 0x0000000845737c23 */ /* 0x001fc2000801080b */
[----:B------:R-:W-:-:S04]  /*13550*/  FMNMX.FTZ R61, R55, R112, !PT ;  /* 0x00000070373d7209 */ /* 0x000fc80007810000 */
[----:B------:R-:W-:Y:S02]  /*13560*/  FMNMX.FTZ R112, R56, R61, !PT ;  /* 0x0000003d38707209 */ /* 0x000fe40007810000 */
        /* <DEDUP_REMOVED lines=17> */
[----:B------:R-:W-:Y:S02]  /*13680*/  MUFU.EX2 R22, R22 ;  /* 0x0000001600167308 */ /* 0x000fe40000000800 */
[----:B------:R-:W-:-:S04]  /*13690*/  FMNMX.FTZ R73, R79, R112, !PT ;  /* 0x000000704f497209 */ /* 0x000fc80007810000 */
[----:B------:R-:W-:Y:S02]  /*136a0*/  FMNMX.FTZ R77, R80, R73, !PT ;  /* 0x00000049504d7209 */ /* 0x000fe40007810000 */
[----:B------:R1:W-:Y:S02]  /*136b0*/  MUFU.EX2 R73, R115 ;  /* 0x0000007300497308 */ /* 0x0003e40000000800 */
[----:B------:R-:W-:-:S04]  /*136c0*/  FMNMX.FTZ R112, R84, R77, !PT ;  /* 0x0000004d54707209 */ /* 0x000fc80007810000 */
[----:B------:R-:W-:Y:S02]  /*136d0*/  FMNMX.FTZ R77, R85, R112, !PT ;  /* 0x00000070554d7209 */ /* 0x000fe40007810000 */
[----:B------:R-:W-:Y:S02]  /*136e0*/  MUFU.EX2 R25, R25 ;  /* 0x0000001900197308 */ /* 0x000fe40000000800 */
[----:B------:R-:W-:Y:S01]  /*136f0*/  FMNMX.FTZ R112, R86, R77, !PT ;  /* 0x0000004d56707209 */ /* 0x000fe20007810000 */
[----:B------:R-:W-:-:S03]  /*13700*/  FFMA.FTZ R77, R81, UR8, -R11 ;  /* 0x00000008514d7c23 */ /* 0x000fc6000801080b */
[----:B------:R-:W-:Y:S02]  /*13710*/  FMNMX.FTZ R81, R87, R112, !PT ;  /* 0x0000007057517209 */ /* 0x000fe40007810000 */
[----:B------:R-:W-:Y:S02]  /*13720*/  MUFU.EX2 R26, R26 ;  /* 0x0000001a001a7308 */ /* 0x000fe40000000800 */
        /* <DEDUP_REMOVED lines=10> */
[----:B0-----:R-:W-:Y:S01]  /*137d0*/  FMNMX.FTZ R114, R94, R83, !PT ;  /* 0x000000535e727209 */ /* 0x001fe20007810000 */
        /* <DEDUP_REMOVED lines=8> */
[----:B-1----:R-:W-:Y:S01]  /*13860*/  FMNMX.FTZ R115, R99, R114, !PT ;  /* 0x0000007263737209 */ /* 0x002fe20007810000 */
[----:B------:R-:W-:-:S01]  /*13870*/  FFMA.FTZ R114, R191, UR8, -R11 ;  /* 0x00000008bf727c23 */ /* 0x000fc2000801080b */
[----:B------:R-:W-:Y:S03]  /*13880*/  MUFU.EX2 R40, R40 ;  /* 0x0000002800287308 */ /* 0x000fe60000000800 */
[----:B------:R-:W0:Y:S05]  /*13890*/  SHFL.BFLY PT, R116, R115, 0x2, 0x1f ;  /* 0x0c401f0073747f89 */ /* 0x000e2a00000e0000 */
[----:B------:R-:W-:Y:S08]  /*138a0*/  MUFU.EX2 R43, R43 ;  /* 0x0000002b002b7308 */ /* 0x000ff00000000800 */
[----:B------:R-:W-:Y:S08]  /*138b0*/  MUFU.EX2 R46, R46 ;  /* 0x0000002e002e7308 */ /* 0x000ff00000000800 */
[----:B------:R-:W-:Y:S01]  /*138c0*/  MUFU.EX2 R50, R50 ;  /* 0x0000003200327308 */ /* 0x000fe20000000800 */
[----:B0-----:R-:W-:Y:S01]  /*138d0*/  FMNMX.FTZ R116, R115, R116, !PT ;  /* 0x0000007473747209 */ /* 0x001fe20007810000 */
[----:B------:R-:W-:Y:S01]  /*138e0*/  FFMA.FTZ R115, R108, UR8, -R11 ;  /* 0x000000086c737c23 */ /* 0x000fe2000801080b */
[----:B------:R-:W-:-:S03]  /*138f0*/  FSEL R108, R10, RZ, P2 ;  /* 0x000000ff0a6c7208 */ /* 0x000fc60001000000 */
[----:B------:R-:W0:Y:S02]  /*13900*/  SHFL.BFLY PT, R117, R116, 0x1, 0x1f ;  /* 0x0c201f0074757f89 */ /* 0x000e2400000e0000 */
[----:B------:R-:W-:Y:S01]  /*13910*/  MUFU.EX2 R54, R54 ;  /* 0x0000003600367308 */ /* 0x000fe20000000800 */
[----:B------:R-:W-:-:S04]  /*13920*/  FADD.FTZ R13, -R108, R13 ;  /* 0x0000000d6c0d7221 */ /* 0x000fc80000010100 */
[----:B------:R-:W-:-:S03]  /*13930*/  FMUL.FTZ R111, R13, UR8 ;  /* 0x000000080d6f7c20 */ /* 0x000fc60008410000 */
[----:B------:R-:W-:Y:S08]  /*13940*/  MUFU.EX2 R108, R118 ;  /* 0x00000076006c7308 */ /* 0x000ff00000000800 */
[----:B------:R-:W1:Y:S01]  /*13950*/  MUFU.EX2 R111, R111 ;  /* 0x0000006f006f7308 */ /* 0x000e620000000800 */
[----:B0-----:R-:W-:Y:S01]  /*13960*/  FMNMX.FTZ R11, R116, R117, !PT ;  /* 0x00000075740b7209 */ /* 0x001fe20007810000 */
[----:B------:R-:W-:-:S06]  /*13970*/  IMAD.U32 R116, RZ, RZ, UR8 ;  /* 0x00000008ff747e24 */ /* 0x000fcc000f8e00ff */
[----:B------:R-:W-:Y:S01]  /*13980*/  MUFU.EX2 R58, R58 ;  /* 0x0000003a003a7308 */ /* 0x000fe20000000800 */
[C---:B------:R-:W-:Y:S01]  /*13990*/  FSETP.NEU.FTZ.AND P2, PT, R11.reuse, -INF , PT ;  /* 0xff8000000b00780b */ /* 0x040fe20003f5d000 */
[----:B------:R-:W-:-:S03]  /*139a0*/  FFMA.FTZ R116, R11, R116, -8 ;  /* 0xc10000000b747423 */ /* 0x000fc60000010074 */
[----:B------:R-:W-:Y:S02]  /*139b0*/  FSEL R117, R11, RZ, P2 ;  /* 0x000000ff0b757208 */ /* 0x000fe40001000000 */
[----:B------:R-:W-:Y:S01]  /*139c0*/  FSEL R13, R116, RZ, P2 ;  /* 0x000000ff740d7208 */ /* 0x000fe20001000000 */
[----:B-1----:R-:W-:Y:S01]  /*139d0*/  FFMA.FTZ R184, R111, R5, R42 ;  /* 0x000000056fb87223 */ /* 0x002fe2000001002a */
[----:B------:R-:W-:Y:S01]  /*139e0*/  MUFU.EX2 R62, R62 ;  /* 0x0000003e003e7308 */ /* 0x000fe20000000800 */
[----:B------:R-:W-:-:S02]  /*139f0*/  FADD.FTZ R117, -R117, R14 ;  /* 0x0000000e75757221 */ /* 0x000fc40000010100 */
[--C-:B------:R-:W-:Y:S01]  /*13a00*/  FFMA.FTZ R113, R113, UR8, -R13.reuse ;  /* 0x0000000871717c23 */ /* 0x100fe2000801080d */
[----:B------:R-:W-:-:S01]  /*13a10*/  FFMA.FTZ R20, R20, UR8, -R13 ;  /* 0x0000000814147c23 */ /* 0x000fc2000801080d */
[----:B------:R-:W-:Y:S01]  /*13a20*/  FMUL.FTZ R116, R117, UR8 ;  /* 0x0000000875747c20 */ /* 0x000fe20008410000 */
[----:B------:R-:W-:-:S01]  /*13a30*/  FFMA.FTZ R23, R23, UR8, -R13 ;  /* 0x0000000817177c23 */ /* 0x000fc2000801080d */
[--C-:B------:R-:W-:Y:S01]  /*13a40*/  FFMA.FTZ R24, R24, UR8, -R13.reuse ;  /* 0x0000000818187c23 */ /* 0x100fe2000801080d */
[----:B------:R-:W-:-:S01]  /*13a50*/  FFMA.FTZ R27, R27, UR8, -R13 ;  /* 0x000000081b1b7c23 */ /* 0x000fc2000801080d */
[----:B------:R-:W-:Y:S01]  /*13a60*/  MUFU.EX2 R113, R113 ;  /* 0x0000007100717308 */ /* 0x000fe20000000800 */
[----:B------:R-:W-:-:S01]  /*13a70*/  FFMA.FTZ R28, R28, UR8, -R13 ;  /* 0x000000081c1c7c23 */ /* 0x000fc2000801080d */
[----:B------:R-:W-:Y:S01]  /*13a80*/  FFMA.FTZ R31, R31, UR8, -R13 ;  /* 0x000000081f1f7c23 */ /* 0x000fe2000801080d */
[----:B------:R-:W-:-:S01]  /*13a90*/  FADD.FTZ R184, R15, R184 ;  /* 0x000000b80fb87221 */ /* 0x000fc20000010000 */
        /* <DEDUP_REMOVED lines=29> */
[----:B-1----:R-:W-:-:S01]  /*13c70*/  FADD.FTZ R4, R20, R5 ;  /* 0x0000000514047221 */ /* 0x002fc20000010000 */
[----:B------:R-:W-:Y:S01]  /*13c80*/  FADD.FTZ R5, R21, R184 ;  /* 0x000000b815057221 */ /* 0x000fe20000010000 */
[----:B------:R-:W-:-:S01]  /*13c90*/  FFMA.FTZ R89, R89, UR8, -R13 ;  /* 0x0000000859597c23 */ /* 0x000fc2000801080d */
[--C-:B------:R-:W-:Y:S01]  /*13ca0*/  FFMA.FTZ R91, R91, UR8, -R13.reuse ;  /* 0x000000085b5b7c23 */ /* 0x100fe2000801080d */
[----:B------:R-:W-:-:S01]  /*13cb0*/  FFMA.FTZ R93, R93, UR8, -R13 ;  /* 0x000000085d5d7c23 */ /* 0x000fc2000801080d */
[--C-:B------:R-:W-:Y:S01]  /*13cc0*/  FFMA.FTZ R94, R94, UR8, -R13.reuse ;  /* 0x000000085e5e7c23 */ /* 0x100fe2000801080d */
[----:B------:R-:W-:-:S01]  /*13cd0*/  FFMA.FTZ R95, R95, UR8, -R13 ;  /* 0x000000085f5f7c23 */ /* 0x000fc2000801080d */
[----:B------:R-:W1:Y:S01]  /*13ce0*/  MUFU.EX2 R27, R27 ;  /* 0x0000001b001b7308 */ /* 0x000e620000000800 */
[----:B--2---:R-:W-:-:S01]  /*13cf0*/  FADD.FTZ R117, R23, R4 ;  /* 0x0000000417757221 */ /* 0x004fc20000010000 */
[----:B------:R-:W-:Y:S01]  /*13d00*/  FADD.FTZ R4, R22, R5 ;  /* 0x0000000516047221 */ /* 0x000fe20000010000 */
[----:B------:R-:W-:-:S01]  /*13d10*/  FFMA.FTZ R97, R97, UR8, -R13 ;  /* 0x0000000861617c23 */ /* 0x000fc2000801080d */
[----:B------:R-:W-:-:S02]  /*13d20*/  FFMA.FTZ R98, R98, UR8, -R13 ;  /* 0x0000000862627c23 */ /* 0x000fc4000801080d */
[----:B------:R-:W-:-:S02]  /*13d30*/  FADD.FTZ R5, R25, R4 ;  /* 0x0000000419057221 */ /* 0x000fc40000010000 */
[----:B------:R-:W2:Y:S02]  /*13d40*/  MUFU.EX2 R28, R28 ;  /* 0x0000001c001c7308 */ /* 0x000ea40000000800 */
[----:B------:R-:W-:-:S04]  /*13d50*/  FADD.FTZ R4, R26, R5 ;  /* 0x000000051a047221 */ /* 0x000fc80000010000 */
[----:B------:R-:W-:Y:S02]  /*13d60*/  FADD.FTZ R5, R29, R4 ;  /* 0x000000041d057221 */ /* 0x000fe40000010000 */
[----:B------:R-:W3:Y:S02]  /*13d70*/  MUFU.EX2 R31, R31 ;  /* 0x0000001f001f7308 */ /* 0x000ee40000000800 */
[----:B------:R-:W-:-:S04]  /*13d80*/  FADD.FTZ R4, R30, R5 ;  /* 0x000000051e047221 */ /* 0x000fc80000010000 */
[----:B------:R-:W-:Y:S02]  /*13d90*/  FADD.FTZ R5, R33, R4 ;  /* 0x0000000421057221 */ /* 0x000fe40000010000 */
[----:B------:R-:W4:Y:S02]  /*13da0*/  MUFU.EX2 R32, R32 ;  /* 0x0000002000207308 */ /* 0x000f240000000800 */
[----:B------:R-:W-:-:S04]  /*13db0*/  FADD.FTZ R4, R34, R5 ;  /* 0x0000000522047221 */ /* 0x000fc80000010000 */
[----:B------:R-:W-:Y:S02]  /*13dc0*/  FADD.FTZ R5, R39, R4 ;  /* 0x0000000427057221 */ /* 0x000fe40000010000 */
[----:B------:R0:W-:Y:S02]  /*13dd0*/  MUFU.EX2 R14, R118 ;  /* 0x00000076000e7308 */ /* 0x0001e40000000800 */
[----:B------:R-:W-:-:S04]  /*13de0*/  FADD.FTZ R4, R40, R5 ;  /* 0x0000000528047221 */ /* 0x000fc80000010000 */
[----:B------:R-:W-:Y:S02]  /*13df0*/  FADD.FTZ R5, R43, R4 ;  /* 0x000000042b057221 */ /* 0x000fe40000010000 */
[----:B------:R-:W5:Y:S01]  /*13e00*/  MUFU.EX2 R35, R35 ;  /* 0x0000002300237308 */ /* 0x000f620000000800 */
[----:B0-----:R-:W-:-:S01]  /*13e10*/  FADD.FTZ R118, R24, R117 ;  /* 0x0000007518767221 */ /* 0x001fc20000010000 */
[----:B------:R-:W-:-:S03]  /*13e20*/  FADD.FTZ R4, R46, R5 ;  /* 0x000000052e047221 */ /* 0x000fc60000010000 */
[----:B-1----:R-:W-:Y:S01]  /*13e30*/  FADD.FTZ R75, R27, R118 ;  /* 0x000000761b4b7221 */ /* 0x002fe20000010000 */
[----:B------:R-:W-:-:S02]  /*13e40*/  FADD.FTZ R5, R47, R4 ;  /* 0x000000042f057221 */ /* 0x000fc40000010000 */
[----:B------:R-:W0:Y:S01]  /*13e50*/  MUFU.EX2 R36, R36 ;  /* 0x0000002400247308 */ /* 0x000e220000000800 */
[----:B--2---:R-:W-:-:S01]  /*13e60*/  FADD.FTZ R118, R28, R75 ;  /* 0x0000004b1c767221 */ /* 0x004fc20000010000 */
[--C-:B------:R-:W-:Y:S01]  /*13e70*/  FFMA.FTZ R75, R76, UR8, -R13.reuse ;  /* 0x000000084c4b7c23 */ /* 0x100fe2000801080d */
[----:B------:R-:W-:-:S01]  /*13e80*/  FFMA.FTZ R76, R79, UR8, -R13 ;  /* 0x000000084f4c7c23 */ /* 0x000fc2000801080d */
[----:B------:R-:W-:Y:S01]  /*13e90*/  FADD.FTZ R4, R50, R5 ;  /* 0x0000000532047221 */ /* 0x000fe20000010000 */
[----:B---3--:R-:W-:-:S03]  /*13ea0*/  FADD.FTZ R117, R31, R118 ;  /* 0x000000761f757221 */ /* 0x008fc60000010000 */
[----:B------:R-:W1:Y:S01]  /*13eb0*/  MUFU.EX2 R37, R37 ;  /* 0x0000002500257308 */ /* 0x000e620000000800 */
[----:B----4-:R-:W-:-:S01]  /*13ec0*/  FADD.FTZ R118, R32, R117 ;  /* 0x0000007520767221 */ /* 0x010fc20000010000 */
[----:B------:R-:W-:-:S03]  /*13ed0*/  FADD.FTZ R5, R49, R4 ;  /* 0x0000000431057221 */ /* 0x000fc60000010000 */
[----:B-----5:R-:W-:Y:S01]  /*13ee0*/  FADD.FTZ R79, R35, R118 ;  /* 0x00000076234f7221 */ /* 0x020fe20000010000 */
[----:B------:R-:W-:-:S02]  /*13ef0*/  FADD.FTZ R4, R54, R5 ;  /* 0x0000000536047221 */ /* 0x000fc40000010000 */
[----:B------:R-:W2:Y:S01]  /*13f00*/  MUFU.EX2 R38, R38 ;  /* 0x0000002600267308 */ /* 0x000ea20000000800 */
[----:B0-----:R-:W-:-:S01]  /*13f10*/  FADD.FTZ R118, R36, R79 ;  /* 0x0000004f24767221 */ /* 0x001fc20000010000 */
[--C-:B------:R-:W-:Y:S01]  /*13f20*/  FFMA.FTZ R79, R80, UR8, -R13.reuse ;  /* 0x00000008504f7c23 */ /* 0x100fe2000801080d */
[----:B------:R-:W-:-:S01]  /*13f30*/  FFMA.FTZ R80, R84, UR8, -R13 ;  /* 0x0000000854507c23 */ /* 0x000fc2000801080d */
[----:B------:R-:W-:-:S04]  /*13f40*/  FADD.FTZ R5, R53, R4 ;  /* 0x0000000435057221 */ /* 0x000fc80000010000 */
[----:B------:R-:W0:Y:S01]  /*13f50*/  MUFU.EX2 R41, R41 ;  /* 0x0000002900297308 */ /* 0x000e220000000800 */
[----:B-1----:R-:W-:-:S01]  /*13f60*/  FADD.FTZ R117, R37, R118 ;  /* 0x0000007625757221 */ /* 0x002fc20000010000 */
[----:B------:R-:W-:-:S04]  /*13f70*/  FADD.FTZ R4, R58, R5 ;  /* 0x000000053a047221 */ /* 0x000fc80000010000 */
[----:B------:R-:W-:Y:S02]  /*13f80*/  FADD.FTZ R5, R57, R4 ;  /* 0x0000000439057221 */ /* 0x000fe40000010000 */
[----:B------:R-:W1:Y:S01]  /*13f90*/  MUFU.EX2 R44, R44 ;  /* 0x0000002c002c7308 */ /* 0x000e620000000800 */
[----:B--2---:R-:W-:-:S01]  /*13fa0*/  FADD.FTZ R118, R38, R117 ;  /* 0x0000007526767221 */ /* 0x004fc20000010000 */
[----:B------:R-:W-:-:S04]  /*13fb0*/  FADD.FTZ R4, R62, R5 ;  /* 0x000000053e047221 */ /* 0x000fc80000010000 */
[----:B------:R-:W-:Y:S02]  /*13fc0*/  FADD.FTZ R5, R61, R4 ;  /* 0x000000043d057221 */ /* 0x000fe40000010000 */
        /* <DEDUP_REMOVED lines=15> */
[--C-:B------:R-:W-:Y:S01]  /*140c0*/  FFMA.FTZ R86, R88, UR8, -R13.reuse ;  /* 0x0000000858567c23 */ /* 0x100fe2000801080d */
[----:B------:R-:W-:-:S05]  /*140d0*/  FFMA.FTZ R88, R90, UR8, -R13 ;  /* 0x000000085a587c23 */ /* 0x000fca000801080d */
        /* <DEDUP_REMOVED lines=8> */
[----:B-1----:R-:W-:-:S04]  /*14160*/  FADD.FTZ R118, R64, R5 ;  /* 0x0000000540767221 */ /* 0x002fc80000010000 */
[----:B------:R-:W-:-:S03]  /*14170*/  FADD.FTZ R117, R63, R118 ;  /* 0x000000763f757221 */ /* 0x000fc60000010000 */
[----:B------:R-:W1:Y:S01]  /*14180*/  MUFU.EX2 R70, R70 ;  /* 0x0000004600467308 */ /* 0x000e620000000800 */
[----:B--2---:R-:W-:-:S07]  /*14190*/  FADD.FTZ R5, R65, R4 ;  /* 0x0000000441057221 */ /* 0x004fce0000010000 */
[----:B------:R-:W2:Y:S01]  /*141a0*/  MUFU.EX2 R67, R67 ;  /* 0x0000004300437308 */ /* 0x000ea20000000800 */
[----:B0-----:R-:W-:-:S07]  /*141b0*/  FADD.FTZ R4, R66, R5 ;  /* 0x0000000542047221 */ /* 0x001fce0000010000 */
[----:B------:R-:W0:Y:S01]  /*141c0*/  MUFU.EX2 R68, R68 ;  /* 0x0000004400447308 */ /* 0x000e220000000800 */
[----:B-1----:R-:W-:-:S04]  /*141d0*/  FADD.FTZ R90, R70, R117 ;  /* 0x00000075465a7221 */ /* 0x002fc80000010000 */
[----:B------:R-:W-:Y:S01]  /*141e0*/  FADD.FTZ R117, R69, R90 ;  /* 0x0000005a45757221 */ /* 0x000fe20000010000 */
[----:B------:R-:W-:-:S02]  /*141f0*/  FFMA.FTZ R90, R92, UR8, -R13 ;  /* 0x000000085c5a7c23 */ /* 0x000fc4000801080d */
[----:B------:R-:W1:Y:S01]  /*14200*/  MUFU.EX2 R74, R74 ;  /* 0x0000004a004a7308 */ /* 0x000e620000000800 */
[----:B--2---:R-:W-:-:S07]  /*14210*/  FADD.FTZ R5, R67, R4 ;  /* 0x0000000443057221 */ /* 0x004fce0000010000 */
[----:B------:R-:W2:Y:S01]  /*14220*/  MUFU.EX2 R71, R71 ;  /* 0x0000004700477308 */ /* 0x000ea20000000800 */
[----:B0-----:R-:W-:-:S07]  /*14230*/  FADD.FTZ R4, R68, R5 ;  /* 0x0000000544047221 */ /* 0x001fce0000010000 */
        /* <DEDUP_REMOVED lines=29> */
[--C-:B------:R-:W-:Y:S01]  /*14410*/  FFMA.FTZ R92, R96, UR8, -R13.reuse ;  /* 0x00000008605c7c23 */ /* 0x100fe2000801080d */
[----:B------:R-:W-:-:S05]  /*14420*/  FFMA.FTZ R13, R99, UR8, -R13 ;  /* 0x00000008630d7c23 */ /* 0x000fca000801080d */
        /* <DEDUP_REMOVED lines=47> */
[----:B--2---:R-:W-:-:S04]  /*14720*/  FADD.FTZ R5, R105, R96 ;  /* 0x0000006069057221 */ /* 0x004fc80000010000 */
[----:B------:R-:W-:Y:S01]  /*14730*/  FADD.FTZ R5, R108, R5 ;  /* 0x000000056c057221 */ /* 0x000fe20000010000 */
[----:B0-----:R-:W-:-:S04]  /*14740*/  FADD.FTZ R4, R185, R4 ;  /* 0x00000004b9047221 */ /* 0x001fc80000010000 */
[----:B-1----:R-:W-:Y:S01]  /*14750*/  FADD.FTZ R4, R13, R4 ;  /* 0x000000040d047221 */ /* 0x002fe20000010000 */
[----:B------:R-:W-:Y:S06]  /*14760*/  @!P0 BRA `(.L_x_932) ;  /* 0x0000000000048947 */ /* 0x000fec0003800000 */
[----:B------:R-:W-:Y:S01]  /*14770*/  BPT.TRAP 0x1 ;  /* 0x000000040000795c */ /* 0x000fe20000300000 */
.L_x_932:
        /* <DEDUP_REMOVED lines=18> */
[----:B------:R-:W-:Y:S01]  /*148a0*/  SYNCS.ARRIVE.TRANS64.RED.A1T0 RZ, [UR9], RZ ;  /* 0x000000ffffff79a7 */ /* 0x000fe20008100409 */
        /* <DEDUP_REMOVED lines=29> */
[----:B------:R-:W-:Y:S01]  /*14a80*/  FMUL.FTZ R156, R156, R111 ;  /* 0x0000006f9c9c7220 */ /* 0x000fe20000410000 */
[----:B------:R-:W-:Y:S01]  /*14a90*/  F2FP.SATFINITE.E4M3.F32.PACK_AB_MERGE_C R105, R108, R105, RZ ;  /* 0x000000696c69723e */ /* 0x000fe200048070ff */
        /* <DEDUP_REMOVED lines=73> */
.L_x_915:
[----:B------:R-:W-:Y:S06]  /*14f30*/  BAR.ARV 0x8, 0x180 ;  /* 0x0206000000007b1d */ /* 0x000fec0000002000 */
[----:B------:R-:W-:Y:S05]  /*14f40*/  @!P0 BRA `(.L_x_934) ;  /* 0x0000000000048947 */ /* 0x000fea0003800000 */
[----:B------:R-:W-:Y:S01]  /*14f50*/  BPT.TRAP 0x1 ;  /* 0x000000040000795c */ /* 0x000fe20000300000 */
.L_x_934:
[----:B------:R-:W-:Y:S01]  /*14f60*/  ULEA UR9, UR24, UR44, 0x3 ;  /* 0x0000002c18097291 */ /* 0x000fe2000f8e183f */
[----:B------:R-:W-:-:S05]  /*14f70*/  IMAD.U32 R0, RZ, RZ, UR4 ;  /* 0x00000004ff007e24 */ /* 0x000fca000f8e00ff */
[----:B------:R-:W-:-:S04]  /*14f80*/  SHF.L.U32 R0, R0, 0x1f, RZ ;  /* 0x0000001f00007819 */ /* 0x000fc800000006ff */
[----:B------:R0:W1:Y:S01]  /*14f90*/  SYNCS.PHASECHK.TRANS64.TRYWAIT P1, [UR9+0x28850], R0 ;  /* 0x02885000ff0075a7 */ /* 0x0000620008020149 */
[----:B------:R-:W-:Y:S05]  /*14fa0*/  @!P0 BRA `(.L_x_935) ;  /* 0x0000000000048947 */ /* 0x000fea0003800000 */
[----:B------:R-:W-:Y:S01]  /*14fb0*/  BPT.TRAP 0x1 ;  /* 0x000000040000795c */ /* 0x000fe20000300000 */
.L_x_935:
[----:B-1----:R-:W-:Y:S05]  /*14fc0*/  @P1 BRA `(.L_x_936) ;  /* 0x0000000000081947 */ /* 0x002fea0003800000 */
[----:B------:R-:W1:Y:S02]  /*14fd0*/  SYNCS.PHASECHK.TRANS64.TRYWAIT P1, [UR9+0x28850], R0 ;  /* 0x02885000ff0075a7 */ /* 0x000e640008020149 */
[----:B-1----:R-:W-:Y:S05]  /*14fe0*/  @!P1 BRA `(.L_x_937) ;  /* 0x0000006c00989947 */ /* 0x002fea0003800000 */
.L_x_936:
[----:B------:R-:W-:Y:S01]  /*14ff0*/  UIADD3 UR44, UR44, 0x400, URZ ;  /* 0x000004002c2c7890 */ /* 0x000fe2000fffe03f */
[----:B------:R-:W-:Y:S01]  /*15000*/  WARPGROUP.ARRIVE ;  /* 0x00000000000079c5 */ /* 0x000fe20000000000 */
[----:B------:R-:W-:Y:S01]  /*15010*/  UMOV UR7, 0x80000020 ;  /* 0x8000002000077882 */ /* 0x000fe20000000000 */
[----:B------:R-:W-:Y:S01]  /*15020*/  ULDC.64 UR10, c[0x0][0x9a0] ;  /* 0x00026800000a7ab9 */ /* 0x000fe20000000a00 */
[----:B------:R-:W-:Y:S01]  /*15030*/  USHF.R.U32.HI UR44, URZ, 0x4, UR44 ;  /* 0x000000043f2c7899 */ /* 0x000fe2000801162c */
[----:B------:R-:W-:Y:S01]  /*15040*/  IMAD.MOV.U32 R6, RZ, RZ, 0x3f800000 ;  /* 0x3f800000ff067424 */ /* 0x000fe200078e00ff */
[----:B------:R-:W-:Y:S02]  /*15050*/  UISETP.NE.U32.AND UP0, UPT, UR10, URZ, UPT ;  /* 0x0000003f0a00728c */ /* 0x000fe4000bf05070 */
[----:B------:R-:W-:Y:S02]  /*15060*/  ULOP3.LUT UR44, UR44, 0x3fff, URZ, 0xc0, !UPT ;  /* 0x00003fff2c2c7892 */ /* 0x000fe4000f8ec03f */
[----:B------:R-:W-:-:S02]  /*15070*/  UISETP.NE.AND.EX UP0, UPT, UR11, URZ, UPT, UP0 ;  /* 0x0000003f0b00728c */ /* 0x000fc4000bf05300 */
[----:B------:R-:W-:-:S04]  /*15080*/  ULOP3.LUT UR44, UR44, 0x10000, URZ, 0xfc, !UPT ;  /* 0x000100002c2c7892 */ /* 0x000fc8000f8efc3f */
[----:B------:R-:W-:Y:S01]  /*15090*/  UIMAD UR24, UR24, 0x600, UR44 ;  /* 0x00000600181878a4 */ /* 0x000fe2000f8e022c */
[----:B------:R-:W-:-:S03]  /*150a0*/  PLOP3.LUT P1, PT, PT, PT, UP0, 0x80, 0x0 ;  /* 0x000000000000781c */ /* 0x000fc60003f2f008 */
[----:B------:R-:W-:Y:S01]  /*150b0*/  UIADD3 UR4, UR24, 0x2, URZ ;  /* 0x0000000218047890 */ /* 0x000fe2000fffe03f */
[----:B------:R-:W-:Y:S02]  /*150c0*/  @UP0 ULDC.64 UR12, c[0x0][0x9c8] ;  /* 0x00027200000c0ab9 */ /* 0x000fe40000000a00 */
[----:B------:R-:W-:Y:S01]  /*150d0*/  UMOV UR6, UR24 ;  /* 0x0000001800067c82 */ /* 0x000fe20008000000 */
[----:B------:R-:W-:-:S05]  /*150e0*/  @UP0 USHF.R.S32.HI UR14, URZ, 0x1f, UR37 ;  /* 0x0000001f3f0e0899 */ /* 0x000fca0008011425 */
[----:B------:R-:W-:Y:S01]  /*150f0*/  QGMMA.64x128x32.F32.E4M3.E4M3 R120, R204, gdesc[UR4], R120, gsb0 ;  /* 0x01e00004cc787df3 */ /* 0x000fe20008000878 */
[----:B------:R-:W-:Y:S01]  /*15100*/  UMOV UR7, 0x80000020 ;  /* 0x8000002000077882 */ /* 0x000fe20000000000 */
[----:B------:R-:W-:Y:S01]  /*15110*/  UMOV UR6, UR4 ;  /* 0x0000000400067c82 */ /* 0x000fe20008000000 */
[----:B------:R-:W-:Y:S01]  /*15120*/  UIADD3 UR4, UR24, 0x200, URZ ;  /* 0x0000020018047890 */ /* 0x000fe2000fffe03f */
[----:B------:R-:W-:Y:S02]  /*15130*/  WARPGROUP.DEPBAR.LE gsb0, 0x0 ;  /* 0x00008000000079c5 */ /* 0x000fe40000010000 */
[----:B------:R-:W-:-:S06]  /*15140*/  WARPGROUP.ARRIVE ;  /* 0x00000000000079c5 */ /* 0x000fcc0000000000 */
[----:B------:R-:W-:Y:S01]  /*15150*/  QGMMA.64x128x32.F32.E4M3.E4M3 R120, R200, gdesc[UR4], R120, gsb0 ;  /* 0x01e00004c8787df3 */ /* 0x000fe20008000878 */
[----:B------:R-:W-:Y:S01]  /*15160*/  UMOV UR6, UR4 ;  /* 0x0000000400067c82 */ /* 0x000fe20008000000 */
[----:B------:R-:W-:Y:S01]  /*15170*/  UMOV UR7, 0x80000020 ;  /* 0x8000002000077882 */ /* 0x000fe20000000000 */
[----:B------:R-:W-:-:S04]  /*15180*/  @UP0 UIMAD UR4, UR38, UR12, URZ ;  /* 0x0000000c260402a4 */ /* 0x000fc8000f8e023f */
[----:B------:R-:W-:Y:S01]  /*15190*/  @UP0 UIMAD UR4, UR36, UR13, UR4 ;  /* 0x0000000d240402a4 */ /* 0x000fe2000f8e0204 */
[----:B------:R-:W-:Y:S02]  /*151a0*/  WARPGROUP.DEPBAR.LE gsb0, 0x0 ;  /* 0x00008000000079c5 */ /* 0x000fe40000010000 */
[----:B------:R-:W-:-:S06]  /*151b0*/  WARPGROUP.ARRIVE ;  /* 0x00000000000079c5 */ /* 0x000fcc0000000000 */
[----:B------:R-:W-:Y:S01]  /*151c0*/  QGMMA.64x128x32.F32.E4M3.E4M3 R120, R196, gdesc[UR4], R120, gsb0 ;  /* 0x01e00004c4787df3 */ /* 0x000fe20008000878 */
[----:B------:R-:W-:-:S03]  /*151d0*/  @UP0 UIMAD.WIDE.U32 UR6, UR36, UR12, URZ ;  /* 0x0000000c240602a5 */ /* 0x000fc6000f8e003f */
[----:B------:R-:W-:Y:S01]  /*151e0*/  @UP0 ULDC.64 UR12, c[0x0][0x9d0] ;  /* 0x00027400000c0ab9 */ /* 0x000fe20000000a00 */
[----:B------:R-:W-:Y:S02]  /*151f0*/  @UP0 UIADD3 UR7, UR7, UR4, URZ ;  /* 0x0000000407070290 */ /* 0x000fe4000fffe03f */
[----:B------:R-:W-:Y:S02]  /*15200*/  @UP0 UIMAD UR4, UR14, UR12, URZ ;  /* 0x0000000c0e0402a4 */ /* 0x000fe4000f8e023f */
[----:B------:R-:W-:Y:S02]  /*15210*/  @UP0 UIMAD.WIDE.U32 UR6, UR37, UR12, UR6 ;  /* 0x0000000c250602a5 */ /* 0x000fe4000f8e0006 */
[----:B------:R-:W-:Y:S02]  /*15220*/  @UP0 UIMAD UR4, UR37, UR13, UR4 ;  /* 0x0000000d250402a4 */ /* 0x000fe4000f8e0204 */
[----:B------:R-:W-:Y:S02]  /*15230*/  @UP0 ULEA UR10, UP1, UR6, UR10, 0x2 ;  /* 0x0000000a060a0291 */ /* 0x000fe4000f82103f */
[----:B------:R-:W-:-:S04]  /*15240*/  @UP0 UIADD3 UR4, UR7, UR4, URZ ;  /* 0x0000000407040290 */ /* 0x000fc8000fffe03f */
[----:B------:R-:W-:Y:S01]  /*15250*/  @UP0 ULEA.HI.X UR11, UR6, UR11, UR4, 0x2, UP1 ;  /* 0x0000000b060b0291 */ /* 0x000fe200088f1404 */
[----:B------:R-:W-:Y:S01]  /*15260*/  IMAD.U32 R2, RZ, RZ, UR10 ;  /* 0x0000000aff027e24 */ /* 0x000fe2000f8e00ff */
[----:B------:R-:W-:Y:S01]  /*15270*/  UIADD3 UR4, UR24, 0x202, URZ ;  /* 0x0000020218047890 */ /* 0x000fe2000fffe03f */
[----:B------:R-:W-:-:S03]  /*15280*/  UMOV UR7, 0x80000020 ;  /* 0x8000002000077882 */ /* 0x000fc60000000000 */
[----:B-1----:R-:W-:-:S03]  /*15290*/  IMAD.U32 R3, RZ, RZ, UR11 ;  /* 0x0000000bff037e24 */ /* 0x002fc6000f8e00ff */
[----:B------:R-:W-:Y:S02]  /*152a0*/  UMOV UR6, UR4 ;  /* 0x0000000400067c82 */ /* 0x000fe40008000000 */
[----:B------:R1:W2:Y:S01]  /*152b0*/  @P1 LDG.E R6, desc[UR42][R2.64] ;  /* 0x0000002a02061981 */ /* 0x0002a2000c1e1900 */
[----:B------:R-:W-:Y:S01]  /*152c0*/  UIADD3 UR4, UR24, 0x400, URZ ;  /* 0x0000040018047890 */ /* 0x000fe2000fffe03f */
[----:B------:R-:W-:Y:S02]  /*152d0*/  WARPGROUP.DEPBAR.LE gsb0, 0x0 ;  /* 0x00008000000079c5 */ /* 0x000fe40000010000 */
[----:B------:R-:W-:-:S06]  /*152e0*/  WARPGROUP.ARRIVE ;  /* 0x00000000000079c5 */ /* 0x000fcc0000000000 */
[----:B------:R-:W-:Y:S01]  /*152f0*/  QGMMA.64x128x32.F32.E4M3.E4M3 R120, R192, gdesc[UR4], R120, gsb0 ;  /* 0x01e00004c0787df3 */ /* 0x000fe20008000878 */
[----:B------:R-:W-:Y:S01]  /*15300*/  UMOV UR6, UR4 ;  /* 0x0000000400067c82 */ /* 0x000fe20008000000 */
[----:B------:R-:W-:Y:S01]  /*15310*/  UMOV UR7, 0x80000020 ;  /* 0x8000002000077882 */ /* 0x000fe20000000000 */
[----:B------:R-:W-:Y:S01]  /*15320*/  UIADD3 UR24, UR24, 0x402, URZ ;  /* 0x0000040218187890 */ /* 0x000fe2000fffe03f */
[----:B0-----:R-:W0:Y:S04]  /*15330*/  SHFL.BFLY PT, R0, R5, 0x2, 0x1f ;  /* 0x0c401f0005007f89 */ /* 0x001e2800000e0000 */
[----:B------:R-:W3:Y:S01]  /*15340*/  SHFL.BFLY PT, R7, R4, 0x2, 0x1f ;  /* 0x0c401f0004077f89 */ /* 0x000ee200000e0000 */
[----:B------:R-:W-:Y:S02]  /*15350*/  WARPGROUP.DEPBAR.LE gsb0, 0x0 ;  /* 0x00008000000079c5 */ /* 0x000fe40000010000 */
[----:B------:R-:W-:-:S06]  /*15360*/  WARPGROUP.ARRIVE ;  /* 0x00000000000079c5 */ /* 0x000fcc0000000000 */
[----:B------:R-:W-:Y:S01]  /*15370*/  QGMMA.64x128x32.F32.E4M3.E4M3 R120, R188, gdesc[UR4], R120, gsb0 ;  /* 0x01e00004bc787df3 */ /* 0x000fe20008000878 */
[----:B------:R-:W-:Y:S01]  /*15380*/  UMOV UR6, UR24 ;  /* 0x0000001800067c82 */ /* 0x000fe20008000000 */
[----:B------:R-:W-:Y:S01]  /*15390*/  UMOV UR7, 0x80000020 ;  /* 0x8000002000077882 */ /* 0x000fe20000000000 */
[----:B0-----:R-:W-:Y:S01]  /*153a0*/  FADD.FTZ R0, R0, R5 ;  /* 0x0000000500007221 */ /* 0x001fe20000010000 */
[----:B---3--:R-:W-:-:S04]  /*153b0*/  FADD.FTZ R7, R7, R4 ;  /* 0x0000000407077221 */ /* 0x008fc80000010000 */
[----:B-1----:R-:W0:Y:S04]  /*153c0*/  SHFL.BFLY PT, R3, R0, 0x1, 0x1f ;  /* 0x0c201f0000037f89 */ /* 0x002e2800000e0000 */
[----:B------:R-:W1:Y:S01]  /*153d0*/  SHFL.BFLY PT, R2, R7, 0x1, 0x1f ;  /* 0x0c201f0007027f89 */ /* 0x000e6200000e0000 */
[----:B0-----:R-:W-:Y:S01]  /*153e0*/  FADD.FTZ R9, R0, R3 ;  /* 0x0000000300097221 */ /* 0x001fe20000010000 */
[----:B-1----:R-:W-:-:S04]  /*153f0*/  FADD.FTZ R12, R7, R2 ;  /* 0x00000002070c7221 */ /* 0x002fc80000010000 */
        /* <DEDUP_REMOVED lines=30> */
.L_x_938:
        /* <DEDUP_REMOVED lines=68> */
.L_x_864:
[----:B------:R-:W-:Y:S05]  /*15a20*/  @P0 BRA `(.L_x_939) ;  /* 0x00000020006c0947 */ /* 0x000fea0003800000 */
[----:B------:R-:W0:Y:S01]  /*15a30*/  S2R R9, SR_TID.X ;  /* 0x0000000000097919 */ /* 0x000e220000002100 */
[----:B------:R-:W-:Y:S01]  /*15a40*/  ULDC.64 UR4, c[0x4][0x38] ;  /* 0x01000e0000047ab9 */ /* 0x000fe20000000a00 */
[----:B------:R-:W1:Y:S01]  /*15a50*/  LDC R84, c[0x0][0xbe8] ;  /* 0x0002fa00ff547b82 */ /* 0x000e620000000800 */
[----:B------:R-:W-:Y:S01]  /*15a60*/  ULDC.64 UR8, c[0x0][0xbd0] ;  /* 0x0002f40000087ab9 */ /* 0x000fe20000000a00 */
[----:B------:R-:W2:Y:S01]  /*15a70*/  S2R R73, SR_CTAID.X ;  /* 0x0000000000497919 */ /* 0x000ea20000002500 */
[----:B------:R-:W-:Y:S01]  /*15a80*/  USHF.R.S32.HI UR7, URZ, 0x1f, UR37 ;  /* 0x0000001f3f077899 */ /* 0x000fe20008011425 */
[----:B------:R-:W-:-:S04]  /*15a90*/  ULDC.64 UR10, c[0x0][0xb38] ;  /* 0x0002ce00000a7ab9 */ /* 0x000fc80000000a00 */
[----:B------:R-:W3:Y:S08]  /*15aa0*/  LDC.64 R86, c[0x0][0xbd8] ;  /* 0x0002f600ff567b82 */ /* 0x000ef00000000a00 */
[----:B------:R-:W4:Y:S08]  /*15ab0*/  LDC R83, c[0x0][0xc50] ;  /* 0x00031400ff537b82 */ /* 0x000f300000000800 */
[----:B------:R-:W5:Y:S01]  /*15ac0*/  LDC.64 R88, c[0x0][0xb40] ;  /* 0x0002d000ff587b82 */ /* 0x000f620000000a00 */
[----:B0-----:R-:W-:-:S05]  /*15ad0*/  IMAD.SHL.U32 R4, R9, 0x4, RZ ;  /* 0x0000000409047824 */ /* 0x001fca00078e00ff */
[----:B------:R-:W-:Y:S02]  /*15ae0*/  LOP3.LUT R4, R4, 0xc, RZ, 0xc0, !PT ;  /* 0x0000000c04047812 */ /* 0x000fe400078ec0ff */
[----:B------:R-:W-:Y:S02]  /*15af0*/  BAR.SYNC.DEFER_BLOCKING 0x1, 0x100 ;  /* 0x0044000000007b1d */ /* 0x000fe40000010000 */
[----:B------:R-:W-:-:S05]  /*15b00*/  IADD3 R4, P0, R4, UR4, RZ ;  /* 0x0000000404047c10 */ /* 0x000fca000ff1e0ff */
[----:B------:R-:W-:-:S06]  /*15b10*/  IMAD.X R5, RZ, RZ, UR5, P0 ;  /* 0x00000005ff057e24 */ /* 0x000fcc00080e06ff */
[----:B------:R0:W3:Y:S01]  /*15b20*/  LDG.E.CONSTANT R5, desc[UR42][R4.64] ;  /* 0x0000002a04057981 */ /* 0x0000e2000c1e9900 */
[C---:B------:R-:W-:Y:S01]  /*15b30*/  LOP3.LUT P0, R7, R9.reuse, 0x3, RZ, 0xc0, !PT ;  /* 0x0000000309077812 */ /* 0x040fe2000780c0ff */
[----:B------:R-:W-:Y:S01]  /*15b40*/  VIADD R9, R9, 0xffffff80 ;  /* 0xffffff8009097836 */ /* 0x000fe20000000000 */
[----:B-1----:R-:W-:Y:S01]  /*15b50*/  ISETP.NE.AND P2, PT, R84, 0x1, PT ;  /* 0x000000015400780c */ /* 0x002fe20003f45270 */
[----:B------:R-:W-:Y:S01]  /*15b60*/  UIMAD.WIDE.U32 UR4, UR37, UR8, URZ ;  /* 0x00000008250472a5 */ /* 0x000fe2000f8e003f */
[----:B------:R-:W-:Y:S01]  /*15b70*/  ISETP.EQ.OR P0, PT, R7, 0x3, !P0 ;  /* 0x000000030700780c */ /* 0x000fe20004702670 */
[----:B------:R-:W-:Y:S01]  /*15b80*/  UIMAD UR6, UR7, UR8, URZ ;  /* 0x00000008070672a4 */ /* 0x000fe2000f8e023f */
[----:B------:R-:W-:Y:S01]  /*15b90*/  BSSY B0, `(.L_x_940) ;  /* 0x000018a000007945 */ /* 0x000fe20003800000 */
[----:B------:R-:W-:Y:S01]  /*15ba0*/  UIMAD UR8, UR7, UR10, URZ ;  /* 0x0000000a070872a4 */ /* 0x000fe2000f8e023f */
[----:B------:R-:W-:Y:S01]  /*15bb0*/  SEL R8, R3, R6, P0 ;  /* 0x0000000603087207 */ /* 0x000fe20000000000 */
[----:B------:R-:W-:Y:S01]  /*15bc0*/  UIMAD UR9, UR37, UR9, UR6 ;  /* 0x00000009250972a4 */ /* 0x000fe2000f8e0206 */
[----:B0-----:R-:W-:Y:S01]  /*15bd0*/  SHF.R.S32.HI R4, RZ, 0x1f, R9 ;  /* 0x0000001fff047819 */ /* 0x001fe20000011409 */
[----:B------:R-:W-:Y:S01]  /*15be0*/  IMAD.U32 R31, RZ, RZ, UR5 ;  /* 0x00000005ff1f7e24 */ /* 0x000fe2000f8e00ff */
[----:B------:R-:W-:Y:S01]  /*15bf0*/  SEL R7, R6, R3, P0 ;  /* 0x0000000306077207 */ /* 0x000fe20000000000 */
[----:B------:R-:W-:Y:S01]  /*15c00*/  UIADD3 UR9, UR5, UR9, URZ ;  /* 0x0000000905097290 */ /* 0x000fe2000fffe03f */
[CC--:B------:R-:W-:Y:S01]  /*15c10*/  LEA.HI R3, R4.reuse, R9.reuse, RZ, 0x7 ;  /* 0x0000000904037211 */ /* 0x0c0fe200078f38ff */
[----:B------:R-:W0:Y:S01]  /*15c20*/  @P2 LDC R81, c[0x0][0xbf0] ;  /* 0x0002fc00ff512b82 */ /* 0x000e220000000800 */
[----:B------:R-:W-:Y:S01]  /*15c30*/  LEA.HI R4, R4, R9, RZ, 0x2 ;  /* 0x0000000904047211 */ /* 0x000fe200078f10ff */
[----:B------:R-:W-:Y:S01]  /*15c40*/  UIMAD.WIDE.U32 UR6, UR37, UR10, URZ ;  /* 0x0000000a250672a5 */ /* 0x000fe2000f8e003f */
[----:B------:R-:W-:Y:S01]  /*15c50*/  LOP3.LUT R30, R3, 0xffffff80, RZ, 0xc0, !PT ;  /* 0xffffff80031e7812 */ /* 0x000fe200078ec0ff */
[----:B------:R-:W-:Y:S01]  /*15c60*/  IMAD.U32 R31, RZ, RZ, UR9 ;  /* 0x00000009ff1f7e24 */ /* 0x000fe2000f8e00ff */
[----:B------:R-:W-:Y:S01]  /*15c70*/  LOP3.LUT R36, R4, 0xfffffffc, RZ, 0xc0, !PT ;  /* 0xfffffffc04247812 */ /* 0x000fe200078ec0ff */
[----:B------:R-:W-:Y:S01]  /*15c80*/  UIMAD UR8, UR37, UR11, UR8 ;  /* 0x0000000b250872a4 */ /* 0x000fe2000f8e0208 */
[----:B------:R-:W-:Y:S01]  /*15c90*/  SEL R12, R122, R123, P0 ;  /* 0x0000007b7a0c7207 */ /* 0x000fe20000000000 */
[C---:B------:R-:W-:Y:S01]  /*15ca0*/  IMAD.IADD R68, R9.reuse, 0x1, -R30 ;  /* 0x0000000109447824 */ /* 0x040fe200078e0a1e */
[----:B------:R-:W-:Y:S01]  /*15cb0*/  SHF.R.S32.HI R30, RZ, 0x7, R3 ;  /* 0x00000007ff1e7819 */ /* 0x000fe20000011403 */
[----:B------:R-:W-:Y:S01]  /*15cc0*/  IMAD.IADD R9, R9, 0x1, -R36 ;  /* 0x0000000109097824 */ /* 0x000fe200078e0a24 */
[----:B------:R-:W-:Y:S01]  /*15cd0*/  SEL R6, R182, R183, P0 ;  /* 0x000000b7b6067207 */ /* 0x000fe20000000000 */
[----:B------:R-:W1:Y:S01]  /*15ce0*/  @P2 LDC R90, c[0x0][0xbec] ;  /* 0x0002fb00ff5a2b82 */ /* 0x000e620000000800 */
[----:B------:R-:W-:Y:S01]  /*15cf0*/  SHF.R.S32.HI R11, RZ, 0x1f, R68 ;  /* 0x0000001fff0b7819 */ /* 0x000fe20000011444 */
[----:B------:R-:W-:Y:S01]  /*15d00*/  UIADD3 UR8, UR7, UR8, URZ ;  /* 0x0000000807087290 */ /* 0x000fe2000fffe03f */
[----:B------:R-:W-:Y:S01]  /*15d10*/  LEA.HI R3, R3, R30, RZ, 0x1 ;  /* 0x0000001e03037211 */ /* 0x000fe200078f08ff */
[----:B------:R-:W-:Y:S01]  /*15d20*/  IMAD.U32 R37, RZ, RZ, UR7 ;  /* 0x00000007ff257e24 */ /* 0x000fe2000f8e00ff */
[CC--:B------:R-:W-:Y:S01]  /*15d30*/  LEA.HI R13, R11.reuse, R68.reuse, RZ, 0x2 ;  /* 0x000000440b0d7211 */ /* 0x0c0fe200078f10ff */
[----:B------:R-:W-:Y:S01]  /*15d40*/  IMAD.U32 R36, RZ, RZ, UR6 ;  /* 0x00000006ff247e24 */ /* 0x000fe2000f8e00ff */
[----:B------:R-:W-:Y:S01]  /*15d50*/  LEA.HI R11, R11, R68, RZ, 0x5 ;  /* 0x000000440b0b7211 */ /* 0x000fe200078f28ff */
[----:B------:R-:W0:Y:S01]  /*15d60*/  @P2 LDC R85, c[0x0][0xbf0] ;  /* 0x0002fc00ff552b82 */ /* 0x000e220000000800 */
[--C-:B------:R-:W-:Y:S01]  /*15d70*/  SHF.R.S32.HI R4, RZ, 0x2, R13.reuse ;  /* 0x00000002ff047819 */ /* 0x100fe2000001140d */
[----:B------:R-:W-:Y:S01]  /*15d80*/  IMAD.U32 R37, RZ, RZ, UR8 ;  /* 0x00000008ff257e24 */ /* 0x000fe2000f8e00ff */
[----:B------:R-:W-:Y:S01]  /*15d90*/  SHF.R.S32.HI R17, RZ, 0x1f, R13 ;  /* 0x0000001fff117819 */ /* 0x000fe2000001140d */
[----:B------:R-:W-:Y:S01]  /*15da0*/  ULDC.64 UR6, c[0x0][0xb48] ;  /* 0x0002d20000067ab9 */ /* 0x000fe20000000a00 */
[----:B------:R-:W-:Y:S01]  /*15db0*/  LOP3.LUT R3, R3, 0x3fffffe, RZ, 0xc0, !PT ;  /* 0x03fffffe03037812 */ /* 0x000fe200078ec0ff */
[----:B-----5:R-:W-:Y:S01]  /*15dc0*/  IMAD.WIDE.U32 R36, R88, UR36, R36 ;  /* 0x0000002458247c25 */ /* 0x020fe2000f8e0024 */
[----:B------:R-:W-:Y:S01]  /*15dd0*/  LEA.HI R17, R17, R4, RZ, 0x3 ;  /* 0x0000000411117211 */ /* 0x000fe200078f18ff */
[----:B------:R-:W-:Y:S01]  /*15de0*/  ULDC.64 UR8, c[0x0][0xb28] ;  /* 0x0002ca0000087ab9 */ /* 0x000fe20000000a00 */
[----:B------:R-:W-:Y:S01]  /*15df0*/  SHF.R.S32.HI R11, RZ, 0x5, R11 ;  /* 0x00000005ff0b7819 */ /* 0x000fe2000001140b */
[----:B------:R-:W-:Y:S01]  /*15e00*/  IMAD.IADD R3, R30, 0x1, -R3 ;  /* 0x000000011e037824 */ /* 0x000fe200078e0a03 */
[----:B------:R-:W-:Y:S01]  /*15e10*/  LOP3.LUT R17, R17, 0xfffffff8, RZ, 0xc0, !PT ;  /* 0xfffffff811117812 */ /* 0x000fe200078ec0ff */
[----:B------:R-:W-:Y:S01]  /*15e20*/  IMAD.U32 R30, RZ, RZ, UR4 ;  /* 0x00000004ff1e7e24 */ /* 0x000fe2000f8e00ff */
[----:B------:R-:W-:Y:S01]  /*15e30*/  SEL R183, R183, R182, P0 ;  /* 0x000000b6b7b77207 */ /* 0x000fe20000000000 */
[----:B------:R-:W4:Y:S01]  /*15e40*/  S2UR UR4, SR_CTAID.Y ;  /* 0x00000000000479c3 */ /* 0x000f220000002600 */
[----:B------:R-:W-:Y:S01]  /*15e50*/  SEL R76, R124, R125, P0 ;  /* 0x0000007d7c4c7207 */ /* 0x000fe20000000000 */
[----:B------:R-:W-:Y:S01]  /*15e60*/  IMAD.IADD R4, R4, 0x1, -R17 ;  /* 0x0000000104047824 */ /* 0x000fe200078e0a11 */
[----:B------:R-:W-:-:S02]  /*15e70*/  LEA.HI R17, R9, R9, RZ, 0x1 ;  /* 0x0000000909117211 */ /* 0x000fc400078f08ff */
[----:B------:R-:W-:Y:S01]  /*15e80*/  SEL R10, R134, R135, P0 ;  /* 0x00000087860a7207 */ /* 0x000fe20000000000 */
[----:B------:R-:W-:Y:S01]  /*15e90*/  IMAD R4, R11, 0x10, R4 ;  /* 0x000000100b047824 */ /* 0x000fe200078e0204 */
[----:B------:R-:W-:Y:S02]  /*15ea0*/  LOP3.LUT R70, R17, 0x1ffffffe, RZ, 0xc0, !PT ;  /* 0x1ffffffe11467812 */ /* 0x000fe400078ec0ff */
[----:B------:R-:W-:Y:S01]  /*15eb0*/  SEL R125, R125, R124, P0 ;  /* 0x0000007c7d7d7207 */ /* 0x000fe20000000000 */
[----:B------:R-:W-:Y:S01]  /*15ec0*/  IMAD R3, R3, 0x40, R4 ;  /* 0x0000004003037824 */ /* 0x000fe200078e0204 */
[----:B------:R-:W-:Y:S01]  /*15ed0*/  SEL R14, R128, R129, P0 ;  /* 0x00000081800e7207 */ /* 0x000fe20000000000 */
[----:B------:R-:W-:Y:S01]  /*15ee0*/  IMAD.IADD R70, R9, 0x1, -R70 ;  /* 0x0000000109467824 */ /* 0x000fe200078e0a46 */
[----:B------:R-:W-:Y:S02]  /*15ef0*/  SEL R15, R129, R128, P0 ;  /* 0x00000080810f7207 */ /* 0x000fe40000000000 */
[----:B------:R-:W-:Y:S01]  /*15f00*/  SEL R20, R136, R137, P0 ;  /* 0x0000008988147207 */ /* 0x000fe20000000000 */
[--C-:B------:R-:W-:Y:S01]  /*15f10*/  IMAD R4, R70, 0x8, R3.reuse ;  /* 0x0000000846047824 */ /* 0x100fe200078e0203 */
[----:B------:R-:W-:Y:S01]  /*15f20*/  SEL R21, R137, R136, P0 ;  /* 0x0000008889157207 */ /* 0x000fe20000000000 */
[C---:B--2---:R-:W-:Y:S01]  /*15f30*/  IMAD R70, R73.reuse, 0x80, R3 ;  /* 0x0000008049467824 */ /* 0x044fe200078e0203 */
[----:B------:R-:W-:Y:S01]  /*15f40*/  SEL R74, R132, R133, P0 ;  /* 0x00000085844a7207 */ /* 0x000fe20000000000 */
[----:B------:R-:W-:Y:S01]  /*15f50*/  IMAD R73, R73, 0x80, R4 ;  /* 0x0000008049497824 */ /* 0x000fe200078e0204 */
[----:B------:R-:W-:-:S02]  /*15f60*/  SEL R28, R152, R153, P0 ;  /* 0x00000099981c7207 */ /* 0x000fc40000000000 */
[----:B------:R-:W-:Y:S01]  /*15f70*/  SEL R29, R153, R152, P0 ;  /* 0x00000098991d7207 */ /* 0x000fe20000000000 */
[----:B-1----:R-:W-:Y:S01]  /*15f80*/  @P2 IMAD.HI.U32 R90, R73, R90, RZ ;  /* 0x0000005a495a2227 */ /* 0x002fe200078e00ff */
[----:B------:R-:W-:Y:S02]  /*15f90*/  SEL R16, R126, R127, P0 ;  /* 0x0000007f7e107207 */ /* 0x000fe40000000000 */
[----:B------:R-:W-:Y:S02]  /*15fa0*/  LOP3.LUT R13, R13, 0x7ffffffc, RZ, 0xc0, !PT ;  /* 0x7ffffffc0d0d7812 */ /* 0x000fe400078ec0ff */
        /* <DEDUP_REMOVED lines=11> */
[C---:B------:R-:W-:Y:S01]  /*16060*/  LOP3.LUT P1, RZ, R68.reuse, 0x3, RZ, 0xc0, !PT ;  /* 0x0000000344ff7812 */ /* 0x040fe2000782c0ff */
[----:B------:R-:W-:Y:S01]  /*16070*/  IMAD.IADD R68, R68, 0x1, -R13 ;  /* 0x0000000144447824 */ /* 0x000fe200078e0a0d */
        /* <DEDUP_REMOVED lines=37> */
[----:B---3--:R1:W-:Y:S04]  /*162d0*/  SHFL.IDX PT, R77, R12, R5, 0x1c1f ;  /* 0x001c1f050c4d7589 */ /* 0x0083e800000e0000 */
[----:B------:R-:W-:Y:S04]  /*162e0*/  SHFL.IDX PT, R3, R6, R5, 0x1c1f ;  /* 0x001c1f0506037589 */ /* 0x000fe800000e0000 */
[----:B------:R-:W-:Y:S01]  /*162f0*/  SHFL.IDX PT, R8, R8, R5, 0x1c1f ;  /* 0x001c1f0508087589 */ /* 0x000fe200000e0000 */
[----:B-1----:R-:W-:-:S03]  /*16300*/  LOP3.LUT R12, R5, 0x2, RZ, 0x3c, !PT ;  /* 0x00000002050c7812 */ /* 0x002fc600078e3cff */
        /* <DEDUP_REMOVED lines=13> */
[----:B-1----:R-:W1:Y:S03]  /*163e0*/  @P2 LDC R74, c[0x0][0xbec] ;  /* 0x0002fb00ff4a2b82 */ /* 0x002e660000000800 */
[----:B------:R-:W2:Y:S04]  /*163f0*/  SHFL.IDX PT, R16, R133, R12, 0x1c1f ;  /* 0x001c1f0c85107589 */ /* 0x000ea800000e0000 */
[----:B------:R-:W-:Y:S04]  /*16400*/  SHFL.IDX PT, R29, R29, R12, 0x1c1f ;  /* 0x001c1f0c1d1d7589 */ /* 0x000fe800000e0000 */
[----:B------:R-:W-:Y:S04]  /*16410*/  SHFL.IDX PT, R17, R72, R5, 0x1c1f ;  /* 0x001c1f0548117589 */ /* 0x000fe800000e0000 */
[----:B------:R-:W-:Y:S04]  /*16420*/  SHFL.IDX PT, R53, R32, R5, 0x1c1f ;  /* 0x001c1f0520357589 */ /* 0x000fe800000e0000 */
[----:B------:R-:W-:Y:S04]  /*16430*/  SHFL.IDX PT, R18, R141, R12, 0x1c1f ;  /* 0x001c1f0c8d127589 */ /* 0x000fe800000e0000 */
[----:B------:R-:W-:Y:S04]  /*16440*/  SHFL.IDX PT, R22, R22, R5, 0x1c1f ;  /* 0x001c1f0516167589 */ /* 0x000fe800000e0000 */
[----:B------:R-:W-:Y:S01]  /*16450*/  SHFL.IDX PT, R25, R52, R5, 0x1c1f ;  /* 0x001c1f0534197589 */ /* 0x000fe200000e0000 */
[----:B--2---:R-:W-:-:S03]  /*16460*/  SEL R11, R13, R16, P0 ;  /* 0x000000100d0b7207 */ /* 0x004fc60000000000 */
[----:B------:R-:W-:Y:S04]  /*16470*/  SHFL.IDX PT, R19, R19, R12, 0x1c1f ;  /* 0x001c1f0c13137589 */ /* 0x000fe800000e0000 */
[----:B------:R-:W2:Y:S04]  /*16480*/  SHFL.IDX PT, R32, R157, R12, 0x1c1f ;  /* 0x001c1f0c9d207589 */ /* 0x000ea800000e0000 */
[----:B------:R-:W-:Y:S04]  /*16490*/  SHFL.IDX PT, R71, R24, R5, 0x1c1f ;  /* 0x001c1f0518477589 */ /* 0x000fe800000e0000 */
[----:B------:R-:W-:Y:S04]  /*164a0*/  SHFL.IDX PT, R23, R62, R5, 0x1c1f ;  /* 0x001c1f053e177589 */ /* 0x000fe800000e0000 */
[----:B------:R-:W-:Y:S04]  /*164b0*/  SHFL.IDX PT, R24, R149, R12, 0x1c1f ;  /* 0x001c1f0c95187589 */ /* 0x000fe800000e0000 */
[----:B------:R-:W-:Y:S04]  /*164c0*/  SHFL.IDX PT, R42, R42, R5, 0x1c1f ;  /* 0x001c1f052a2a7589 */ /* 0x000fe800000e0000 */
[----:B------:R-:W3:Y:S04]  /*164d0*/  SHFL.IDX PT, R45, R45, R12, 0x1c1f ;  /* 0x001c1f0c2d2d7589 */ /* 0x000ee800000e0000 */
[----:B------:R-:W-:Y:S01]  /*164e0*/  SHFL.IDX PT, R56, R56, R5, 0x1c1f ;  /* 0x001c1f0538387589 */ /* 0x000fe200000e0000 */
[----:B--2---:R-:W-:-:S03]  /*164f0*/  SEL R27, R25, R32, P0 ;  /* 0x00000020191b7207 */ /* 0x004fc60000000000 */
[----:B------:R-:W2:Y:S04]  /*16500*/  SHFL.IDX PT, R57, R57, R12, 0x1c1f ;  /* 0x001c1f0c39397589 */ /* 0x000ea800000e0000 */
[----:B------:R-:W-:Y:S04]  /*16510*/  SHFL.IDX PT, R33, R44, R5, 0x1c1f ;  /* 0x001c1f052c217589 */ /* 0x000fe800000e0000 */
[----:B------:R-:W5:Y:S04]  /*16520*/  SHFL.IDX PT, R52, R165, R12, 0x1c1f ;  /* 0x001c1f0ca5347589 */ /* 0x000f6800000e0000 */
        /* <DEDUP_REMOVED lines=11> */
[----:B------:R0:W-:Y:S04]  /*165e0*/  SHFL.IDX PT, R34, R34, R5, 0x1c1f ;  /* 0x001c1f0522227589 */ /* 0x0001e800000e0000 */
[----:B------:R-:W1:Y:S01]  /*165f0*/  SHFL.IDX PT, R62, R173, R12, 0x1c1f ;  /* 0x001c1f0cad3e7589 */ /* 0x000e6200000e0000 */
[----:B----4-:R-:W-:-:S03]  /*16600*/  SEL R26, R28, R29, P0 ;  /* 0x0000001d1c1a7207 */ /* 0x010fc60000000000 */
[----:B------:R-:W-:Y:S01]  /*16610*/  SHFL.IDX PT, R76, R181, R12, 0x1c1f ;  /* 0x001c1f0cb54c7589 */ /* 0x000fe200000e0000 */
[----:B------:R-:W-:Y:S02]  /*16620*/  SEL R28, R29, R28, P0 ;  /* 0x0000001c1d1c7207 */ /* 0x000fe40000000000 */
[----:B0-----:R-:W-:Y:S01]  /*16630*/  SEL R5, R3, R6, P0 ;  /* 0x0000000603057207 */ /* 0x001fe20000000000 */
[----:B------:R-:W0:Y:S01]  /*16640*/  SHFL.IDX PT, R72, R177, R12, 0x1c1f ;  /* 0x001c1f0cb1487589 */ /* 0x000e2200000e0000 */
[----:B------:R-:W-:Y:S02]  /*16650*/  SEL R3, R6, R3, P0 ;  /* 0x0000000306037207 */ /* 0x000fe40000000000 */
[----:B------:R-:W-:Y:S01]  /*16660*/  SEL R6, R8, R7, P0 ;  /* 0x0000000708067207 */ /* 0x000fe20000000000 */
[----:B------:R-:W4:Y:S01]  /*16670*/  SHFL.IDX PT, R78, R127, R12, 0x1c1f ;  /* 0x001c1f0c7f4e7589 */ /* 0x000f2200000e0000 */
        /* <DEDUP_REMOVED lines=8> */
[----:B------:R-:W4:Y:S01]  /*16700*/  SHFL.IDX PT, R79, R79, R12, 0x1c1f ;  /* 0x001c1f0c4f4f7589 */ /* 0x000f2200000e0000 */
[----:B------:R-:W-:Y:S02]  /*16710*/  SEL R13, R17, R18, P0 ;  /* 0x00000012110d7207 */ /* 0x000fe40000000000 */
[----:B------:R-:W-:Y:S01]  /*16720*/  SEL R29, R32, R25, P0 ;  /* 0x00000019201d7207 */ /* 0x000fe20000000000 */
[----:B------:R-:W-:Y:S01]  /*16730*/  SHFL.IDX PT, R67, R67, R12, 0x1c1f ;  /* 0x001c1f0c43437589 */ /* 0x000fe200000e0000 */
[----:B------:R-:W-:Y:S01]  /*16740*/  IMAD R32, R86, UR38, RZ ;  /* 0x0000002656207c24 */ /* 0x000fe2000f8e02ff */
[----:B---3--:R-:W-:-:S02]  /*16750*/  SEL R16, R42, R45, P0 ;  /* 0x0000002d2a107207 */ /* 0x008fc40000000000 */
[----:B------:R-:W-:Y:S01]  /*16760*/  SHFL.IDX PT, R69, R69, R12, 0x1c1f ;  /* 0x001c1f0c45457589 */ /* 0x000fe200000e0000 */
[----:B------:R-:W-:Y:S01]  /*16770*/  IMAD R75, R87, UR36, R32 ;  /* 0x00000024574b7c24 */ /* 0x000fe2000f8e0220 */
[----:B--2---:R-:W-:Y:S02]  /*16780*/  SEL R32, R57, R56, P0 ;  /* 0x0000003839207207 */ /* 0x004fe40000000000 */
[----:B------:R-:W-:Y:S01]  /*16790*/  SHFL.IDX PT, R61, R61, R12, 0x1c1f ;  /* 0x001c1f0c3d3d7589 */ /* 0x000fe200000e0000 */
[----:B-----5:R-:W-:-:S03]  /*167a0*/  SEL R25, R52, R33, P0 ;  /* 0x0000002134197207 */ /* 0x020fc60000000000 */
[----:B------:R-:W-:Y:S04]  /*167b0*/  SHFL.IDX PT, R65, R65, R12, 0x1c1f ;  /* 0x001c1f0c41417589 */ /* 0x000fe800000e0000 */
[----:B------:R-:W-:Y:S04]  /*167c0*/  SHFL.IDX PT, R55, R55, R12, 0x1c1f ;  /* 0x001c1f0c37377589 */ /* 0x000fe800000e0000 */
[----:B------:R-:W-:Y:S04]  /*167d0*/  SHFL.IDX PT, R59, R59, R12, 0x1c1f ;  /* 0x001c1f0c3b3b7589 */ /* 0x000fe800000e0000 */
[----:B------:R-:W-:Y:S04]  /*167e0*/  SHFL.IDX PT, R49, R49, R12, 0x1c1f ;  /* 0x001c1f0c31317589 */ /* 0x000fe800000e0000 */
[----:B------:R-:W-:Y:S04]  /*167f0*/  SHFL.IDX PT, R51, R51, R12, 0x1c1f ;  /* 0x001c1f0c33337589 */ /* 0x000fe800000e0000 */
[----:B------:R-:W-:Y:S04]  /*16800*/  SHFL.IDX PT, R35, R35, R12, 0x1c1f ;  /* 0x001c1f0c23237589 */ /* 0x000fe800000e0000 */
[----:B------:R-:W-:Y:S04]  /*16810*/  SHFL.IDX PT, R41, R41, R12, 0x1c1f ;  /* 0x001c1f0c29297589 */ /* 0x000fe800000e0000 */
[----:B------:R2:W-:Y:S02]  /*16820*/  SHFL.IDX PT, R39, R39, R12, 0x1c1f ;  /* 0x001c1f0c27277589 */ /* 0x0005e400000e0000 */
[----:B--2---:R-:W-:-:S02]  /*16830*/  SEL R12, R20, R21, P0 ;  /* 0x00000015140c7207 */ /* 0x004fc40000000000 */
        /* <DEDUP_REMOVED lines=10> */
[----:B------:R-:W-:Y:S01]  /*168e0*/  IMAD R56, RZ, RZ, -UR37 ;  /* 0x80000025ff387e24 */ /* 0x000fe2000f8e02ff */
[----:B-1----:R-:W-:Y:S01]  /*168f0*/  SEL R31, R53, R62, P0 ;  /* 0x0000003e351f7207 */ /* 0x002fe20000000000 */
[----:B------:R-:W-:Y:S01]  /*16900*/  @P2 IMAD.HI.U32 R42, R73, R74, RZ ;  /* 0x0000004a492a2227 */ /* 0x000fe200078e00ff */
[----:B------:R-:W-:-:S03]  /*16910*/  SEL R33, R62, R53, P0 ;  /* 0x000000353e217207 */ /* 0x000fc60000000000 */
[----:B------:R-:W-:Y:S01]  /*16920*/  IMAD R83, R83, R56, UR4 ;  /* 0x0000000453537e24 */ /* 0x000fe2000f8e0238 */
[----:B------:R-:W-:Y:S01]  /*16930*/  ULDC.64 UR4, c[0x0][0xbe0] ;  /* 0x0002f80000047ab9 */ /* 0x000fe20000000a00 */
[----:B------:R-:W-:Y:S02]  /*16940*/  IMAD R52, R88, UR38, RZ ;  /* 0x0000002658347c24 */ /* 0x000fe4000f8e02ff */
[----:B------:R-:W-:Y:S01]  /*16950*/  IMAD.MOV.U32 R57, RZ, RZ, R73 ;  /* 0x000000ffff397224 */ /* 0x000fe200078e0049 */
[----:B------:R-:W-:Y:S01]  /*16960*/  @P2 SHF.R.U32.HI R57, RZ, R81, R42 ;  /* 0x00000051ff392219 */ /* 0x000fe2000001162a */
[----:B------:R-:W-:Y:S01]  /*16970*/  IMAD R53, R89, UR36, R52 ;  /* 0x0000002459357c24 */ /* 0x000fe2000f8e0234 */
[----:B------:R-:W-:Y:S01]  /*16980*/  SHF.R.S32.HI R42, RZ, 0x1f, R83 ;  /* 0x0000001fff2a7819 */ /* 0x000fe20000011453 */
[----:B------:R-:W-:Y:S02]  /*16990*/  IMAD.IADD R45, R45, 0x1, R75 ;  /* 0x000000012d2d7824 */ /* 0x000fe400078e024b */
[----:B------:R-:W-:-:S02]  /*169a0*/  IMAD.IADD R53, R37, 0x1, R53 ;  /* 0x0000000125357824 */ /* 0x000fc400078e0235 */
[C---:B------:R-:W-:Y:S02]  /*169b0*/  IMAD R37, R42.reuse, UR4, RZ ;  /* 0x000000042a257c24 */ /* 0x040fe4000f8e02ff */
[----:B------:R-:W-:Y:S02]  /*169c0*/  IMAD.MOV.U32 R52, RZ, RZ, R36 ;  /* 0x000000ffff347224 */ /* 0x000fe400078e0024 */
[C---:B------:R-:W-:Y:S02]  /*169d0*/  IMAD R56, R83.reuse, UR5, R37 ;  /* 0x0000000553387c24 */ /* 0x040fe4000f8e0225 */
[----:B------:R-:W-:Y:S01]  /*169e0*/  IMAD.MOV.U32 R75, RZ, RZ, R73 ;  /* 0x000000ffff4b7224 */ /* 0x000fe200078e0049 */
[----:B------:R-:W-:Y:S01]  /*169f0*/  @P2 SHF.R.U32.HI R75, RZ, R85, R90 ;  /* 0x00000055ff4b2219 */ /* 0x000fe2000001165a */
[----:B------:R-:W-:Y:S02]  /*16a00*/  IMAD R42, R42, UR6, RZ ;  /* 0x000000062a2a7c24 */ /* 0x000fe4000f8e02ff */
[----:B------:R-:W-:Y:S01]  /*16a10*/  IMAD.WIDE.U32 R36, R83, UR4, R44 ;  /* 0x0000000453247c25 */ /* 0x000fe2000f8e002c */
[----:B------:R-:W-:-:S03]  /*16a20*/  ULDC.64 UR4, c[0x0][0xb30] ;  /* 0x0002cc0000047ab9 */ /* 0x000fc60000000a00 */
[----:B------:R-:W-:Y:S01]  /*16a30*/  IMAD R81, R83, UR7, R42 ;  /* 0x0000000753517c24 */ /* 0x000fe2000f8e022a */
[----:B------:R-:W-:Y:S01]  /*16a40*/  IADD3 R36, P2, R57, R36, RZ ;  /* 0x0000002439247210 */ /* 0x000fe20007f5e0ff */
[----:B------:R-:W-:Y:S01]  /*16a50*/  IMAD.WIDE.U32 R44, R83, UR6, R52 ;  /* 0x00000006532c7c25 */ /* 0x000fe2000f8e0034 */
[----:B------:R-:W-:Y:S01]  /*16a60*/  SHF.R.S32.HI R53, RZ, 0x1f, R57 ;  /* 0x0000001fff357819 */ /* 0x000fe20000011439 */
[----:B------:R-:W-:Y:S01]  /*16a70*/  ULDC.64 UR6, c[0x0][0xbc8] ;  /* 0x0002f20000067ab9 */ /* 0x000fe20000000a00 */
[----:B------:R-:W-:Y:S01]  /*16a80*/  SHF.R.S32.HI R42, RZ, 0x1f, R75 ;  /* 0x0000001fff2a7819 */ /* 0x000fe2000001144b */
[----:B------:R-:W-:Y:S01]  /*16a90*/  IMAD.MOV R52, RZ, RZ, -R57 ;  /* 0x000000ffff347224 */ /* 0x000fe200078e0a39 */
[----:B------:R-:W-:Y:S01]  /*16aa0*/  IADD3.X R37, R53, R37, R56, P2, !PT ;  /* 0x0000002535257210 */ /* 0x000fe200017fe438 */
[----:B------:R-:W-:Y:S01]  /*16ab0*/  IMAD.MOV R57, RZ, RZ, -R75 ;  /* 0x000000ffff397224 */ /* 0x000fe200078e0a4b */
[----:B0-----:R-:W-:Y:S01]  /*16ac0*/  SEL R56, R72, R63, P0 ;  /* 0x0000003f48387207 */ /* 0x001fe20000000000 */
[----:B------:R-:W-:-:S02]  /*16ad0*/  IMAD R42, R42, UR4, RZ ;  /* 0x000000042a2a7c24 */ /* 0x000fc4000f8e02ff */
[C-C-:B------:R-:W-:Y:S02]  /*16ae0*/  IMAD R53, R84.reuse, R52, R73.reuse ;  /* 0x0000003454357224 */ /* 0x140fe400078e0249 */
[----:B------:R-:W-:Y:S02]  /*16af0*/  IMAD R57, R84, R57, R73 ;  /* 0x0000003954397224 */ /* 0x000fe400078e0249 */
[----:B------:R-:W-:Y:S01]  /*16b00*/  IMAD R73, R75, UR5, R42 ;  /* 0x000000054b497c24 */ /* 0x000fe2000f8e022a */
[----:B------:R-:W-:Y:S01]  /*16b10*/  SHF.R.S32.HI R42, RZ, 0x1f, R53 ;  /* 0x0000001fff2a7819 */ /* 0x000fe20000011435 */
[----:B------:R-:W-:Y:S01]  /*16b20*/  IMAD.IADD R45, R45, 0x1, R81 ;  /* 0x000000012d2d7824 */ /* 0x000fe200078e0251 */
[----:B------:R-:W-:Y:S01]  /*16b30*/  SHF.R.S32.HI R52, RZ, 0x1f, R57 ;  /* 0x0000001fff347819 */ /* 0x000fe20000011439 */
[----:B------:R-:W0:Y:S01]  /*16b40*/  S2UR UR5, SR_CgaCtaId ;  /* 0x00000000000579c3 */ /* 0x000e220000008800 */
[----:B------:R-:W-:-:S04]  /*16b50*/  IMAD.WIDE.U32 R36, R53, UR6, R36 ;  /* 0x0000000635247c25 */ /* 0x000fc8000f8e0024 */
[----:B------:R-:W-:Y:S01]  /*16b60*/  IMAD.WIDE.U32 R44, R75, UR4, R44 ;  /* 0x000000044b2c7c25 */ /* 0x000fe2000f8e002c */
[----:B------:R-:W-:-:S03]  /*16b70*/  UMOV UR4, 0x400 ;  /* 0x0000040000047882 */ /* 0x000fc60000000000 */
[----:B------:R-:W-:Y:S02]  /*16b80*/  IMAD R42, R42, UR6, RZ ;  /* 0x000000062a2a7c24 */ /* 0x000fe4000f8e02ff */
[----:B------:R-:W-:Y:S02]  /*16b90*/  IMAD.IADD R45, R45, 0x1, R73 ;  /* 0x000000012d2d7824 */ /* 0x000fe400078e0249 */
[----:B------:R-:W-:Y:S02]  /*16ba0*/  IMAD R52, R52, UR8, RZ ;  /* 0x0000000834347c24 */ /* 0x000fe4000f8e02ff */
[----:B------:R-:W-:Y:S01]  /*16bb0*/  IMAD R73, R53, UR7, R42 ;  /* 0x0000000735497c24 */ /* 0x000fe2000f8e022a */
[----:B------:R-:W-:Y:S01]  /*16bc0*/  ULDC.64 UR6, c[0x0][0xba8] ;  /* 0x0002ea0000067ab9 */ /* 0x000fe20000000a00 */
        /* <DEDUP_REMOVED lines=9> */
[----:B0-----:R-:W-:Y:S01]  /*16c60*/  ULEA UR4, UR5, UR4, 0x18 ;  /* 0x0000000405047291 */ /* 0x001fe2000f8ec03f */
[----:B------:R-:W-:Y:S01]  /*16c70*/  IMAD R81, R84, UR6, RZ ;  /* 0x0000000654517c24 */ /* 0x000fe2000f8e02ff */
[----:B------:R-:W-:Y:S01]  /*16c80*/  LEA.HI.X R45, R36, UR7, R53, 0x2, P2 ;  /* 0x00000007242d7c11 */ /* 0x000fe200090f1435 */
[----:B------:R-:W-:Y:S01]  /*16c90*/  SHFL.IDX PT, R74, R83, 0x1, 0x1c1f ;  /* 0x003c1f00534a7f89 */ /* 0x000fe200000e0000 */
[C---:B------:R-:W-:Y:S01]  /*16ca0*/  VIADD R84, R70.reuse, 0x8 ;  /* 0x0000000846547836 */ /* 0x040fe20000000000 */
[----:B------:R-:W-:Y:S01]  /*16cb0*/  UIADD3 UR4, UR4, 0x28820, URZ ;  /* 0x0002882004047890 */ /* 0x000fe2000fffe03f */
[-C--:B------:R-:W-:Y:S01]  /*16cc0*/  ISETP.GE.OR P2, PT, R70, R81.reuse, P1 ;  /* 0x000000514600720c */ /* 0x080fe20000f46670 */
[----:B------:R-:W0:Y:S01]  /*16cd0*/  SHFL.IDX PT, R73, R45, RZ, 0x1c1f ;  /* 0x001c1fff2d497589 */ /* 0x000e2200000e0000 */
[----:B------:R-:W-:Y:S01]  /*16ce0*/  LEA R85, P3, R44, UR8, 0x2 ;  /* 0x000000082c557c11 */ /* 0x000fe2000f8610ff */
[----:B------:R-:W-:Y:S01]  /*16cf0*/  UPRMT UR4, URZ, 0x654, UR4 ;  /* 0x000006543f047896 */ /* 0x000fe20008000004 */
[----:B------:R-:W-:Y:S01]  /*16d00*/  ISETP.GE.OR P1, PT, R84, R81, P1 ;  /* 0x000000515400720c */ /* 0x000fe20000f26670 */
[----:B------:R1:W2:Y:S01]  /*16d10*/  SHFL.IDX PT, R75, R45, 0x1, 0x1c1f ;  /* 0x003c1f002d4b7f89 */ /* 0x0002a200000e0000 */
[----:B------:R-:W-:-:S02]  /*16d20*/  LEA.HI.X R86, R44, UR9, R37, 0x2, P3 ;  /* 0x000000092c567c11 */ /* 0x000fc400098f1425 */
[----:B------:R-:W-:Y:S01]  /*16d30*/  ISETP.GE.AND P3, PT, R70, R81, PT ;  /* 0x000000514600720c */ /* 0x000fe20003f66270 */
[----:B------:R3:W3:Y:S01]  /*16d40*/  SHFL.IDX PT, R62, R85, RZ, 0x1c1f ;  /* 0x001c1fff553e7589 */ /* 0x0006e200000e0000 */
[----:B------:R-:W-:Y:S02]  /*16d50*/  SEL R53, R71, R76, P0 ;  /* 0x0000004c47357207 */ /* 0x000fe40000000000 */
[----:B------:R-:W-:Y:S01]  /*16d60*/  SYNCS.ARRIVE.TRANS64.RED.A1T0 RZ, [UR4], RZ ;  /* 0x000000ffffff79a7 */ /* 0x000fe20008100404 */
[----:B------:R0:W3:Y:S01]  /*16d70*/  SHFL.IDX PT, R63, R86, RZ, 0x1c1f ;  /* 0x001c1fff563f7589 */ /* 0x0000e200000e0000 */
[----:B------:R-:W-:Y:S01]  /*16d80*/  SEL R57, R76, R71, P0 ;  /* 0x000000474c397207 */ /* 0x000fe20000000000 */
[----:B------:R-:W-:Y:S01]  /*16d90*/  IMAD.SHL.U32 R71, R68, 0x2, RZ ;  /* 0x0000000244477824 */ /* 0x000fe200078e00ff */
[----:B----4-:R-:W-:Y:S02]  /*16da0*/  SEL R37, R43, R78, P0 ;  /* 0x0000004e2b257207 */ /* 0x010fe40000000000 */
[----:B------:R-:W-:-:S02]  /*16db0*/  SEL R44, R46, R79, P0 ;  /* 0x0000004f2e2c7207 */ /* 0x000fc40000000000 */
[----:B-1----:R-:W-:Y:S02]  /*16dc0*/  SEL R45, R47, R82, P0 ;  /* 0x000000522f2d7207 */ /* 0x002fe40000000000 */
[----:B------:R-:W-:Y:S02]  /*16dd0*/  SEL R36, R77, R80, P0 ;  /* 0x000000504d247207 */ /* 0x000fe40000000000 */
[----:B------:R-:W-:Y:S01]  /*16de0*/  SEL R42, R80, R77, P0 ;  /* 0x0000004d502a7207 */ /* 0x000fe20000000000 */
[----:B0-----:R0:W-:Y:S01]  /*16df0*/  @!P2 ST.E desc[UR42][R72.64], R0 ;  /* 0x000000004800a985 */ /* 0x0011e2000c10192a */
[----:B------:R-:W-:Y:S02]  /*16e00*/  SEL R43, R78, R43, P0 ;  /* 0x0000002b4e2b7207 */ /* 0x000fe40000000000 */
[----:B------:R-:W-:Y:S01]  /*16e10*/  SEL R46, R79, R46, P0 ;  /* 0x0000002e4f2e7207 */ /* 0x000fe20000000000 */
[----:B--2---:R0:W-:Y:S01]  /*16e20*/  @!P1 ST.E desc[UR42][R74.64], R2 ;  /* 0x000000024a009985 */ /* 0x0041e2000c10192a */
[----:B------:R-:W-:Y:S01]  /*16e30*/  SEL R47, R82, R47, P0 ;  /* 0x0000002f522f7207 */ /* 0x000fe20000000000 */
[----:B------:R-:W-:Y:S06]  /*16e40*/  @P3 BRA `(.L_x_941) ;  /* 0x0000000400783947 */ /* 0x000fec0003800000 */
[C---:B0-----:R-:W-:Y:S01]  /*16e50*/  VIADD R0, R71.reuse, 0x8 ;  /* 0x0000000847007836 */ /* 0x041fe20000000000 */
        /* <DEDUP_REMOVED lines=10> */
[C-C-:B---3--:R-:W-:Y:S02]  /*16f00*/  @!P2 IMAD.WIDE R72, R71.reuse, 0x4, R62.reuse ;  /* 0x000000044748a825 */ /* 0x148fe400078e023e */
        /* <DEDUP_REMOVED lines=12> */
[--C-:B------:R-:W-:Y:S01]  /*16fd0*/  @!P4 IMAD.WIDE R76, R77, 0x4, R62.reuse ;  /* 0x000000044d4cc825 */ /* 0x100fe200078e023e */
[----:B------:R-:W-:Y:S02]  /*16fe0*/  ISETP.GE.AND P3, PT, R0, UR4, PT ;  /* 0x0000000400007c0c */ /* 0x000fe4000bf66270 */
[----:B0-----:R-:W-:Y:S01]  /*16ff0*/  @!P1 LOP3.LUT R7, R70, 0xfffffffe, RZ, 0xc0, !PT ;  /* 0xfffffffe46079812 */ /* 0x001fe200078ec0ff */
[C---:B------:R-:W-:Y:S01]  /*17000*/  VIADD R72, R71.reuse, 0x40 ;  /* 0x0000004047487836 */ /* 0x040fe20000000000 */
[----:B------:R-:W-:Y:S01]  /*17010*/  ISETP.GE.AND P6, PT, R68, UR4, PT ;  /* 0x0000000444007c0c */ /* 0x000fe2000bfc6270 */
[----:B------:R-:W-:Y:S01]  /*17020*/  VIADD R70, R71, 0x48 ;  /* 0x0000004847467836 */ /* 0x000fe20000000000 */
[----:B------:R0:W-:Y:S01]  /*17030*/  @!P4 ST.E.64 desc[UR42][R76.64], R10 ;  /* 0x0000000a4c00c985 */ /* 0x0001e2000c101b2a */
[----:B------:R-:W-:Y:S01]  /*17040*/  @!P1 IMAD.WIDE R6, R7, 0x4, R62 ;  /* 0x0000000407069825 */ /* 0x000fe200078e023e */
[----:B------:R-:W-:-:S02]  /*17050*/  ISETP.GE.AND P4, PT, R72, UR4, PT ;  /* 0x0000000448007c0c */ /* 0x000fc4000bf86270 */
[----:B------:R-:W-:Y:S02]  /*17060*/  @!P2 LEA.HI R78, R78, R78, RZ, 0x1 ;  /* 0x0000004e4e4ea211 */ /* 0x000fe400078f08ff */
[----:B------:R2:W-:Y:S01]  /*17070*/  @!P1 ST.E.64 desc[UR42][R6.64], R14 ;  /* 0x0000000e06009985 */ /* 0x0005e2000c101b2a */
[----:B------:R-:W-:Y:S02]  /*17080*/  ISETP.GE.AND P1, PT, R70, UR4, PT ;  /* 0x0000000446007c0c */ /* 0x000fe4000bf26270 */
[----:B-1----:R-:W-:Y:S02]  /*17090*/  @!P2 LOP3.LUT R9, R78, 0xfffffffe, RZ, 0xc0, !PT ;  /* 0xfffffffe4e09a812 */ /* 0x002fe400078ec0ff */
[----:B------:R-:W-:Y:S02]  /*170a0*/  @!P6 LEA.HI R68, R68, R68, RZ, 0x1 ;  /* 0x000000444444e211 */ /* 0x000fe400078f08ff */
[----:B------:R-:W-:Y:S01]  /*170b0*/  @!P3 LEA.HI R0, R0, R0, RZ, 0x1 ;  /* 0x000000000000b211 */ /* 0x000fe200078f08ff */
[----:B------:R-:W-:Y:S01]  /*170c0*/  @!P2 IMAD.WIDE R8, R9, 0x4, R62 ;  /* 0x000000040908a825 */ /* 0x000fe200078e023e */
[----:B------:R-:W-:-:S02]  /*170d0*/  @!P6 LOP3.LUT R73, R68, 0xfffffffe, RZ, 0xc0, !PT ;  /* 0xfffffffe4449e812 */ /* 0x000fc400078ec0ff */
[----:B0-----:R-:W-:Y:S01]  /*170e0*/  @!P3 LOP3.LUT R11, R0, 0xfffffffe, RZ, 0xc0, !PT ;  /* 0xfffffffe000bb812 */ /* 0x001fe200078ec0ff */
[----:B------:R-:W-:Y:S01]  /*170f0*/  VIADD R0, R71, 0x50 ;  /* 0x0000005047007836 */ /* 0x000fe20000000000 */
[----:B------:R-:W-:Y:S01]  /*17100*/  @!P4 LEA.HI R72, R72, R72, RZ, 0x1 ;  /* 0x000000484848c211 */ /* 0x000fe200078f08ff */
[--C-:B--2---:R-:W-:Y:S01]  /*17110*/  @!P6 IMAD.WIDE R6, R73, 0x4, R62.reuse ;  /* 0x000000044906e825 */ /* 0x104fe200078e023e */
[----:B------:R-:W-:Y:S01]  /*17120*/  @!P1 LEA.HI R70, R70, R70, RZ, 0x1 ;  /* 0x0000004646469211 */ /* 0x000fe200078f08ff */
[----:B------:R0:W-:Y:S01]  /*17130*/  @!P2 ST.E.64 desc[UR42][R8.64], R12 ;  /* 0x0000000c0800a985 */ /* 0x0001e2000c101b2a */
[----:B------:R-:W-:Y:S01]  /*17140*/  @!P5 LOP3.LUT R15, R79, 0xfffffffe, RZ, 0xc0, !PT ;  /* 0xfffffffe4f0fd812 */ /* 0x000fe200078ec0ff */
[----:B------:R-:W-:Y:S01]  /*17150*/  @!P3 IMAD.WIDE R10, R11, 0x4, R62 ;  /* 0x000000040b0ab825 */ /* 0x000fe200078e023e */
[----:B------:R-:W-:-:S03]  /*17160*/  @!P4 LOP3.LUT R73, R72, 0xfffffffe, RZ, 0xc0, !PT ;  /* 0xfffffffe4849c812 */ /* 0x000fc600078ec0ff */
[--C-:B------:R-:W-:Y:S01]  /*17170*/  @!P5 IMAD.WIDE R14, R15, 0x4, R62.reuse ;  /* 0x000000040f0ed825 */ /* 0x100fe200078e023e */
[----:B------:R1:W-:Y:S04]  /*17180*/  @!P3 ST.E.64 desc[UR42][R10.64], R20 ;  /* 0x000000140a00b985 */ /* 0x0003e8000c101b2a */
[----:B------:R2:W-:Y:S01]  /*17190*/  @!P6 ST.E.64 desc[UR42][R6.64], R18 ;  /* 0x000000120600e985 */ /* 0x0005e2000c101b2a */
[----:B0-----:R-:W-:Y:S01]  /*171a0*/  @!P1 LOP3.LUT R13, R70, 0xfffffffe, RZ, 0xc0, !PT ;  /* 0xfffffffe460d9812 */ /* 0x001fe200078ec0ff */
[----:B------:R-:W-:Y:S02]  /*171b0*/  @!P4 IMAD.WIDE R8, R73, 0x4, R62 ;  /* 0x000000044908c825 */ /* 0x000fe400078e023e */
[----:B------:R-:W-:Y:S02]  /*171c0*/  @!P5 ST.E.64 desc[UR42][R14.64], R22 ;  /* 0x000000160e00d985 */ /* 0x000fe4000c101b2a */
[----:B------:R-:W-:-:S02]  /*171d0*/  VIADD R12, R71, 0x58 ;  /* 0x00000058470c7836 */ /* 0x000fc40000000000 */
[----:B------:R0:W-:Y:S01]  /*171e0*/  @!P4 ST.E.64 desc[UR42][R8.64], R26 ;  /* 0x0000001a0800c985 */ /* 0x0001e2000c101b2a */
[----:B-1----:R-:W-:Y:S02]  /*171f0*/  @!P1 IMAD.WIDE R10, R13, 0x4, R62 ;  /* 0x000000040d0a9825 */ /* 0x002fe400078e023e */
[----:B------:R-:W-:Y:S02]  /*17200*/  ISETP.GE.AND P2, PT, R12, UR4, PT ;  /* 0x000000040c007c0c */ /* 0x000fe4000bf46270 */
[C---:B------:R-:W-:Y:S01]  /*17210*/  VIADD R13, R71.reuse, 0x60 ;  /* 0x00000060470d7836 */ /* 0x040fe20000000000 */
[----:B------:R1:W-:Y:S01]  /*17220*/  @!P1 ST.E.64 desc[UR42][R10.64], R28 ;  /* 0x0000001c0a009985 */ /* 0x0003e2000c101b2a */
[C---:B------:R-:W-:Y:S01]  /*17230*/  VIADD R20, R71.reuse, 0x68 ;  /* 0x0000006847147836 */ /* 0x040fe20000000000 */
[----:B------:R-:W-:Y:S01]  /*17240*/  ISETP.GE.AND P1, PT, R0, UR4, PT ;  /* 0x0000000400007c0c */ /* 0x000fe2000bf26270 */
[----:B--2---:R-:W-:Y:S01]  /*17250*/  VIADD R7, R71, 0x78 ;  /* 0x0000007847077836 */ /* 0x004fe20000000000 */
        /* <DEDUP_REMOVED lines=9> */
[----:B0-----:R-:W-:Y:S02]  /*172f0*/  @!P6 LEA.HI R8, R7, R7, RZ, 0x1 ;  /* 0x000000070708e211 */ /* 0x001fe400078f08ff */
[----:B------:R-:W-:Y:S02]  /*17300*/  @!P5 LEA.HI R6, R6, R6, RZ, 0x1 ;  /* 0x000000060606d211 */ /* 0x000fe400078f08ff */
[----:B------:R-:W-:-:S02]  /*17310*/  @!P1 LOP3.LUT R7, R0, 0xfffffffe, RZ, 0xc0, !PT ;  /* 0xfffffffe00079812 */ /* 0x000fc400078ec0ff */
[----:B------:R-:W-:Y:S02]  /*17320*/  @!P2 LOP3.LUT R9, R12, 0xfffffffe, RZ, 0xc0, !PT ;  /* 0xfffffffe0c09a812 */ /* 0x000fe400078ec0ff */
[----:B-1----:R-:W-:Y:S02]  /*17330*/  @!P3 LOP3.LUT R11, R13, 0xfffffffe, RZ, 0xc0, !PT ;  /* 0xfffffffe0d0bb812 */ /* 0x002fe400078ec0ff */
        /* <DEDUP_REMOVED lines=15> */
.L_x_941:
[----:B------:R-:W-:Y:S05]  /*17430*/  BSYNC B0 ;  /* 0x0000000000007941 */ /* 0x000fea0003800000 */
.L_x_940:
[----:B------:R-:W-:Y:S01]  /*17440*/  ISETP.GE.AND P1, PT, R84, R81, PT ;  /* 0x000000515400720c */ /* 0x000fe20003f26270 */
[----:B------:R2:W4:Y:S01]  /*17450*/  SHFL.IDX PT, R27, R86, 0x1, 0x1c1f ;  /* 0x003c1f00561b7f89 */ /* 0x00052200000e0000 */
[----:B-1----:R-:W-:Y:S02]  /*17460*/  SEL R14, R66, R69, P0 ;  /* 0x00000045420e7207 */ /* 0x002fe40000000000 */
[----:B------:R-:W-:Y:S01]  /*17470*/  SEL R15, R64, R67, P0 ;  /* 0x00000043400f7207 */ /* 0x000fe20000000000 */
[----:B------:R2:W1:Y:S01]  /*17480*/  SHFL.IDX PT, R26, R85, 0x1, 0x1c1f ;  /* 0x003c1f00551a7f89 */ /* 0x00046200000e0000 */
        /* <DEDUP_REMOVED lines=19> */
[----:B0-----:R-:W-:Y:S01]  /*175c0*/  SEL R2, R39, R34, P0 ;  /* 0x0000002227027207 */ /* 0x001fe20000000000 */
[----:B-12-4-:R-:W-:Y:S06]  /*175d0*/  @P1 BRA `(.L_x_856) ;  /* 0x0000004400541947 */ /* 0x016fec0003800000 */
        /* <DEDUP_REMOVED lines=28> */
[--C-:B0-----:R-:W-:Y:S01]  /*177a0*/  @!P1 IMAD.WIDE R6, R11, 0x4, R26.reuse ;  /* 0x000000040b069825 */ /* 0x101fe200078e021a */
        /* <DEDUP_REMOVED lines=8> */
[--C-:B-1----:R-:W-:Y:S01]  /*17830*/  @!P2 IMAD.WIDE R8, R13, 0x4, R26.reuse ;  /* 0x000000040d08a825 */ /* 0x102fe200078e021a */
[----:B------:R-:W-:Y:S02]  /*17840*/  @!P5 LOP3.LUT R13, R28, 0xfffffffe, RZ, 0xc0, !PT ;  /* 0xfffffffe1c0dd812 */ /* 0x000fe400078ec0ff */
[----:B------:R-:W-:Y:S01]  /*17850*/  @!P4 LOP3.LUT R29, R29, 0xfffffffe, RZ, 0xc0, !PT ;  /* 0xfffffffe1d1dc812 */ /* 0x000fe200078ec0ff */
[----:B------:R-:W-:Y:S01]  /*17860*/  VIADD R28, R71, 0x48 ;  /* 0x00000048471c7836 */ /* 0x000fe20000000000 */
[----:B------:R1:W-:Y:S01]  /*17870*/  @!P2 ST.E.64 desc[UR42][R8.64], R46 ;  /* 0x0000002e0800a985 */ /* 0x0003e2000c101b2a */
[--C-:B------:R-:W-:Y:S02]  /*17880*/  @!P5 IMAD.WIDE R12, R13, 0x4, R26.reuse ;  /* 0x000000040d0cd825 */ /* 0x100fe400078e021a */
[----:B------:R-:W-:Y:S01]  /*17890*/  @!P1 LEA.HI R0, R0, R0, RZ, 0x1 ;  /* 0x0000000000009211 */ /* 0x000fe200078f08ff */
[----:B------:R2:W-:Y:S01]  /*178a0*/  @!P3 ST.E.64 desc[UR42][R10.64], R14 ;  /* 0x0000000e0a00b985 */ /* 0x0005e2000c101b2a */
[----:B0-----:R-:W-:Y:S01]  /*178b0*/  @!P4 IMAD.WIDE R6, R29, 0x4, R26 ;  /* 0x000000041d06c825 */ /* 0x001fe200078e021a */
[----:B------:R-:W-:-:S02]  /*178c0*/  ISETP.GE.AND P2, PT, R28, UR4, PT ;  /* 0x000000041c007c0c */ /* 0x000fc4000bf46270 */
[----:B------:R0:W-:Y:S04]  /*178d0*/  @!P5 ST.E.64 desc[UR42][R12.64], R66 ;  /* 0x000000420c00d985 */ /* 0x0001e8000c101b2a */
[----:B------:R-:W-:Y:S01]  /*178e0*/  @!P4 ST.E.64 desc[UR42][R6.64], R16 ;  /* 0x000000100600c985 */ /* 0x000fe2000c101b2a */
[----:B-1----:R-:W-:-:S04]  /*178f0*/  @!P0 IMAD.WIDE R8, R31, 0x4, R26 ;  /* 0x000000041f088825 */ /* 0x002fc800078e021a */
[C---:B--2---:R-:W-:Y:S01]  /*17900*/  VIADD R10, R71.reuse, 0x50 ;  /* 0x00000050470a7836 */ /* 0x044fe20000000000 */
[----:B------:R1:W-:Y:S01]  /*17910*/  @!P0 ST.E.64 desc[UR42][R8.64], R60 ;  /* 0x0000003c08008985 */ /* 0x0003e2000c101b2a */
[C---:B------:R-:W-:Y:S01]  /*17920*/  VIADD R14, R71.reuse, 0x68 ;  /* 0x00000068470e7836 */ /* 0x040fe20000000000 */
[----:B------:R-:W-:Y:S01]  /*17930*/  @!P2 LEA.HI R28, R28, R28, RZ, 0x1 ;  /* 0x0000001c1c1ca211 */ /* 0x000fe200078f08ff */
[C---:B0-----:R-:W-:Y:S01]  /*17940*/  VIADD R12, R71.reuse, 0x58 ;  /* 0x00000058470c7836 */ /* 0x041fe20000000000 */
        /* <DEDUP_REMOVED lines=9> */
[----:B-1----:R-:W-:Y:S02]  /*179e0*/  @!P2 LOP3.LUT R9, R28, 0xfffffffe, RZ, 0xc0, !PT ;  /* 0xfffffffe1c09a812 */ /* 0x002fe400078ec0ff */
        /* <DEDUP_REMOVED lines=15> */
[----:B------:R2:W-:Y:S01]  /*17ae0*/  @!P3 ST.E.64 desc[UR42][R10.64], R20 ;  /* 0x000000140a00b985 */ /* 0x0005e2000c101b2a */
[----:B0-----:R-:W-:Y:S02]  /*17af0*/  @!P6 LOP3.LUT R19, R16, 0xfffffffe, RZ, 0xc0, !PT ;  /* 0xfffffffe1013e812 */ /* 0x001fe400078ec0ff */
[----:B------:R-:W-:Y:S01]  /*17b00*/  @!P4 IMAD.WIDE R6, R15, 0x4, R26 ;  /* 0x000000040f06c825 */ /* 0x000fe200078e021a */
[----:B------:R2:W-:Y:S01]  /*17b10*/  @!P0 ST.E.64 desc[UR42][R12.64], R48 ;  /* 0x000000300c008985 */ /* 0x0005e2000c101b2a */
[----:B------:R-:W-:-:S02]  /*17b20*/  ISETP.GE.AND P0, PT, R71, UR4, PT ;  /* 0x0000000447007c0c */ /* 0x000fc4000bf06270 */
[--C-:B-1----:R-:W-:Y:S01]  /*17b30*/  @!P5 IMAD.WIDE R8, R17, 0x4, R26.reuse ;  /* 0x000000041108d825 */ /* 0x102fe200078e021a */
[----:B------:R2:W-:Y:S03]  /*17b40*/  @!P4 ST.E.64 desc[UR42][R6.64], R22 ;  /* 0x000000160600c985 */ /* 0x0005e6000c101b2a */
[----:B------:R-:W-:Y:S01]  /*17b50*/  @!P6 IMAD.WIDE R14, R19, 0x4, R26 ;  /* 0x00000004130ee825 */ /* 0x000fe200078e021a */
[----:B------:R2:W-:Y:S04]  /*17b60*/  @!P5 ST.E.64 desc[UR42][R8.64], R24 ;  /* 0x000000180800d985 */ /* 0x0005e8000c101b2a */
[----:B------:R2:W-:Y:S02]  /*17b70*/  @!P6 ST.E.64 desc[UR42][R14.64], R4 ;  /* 0x000000040e00e985 */ /* 0x0005e4000c101b2a */
[----:B------:R-:W-:Y:S05]  /*17b80*/  @P0 BRA `(.L_x_856) ;  /* 0x0000003c00e80947 */ /* 0x000fea0003800000 */
[----:B------:R-:W-:-:S04]  /*17b90*/  LEA.HI R71, R71, R71, RZ, 0x1 ;  /* 0x0000004747477211 */ /* 0x000fc800078f08ff */
[----:B--2---:R-:W-:-:S05]  /*17ba0*/  LOP3.LUT R5, R71, 0xfffffffe, RZ, 0xc0, !PT ;  /* 0xfffffffe47057812 */ /* 0x004fca00078ec0ff */
[----:B------:R-:W-:-:S05]  /*17bb0*/  IMAD.WIDE R4, R5, 0x4, R26 ;  /* 0x0000000405047825 */ /* 0x000fca00078e021a */
[----:B------:R0:W-:Y:S01]  /*17bc0*/  ST.E.64 desc[UR42][R4.64], R2 ;  /* 0x0000000204007985 */ /* 0x0001e2000c101b2a */
[----:B------:R-:W-:Y:S05]  /*17bd0*/  BRA `(.L_x_856) ;  /* 0x0000003c00d47947 */ /* 0x000fea0003800000 */
.L_x_939:
        /* <DEDUP_REMOVED lines=14> */
[----:B------:R-:W-:Y:S01]  /*17cc0*/  USHF.R.S32.HI UR6, URZ, 0x1f, UR37 ;  /* 0x0000001f3f067899 */ /* 0x000fe20008011425 */
[----:B------:R-:W-:Y:S01]  /*17cd0*/  IMAD.MOV.U32 R5, RZ, RZ, R0 ;  /* 0x000000ffff057224 */ /* 0x000fe200078e0000 */
[----:B------:R-:W-:Y:S02]  /*17ce0*/  ULDC.64 UR8, c[0x0][0xbd0] ;  /* 0x0002f40000087ab9 */ /* 0x000fe40000000a00 */
[----:B------:R-:W-:Y:S02]  /*17cf0*/  UIMAD UR6, UR6, UR8, URZ ;  /* 0x00000008060672a4 */ /* 0x000fe4000f8e023f */
[----:B------:R-:W-:Y:S01]  /*17d00*/  UIMAD.WIDE.U32 UR4, UR37, UR8, URZ ;  /* 0x00000008250472a5 */ /* 0x000fe2000f8e003f */
[----:B------:R-:W1:Y:S01]  /*17d10*/  S2UR UR7, SR_CTAID.Y ;  /* 0x00000000000779c3 */ /* 0x000e620000002600 */
[----:B------:R-:W-:-:S04]  /*17d20*/  UIMAD UR6, UR37, UR9, UR6 ;  /* 0x00000009250672a4 */ /* 0x000fc8000f8e0206 */
[----:B------:R-:W-:Y:S02]  /*17d30*/  UIADD3 UR6, UR5, UR6, URZ ;  /* 0x0000000605067290 */ /* 0x000fe4000fffe03f */
[----:B------:R-:W-:Y:S01]  /*17d40*/  IMAD.U32 R3, RZ, RZ, UR5 ;  /* 0x00000005ff037e24 */ /* 0x000fe2000f8e00ff */
[----:B------:R-:W2:Y:S01]  /*17d50*/  @P0 LDC R7, c[0x0][0xbec] ;  /* 0x0002fb00ff070b82 */ /* 0x000ea20000000800 */
[----:B------:R-:W-:Y:S01]  /*17d60*/  IMAD.U32 R2, RZ, RZ, UR4 ;  /* 0x00000004ff027e24 */ /* 0x000fe2000f8e00ff */
[----:B------:R-:W-:Y:S01]  /*17d70*/  ULDC.64 UR4, c[0x0][0xbe0] ;  /* 0x0002f80000047ab9 */ /* 0x000fe20000000a00 */
[----:B------:R-:W-:-:S05]  /*17d80*/  IMAD.U32 R3, RZ, RZ, UR6 ;  /* 0x00000006ff037e24 */ /* 0x000fca000f8e00ff */
[----:B------:R-:W3:Y:S01]  /*17d90*/  @P0 LDC R9, c[0x0][0xbf0] ;  /* 0x0002fc00ff090b82 */ /* 0x000ee20000000800 */
[C---:B0-----:R-:W-:Y:S02]  /*17da0*/  IMAD R12, R10.reuse, UR38, RZ ;  /* 0x000000260a0c7c24 */ /* 0x041fe4000f8e02ff */
[----:B------:R-:W-:-:S04]  /*17db0*/  IMAD.WIDE.U32 R2, R10, UR36, R2 ;  /* 0x000000240a027c25 */ /* 0x000fc8000f8e0002 */
[----:B------:R-:W-:Y:S01]  /*17dc0*/  IMAD R11, R11, UR36, R12 ;  /* 0x000000240b0b7c24 */ /* 0x000fe2000f8e020c */
[----:B------:R-:W1:Y:S03]  /*17dd0*/  LDC R8, c[0x0][0xc50] ;  /* 0x00031400ff087b82 */ /* 0x000e660000000800 */
[----:B------:R-:W-:Y:S02]  /*17de0*/  IMAD.IADD R3, R11, 0x1, R3 ;  /* 0x000000010b037824 */ /* 0x000fe400078e0203 */
[----:B--2---:R-:W-:-:S04]  /*17df0*/  @P0 IMAD.HI.U32 R4, R0, R7, RZ ;  /* 0x0000000700040227 */ /* 0x004fc800078e00ff */
[----:B------:R-:W-:Y:S01]  /*17e00*/  IMAD R7, RZ, RZ, -UR37 ;  /* 0x80000025ff077e24 */ /* 0x000fe2000f8e02ff */
[----:B---3--:R-:W-:-:S03]  /*17e10*/  @P0 SHF.R.U32.HI R5, RZ, R9, R4 ;  /* 0x00000009ff050219 */ /* 0x008fc60000011604 */
[----:B-1----:R-:W-:Y:S02]  /*17e20*/  IMAD R9, R8, R7, UR7 ;  /* 0x0000000708097e24 */ /* 0x002fe4000f8e0207 */
[----:B------:R-:W-:Y:S02]  /*17e30*/  IMAD.MOV R7, RZ, RZ, -R5 ;  /* 0x000000ffff077224 */ /* 0x000fe400078e0a05 */
[----:B------:R-:W-:Y:S01]  /*17e40*/  IMAD.WIDE.U32 R2, R9, UR4, R2 ;  /* 0x0000000409027c25 */ /* 0x000fe2000f8e0002 */
[----:B------:R-:W-:-:S03]  /*17e50*/  SHF.R.S32.HI R4, RZ, 0x1f, R9 ;  /* 0x0000001fff047819 */ /* 0x000fc60000011409 */
[----:B------:R-:W-:Y:S01]  /*17e60*/  IMAD R7, R6, R7, R0 ;  /* 0x0000000706077224 */ /* 0x000fe200078e0200 */
[----:B------:R-:W-:Y:S01]  /*17e70*/  IADD3 R2, P0, R5, R2, RZ ;  /* 0x0000000205027210 */ /* 0x000fe20007f1e0ff */
[----:B------:R-:W-:-:S03]  /*17e80*/  IMAD R4, R4, UR4, RZ ;  /* 0x0000000404047c24 */ /* 0x000fc6000f8e02ff */
[----:B------:R-:W-:Y:S01]  /*17e90*/  SHF.R.S32.HI R0, RZ, 0x1f, R7 ;  /* 0x0000001fff007819 */ /* 0x000fe20000011407 */
[----:B------:R-:W-:Y:S01]  /*17ea0*/  IMAD R4, R9, UR5, R4 ;  /* 0x0000000509047c24 */ /* 0x000fe2000f8e0204 */
[----:B------:R-:W-:Y:S01]  /*17eb0*/  SHF.R.S32.HI R9, RZ, 0x1f, R5 ;  /* 0x0000001fff097819 */ /* 0x000fe20000011405 */
[----:B------:R-:W-:Y:S02]  /*17ec0*/  ULDC.64 UR4, c[0x0][0xbc8] ;  /* 0x0002f20000047ab9 */ /* 0x000fe40000000a00 */
[----:B------:R-:W-:Y:S01]  /*17ed0*/  IMAD R0, R0, UR4, RZ ;  /* 0x0000000400007c24 */ /* 0x000fe2000f8e02ff */
[----:B------:R-:W-:-:S03]  /*17ee0*/  IADD3.X R3, R9, R3, R4, P0, !PT ;  /* 0x0000000309037210 */ /* 0x000fc600007fe404 */
[C---:B------:R-:W-:Y:S02]  /*17ef0*/  IMAD R5, R7.reuse, UR5, R0 ;  /* 0x0000000507057c24 */ /* 0x040fe4000f8e0200 */
[----:B------:R-:W-:Y:S01]  /*17f00*/  IMAD.WIDE.U32 R2, R7, UR4, R2 ;  /* 0x0000000407027c25 */ /* 0x000fe2000f8e0002 */
[----:B------:R-:W-:-:S03]  /*17f10*/  ULDC.64 UR4, c[0x0][0xba8] ;  /* 0x0002ea0000047ab9 */ /* 0x000fc60000000a00 */
[----:B------:R-:W-:Y:S01]  /*17f20*/  IMAD.IADD R3, R3, 0x1, R5 ;  /* 0x0000000103037824 */ /* 0x000fe200078e0205 */
[----:B------:R-:W-:-:S04]  /*17f30*/  LEA R4, P0, R2, UR4, 0x2 ;  /* 0x0000000402047c11 */ /* 0x000fc8000f8010ff */
[----:B------:R-:W-:Y:S01]  /*17f40*/  LEA.HI.X R5, R2, UR5, R3, 0x2, P0 ;  /* 0x0000000502057c11 */ /* 0x000fe200080f1403 */
[----:B------:R-:W-:-:S05]  /*17f50*/  IMAD.MOV.U32 R3, RZ, RZ, -0x800000 ;  /* 0xff800000ff037424 */ /* 0x000fca00078e00ff */
[----:B------:R1:W-:Y:S01]  /*17f60*/  STG.E desc[UR42][R4.64], R3 ;  /* 0x0000000304007986 */ /* 0x0003e2000c10192a */
[----:B------:R-:W-:Y:S05]  /*17f70*/  BRA `(.L_x_856) ;  /* 0x0000003800ec7947 */ /* 0x000fea0003800000 */
.L_x_854:
[----:B------:R-:W-:-:S08]  /*17f80*/  NOP ;  /* 0x0000000000007918 */ /* 0x000fd00000000000 */
[----:B------:R-:W0:-:S00]  /*17f90*/  USETMAXREG.DEALLOC.CTAPOOL 0x18 ;  /* 0x00000018000079c8 */ /* 0x000e0000080e0500 */
        /* <DEDUP_REMOVED lines=16> */
.L_x_942:
[----:B------:R-:W-:Y:S01]  /*180a0*/  ULDC UR8, c[0x0][0xc50] ;  /* 0x0003140000087ab9 */ /* 0x000fe20000000800 */
[----:B------:R-:W-:Y:S01]  /*180b0*/  UMOV UR36, UR7 ;  /* 0x0000000700247c82 */ /* 0x000fe20008000000 */
[----:B------:R-:W-:-:S11]  /*180c0*/  UISETP.NE.AND UP0, UPT, UR8, 0x1, UPT ;  /* 0x000000010800788c */ /* 0x000fd6000bf05270 */
[----:B------:R-:W-:Y:S01]  /*180d0*/  @UP0 ULDC UR4, c[0x0][0xc54] ;  /* 0x0003150000040ab9 */ /* 0x000fe20000000800 */
[----:B------:R-:W-:Y:S01]  /*180e0*/  @UP0 ULDC UR6, c[0x0][0xc58] ;  /* 0x0003160000060ab9 */ /* 0x000fe20000000800 */
[----:B------:R-:W-:-:S04]  /*180f0*/  UIMAD.WIDE.U32 UR4, UR7, UR4, URZ ;  /* 0x00000004070472a5 */ /* 0x000fc8000f8e003f */
[----:B------:R-:W-:-:S12]  /*18100*/  @UP0 USHF.R.U32.HI UR36, URZ, UR6, UR5 ;  /* 0x000000063f240299 */ /* 0x000fd80008011605 */
.L_x_943:
[----:B------:R-:W-:Y:S01]  /*18110*/  ISETP.GE.AND P0, PT, R17, RZ, PT ;  /* 0x000000ff1100720c */ /* 0x000fe20003f06270 */
[----:B------:R-:W-:Y:S01]  /*18120*/  UIADD3 UR6, -UR36, URZ, URZ ;  /* 0x0000003f24067290 */ /* 0x000fe2000fffe13f */
[----:B------:R-:W-:Y:S02]  /*18130*/  IMAD.MOV.U32 R2, RZ, RZ, 0x1 ;  /* 0x00000001ff027424 */ /* 0x000fe400078e00ff */
[----:B------:R-:W-:Y:S01]  /*18140*/  IMAD.MOV.U32 R0, RZ, RZ, RZ ;  /* 0x000000ffff007224 */ /* 0x000fe200078e00ff */
[----:B------:R-:W-:Y:S01]  /*18150*/  UIMAD UR6, UR8, UR6, UR7 ;  /* 0x00000006080672a4 */ /* 0x000fe2000f8e0207 */
[----:B------:R-:W-:-:S07]  /*18160*/  IMAD.MOV.U32 R3, RZ, RZ, 0x1 ;  /* 0x00000001ff037424 */ /* 0x000fce00078e00ff */
[----:B------:R-:W-:Y:S05]  /*18170*/  @!P0 BRA `(.L_x_944) ;  /* 0x0000003400a08947 */ /* 0x000fea0003800000 */
[----:B------:R-:W0:Y:S01]  /*18180*/  S2UR UR38, SR_CTAID.X ;  /* 0x00000000002679c3 */ /* 0x000e220000002500 */
[----:B------:R-:W-:Y:S01]  /*18190*/  ULDC.64 UR4, c[0x0][0x418] ;  /* 0x0001060000047ab9 */ /* 0x000fe20000000a00 */
[----:B------:R-:W-:Y:S01]  /*181a0*/  ULDC UR7, c[0x0][0x448] ;  /* 0x0001120000077ab9 */ /* 0x000fe20000000800 */
[----:B------:R-:W-:Y:S02]  /*181b0*/  UISETP.NE.U32.AND UP0, UPT, UR4, URZ, UPT ;  /* 0x0000003f0400728c */ /* 0x000fe4000bf05070 */
[----:B------:R-:W-:Y:S02]  /*181c0*/  UISETP.NE.AND UP1, UPT, UR7, 0x1, UPT ;  /* 0x000000010700788c */ /* 0x000fe4000bf25270 */
[----:B------:R-:W-:Y:S01]  /*181d0*/  UISETP.NE.AND.EX UP0, UPT, UR5, URZ, UPT, UP0 ;  /* 0x0000003f0500728c */ /* 0x000fe2000bf05300 */
[----:B------:R-:W-:Y:S01]  /*181e0*/  ULDC UR4, c[0x0][0x424] ;  /* 0x0001090000047ab9 */ /* 0x000fe20000000800 */
[----:B------:R-:W-:Y:S02]  /*181f0*/  ULDC UR15, c[0x0][0x288] ;  /* 0x0000a200000f7ab9 */ /* 0x000fe40000000800 */
[----:B------:R-:W-:-:S02]  /*18200*/  USEL UR14, UR4, 0x1, UP0 ;  /* 0x00000001040e7887 */ /* 0x000fc40008000000 */
[----:B------:R-:W-:Y:S01]  /*18210*/  UIADD3 UR10, -UR15, 0x1, URZ ;  /* 0x000000010f0a7890 */ /* 0x000fe2000fffe13f */
[----:B------:R-:W-:Y:S02]  /*18220*/  ULDC.64 UR4, c[0x0][0x9e0] ;  /* 0x0002780000047ab9 */ /* 0x000fe40000000a00 */
[----:B------:R-:W-:Y:S01]  /*18230*/  @UP1 ULDC UR8, c[0x0][0x44c] ;  /* 0x0001130000081ab9 */ /* 0x000fe20000000800 */
[----:B------:R-:W-:Y:S01]  /*18240*/  UISETP.GE.AND UP0, UPT, UR5, 0x1, UPT ;  /* 0x000000010500788c */ /* 0x000fe2000bf06270 */
[----:B------:R-:W-:Y:S01]  /*18250*/  ULDC UR16, c[0x0][0x2f0] ;  /* 0x0000bc0000107ab9 */ /* 0x000fe20000000800 */
[----:B------:R-:W-:Y:S01]  /*18260*/  @UP1 ULDC UR11, c[0x0][0x450] ;  /* 0x00011400000b1ab9 */ /* 0x000fe20000000800 */
[----:B------:R-:W-:-:S03]  /*18270*/  UIMAD UR10, UR14, UR16, UR10 ;  /* 0x000000100e0a72a4 */ /* 0x000fc6000f8e020a */
[----:B------:R-:W-:Y:S01]  /*18280*/  PLOP3.LUT P1, PT, PT, PT, UP0, 0x80, 0x0 ;  /* 0x000000000000781c */ /* 0x000fe20003f2f008 */
[----:B0-----:R-:W-:-:S04]  /*18290*/  USHF.L.U32 UR38, UR38, 0x7, URZ ;  /* 0x0000000726267899 */ /* 0x001fc8000800063f */
[----:B------:R-:W-:-:S04]  /*182a0*/  UIADD3 UR7, UR38, 0x7f, URZ ;  /* 0x0000007f26077890 */ /* 0x000fc8000fffe03f */
[----:B------:R-:W-:-:S04]  /*182b0*/  UIMAD.WIDE.U32 UR8, UR7, UR8, URZ ;  /* 0x00000008070872a5 */ /* 0x000fc8000f8e003f */
[----:B------:R-:W-:-:S04]  /*182c0*/  @UP1 USHF.R.U32.HI UR7, URZ, UR11, UR9 ;  /* 0x0000000b3f071299 */ /* 0x000fc80008011609 */
[----:B------:R-:W-:-:S04]  /*182d0*/  UIADD3 UR8, UR10, UR7, URZ ;  /* 0x000000070a087290 */ /* 0x000fc8000fffe03f */
[----:B------:R-:W-:Y:S01]  /*182e0*/  UIADD3 UR4, UR8, UR4, URZ ;  /* 0x0000000408047290 */ /* 0x000fe2000fffe03f */
[----:B------:R-:W-:Y:S11]  /*182f0*/  @!P1 BRA `(.L_x_945) ;  /* 0x0000000000449947 */ /* 0x000ff60003800000 */
        /* <DEDUP_REMOVED lines=10> */
.L_x_946:
[----:B------:R-:W-:-:S11]  /*183a0*/  UISETP.NE.AND UP0, UPT, UR5, 0x1, UPT ;  /* 0x000000010500788c */ /* 0x000fd6000bf05270 */
[----:B------:R-:W-:Y:S02]  /*183b0*/  @UP0 ULDC.64 UR10, c[0x0][0x9e8] ;  /* 0x00027a00000a0ab9 */ /* 0x000fe40000000a00 */
[----:B------:R-:W-:-:S04]  /*183c0*/  UIMAD.WIDE.U32 UR8, UR7, UR10, URZ ;  /* 0x0000000a070872a5 */ /* 0x000fc8000f8e003f */
[----:B------:R-:W-:-:S12]  /*183d0*/  @UP0 USHF.R.U32.HI UR7, URZ, UR11, UR9 ;  /* 0x0000000b3f070299 */ /* 0x000fd80008011609 */
.L_x_947:
[----:B------:R-:W-:-:S04]  /*183e0*/  UIMAD UR7, UR7, UR5, UR5 ;  /* 0x00000005070772a4 */ /* 0x000fc8000f8e0205 */
[----:B------:R-:W-:-:S04]  /*183f0*/  UISETP.LT.AND UP0, UPT, UR4, UR7, UPT ;  /* 0x000000070400728c */ /* 0x000fc8000bf01270 */
[----:B------:R-:W-:-:S12]  /*18400*/  USEL UR4, UR4, UR7, UP0 ;  /* 0x0000000704047287 */ /* 0x000fd80008000000 */
.L_x_945:
[----:B------:R-:W-:Y:S02]  /*18410*/  UIMAD UR8, UR14, UR16, 0xbf ;  /* 0x000000bf0e0874a4 */ /* 0x000fe4000f8e0210 */
[----:B------:R-:W-:Y:S02]  /*18420*/  UIADD3 UR10, UR4, 0xbf, URZ ;  /* 0x000000bf040a7890 */ /* 0x000fe4000fffe03f */
[----:B------:R-:W-:Y:S02]  /*18430*/  UIMAD.WIDE UR8, UR8, 0x2aaaaaab, URZ ;  /* 0x2aaaaaab080878a5 */ /* 0x000fe4000f8e023f */
[----:B------:R-:W-:Y:S01]  /*18440*/  UIMAD.WIDE UR10, UR10, 0x2aaaaaab, URZ ;  /* 0x2aaaaaab0a0a78a5 */ /* 0x000fe2000f8e023f */
[----:B------:R-:W-:Y:S01]  /*18450*/  @UP1 ULDC UR12, c[0x0][0x44c] ;  /* 0x00011300000c1ab9 */ /* 0x000fe20000000800 */
[----:B------:R-:W-:Y:S02]  /*18460*/  USHF.R.U32.HI UR8, URZ, 0x1f, UR9 ;  /* 0x0000001f3f087899 */ /* 0x000fe40008011609 */
[----:B------:R-:W-:-:S02]  /*18470*/  UIMAD.WIDE.U32 UR12, UR38, UR12, URZ ;  /* 0x0000000c260c72a5 */ /* 0x000fc4000f8e003f */
[----:B------:R-:W-:Y:S01]  /*18480*/  USHF.R.U32.HI UR4, URZ, 0x1f, UR11 ;  /* 0x0000001f3f047899 */ /* 0x000fe2000801160b */
[----:B------:R-:W-:Y:S01]  /*18490*/  @UP1 ULDC UR17, c[0x0][0x450] ;  /* 0x0001140000111ab9 */ /* 0x000fe20000000800 */
[----:B------:R-:W-:Y:S01]  /*184a0*/  UMOV UR7, UR38 ;  /* 0x0000002600077c82 */ /* 0x000fe20008000000 */
[----:B------:R-:W-:Y:S02]  /*184b0*/  UIMAD UR14, UR14, UR16, -UR15 ;  /* 0x000000100e0e72a4 */ /* 0x000fe4000f8e0a0f */
[----:B------:R-:W-:Y:S02]  /*184c0*/  @UP1 USHF.R.U32.HI UR7, URZ, UR17, UR13 ;  /* 0x000000113f071299 */ /* 0x000fe4000801160d */
[----:B------:R-:W-:Y:S02]  /*184d0*/  ULEA.HI.SX32 UR8, UR9, UR8, 0x1b ;  /* 0x0000000809087291 */ /* 0x000fe4000f8fda3f */
[----:B------:R-:W-:Y:S02]  /*184e0*/  ULEA.HI.SX32 UR4, UR11, UR4, 0x1b ;  /* 0x000000040b047291 */ /* 0x000fe4000f8fda3f */
[----:B------:R-:W-:-:S02]  /*184f0*/  UIADD3 UR7, UR14, UR7, URZ ;  /* 0x000000070e077290 */ /* 0x000fc4000fffe03f */
[----:B------:R-:W-:Y:S01]  /*18500*/  UISETP.LT.AND UP0, UPT, UR8, UR4, UPT ;  /* 0x000000040800728c */ /* 0x000fe2000bf01270 */
[----:B------:R-:W-:Y:S02]  /*18510*/  ULDC UR10, c[0x0][0x9dc] ;  /* 0x00027700000a7ab9 */ /* 0x000fe40000000800 */
[----:B------:R-:W-:Y:S02]  /*18520*/  UIADD3 UR10, UR7, -UR10, URZ ;  /* 0x8000000a070a7290 */ /* 0x000fe4000fffe03f */
[----:B------:R-:W-:Y:S01]  /*18530*/  USEL UR11, UR8, UR4, UP0 ;  /* 0x00000004080b7287 */ /* 0x000fe20008000000 */
[----:B------:R-:W-:Y:S11]  /*18540*/  @!P1 BRA `(.L_x_948) ;  /* 0x0000000000449947 */ /* 0x000ff60003800000 */
        /* <DEDUP_REMOVED lines=10> */
.L_x_949:
[----:B------:R-:W-:-:S11]  /*185f0*/  UISETP.NE.AND UP0, UPT, UR5, 0x1, UPT ;  /* 0x000000010500788c */ /* 0x000fd6000bf05270 */
[----:B------:R-:W-:Y:S02]  /*18600*/  @UP0 ULDC.64 UR12, c[0x0][0x9e8] ;  /* 0x00027a00000c0ab9 */ /* 0x000fe40000000a00 */
[----:B------:R-:W-:-:S04]  /*18610*/  UIMAD.WIDE.U32 UR8, UR7, UR12, URZ ;  /* 0x0000000c070872a5 */ /* 0x000fc8000f8e003f */
[----:B------:R-:W-:-:S12]  /*18620*/  @UP0 USHF.R.U32.HI UR7, URZ, UR13, UR9 ;  /* 0x0000000d3f070299 */ /* 0x000fd80008011609 */
.L_x_950:
[----:B------:R-:W-:-:S04]  /*18630*/  UIMAD UR5, UR7, UR5, URZ ;  /* 0x00000005070572a4 */ /* 0x000fc8000f8e023f */
[----:B------:R-:W-:-:S04]  /*18640*/  UISETP.LT.AND UP0, UPT, UR10, UR5, UPT ;  /* 0x000000050a00728c */ /* 0x000fc8000bf01270 */
[----:B------:R-:W-:-:S12]  /*18650*/  USEL UR10, UR10, UR5, !UP0 ;  /* 0x000000050a0a7287 */ /* 0x000fd8000c000000 */
.L_x_948:
[----:B------:R-:W-:Y:S02]  /*18660*/  UIMAD.WIDE UR4, UR10, 0x2aaaaaab, URZ ;  /* 0x2aaaaaab0a0478a5 */ /* 0x000fe4000f8e023f */
[----:B------:R-:W-:Y:S02]  /*18670*/  USHF.R.U32.HI UR12, URZ, 0x10, UR6 ;  /* 0x000000103f0c7899 */ /* 0x000fe40008011606 */
[----:B------:R-:W-:Y:S02]  /*18680*/  USHF.R.U32.HI UR4, URZ, 0x1f, UR5 ;  /* 0x0000001f3f047899 */ /* 0x000fe40008011605 */
[----:B------:R-:W-:Y:S02]  /*18690*/  ULOP3.LUT UR40, UR6, 0xffff, URZ, 0xc0, !UPT ;  /* 0x0000ffff06287892 */ /* 0x000fe4000f8ec03f */
[----:B------:R-:W-:-:S04]  /*186a0*/  ULEA.HI.SX32 UR4, UR5, UR4, 0x1b ;  /* 0x0000000405047291 */ /* 0x000fc8000f8fda3f */
[----:B------:R-:W-:-:S04]  /*186b0*/  UISETP.LT.AND UP0, UPT, URZ, UR4, UPT ;  /* 0x000000043f00728c */ /* 0x000fc8000bf01270 */
[----:B------:R-:W-:Y:S02]  /*186c0*/  USEL UR10, URZ, UR4, !UP0 ;  /* 0x000000043f0a7287 */ /* 0x000fe4000c000000 */
[----:B------:R-:W-:Y:S02]  /*186d0*/  UISETP.NE.AND UP0, UPT, UR12, URZ, UPT ;  /* 0x0000003f0c00728c */ /* 0x000fe4000bf05270 */
[----:B------:R-:W-:Y:S01]  /*186e0*/  UISETP.GT.AND UP1, UPT, UR11, UR10, UPT ;  /* 0x0000000a0b00728c */ /* 0x000fe2000bf24270 */
[----:B------:R-:W-:-:S05]  /*186f0*/  UMOV UR4, URZ ;  /* 0x0000003f00047c82 */ /* 0x000fca0008000000 */
[----:B------:R-:W-:-:S03]  /*18700*/  PLOP3.LUT P0, PT, PT, PT, UP1, 0x80, 0x0 ;  /* 0x000000000000781c */ /* 0x000fc60003f0f018 */
[----:B------:R-:W-:-:S10]  /*18710*/  @!UP0 ULDC UR12, c[0x0][0x9f0] ;  /* 0x00027c00000c8ab9 */ /* 0x000fd40000000800 */
[----:B------:R-:W-:Y:S05]  /*18720*/  @!P0 BRA `(.L_x_951) ;  /* 0x0000000000808947 */ /* 0x000fea0003800000 */
[----:B------:R-:W-:Y:S01]  /*18730*/  IMAD.U32 R3, RZ, RZ, UR12 ;  /* 0x0000000cff037e24 */ /* 0x000fe2000f8e00ff */
[----:B------:R-:W-:-:S04]  /*18740*/  UIADD3 UR4, UR12, -0x1, UR11 ;  /* 0xffffffff0c047890 */ /* 0x000fc8000fffe00b */
[-C--:B------:R-:W-:Y:S01]  /*18750*/  IABS R0, R3.reuse ;  /* 0x0000000300007213 */ /* 0x080fe20000000000 */
[----:B------:R-:W-:Y:S01]  /*18760*/  UIADD3 UR6, -UR10, UR4, URZ ;  /* 0x000000040a067290 */ /* 0x000fe2000fffe13f */
[----:B------:R-:W-:Y:S02]  /*18770*/  IABS R3, R3 ;  /* 0x0000000300037213 */ /* 0x000fe40000000000 */
[----:B------:R-:W-:Y:S01]  /*18780*/  R2UR UR13, R0 ;  /* 0x00000000000d72ca */ /* 0x000fe200000e0000 */
[----:B------:R-:W-:Y:S02]  /*18790*/  UMOV UR4, URZ ;  /* 0x0000003f00047c82 */ /* 0x000fe40008000000 */
[----:B------:R-:W-:-:S05]  /*187a0*/  IMAD.MOV R3, RZ, RZ, -R3 ;  /* 0x000000ffff037224 */ /* 0x000fca00078e0a03 */
[----:B------:R-:W-:-:S05]  /*187b0*/  R2UR UR9, R3 ;  /* 0x00000000030972ca */ /* 0x000fca00000e0000 */
[----:B------:R-:W0:Y:S08]  /*187c0*/  I2F.RP R0, UR13 ;  /* 0x0000000d00007d06 */ /* 0x000e300008209400 */
[----:B0-----:R-:W0:Y:S02]  /*187d0*/  MUFU.RCP R0, R0 ;  /* 0x0000000000007308 */ /* 0x001e240000001000 */
[----:B0-----:R-:W-:Y:S01]  /*187e0*/  VIADD R2, R0, 0xffffffe ;  /* 0x0ffffffe00027836 */ /* 0x001fe20000000000 */
[----:B------:R-:W-:Y:S01]  /*187f0*/  IABS R0, UR6 ;  /* 0x0000000600007c13 */ /* 0x000fe20008000000 */
[----:B------:R-:W-:-:S03]  /*18800*/  ULOP3.LUT UR6, UR6, UR12, URZ, 0x3c, !UPT ;  /* 0x0000000c06067292 */ /* 0x000fc6000f8e3c3f */
[----:B------:R-:W-:Y:S01]  /*18810*/  R2UR UR8, R0 ;  /* 0x00000000000872ca */ /* 0x000fe200000e0000 */
[----:B------:R-:W0:Y:S02]  /*18820*/  F2I.FTZ.U32.TRUNC.NTZ R2, R2 ;  /* 0x0000000200027305 */ /* 0x000e24000021f000 */
[----:B0-----:R-:W-:-:S13]  /*18830*/  R2UR UR5, R2 ;  /* 0x00000000020572ca */ /* 0x001fda00000e0000 */
[----:B------:R-:W-:-:S04]  /*18840*/  UIADD3 UR7, URZ, -UR5, URZ ;  /* 0x800000053f077290 */ /* 0x000fc8000fffe03f */
[----:B------:R-:W-:-:S04]  /*18850*/  UIMAD UR7, UR7, UR13, URZ ;  /* 0x0000000d070772a4 */ /* 0x000fc8000f8e023f */
[----:B------:R-:W-:-:S04]  /*18860*/  UIMAD.WIDE.U32 UR4, UR5, UR7, UR4 ;  /* 0x00000007050472a5 */ /* 0x000fc8000f8e0004 */
[----:B------:R-:W-:-:S04]  /*18870*/  UIMAD.WIDE.U32 UR4, UR5, UR8, URZ ;  /* 0x00000008050472a5 */ /* 0x000fc8000f8e003f */
        /* <DEDUP_REMOVED lines=11> */
.L_x_951:
[----:B------:R-:W-:Y:S01]  /*18930*/  UIMAD UR40, UR40, UR4, UR10 ;  /* 0x00000004282872a4 */ /* 0x000fe2000f8e020a */
[----:B------:R-:W-:Y:S02]  /*18940*/  IMAD.U32 R18, RZ, RZ, UR11 ;  /* 0x0000000bff127e24 */ /* 0x000fe4000f8e00ff */
[----:B------:R-:W-:Y:S02]  /*18950*/  IMAD.MOV.U32 R0, RZ, RZ, RZ ;  /* 0x000000ffff007224 */ /* 0x000fe400078e00ff */
[----:B------:R-:W-:Y:S02]  /*18960*/  IMAD.MOV.U32 R2, RZ, RZ, 0x1 ;  /* 0x00000001ff027424 */ /* 0x000fe400078e00ff */
[----:B------:R-:W-:-:S05]  /*18970*/  IMAD.U32 R3, RZ, RZ, UR40 ;  /* 0x00000028ff037e24 */ /* 0x000fca000f8e00ff */
[----:B------:R-:W-:Y:S01]  /*18980*/  VIADDMNMX R18, R3, UR4, R18, PT ;  /* 0x0000000403127c46 */ /* 0x000fe2000b800112 */
[----:B------:R-:W-:-:S03]  /*18990*/  IMAD.MOV.U32 R3, RZ, RZ, 0x1 ;  /* 0x00000001ff037424 */ /* 0x000fc600078e00ff */
[----:B------:R-:W-:-:S13]  /*189a0*/  ISETP.GT.AND P0, PT, R18, UR40, PT ;  /* 0x0000002812007c0c */ /* 0x000fda000bf04270 */
        /* <DEDUP_REMOVED lines=24> */
.L_x_952:
        /* <DEDUP_REMOVED lines=20> */
.L_x_953:
        /* <DEDUP_REMOVED lines=20> */
.L_x_954:
        /* <DEDUP_REMOVED lines=18> */
.L_x_955:
[----:B------:R-:W0:Y:S01]  /*18ed0*/  LDC.64 R2, c[0x0][0x9f8] ;  /* 0x00027e00ff027b82 */ /* 0x000e220000000a00 */
[----:B------:R-:W-:Y:S01]  /*18ee0*/  IMAD.MOV.U32 R9, RZ, RZ, R17 ;  /* 0x000000ffff097224 */ /* 0x000fe200078e0011 */
[----:B------:R-:W1:Y:S01]  /*18ef0*/  S2R R6, SR_TID.X ;  /* 0x0000000000067919 */ /* 0x000e620000002100 */
[----:B0-----:R-:W-:-:S04]  /*18f00*/  ISETP.NE.U32.AND P0, PT, R2, RZ, PT ;  /* 0x000000ff0200720c */ /* 0x001fc80003f05070 */
[----:B------:R-:W-:-:S13]  /*18f10*/  ISETP.NE.AND.EX P0, PT, R3, RZ, PT, P0 ;  /* 0x000000ff0300720c */ /* 0x000fda0003f05300 */
[----:B------:R-:W0:Y:S02]  /*18f20*/  @P0 LDC.64 R2, c[0x0][0x9f8] ;  /* 0x00027e00ff020b82 */ /* 0x000e240000000a00 */
[----:B0-----:R-:W-:-:S05]  /*18f30*/  @P0 IMAD.WIDE R2, R17, 0x4, R2 ;  /* 0x0000000411020825 */ /* 0x001fca00078e0202 */
[----:B------:R0:W2:Y:S01]  /*18f40*/  @P0 LDG.E R9, desc[UR42][R2.64] ;  /* 0x0000002a02090981 */ /* 0x0000a2000c1e1900 */
[C---:B-1----:R-:W-:Y:S01]  /*18f50*/  IMAD.SHL.U32 R0, R6.reuse, 0x40, RZ ;  /* 0x0000004006007824 */ /* 0x042fe200078e00ff */
[C---:B------:R-:W-:Y:S01]  /*18f60*/  LOP3.LUT R8, R6.reuse, 0x7f, RZ, 0xc0, !PT ;  /* 0x0000007f06087812 */ /* 0x040fe200078ec0ff */
[C---:B------:R-:W-:Y:S01]  /*18f70*/  IMAD.SHL.U32 R5, R6.reuse, 0x8, RZ ;  /* 0x0000000806057824 */ /* 0x040fe200078e00ff */
[C---:B------:R-:W-:Y:S01]  /*18f80*/  LOP3.LUT P1, RZ, R6.reuse, 0x4, RZ, 0xc0, !PT ;  /* 0x0000000406ff7812 */ /* 0x040fe2000782c0ff */
[----:B------:R-:W-:Y:S01]  /*18f90*/  IMAD.SHL.U32 R19, R6, 0x10, RZ ;  /* 0x0000001006137824 */ /* 0x000fe200078e00ff */
[----:B------:R-:W-:Y:S01]  /*18fa0*/  LOP3.LUT R4, R0, 0x180, RZ, 0xc0, !PT ;  /* 0x0000018000047812 */ /* 0x000fe200078ec0ff */
[----:B------:R-:W-:Y:S01]  /*18fb0*/  UMOV UR4, 0xffffffff ;  /* 0xffffffff00047882 */ /* 0x000fe20000000000 */
[----:B------:R-:W-:Y:S02]  /*18fc0*/  LOP3.LUT R16, R16, 0xfffffffe, RZ, 0xc0, !PT ;  /* 0xfffffffe10107812 */ /* 0x000fe400078ec0ff */
[----:B------:R-:W-:Y:S01]  /*18fd0*/  LOP3.LUT R4, R4, 0x10, R6, 0xf8, !PT ;  /* 0x0000001004047812 */ /* 0x000fe200078ef806 */
[----:B0-----:R-:W0:Y:S01]  /*18fe0*/  LDC.64 R2, c[0x0][0x418] ;  /* 0x00010600ff027b82 */ /* 0x001e220000000a00 */
[----:B------:R-:W-:-:S02]  /*18ff0*/  LOP3.LUT R19, R19, 0x70, RZ, 0xc0, !PT ;  /* 0x0000007013137812 */ /* 0x000fc400078ec0ff */
[----:B------:R-:W-:Y:S02]  /*19000*/  LOP3.LUT R7, R4, 0x30, R5, 0x78, !PT ;  /* 0x0000003004077812 */ /* 0x000fe400078e7805 */
[----:B------:R-:W-:Y:S02]  /*19010*/  SHF.R.U32.HI R5, RZ, 0x5, R8 ;  /* 0x00000005ff057819 */ /* 0x000fe40000011608 */
[C---:B------:R-:W-:Y:S02]  /*19020*/  LOP3.LUT R4, R0.reuse, 0x40, RZ, 0xc0, !PT ;  /* 0x0000004000047812 */ /* 0x040fe400078ec0ff */
[----:B------:R-:W-:-:S03]  /*19030*/  LOP3.LUT R0, R0, 0x200, RZ, 0xc0, !PT ;  /* 0x0000020000007812 */ /* 0x000fc600078ec0ff */
[----:B------:R-:W-:-:S05]  /*19040*/  IMAD R4, R5, 0x400, R4 ;  /* 0x0000040005047824 */ /* 0x000fca00078e0204 */
[----:B------:R-:W-:Y:S01]  /*19050*/  IADD3 R4, R7, R4, R0 ;  /* 0x0000000407047210 */ /* 0x000fe20007ffe000 */
[----:B------:R-:W-:Y:S01]  /*19060*/  IMAD.SHL.U32 R0, R6, 0x80, RZ ;  /* 0x0000008006007824 */ /* 0x000fe200078e00ff */
[----:B------:R-:W-:-:S03]  /*19070*/  SHF.R.U32.HI R6, RZ, 0x5, R6 ;  /* 0x00000005ff067819 */ /* 0x000fc60000011606 */
[----:B------:R1:W-:Y:S01]  /*19080*/  STL [R1+0x10], R4 ;  /* 0x0000100401007387 */ /* 0x0003e20000100800 */
[----:B------:R-:W-:Y:S02]  /*19090*/  LOP3.LUT R6, R6, 0x3, RZ, 0xc0, !PT ;  /* 0x0000000306067812 */ /* 0x000fe400078ec0ff */
[----:B0-----:R-:W-:-:S04]  /*190a0*/  ISETP.NE.U32.AND P0, PT, R2, RZ, PT ;  /* 0x000000ff0200720c */ /* 0x001fc80003f05070 */
[----:B------:R-:W-:Y:S02]  /*190b0*/  ISETP.NE.AND.EX P2, PT, R3, RZ, PT, P0 ;  /* 0x000000ff0300720c */ /* 0x000fe40003f45300 */
[----:B-1----:R-:W-:-:S05]  /*190c0*/  LOP3.LUT R4, R0, 0x380, RZ, 0xc0, !PT ;  /* 0x0000038000047812 */ /* 0x002fca00078ec0ff */
[----:B------:R-:W-:-:S05]  /*190d0*/  IMAD R4, R5, 0x10, R4 ;  /* 0x0000001005047824 */ /* 0x000fca00078e0204 */
[----:B------:R-:W-:Y:S01]  /*190e0*/  LOP3.LUT R5, R4, R19, RZ, 0x3c, !PT ;  /* 0x0000001304057212 */ /* 0x000fe200078e3cff */
[----:B------:R-:W-:Y:S01]  /*190f0*/  IMAD.MOV.U32 R4, RZ, RZ, 0x20 ;  /* 0x00000020ff047424 */ /* 0x000fe200078e00ff */
[----:B------:R-:W-:Y:S02]  /*19100*/  @P2 LOP3.LUT R16, R16, 0x1, RZ, 0xfc, !PT ;  /* 0x0000000110102812 */ /* 0x000fe400078efcff */
[----:B------:R-:W-:-:S05]  /*19110*/  LOP3.LUT R0, R5, 0xc00, R0, 0xf8, !PT ;  /* 0x00000c0005007812 */ /* 0x000fca00078ef800 */
[----:B------:R0:W-:Y:S02]  /*19120*/  STL [R1+0xc], R0 ;  /* 0x00000c0001007387 */ /* 0x0001e40000100800 */
[----:B0-----:R-:W-:-:S05]  /*19130*/  IMAD.MOV.U32 R0, RZ, RZ, 0x40 ;  /* 0x00000040ff007424 */ /* 0x001fca00078e00ff */
[----:B------:R-:W-:Y:S02]  /*19140*/  SEL R0, R0, 0xffffffc0, !P1 ;  /* 0xffffffc000007807 */ /* 0x000fe40004800000 */
[----:B------:R-:W-:Y:S02]  /*19150*/  SEL R0, R4, 0xffffffe0, !P1 ;  /* 0xffffffe004007807 */ /* 0x000fe40004800000 */
[----:B--2---:R-:W-:Y:S01]  /*19160*/  SHF.R.S32.HI R10, RZ, 0x1f, R9 ;  /* 0x0000001fff0a7819 */ /* 0x004fe20000011409 */
[----:B------:R0:W-:Y:S01]  /*19170*/  STL [R1+0x4], R9 ;  /* 0x0000040901007387 */ /* 0x0001e20000100800 */
[----:B------:R-:W-:-:S03]  /*19180*/  SEL R17, R9, RZ, !P2 ;  /* 0x000000ff09117207 */ /* 0x000fc60005000000 */
[----:B------:R0:W-:Y:S01]  /*19190*/  STL [R1+0x8], R10 ;  /* 0x0000080a01007387 */ /* 0x0001e20000100800 */
[----:B------:R-:W-:Y:S05]  /*191a0*/  BRA.DIV UR4, `(.L_x_956) ;  /* 0x0000002e04407947 */ /* 0x000fea000b800000 */
[----:B------:R1:W2:Y:S02]  /*191b0*/  SHFL.IDX PT, R14, R6, RZ, 0x1f ;  /* 0x00001fff060e7589 */ /* 0x0002a400000e0000 */
.L_x_1005:
[----:B--2---:R-:W-:Y:S02]  /*191c0*/  ISETP.NE.AND P0, PT, R14, RZ, PT ;  /* 0x000000ff0e00720c */ /* 0x004fe40003f05270 */
[----:B------:R-:W-:Y:S02]  /*191d0*/  PLOP3.LUT P1, PT, PT, PT, PT, 0x8, 0x0 ;  /* 0x000000000000781c */ /* 0x000fe40003f2e170 */
[----:B------:R-:W-:-:S11]  /*191e0*/  LOP3.LUT R16, R16, 0xfffffffd, RZ, 0xc0, !PT ;  /* 0xfffffffd10107812 */ /* 0x000fd600078ec0ff */
[----:B------:R-:W-:Y:S01]  /*191f0*/  @P1 LOP3.LUT R16, R16, 0x2, RZ, 0xfc, !PT ;  /* 0x0000000210101812 */ /* 0x000fe200078efcff */
[----:B------:R-:W-:Y:S06]  /*19200*/  @P0 BRA `(.L_x_957) ;  /* 0x0000000400240947 */ /* 0x000fec0003800000 */
[----:B------:R-:W-:Y:S01]  /*19210*/  UMOV UR4, 0xffffffff ;  /* 0xffffffff00047882 */ /* 0x000fe20000000000 */
[----:B------:R-:W-:Y:S02]  /*19220*/  VIADD R0, R18, 0xffffffff ;  /* 0xffffffff12007836 */ /* 0x000fe40000000000 */
[----:B------:R-:W-:Y:S05]  /*19230*/  BRA.DIV UR4, `(.L_x_958) ;  /* 0x0000002e043c7947 */ /* 0x000fea000b800000 */
[----:B------:R-:W-:-:S13]  /*19240*/  ELECT P6, URZ, PT ;  /* 0x00000000003f782f */ /* 0x000fda00038c0000 */
.L_x_1008:
[----:B------:R-:W-:Y:S05]  /*19250*/  @!P6 BRA `(.L_x_957) ;  /* 0x000000040010e947 */ /* 0x000fea0003800000 */
[----:B------:R-:W-:Y:S01]  /*19260*/  IMAD.MOV.U32 R17, RZ, RZ, R9 ;  /* 0x000000ffff117224 */ /* 0x000fe200078e0009 */
[----:B------:R-:W-:Y:S06]  /*19270*/  @!P2 BRA `(.L_x_959) ;  /* 0x000000000044a947 */ /* 0x000fec0003800000 */
[----:B------:R-:W2:Y:S01]  /*19280*/  LDC R7, c[0x0][0x43c] ;  /* 0x00010f00ff077b82 */ /* 0x000ea20000000800 */
[----:B------:R-:W-:Y:S01]  /*19290*/  ULDC.64 UR4, c[0x0][0x428] ;  /* 0x00010a0000047ab9 */ /* 0x000fe20000000a00 */
[----:B--2---:R-:W-:-:S13]  /*192a0*/  ISETP.NE.AND P0, PT, R7, 0x1, PT ;  /* 0x000000010700780c */ /* 0x004fda0003f05270 */
[----:B------:R-:W1:Y:S02]  /*192b0*/  @P0 LDC.64 R4, c[0x0][0x440] ;  /* 0x00011000ff040b82 */ /* 0x000e640000000a00 */
[----:B-1----:R-:W-:-:S04]  /*192c0*/  @P0 IMAD.HI.U32 R6, R0, R4, RZ ;  /* 0x0000000400060227 */ /* 0x002fc800078e00ff */
        /* <DEDUP_REMOVED lines=12> */
.L_x_959:
[----:B--2---:R-:W-:Y:S01]  /*19390*/  IMAD.MOV.U32 R2, RZ, RZ, 0x1 ;  /* 0x00000001ff027424 */ /* 0x004fe200078e00ff */
[----:B------:R-:W-:-:S04]  /*193a0*/  ISETP.NE.AND P1, PT, R8, RZ, PT ;  /* 0x000000ff0800720c */ /* 0x000fc80003f25270 */
[----:B------:R-:W-:-:S04]  /*193b0*/  SHF.L.U32 R2, R2, 0x1f, RZ ;  /* 0x0000001f02027819 */ /* 0x000fc800000006ff */
[----:B------:R-:W2:Y:S02]  /*193c0*/  SYNCS.PHASECHK.TRANS64.TRYWAIT P0, [UR39+0x28880], R2 ;  /* 0x02888002ff0075a7 */ /* 0x000ea40008000167 */
[----:B--2---:R-:W-:Y:S05]  /*193d0*/  @!P0 BRA `(.L_x_960) ;  /* 0x0000002800f48947 */ /* 0x004fea0003800000 */
.L_x_1009:
[----:B------:R-:W-:Y:S05]  /*193e0*/  @P1 BRA `(.L_x_961) ;  /* 0x0000000000181947 */ /* 0x000fea0003800000 */
[----:B------:R-:W3:Y:S01]  /*193f0*/  S2R R4, SR_TID.X ;  /* 0x0000000000047919 */ /* 0x000ee20000002100 */
[----:B--2---:R-:W-:-:S04]  /*19400*/  IMAD.MOV.U32 R3, RZ, RZ, 0x6000 ;  /* 0x00006000ff037424 */ /* 0x004fc800078e00ff */
[----:B------:R4:W-:Y:S01]  /*19410*/  SYNCS.ARRIVE.TRANS64 RZ, [UR39+0x28870], R3 ;  /* 0x02887003ffff79a7 */ /* 0x0009e20008000027 */
[----:B---3--:R-:W-:-:S13]  /*19420*/  LOP3.LUT P0, RZ, R4, 0x1f, RZ, 0xc0, !PT ;  /* 0x0000001f04ff7812 */ /* 0x008fda000780c0ff */
[----:B----4-:R-:W-:Y:S05]  /*19430*/  @!P0 BRA `(.L_x_961) ;  /* 0x0000000000048947 */ /* 0x010fea0003800000 */
[----:B------:R-:W-:Y:S01]  /*19440*/  BPT.TRAP 0x1 ;  /* 0x000000040000795c */ /* 0x000fe20000300000 */
.L_x_961:
        /* <DEDUP_REMOVED lines=13> */
[----:B------:R-:W4:Y:S02]  /*19520*/  SYNCS.PHASECHK.TRANS64.TRYWAIT P0, [UR39+0x28840], R2 ;  /* 0x02884002ff0075a7 */ /* 0x000f240008000167 */
[----:B---34-:R-:W-:Y:S05]  /*19530*/  @!P0 BRA `(.L_x_962) ;  /* 0x0000002800b48947 */ /* 0x018fea0003800000 */
.L_x_1010:
[----:B------:R-:W-:Y:S05]  /*19540*/  @P1 BRA `(.L_x_963) ;  /* 0x0000000000181947 */ /* 0x000fea0003800000 */
[----:B--2---:R-:W2:Y:S01]  /*19550*/  S2R R3, SR_TID.X ;  /* 0x0000000000037919 */ /* 0x004ea20000002100 */
[----:B------:R-:W-:-:S04]  /*19560*/  IMAD.MOV.U32 R2, RZ, RZ, 0x6000 ;  /* 0x00006000ff027424 */ /* 0x000fc800078e00ff */
[----:B------:R3:W-:Y:S01]  /*19570*/  SYNCS.ARRIVE.TRANS64 RZ, [UR39+0x28830], R2 ;  /* 0x02883002ffff79a7 */ /* 0x0007e20008000027 */
[----:B--2---:R-:W-:-:S13]  /*19580*/  LOP3.LUT P0, RZ, R3, 0x1f, RZ, 0xc0, !PT ;  /* 0x0000001f03ff7812 */ /* 0x004fda000780c0ff */
[----:B---3--:R-:W-:Y:S05]  /*19590*/  @!P0 BRA `(.L_x_963) ;  /* 0x0000000000048947 */ /* 0x008fea0003800000 */
[----:B------:R-:W-:Y:S01]  /*195a0*/  BPT.TRAP 0x1 ;  /* 0x000000040000795c */ /* 0x000fe20000300000 */
.L_x_963:
[----:B------:R-:W-:Y:S01]  /*195b0*/  ULDC.64 UR4, c[0x0][0x198] ;  /* 0x0000660000047ab9 */ /* 0x000fe20000000a00 */
[----:B------:R-:W-:Y:S01]  /*195c0*/  R2UR UR11, R0 ;  /* 0x00000000000b72ca */ /* 0x000fe200000e0000 */
[----:B------:R-:W-:Y:S01]  /*195d0*/  UIADD3 UR4, UP0, UR4, 0x370, URZ ;  /* 0x0000037004047890 */ /* 0x000fe2000ff1e03f */
[----:B------:R-:W-:Y:S01]  /*195e0*/  R2UR UR13, R17 ;  /* 0x00000000110d72ca */ /* 0x000fe200000e0000 */
[----:B------:R-:W-:Y:S01]  /*195f0*/  UIADD3 UR8, UR39, 0x1c400, URZ ;  /* 0x0001c40027087890 */ /* 0x000fe2000fffe03f */
[----:B------:R-:W-:Y:S01]  /*19600*/  PLOP3.LUT P0, PT, PT, PT, PT, 0x80, 0x0 ;  /* 0x000000000000781c */ /* 0x000fe20003f0f070 */
[----:B------:R-:W-:Y:S01]  /*19610*/  UIADD3 UR9, UR39, 0x28830, URZ ;  /* 0x0002883027097890 */ /* 0x000fe2000fffe03f */
[----:B------:R-:W-:Y:S01]  /*19620*/  LOP3.LUT R16, R16, 0xfffffffd, RZ, 0xc0, !PT ;  /* 0xfffffffd10107812 */ /* 0x000fe200078ec0ff */
[----:B------:R-:W-:Y:S01]  /*19630*/  UIADD3.X UR5, URZ, UR5, URZ, UP0, !UPT ;  /* 0x000000053f057290 */ /* 0x000fe200087fe43f */
[----:B------:R-:W-:Y:S01]  /*19640*/  UMOV UR6, 0x0 ;  /* 0x0000000000067882 */ /* 0x000fe20000000000 */
[----:B------:R-:W-:Y:S01]  /*19650*/  UMOV UR7, 0x14f00000 ;  /* 0x14f0000000077882 */ /* 0x000fe20000000000 */
[----:B------:R-:W-:Y:S01]  /*19660*/  UMOV UR10, URZ ;  /* 0x0000003f000a7c82 */ /* 0x000fe20008000000 */
[----:B------:R-:W-:-:S05]  /*19670*/  UMOV UR12, UR36 ;  /* 0x00000024000c7c82 */ /* 0x000fca0008000000 */
[----:B------:R3:W-:Y:S02]  /*19680*/  UTMALDG.4D [UR8], [UR4], desc[UR6] ;  /* 0x00000608040075b4 */ /* 0x0007e40008019000 */
[----:B---3--:R-:W-:-:S07]  /*19690*/  @P0 LOP3.LUT R16, R16, 0x2, RZ, 0xfc, !PT ;  /* 0x0000000210100812 */ /* 0x008fce00078efcff */
.L_x_957:
[----:B------:R-:W-:Y:S05]  /*196a0*/  WARPSYNC.ALL ;  /* 0x0000000000007948 */ /* 0x000fea0003800000 */
[----:B------:R-:W-:Y:S01]  /*196b0*/  UIADD3 UR4, UR39, 0x18400, URZ ;  /* 0x0001840027047890 */ /* 0x000fe2000fffe03f */
[----:B------:R-:W-:Y:S03]  /*196c0*/  BAR.SYNC.DEFER_BLOCKING 0x8, 0x180 ;  /* 0x0206000000007b1d */ /* 0x000fe60000010000 */
[----:B------:R-:W-:-:S06]  /*196d0*/  ULOP3.LUT UP0, URZ, UR4, 0x3ff, URZ, 0xc0, !UPT ;  /* 0x000003ff043f7892 */ /* 0x000fcc000f80c03f */
[----:B------:R-:W-:-:S13]  /*196e0*/  PLOP3.LUT P0, PT, PT, PT, UP0, 0x80, 0x0 ;  /* 0x000000000000781c */ /* 0x000fda0003f0f008 */
[----:B------:R-:W-:Y:S05]  /*196f0*/  @!P0 BRA `(.L_x_964) ;  /* 0x0000000000408947 */ /* 0x000fea0003800000 */
[----:B--2---:R-:W-:Y:S01]  /*19700*/  MOV R2, 0x0 ;  /* 0x0000000000027802 */ /* 0x004fe20000000f00 */
[----:B------:R-:W-:Y:S01]  /*19710*/  ULDC.64 UR6, c[0x4][0xc0] ;  /* 0x0100300000067ab9 */ /* 0x000fe20000000a00 */
[----:B------:R-:W-:Y:S01]  /*19720*/  ULDC.64 UR8, c[0x4][0xc8] ;  /* 0x0100320000087ab9 */ /* 0x000fe20000000a00 */
[----:B------:R-:W-:Y:S01]  /*19730*/  ULDC.64 UR4, c[0x4][0x28] ;  /* 0x01000a0000047ab9 */ /* 0x000fe20000000a00 */
[----:B------:R-:W-:Y:S02]  /*19740*/  IMAD.U32 R4, RZ, RZ, UR6 ;  /* 0x00000006ff047e24 */ /* 0x000fe4000f8e00ff */
[----:B------:R-:W2:Y:S01]  /*19750*/  LDC.64 R2, c[0x4][R2] ;  /* 0x0100000002027b82 */ /* 0x000ea20000000a00 */
[----:B------:R-:W-:Y:S02]  /*19760*/  IMAD.U32 R5, RZ, RZ, UR7 ;  /* 0x00000007ff057e24 */ /* 0x000fe4000f8e00ff */
[----:B-1----:R-:W-:Y:S02]  /*19770*/  IMAD.U32 R6, RZ, RZ, UR8 ;  /* 0x00000008ff067e24 */ /* 0x002fe4000f8e00ff */
[----:B------:R-:W-:-:S02]  /*19780*/  IMAD.U32 R7, RZ, RZ, UR9 ;  /* 0x00000009ff077e24 */ /* 0x000fc4000f8e00ff */
[----:B0-----:R-:W-:Y:S02]  /*19790*/  IMAD.U32 R10, RZ, RZ, UR4 ;  /* 0x00000004ff0a7e24 */ /* 0x001fe4000f8e00ff */
[----:B------:R-:W-:Y:S02]  /*197a0*/  IMAD.U32 R11, RZ, RZ, UR5 ;  /* 0x00000005ff0b7e24 */ /* 0x000fe4000f8e00ff */
[----:B------:R-:W-:Y:S02]  /*197b0*/  IMAD.MOV.U32 R8, RZ, RZ, 0x70 ;  /* 0x00000070ff087424 */ /* 0x000fe400078e00ff */
[----:B------:R-:W-:Y:S02]  /*197c0*/  IMAD.MOV.U32 R12, RZ, RZ, 0x1 ;  /* 0x00000001ff0c7424 */ /* 0x000fe400078e00ff */
[----:B------:R-:W-:-:S07]  /*197d0*/  IMAD.MOV.U32 R13, RZ, RZ, RZ ;  /* 0x000000ffff0d7224 */ /* 0x000fce00078e00ff */
[----:B------:R-:W-:-:S07]  /*197e0*/  LEPC R20, `(.L_x_964) ;  /* 0x000000001014794e */ /* 0x000fce0000000000 */
[----:B--2---:R-:W-:Y:S05]  /*197f0*/  CALL.ABS.NOINC R2 ;  /* 0x0000000002007343 */ /* 0x004fea0003c00000 */
.L_x_964:
[----:B------:R-:W3:Y:S01]  /*19800*/  S2R R4, SR_CTAID.Z ;  /* 0x0000000000047919 */ /* 0x000ee20000002700 */
[----:B------:R-:W4:Y:S01]  /*19810*/  LDC R7, c[0x0][0x448] ;  /* 0x00011200ff077b82 */ /* 0x000f220000000800 */
[----:B------:R-:W-:Y:S01]  /*19820*/  USHF.R.S32.HI UR4, URZ, 0x1f, UR36 ;  /* 0x0000001f3f047899 */ /* 0x000fe20008011424 */
[----:B------:R-:W-:Y:S01]  /*19830*/  ULDC.64 UR8, c[0x0][0x2d8] ;  /* 0x0000b60000087ab9 */ /* 0x000fe20000000a00 */
[----:B------:R-:W0:Y:S02]  /*19840*/  S2R R8, SR_TID.X ;  /* 0x0000000000087919 */ /* 0x000e240000002100 */
[----:B------:R-:W-:Y:S02]  /*19850*/  UIMAD UR6, UR4, UR8, URZ ;  /* 0x00000008040672a4 */ /* 0x000fe4000f8e023f */
[----:B------:R-:W-:Y:S01]  /*19860*/  UIMAD.WIDE.U32 UR4, UR36, UR8, URZ ;  /* 0x00000008240472a5 */ /* 0x000fe2000f8e003f */
[----:B--2---:R-:W2:Y:S01]  /*19870*/  LDC.64 R2, c[0x0][0x2e0] ;  /* 0x0000b800ff027b82 */ /* 0x004ea20000000a00 */
[----:B------:R-:W-:-:S04]  /*19880*/  UIMAD UR6, UR36, UR9, UR6 ;  /* 0x00000009240672a4 */ /* 0x000fc8000f8e0206 */
[----:B------:R-:W-:Y:S01]  /*19890*/  UIADD3 UR5, UR5, UR6, URZ ;  /* 0x0000000605057290 */ /* 0x000fe2000fffe03f */
[----:B----4-:R-:W-:Y:S02]  /*198a0*/  ISETP.NE.AND P0, PT, R7, 0x1, PT ;  /* 0x000000010700780c */ /* 0x010fe40003f05270 */
[----:B---3--:R-:W-:-:S05]  /*198b0*/  SHF.R.S32.HI R5, RZ, 0x1f, R4 ;  /* 0x0000001fff057819 */ /* 0x008fca0000011404 */
[-C--:B--2---:R-:W-:Y:S01]  /*198c0*/  IMAD R0, R5, R2.reuse, RZ ;  /* 0x0000000205007224 */ /* 0x084fe200078e02ff */
[----:B0-----:R-:W-:Y:S02]  /*198d0*/  LOP3.LUT R10, R8, 0x7f, RZ, 0xc0, !PT ;  /* 0x0000007f080a7812 */ /* 0x001fe400078ec0ff */
[----:B------:R-:W-:Y:S01]  /*198e0*/  SHF.R.U32.HI R8, RZ, 0x3, R8 ;  /* 0x00000003ff087819 */ /* 0x000fe20000011608 */
[----:B------:R-:W-:Y:S01]  /*198f0*/  IMAD R5, R4, R3, R0 ;  /* 0x0000000304057224 */ /* 0x000fe200078e0200 */
[----:B-1----:R-:W-:Y:S01]  /*19900*/  LEA.HI R6, R10, R19, RZ, 0x1d ;  /* 0x000000130a067211 */ /* 0x002fe200078fe8ff */
[----:B------:R-:W-:Y:S01]  /*19910*/  IMAD.WIDE.U32 R2, R4, R2, UR4 ;  /* 0x0000000404027e25 */ /* 0x000fe2000f8e0002 */
[----:B------:R-:W0:Y:S01]  /*19920*/  @P0 LDC R0, c[0x0][0x450] ;  /* 0x00011400ff000b82 */ /* 0x000e220000000800 */
[----:B------:R-:W-:Y:S02]  /*19930*/  ULDC.64 UR4, c[0x0][0x2d0] ;  /* 0x0000b40000047ab9 */ /* 0x000fe40000000a00 */
[----:B------:R-:W-:-:S02]  /*19940*/  IMAD.IADD R3, R3, 0x1, R5 ;  /* 0x0000000103037824 */ /* 0x000fc400078e0205 */
[----:B------:R-:W-:-:S03]  /*19950*/  VIADD R6, R6, UR38 ;  /* 0x0000002606067c36 */ /* 0x000fc60008000000 */
[----:B------:R-:W1:Y:S01]  /*19960*/  @P0 LDC R5, c[0x0][0x44c] ;  /* 0x00011300ff050b82 */ /* 0x000e620000000800 */
[----:B------:R-:W-:Y:S02]  /*19970*/  IMAD.MOV.U32 R4, RZ, RZ, R6 ;  /* 0x000000ffff047224 */ /* 0x000fe400078e0006 */
[----:B-1----:R-:W-:-:S05]  /*19980*/  @P0 IMAD.HI.U32 R5, R6, R5, RZ ;  /* 0x0000000506050227 */ /* 0x002fca00078e00ff */
[----:B0-----:R-:W-:-:S04]  /*19990*/  @P0 SHF.R.U32.HI R4, RZ, R0, R5 ;  /* 0x00000000ff040219 */ /* 0x001fc80000011605 */
[--C-:B------:R-:W-:Y:S01]  /*199a0*/  SHF.R.S32.HI R5, RZ, 0x1f, R4.reuse ;  /* 0x0000001fff057819 */ /* 0x100fe20000011404 */
[----:B------:R-:W-:Y:S02]  /*199b0*/  IMAD.MOV R0, RZ, RZ, -R4 ;  /* 0x000000ffff007224 */ /* 0x000fe400078e0a04 */
[----:B------:R-:W-:-:S04]  /*199c0*/  IMAD.WIDE.U32 R2, R4, UR4, R2 ;  /* 0x0000000404027c25 */ /* 0x000fc8000f8e0002 */
[----:B------:R-:W-:Y:S02]  /*199d0*/  IMAD R0, R7, R0, R6 ;  /* 0x0000000007007224 */ /* 0x000fe400078e0206 */
        /* <DEDUP_REMOVED lines=9> */
[----:B------:R-:W-:Y:S01]  /*19a70*/  IMAD.SHL.U32 R4, R10, 0x10, RZ ;  /* 0x000000100a047824 */ /* 0x000fe200078e00ff */
[----:B------:R-:W-:Y:S01]  /*19a80*/  IADD3 R0, P0, R2, UR4, RZ ;  /* 0x0000000402007c10 */ /* 0x000fe2000ff1e0ff */
[C---:B------:R-:W-:Y:S01]  /*19a90*/  IMAD.SHL.U32 R2, R8.reuse, 0x80, RZ ;  /* 0x0000008008027824 */ /* 0x040fe200078e00ff */
[----:B------:R-:W-:Y:S02]  /*19aa0*/  ULDC UR4, c[0x0][0x2b8] ;  /* 0x0000ae0000047ab9 */ /* 0x000fe40000000800 */
[----:B------:R-:W-:Y:S01]  /*19ab0*/  IADD3.X R5, R3, UR5, R5, P0, !PT ;  /* 0x0000000503057c10 */ /* 0x000fe200087fe405 */
[----:B------:R-:W-:Y:S01]  /*19ac0*/  IMAD.SHL.U32 R3, R8, 0x10, RZ ;  /* 0x0000001008037824 */ /* 0x000fe200078e00ff */
[C---:B------:R-:W-:Y:S02]  /*19ad0*/  LOP3.LUT R2, R19.reuse, 0x380, R2, 0xf8, !PT ;  /* 0x0000038013027812 */ /* 0x040fe400078ef802 */
[----:B------:R-:W-:Y:S01]  /*19ae0*/  ISETP.GE.AND P0, PT, R19, UR4, PT ;  /* 0x0000000413007c0c */ /* 0x000fe2000bf06270 */
[----:B------:R-:W-:Y:S01]  /*19af0*/  UMOV UR4, 0xffffffff ;  /* 0xffffffff00047882 */ /* 0x000fe20000000000 */
[----:B------:R-:W-:-:S04]  /*19b00*/  LOP3.LUT R3, R2, 0x70, R3, 0x78, !PT ;  /* 0x0000007002037812 */ /* 0x000fc800078e7803 */
[----:B------:R-:W-:Y:S01]  /*19b10*/  LOP3.LUT R4, R3, 0x400, R4, 0xf8, !PT ;  /* 0x0000040003047812 */ /* 0x000fe200078ef804 */
[----:B------:R-:W-:Y:S06]  /*19b20*/  BRA.DIV UR4, `(.L_x_965) ;  /* 0x0000002604507947 */ /* 0x000fec000b800000 */
[----:B------:R-:W0:Y:S01]  /*19b30*/  SHFL.IDX PT, R14, R0, RZ, 0x181f ;  /* 0x00181fff000e7589 */ /* 0x000e2200000e0000 */
[----:B------:R-:W-:Y:S01]  /*19b40*/  ULDC UR4, c[0x0][0x288] ;  /* 0x0000a20000047ab9 */ /* 0x000fe20000000800 */
[----:B------:R-:W-:Y:S01]  /*19b50*/  LEA.HI R2, R10, UR38, RZ, 0x1d ;  /* 0x000000260a027c11 */ /* 0x000fe2000f8fe8ff */
[----:B------:R-:W-:Y:S01]  /*19b60*/  IMAD R3, R7, UR4, RZ ;  /* 0x0000000407037c24 */ /* 0x000fe2000f8e02ff */
[----:B------:R-:W1:Y:S04]  /*19b70*/  SHFL.IDX PT, R6, R5, RZ, 0x181f ;  /* 0x00181fff05067589 */ /* 0x000e6800000e0000 */
[----:B------:R-:W-:-:S13]  /*19b80*/  ISETP.GE.AND P1, PT, R2, R3, PT ;  /* 0x000000030200720c */ /* 0x000fda0003f26270 */
[----:B------:R-:W-:Y:S01]  /*19b90*/  @!P1 VIADD R9, R4, UR39 ;  /* 0x0000002704099c36 */ /* 0x000fe20008000000 */
[----:B0-----:R-:W-:Y:S02]  /*19ba0*/  @!P1 IADD3 R8, P2, R19, R14, RZ ;  /* 0x0000000e13089210 */ /* 0x001fe40007f5e0ff */
[----:B------:R-:W0:Y:S03]  /*19bb0*/  SHFL.IDX PT, R14, R0, 0x1, 0x181f ;  /* 0x00381f00000e7f89 */ /* 0x000e2600000e0000 */
[----:B-1----:R-:W-:Y:S02]  /*19bc0*/  @!P1 IMAD.X R7, RZ, RZ, R6, P2 ;  /* 0x000000ffff079224 */ /* 0x002fe400010e0606 */
[----:B------:R-:W-:Y:S02]  /*19bd0*/  @!P1 IMAD.MOV.U32 R6, RZ, RZ, R8 ;  /* 0x000000ffff069224 */ /* 0x000fe400078e0008 */
[----:B------:R-:W-:-:S03]  /*19be0*/  VIADD R8, R2, 0x10 ;  /* 0x0000001002087836 */ /* 0x000fc60000000000 */
[----:B------:R1:W-:Y:S02]  /*19bf0*/  @!P1 LDGSTS.E.BYPASS.LTC128B.128 [R9+0x18400], desc[UR42][R6.64], !P0 ;  /* 0x1840000006099fae */ /* 0x0003e4000c101d6a */
[----:B------:R-:W-:Y:S02]  /*19c00*/  ISETP.GE.AND P1, PT, R8, R3, PT ;  /* 0x000000030800720c */ /* 0x000fe40003f26270 */
[----:B-1----:R-:W1:Y:S11]  /*19c10*/  SHFL.IDX PT, R6, R5, 0x1, 0x181f ;  /* 0x00381f0005067f89 */ /* 0x002e7600000e0000 */
[----:B0-----:R-:W-:Y:S01]  /*19c20*/  @!P1 IADD3 R8, P2, R19, R14, RZ ;  /* 0x0000000e13089210 */ /* 0x001fe20007f5e0ff */
[----:B------:R-:W-:Y:S01]  /*19c30*/  @!P1 VIADD R21, R4, UR39 ;  /* 0x0000002704159c36 */ /* 0x000fe20008000000 */
[----:B------:R-:W0:Y:S03]  /*19c40*/  SHFL.IDX PT, R14, R0, 0x2, 0x181f ;  /* 0x00581f00000e7f89 */ /* 0x000e2600000e0000 */
[----:B-1----:R-:W-:-:S02]  /*19c50*/  @!P1 IMAD.X R7, RZ, RZ, R6, P2 ;  /* 0x000000ffff079224 */ /* 0x002fc400010e0606 */
        /* <DEDUP_REMOVED lines=43> */
[----:B------:R-:W0:Y:S04]  /*19f10*/  SHFL.IDX PT, R5, R5, 0x7, 0x181f ;  /* 0x00f81f0005057f89 */ /* 0x000e2800000e0000 */
[----:B------:R2:W3:Y:S01]  /*19f20*/  SHFL.IDX PT, R14, R0, 0x7, 0x181f ;  /* 0x00f81f00000e7f89 */ /* 0x0004e200000e0000 */
[----:B-1----:R-:W-:-:S02]  /*19f30*/  @!P1 IMAD.X R7, RZ, RZ, R6, P2 ;  /* 0x000000ffff079224 */ /* 0x002fc400010e0606 */
[----:B------:R-:W-:-:S05]  /*19f40*/  @!P1 IMAD.MOV.U32 R6, RZ, RZ, R8 ;  /* 0x000000ffff069224 */ /* 0x000fca00078e0008 */
[----:B0-----:R2:W-:Y:S02]  /*19f50*/  @!P1 LDGSTS.E.BYPASS.LTC128B.128 [R9+0x1b400], desc[UR42][R6.64], !P0 ;  /* 0x1b40000006099fae */ /* 0x0015e4000c101d6a */
.L_x_1027:
[----:B------:R-:W-:Y:S02]  /*19f60*/  VIADD R2, R2, 0x70 ;  /* 0x0000007002027836 */ /* 0x000fe40000000000 */
[----:B--2---:R-:W-:-:S03]  /*19f70*/  IMAD.MOV.U32 R0, RZ, RZ, 0x1 ;  /* 0x00000001ff007424 */ /* 0x004fc600078e00ff */
[----:B------:R-:W-:Y:S02]  /*19f80*/  ISETP.GE.AND P1, PT, R2, R3, PT ;  /* 0x000000030200720c */ /* 0x000fe40003f26270 */
[----:B------:R-:W-:-:S11]  /*19f90*/  SHF.L.U32 R0, R0, 0x1f, RZ ;  /* 0x0000001f00007819 */ /* 0x000fd600000006ff */
[----:B---3--:R-:W-:-:S05]  /*19fa0*/  @!P1 IADD3 R2, P2, R19, R14, RZ ;  /* 0x0000000e13029210 */ /* 0x008fca0007f5e0ff */
[----:B------:R-:W-:Y:S02]  /*19fb0*/  @!P1 IMAD.X R3, RZ, RZ, R5, P2 ;  /* 0x000000ffff039224 */ /* 0x000fe400010e0605 */
[----:B------:R-:W-:-:S05]  /*19fc0*/  @!P1 VIADD R5, R4, UR39 ;  /* 0x0000002704059c36 */ /* 0x000fca0008000000 */
[----:B------:R-:W-:Y:S01]  /*19fd0*/  @!PT LDS RZ, [RZ] ;  /* 0x00000000fffff984 */ /* 0x000fe20000000800 */
[----:B------:R-:W-:Y:S01]  /*19fe0*/  @!PT LDS RZ, [RZ] ;  /* 0x00000000fffff984 */ /* 0x000fe20000000800 */
[----:B------:R-:W-:Y:S01]  /*19ff0*/  @!PT LDS RZ, [RZ] ;  /* 0x00000000fffff984 */ /* 0x000fe20000000800 */
[----:B------:R0:W-:Y:S01]  /*1a000*/  @!P1 LDGSTS.E.BYPASS.LTC128B.128 [R5+0x1bc00], desc[UR42][R2.64], !P0 ;  /* 0x1bc0000002059fae */ /* 0x0001e2000c101d6a */
[----:B------:R-:W-:Y:S01]  /*1a010*/  NOP ;  /* 0x0000000000007918 */ /* 0x000fe20000000000 */
[----:B------:R-:W-:Y:S02]  /*1a020*/  SYNCS.ARRIVE.TRANS64.RED.A0T1 RZ, [UR39+0x28800], RZ ;  /* 0x028800ffffff79a7 */ /* 0x000fe40008200427 */
[----:B------:R-:W-:Y:S01]  /*1a030*/  ARRIVES.LDGSTSBAR.64.TRANSCNT [UR39+0x28800] ;  /* 0x02880000ff0079b0 */ /* 0x000fe20008000aa7 */
[----:B------:R-:W-:Y:S01]  /*1a040*/  NOP ;  /* 0x0000000000007918 */ /* 0x000fe20000000000 */
[----:B------:R-:W-:Y:S01]  /*1a050*/  SYNCS.ARRIVE.TRANS64.A1T0 RZ, [UR39+0x28800], RZ ;  /* 0x028800ffffff79a7 */ /* 0x000fe20008100027 */
[----:B------:R-:W-:-:S05]  /*1a060*/  VIADD R19, R18, 0xfffffffe ;  /* 0xfffffffe12137836 */ /* 0x000fca0000000000 */
[----:B------:R-:W-:Y:S01]  /*1a070*/  ISETP.GE.AND P1, PT, R19, UR40, PT ;  /* 0x0000002813007c0c */ /* 0x000fe2000bf26270 */
[----:B------:R-:W1:Y:S02]  /*1a080*/  SYNCS.PHASECHK.TRANS64.TRYWAIT P0, [UR39+0x28820], R0 ;  /* 0x02882000ff0075a7 */ /* 0x000e640008000167 */
[----:B01----:R-:W-:Y:S10]  /*1a090*/  @!P0 BRA `(.L_x_966) ;  /* 0x0000002800608947 */ /* 0x003ff40003800000 */
.L_x_1028:
[----:B0-----:R-:W-:-:S05]  /*1a0a0*/  IMAD.MOV.U32 R0, RZ, RZ, 0x1 ;  /* 0x00000001ff007424 */ /* 0x001fca00078e00ff */
[----:B------:R0:W-:Y:S01]  /*1a0b0*/  STL [R1], R0 ;  /* 0x0000000001007387 */ /* 0x0001e20000100800 */
[----:B------:R-:W-:Y:S05]  /*1a0c0*/  @!P1 BRA `(.L_x_967) ;  /* 0x0000000c00b09947 */ /* 0x000fea0003800000 */
[----:B0-----:R-:W-:Y:S02]  /*1a0d0*/  IMAD.MOV.U32 R0, RZ, RZ, 0x1 ;  /* 0x00000001ff007424 */ /* 0x001fe400078e00ff */
[----:B------:R-:W-:-:S07]  /*1a0e0*/  IMAD.MOV.U32 R6, RZ, RZ, RZ ;  /* 0x000000ffff067224 */ /* 0x000fce00078e00ff */
.L_x_984:
[----:B------:R-:W-:Y:S01]  /*1a0f0*/  VIADD R21, R6, 0x1 ;  /* 0x0000000106157836 */ /* 0x000fe20000000000 */
[----:B------:R-:W-:Y:S01]  /*1a100*/  LOP3.LUT P1, RZ, R16, 0x2, RZ, 0xc0, !PT ;  /* 0x0000000210ff7812 */ /* 0x000fe2000782c0ff */
[----:B------:R-:W-:Y:S03]  /*1a110*/  BSSY B0, `(.L_x_968) ;  /* 0x0000066000007945 */ /* 0x000fe60003800000 */
[----:B------:R-:W-:-:S04]  /*1a120*/  ISETP.NE.AND P0, PT, R21, 0x2, PT ;  /* 0x000000021500780c */ /* 0x000fc80003f05270 */
[----:B-1----:R-:W-:Y:S02]  /*1a130*/  SEL R3, RZ, 0x1, P0 ;  /* 0x00000001ff037807 */ /* 0x002fe40000000000 */
[----:B------:R-:W-:Y:S02]  /*1a140*/  SEL R21, R21, RZ, P0 ;  /* 0x000000ff15157207 */ /* 0x000fe40000000000 */
[----:B-----5:R-:W-:-:S05]  /*1a150*/  LOP3.LUT R9, R0, R3, RZ, 0x3c, !PT ;  /* 0x0000000300097212 */ /* 0x020fca00078e3cff */
[----:B0-----:R0:W-:Y:S01]  /*1a160*/  STL [R1], R9 ;  /* 0x0000000901007387 */ /* 0x0011e20000100800 */
[----:B------:R-:W-:Y:S05]  /*1a170*/  @!P1 BRA `(.L_x_969) ;  /* 0x00000004007c9947 */ /* 0x000fea0003800000 */
[----:B------:R-:W-:Y:S01]  /*1a180*/  LOP3.LUT P1, RZ, R16, 0x1, RZ, 0xc0, !PT ;  /* 0x0000000110ff7812 */ /* 0x000fe2000782c0ff */
[----:B------:R-:W-:-:S12]  /*1a190*/  IMAD.MOV.U32 R7, RZ, RZ, R19 ;  /* 0x000000ffff077224 */ /* 0x000fd800078e0013 */
[----:B------:R-:W-:Y:S05]  /*1a1a0*/  @!P1 BRA `(.L_x_970) ;  /* 0x0000000000509947 */ /* 0x000fea0003800000 */
[----:B------:R-:W2:Y:S01]  /*1a1b0*/  LDL R11, [R1+0x8] ;  /* 0x00000800010b7983 */ /* 0x000ea20000100800 */
[----:B------:R-:W1:Y:S01]  /*1a1c0*/  LDC R4, c[0x0][0x43c] ;  /* 0x00010f00ff047b82 */ /* 0x000e620000000800 */
[----:B------:R-:W-:Y:S02]  /*1a1d0*/  ULDC.64 UR4, c[0x0][0x428] ;  /* 0x00010a0000047ab9 */ /* 0x000fe40000000a00 */
[----:B------:R-:W3:Y:S01]  /*1a1e0*/  LDL R10, [R1+0x4] ;  /* 0x00000400010a7983 */ /* 0x000ee20000100800 */
[----:B-1----:R-:W-:-:S13]  /*1a1f0*/  ISETP.NE.AND P0, PT, R4, 0x1, PT ;  /* 0x000000010400780c */ /* 0x002fda0003f05270 */
[----:B------:R-:W1:Y:S02]  /*1a200*/  @P0 LDC.64 R2, c[0x0][0x440] ;  /* 0x00011000ff020b82 */ /* 0x000e640000000a00 */
[----:B-1----:R-:W-:-:S04]  /*1a210*/  @P0 IMAD.HI.U32 R8, R19, R2, RZ ;  /* 0x0000000213080227 */ /* 0x002fc800078e00ff */
[----:B------:R-:W-:Y:S01]  /*1a220*/  IMAD.MOV.U32 R2, RZ, RZ, R19 ;  /* 0x000000ffff027224 */ /* 0x000fe200078e0013 */
[----:B------:R-:W-:-:S04]  /*1a230*/  @P0 SHF.R.U32.HI R2, RZ, R3, R8 ;  /* 0x00000003ff020219 */ /* 0x000fc80000011608 */
[--C-:B------:R-:W-:Y:S01]  /*1a240*/  SHF.R.S32.HI R3, RZ, 0x1f, R2.reuse ;  /* 0x0000001fff037819 */ /* 0x100fe20000011402 */
[----:B------:R-:W-:-:S04]  /*1a250*/  IMAD.MOV R7, RZ, RZ, -R2 ;  /* 0x000000ffff077224 */ /* 0x000fc800078e0a02 */
[----:B------:R-:W-:Y:S02]  /*1a260*/  IMAD R7, R4, R7, R19 ;  /* 0x0000000704077224 */ /* 0x000fe400078e0213 */
[----:B------:R-:W1:Y:S01]  /*1a270*/  LDC.64 R4, c[0x0][0x418] ;  /* 0x00010600ff047b82 */ /* 0x000e620000000a00 */
[----:B--2---:R-:W-:-:S04]  /*1a280*/  IMAD R8, R11, UR4, RZ ;  /* 0x000000040b087c24 */ /* 0x004fc8000f8e02ff */
[C---:B---3--:R-:W-:Y:S02]  /*1a290*/  IMAD R8, R10.reuse, UR5, R8 ;  /* 0x000000050a087c24 */ /* 0x048fe4000f8e0208 */
[----:B------:R-:W-:-:S04]  /*1a2a0*/  IMAD.WIDE.U32 R2, R10, UR4, R2 ;  /* 0x000000040a027c25 */ /* 0x000fc8000f8e0002 */
[----:B------:R-:W-:Y:S01]  /*1a2b0*/  IMAD.IADD R8, R8, 0x1, R3 ;  /* 0x0000000108087824 */ /* 0x000fe200078e0203 */
[----:B-1----:R-:W-:-:S04]  /*1a2c0*/  LEA R4, P0, R2, R4, 0x2 ;  /* 0x0000000402047211 */ /* 0x002fc800078010ff */
[----:B------:R-:W-:-:S05]  /*1a2d0*/  LEA.HI.X R5, R2, R5, R8, 0x2, P0 ;  /* 0x0000000502057211 */ /* 0x000fca00000f1408 */
[----:B------:R1:W5:Y:S04]  /*1a2e0*/  LDG.E R17, desc[UR42][R4.64] ;  /* 0x0000002a04117981 */ /* 0x000368000c1e1900 */
.L_x_970:
[----:B-1----:R-:W-:Y:S01]  /*1a2f0*/  LEA R4, R21, UR39, 0x3 ;  /* 0x0000002715047c11 */ /* 0x002fe2000f8e18ff */
[----:B------:R-:W1:Y:S01]  /*1a300*/  S2R R2, SR_TID.X ;  /* 0x0000000000027919 */ /* 0x000e620000002100 */
[----:B------:R-:W-:-:S04]  /*1a310*/  SHF.L.U32 R3, R9, 0x1f, RZ ;  /* 0x0000001f09037819 */ /* 0x000fc800000006ff */
[----:B------:R-:W2:Y:S01]  /*1a320*/  SYNCS.PHASECHK.TRANS64.TRYWAIT P0, [R4+URZ+0x28880], R3 ;  /* 0x02888003040075a7 */ /* 0x000ea2000800017f */
[----:B-1----:R-:W-:-:S04]  /*1a330*/  LOP3.LUT R2, R2, 0x7f, RZ, 0xc0, !PT ;  /* 0x0000007f02027812 */ /* 0x002fc800078ec0ff */
[----:B------:R-:W-:Y:S01]  /*1a340*/  ISETP.NE.AND P1, PT, R2, RZ, PT ;  /* 0x000000ff0200720c */ /* 0x000fe20003f25270 */
[----:B--2---:R-:W-:-:S12]  /*1a350*/  @!P0 BRA `(.L_x_971) ;  /* 0x0000002400c88947 */ /* 0x004fd80003800000 */
.L_x_1029:
[----:B------:R-:W-:Y:S04]  /*1a360*/  BSSY B1, `(.L_x_972) ;  /* 0x0000009000017945 */ /* 0x000fe80003800000 */
[----:B------:R-:W-:Y:S05]  /*1a370*/  @P1 BRA `(.L_x_973) ;  /* 0x00000000001c1947 */ /* 0x000fea0003800000 */
[----:B------:R-:W2:Y:S02]  /*1a380*/  S2R R2, SR_TID.X ;  /* 0x0000000000027919 */ /* 0x000ea40000002100 */
[----:B--2---:R-:W-:Y:S01]  /*1a390*/  LOP3.LUT R5, R2, 0x1f, RZ, 0xc0, !PT ;  /* 0x0000001f02057812 */ /* 0x004fe200078ec0ff */
[----:B------:R-:W-:-:S03]  /*1a3a0*/  IMAD.MOV.U32 R2, RZ, RZ, 0x6000 ;  /* 0x00006000ff027424 */ /* 0x000fc600078e00ff */
[----:B------:R-:W-:Y:S01]  /*1a3b0*/  ISETP.NE.AND P0, PT, R5, RZ, PT ;  /* 0x000000ff0500720c */ /* 0x000fe20003f05270 */
[----:B------:R2:W-:-:S12]  /*1a3c0*/  SYNCS.ARRIVE.TRANS64 RZ, [R4+URZ+0x28870], R2 ;  /* 0x0288700204ff79a7 */ /* 0x0005d8000800003f */
[----:B--2---:R-:W-:Y:S05]  /*1a3d0*/  @!P0 BRA `(.L_x_973) ;  /* 0x0000000000048947 */ /* 0x004fea0003800000 */
[----:B------:R-:W-:Y:S01]  /*1a3e0*/  BPT.TRAP 0x1 ;  /* 0x000000040000795c */ /* 0x000fe20000300000 */
.L_x_973:
[----:B------:R-:W-:Y:S05]  /*1a3f0*/  BSYNC B1 ;  /* 0x0000000000017941 */ /* 0x000fea0003800000 */
.L_x_972:
        /* <DEDUP_REMOVED lines=16> */
.L_x_974:
[----:B------:R-:W-:-:S13]  /*1a500*/  @P0 ELECT P2, URZ, PT ;  /* 0x00000000003f082f */ /* 0x000fda0003840000 */
[----:B-----5:R-:W-:Y:S02]  /*1a510*/  @P2 R2UR UR37, R17 ;  /* 0x00000000112522ca */ /* 0x020fe400000e0000 */
[----:B------:R-:W-:-:S11]  /*1a520*/  @P2 PLOP3.LUT P0, PT, P2, PT, PT, 0x8, 0x0 ;  /* 0x000000000000281c */ /* 0x000fd6000170e170 */
[----:B------:R2:W-:Y:S01]  /*1a530*/  UTMALDG.4D [UR32], [UR4], desc[UR6] ;  /* 0x00000620040075b4 */ /* 0x0005e20008019000 */
[----:B------:R-:W-:Y:S01]  /*1a540*/  PLOP3.LUT P2, PT, PT, PT, PT, 0x8, 0x0 ;  /* 0x000000000000781c */ /* 0x000fe20003f4e170 */
[----:B--2---:R-:W-:-:S12]  /*1a550*/  @P0 BRA.U.ANY `(.L_x_974) ;  /* 0xfffffffd00e80947 */ /* 0x004fd8000393ffff */
[----:B------:R-:W2:Y:S02]  /*1a560*/  SYNCS.PHASECHK.TRANS64.TRYWAIT P0, [R4+URZ+0x28840], R3 ;  /* 0x02884003040075a7 */ /* 0x000ea4000800017f */
[----:B--2---:R-:W-:Y:S05]  /*1a570*/  @!P0 BRA `(.L_x_975) ;  /* 0x0000002400548947 */ /* 0x004fea0003800000 */
.L_x_1030:
[----:B------:R-:W-:Y:S01]  /*1a580*/  BSSY B1, `(.L_x_976) ;  /* 0x000000b000017945 */ /* 0x000fe20003800000 */
[----:B------:R-:W-:Y:S02]  /*1a590*/  IMAD.MOV.U32 R8, RZ, RZ, 0x0 ;  /* 0x00000000ff087424 */ /* 0x000fe400078e00ff */
[----:B0-----:R-:W-:Y:S01]  /*1a5a0*/  IMAD.MOV.U32 R9, RZ, RZ, 0x14f00000 ;  /* 0x14f00000ff097424 */ /* 0x001fe200078e00ff */
[----:B------:R-:W-:Y:S06]  /*1a5b0*/  @P1 BRA `(.L_x_977) ;  /* 0x00000000001c1947 */ /* 0x000fec0003800000 */
[----:B------:R-:W0:Y:S01]  /*1a5c0*/  S2R R10, SR_TID.X ;  /* 0x00000000000a7919 */ /* 0x000e220000002100 */
[----:B-12---:R-:W-:-:S04]  /*1a5d0*/  IMAD.MOV.U32 R3, RZ, RZ, 0x6000 ;  /* 0x00006000ff037424 */ /* 0x006fc800078e00ff */
[----:B------:R3:W-:Y:S01]  /*1a5e0*/  SYNCS.ARRIVE.TRANS64 RZ, [R4+URZ+0x28830], R3 ;  /* 0x0288300304ff79a7 */ /* 0x0007e2000800003f */
[----:B0-----:R-:W-:-:S04]  /*1a5f0*/  LOP3.LUT R10, R10, 0x1f, RZ, 0xc0, !PT ;  /* 0x0000001f0a0a7812 */ /* 0x001fc800078ec0ff */
[----:B------:R-:W-:-:S13]  /*1a600*/  ISETP.NE.AND P0, PT, R10, RZ, PT ;  /* 0x000000ff0a00720c */ /* 0x000fda0003f05270 */
[----:B---3--:R-:W-:Y:S05]  /*1a610*/  @!P0 BRA `(.L_x_977) ;  /* 0x0000000000048947 */ /* 0x008fea0003800000 */
[----:B------:R-:W-:Y:S01]  /*1a620*/  BPT.TRAP 0x1 ;  /* 0x000000040000795c */ /* 0x000fe20000300000 */
.L_x_977:
[----:B------:R-:W-:Y:S05]  /*1a630*/  BSYNC B1 ;  /* 0x0000000000017941 */ /* 0x000fea0003800000 */
.L_x_976:
        /* <DEDUP_REMOVED lines=12> */
.L_x_978:
[----:B------:R-:W-:-:S13]  /*1a700*/  @P0 ELECT P1, URZ, PT ;  /* 0x00000000003f082f */ /* 0x000fda0003820000 */
[----:B------:R-:W-:Y:S01]  /*1a710*/  @P1 R2UR UR13, R17 ;  /* 0x00000000110d12ca */ /* 0x000fe200000e0000 */
[----:B------:R-:W-:Y:S01]  /*1a720*/  UMOV UR12, UR36 ;  /* 0x00000024000c7c82 */ /* 0x000fe20008000000 */
[----:B------:R-:W-:-:S11]  /*1a730*/  @P1 PLOP3.LUT P0, PT, P1, PT, PT, 0x8, 0x0 ;  /* 0x000000000000181c */ /* 0x000fd60000f0e170 */
[----:B------:R3:W-:Y:S01]  /*1a740*/  UTMALDG.4D [UR8], [UR4], desc[UR6] ;  /* 0x00000608040075b4 */ /* 0x0007e20008019000 */
[----:B------:R-:W-:Y:S01]  /*1a750*/  PLOP3.LUT P1, PT, PT, PT, PT, 0x8, 0x0 ;  /* 0x000000000000781c */ /* 0x000fe20003f2e170 */
[----:B---3--:R-:W-:-:S12]  /*1a760*/  @P0 BRA.U.ANY `(.L_x_978) ;  /* 0xfffffffd00e40947 */ /* 0x008fd8000393ffff */
.L_x_969:
[----:B------:R-:W-:Y:S05]  /*1a770*/  BSYNC B0 ;  /* 0x0000000000007941 */ /* 0x000fea0003800000 */
.L_x_968:
[----:B------:R-:W-:-:S05]  /*1a780*/  IMAD.U32 R2, RZ, RZ, UR41 ;  /* 0x00000029ff027e24 */ /* 0x000fca000f8e00ff */
[----:B------:R-:W-:-:S04]  /*1a790*/  LOP3.LUT R2, R2, 0x1, RZ, 0xfc, !PT ;  /* 0x0000000102027812 */ /* 0x000fc800078efcff */
[----:B------:R-:W-:-:S13]  /*1a7a0*/  ISETP.NE.AND P0, PT, R2, 0x3, PT ;  /* 0x000000030200780c */ /* 0x000fda0003f05270 */
[----:B------:R-:W-:Y:S05]  /*1a7b0*/  @!P0 BRA `(.L_x_979) ;  /* 0x0000000000048947 */ /* 0x000fea0003800000 */
[----:B------:R-:W-:Y:S01]  /*1a7c0*/  BPT.TRAP 0x1 ;  /* 0x000000040000795c */ /* 0x000fe20000300000 */
.L_x_979:
[----:B-12---:R-:W-:Y:S01]  /*1a7d0*/  LOP3.LUT R3, R0, 0x1, RZ, 0x3c, !PT ;  /* 0x0000000100037812 */ /* 0x006fe200078e3cff */
[----:B------:R-:W-:Y:S01]  /*1a7e0*/  IMAD.U32 R2, RZ, RZ, UR41 ;  /* 0x00000029ff027e24 */ /* 0x000fe2000f8e00ff */
[----:B------:R-:W-:Y:S02]  /*1a7f0*/  LEA R20, R6, UR39, 0x3 ;  /* 0x0000002706147c11 */ /* 0x000fe4000f8e18ff */
[----:B------:R-:W-:Y:S02]  /*1a800*/  SHF.L.U32 R3, R3, 0x1f, RZ ;  /* 0x0000001f03037819 */ /* 0x000fe400000006ff */
[----:B------:R-:W-:Y:S02]  /*1a810*/  LOP3.LUT R2, R2, 0x2, RZ, 0xfc, !PT ;  /* 0x0000000202027812 */ /* 0x000fe400078efcff */
[----:B------:R-:W1:Y:S02]  /*1a820*/  SYNCS.PHASECHK.TRANS64.TRYWAIT P0, [R20+URZ+0x28870], R3 ;  /* 0x02887003140075a7 */ /* 0x000e64000800017f */
[----:B------:R-:W-:Y:S01]  /*1a830*/  ISETP.NE.AND P1, PT, R2, 0x3, PT ;  /* 0x000000030200780c */ /* 0x000fe20003f25270 */
[----:B-1----:R-:W-:-:S12]  /*1a840*/  @!P0 BRA `(.L_x_980) ;  /* 0x0000002000b48947 */ /* 0x002fd80003800000 */
.L_x_1031:
[----:B------:R-:W-:Y:S05]  /*1a850*/  @!P1 BRA `(.L_x_981) ;  /* 0x0000000000049947 */ /* 0x000fea0003800000 */
[----:B------:R-:W-:Y:S01]  /*1a860*/  BPT.TRAP 0x1 ;  /* 0x000000040000795c */ /* 0x000fe20000300000 */
.L_x_981:
[----:B-1----:R-:W-:Y:S01]  /*1a870*/  SHF.L.U32 R3, R0, 0x1f, RZ ;  /* 0x0000001f00037819 */ /* 0x002fe200000006ff */
[----:B------:R-:W-:-:S03]  /*1a880*/  IMAD R0, R6, 0x6000, RZ ;  /* 0x0000600006007824 */ /* 0x000fc600078e02ff */
[----:B------:R-:W1:Y:S02]  /*1a890*/  SYNCS.PHASECHK.TRANS64.TRYWAIT P0, [R20+URZ+0x28860], R3 ;  /* 0x02886003140075a7 */ /* 0x000e64000800017f */
[----:B-1----:R-:W-:Y:S05]  /*1a8a0*/  @!P0 BRA `(.L_x_982) ;  /* 0x0000002000b08947 */ /* 0x002fea0003800000 */
.L_x_1032:
[----:B------:R-:W2:Y:S04]  /*1a8b0*/  LDL R2, [R1+0xc] ;  /* 0x00000c0001027983 */ /* 0x000ea80000100800 */
[----:B------:R-:W3:Y:S01]  /*1a8c0*/  LDL R12, [R1+0x10] ;  /* 0x00001000010c7983 */ /* 0x000ee20000100800 */
[----:B------:R-:W-:Y:S05]  /*1a8d0*/  WARPSYNC.ALL ;  /* 0x0000000000007948 */ /* 0x000fea0003800000 */
[----:B------:R-:W4:Y:S01]  /*1a8e0*/  S2R R8, SR_TID.X ;  /* 0x0000000000087919 */ /* 0x000f220000002100 */
[----:B------:R-:W-:-:S02]  /*1a8f0*/  IMAD.MOV.U32 R10, RZ, RZ, 0x40 ;  /* 0x00000040ff0a7424 */ /* 0x000fc400078e00ff */
[----:B-1----:R-:W-:Y:S01]  /*1a900*/  IMAD.MOV.U32 R3, RZ, RZ, 0x20 ;  /* 0x00000020ff037424 */ /* 0x002fe200078e00ff */
[----:B------:R-:W1:Y:S01]  /*1a910*/  S2R R14, SR_TID.X ;  /* 0x00000000000e7919 */ /* 0x000e620000002100 */
[----:B----4-:R-:W-:-:S04]  /*1a920*/  LOP3.LUT P0, RZ, R8, 0x4, RZ, 0xc0, !PT ;  /* 0x0000000408ff7812 */ /* 0x010fc8000780c0ff */
[----:B------:R-:W-:Y:S02]  /*1a930*/  SEL R10, R10, 0xffffffc0, !P0 ;  /* 0xffffffc00a0a7807 */ /* 0x000fe40004000000 */
[----:B-1----:R-:W-:-:S04]  /*1a940*/  LOP3.LUT P0, RZ, R14, 0x4, RZ, 0xc0, !PT ;  /* 0x000000040eff7812 */ /* 0x002fc8000780c0ff */
[----:B------:R-:W-:Y:S02]  /*1a950*/  SEL R3, R3, 0xffffffe0, !P0 ;  /* 0xffffffe003037807 */ /* 0x000fe40004000000 */
[C---:B--2---:R-:W-:Y:S02]  /*1a960*/  LOP3.LUT R2, R0.reuse, R2, RZ, 0xfc, !PT ;  /* 0x0000000200027212 */ /* 0x044fe400078efcff */
[----:B---3--:R-:W-:-:S03]  /*1a970*/  IADD3 R0, R0, UR39, R12 ;  /* 0x0000002700007c10 */ /* 0x008fc6000fffe00c */
[----:B------:R-:W1:Y:S01]  /*1a980*/  LDSM.16.MT88.4 R4, [R2+UR39+0xc400] ;  /* 0x00c400270204783b */ /* 0x000e620008004200 */
[----:B------:R-:W-:Y:S01]  /*1a990*/  VIADD R18, R2, UR39 ;  /* 0x0000002702127c36 */ /* 0x000fe20008000000 */
[----:B------:R-:W-:-:S03]  /*1a9a0*/  IADD3 R3, R3, 0x400, R0 ;  /* 0x0000040003037810 */ /* 0x000fc60007ffe000 */
[----:B------:R-:W-:Y:S01]  /*1a9b0*/  IMAD.IADD R18, R10, 0x1, R18 ;  /* 0x000000010a127824 */ /* 0x000fe200078e0212 */
[C-C-:B-1----:R-:W-:Y:S02]  /*1a9c0*/  PRMT R8, R4.reuse, 0x6420, R5.reuse ;  /* 0x0000642004087816 */ /* 0x142fe40000000005 */
[----:B0-----:R-:W-:Y:S02]  /*1a9d0*/  PRMT R9, R4, 0x7531, R5 ;  /* 0x0000753104097816 */ /* 0x001fe40000000005 */
        /* <DEDUP_REMOVED lines=15> */
[----:B------:R-:W-:Y:S01]  /*1aad0*/  STSM.16.M88.4 [R3], R12 ;  /* 0x0000000c03007844 */ /* 0x000fe20000000200 */
        /* <DEDUP_REMOVED lines=61> */
.L_x_983:
[----:B------:R-:W2:Y:S01]  /*1aeb0*/  S2R R0, SR_TID.X ;  /* 0x0000000000007919 */ /* 0x000ea20000002100 */
[----:B0-----:R-:W-:Y:S01]  /*1aec0*/  SYNCS.ARRIVE.TRANS64.A1T0 RZ, [R20+URZ+0x28850], RZ ;  /* 0x028850ff14ff79a7 */ /* 0x001fe2000810003f */
[----:B------:R-:W-:Y:S01]  /*1aed0*/  IMAD.MOV.U32 R6, RZ, RZ, R21 ;  /* 0x000000ffff067224 */ /* 0x000fe200078e0015 */
[----:B--2---:R-:W-:Y:S01]  /*1aee0*/  LOP3.LUT R0, R0, 0x7f, RZ, 0xc0, !PT ;  /* 0x0000007f00007812 */ /* 0x004fe200078ec0ff */
[----:B------:R-:W-:Y:S03]  /*1aef0*/  BAR.SYNC.DEFER_BLOCKING 0x2, 0x80 ;  /* 0x0082000000007b1d */ /* 0x000fe60000010000 */
[----:B------:R-:W-:-:S13]  /*1af00*/  ISETP.NE.AND P0, PT, R0, RZ, PT ;  /* 0x000000ff0000720c */ /* 0x000fda0003f05270 */
[----:B------:R-:W-:-:S05]  /*1af10*/  @!P0 VIADD R0, R20, 0x28880 ;  /* 0x0002888014008836 */ /* 0x000fca0000000000 */
[----:B------:R-:W-:-:S04]  /*1af20*/  @!P0 PRMT R0, RZ, 0x654, R0 ;  /* 0x00000654ff008816 */ /* 0x000fc80000000000 */
[----:B------:R0:W-:Y:S01]  /*1af30*/  @!P0 SYNCS.ARRIVE.TRANS64.RED.A1T0 RZ, [R0+URZ], RZ ;  /* 0x000000ff00ff89a7 */ /* 0x0001e2000810043f */
[C---:B------:R-:W-:Y:S01]  /*1af40*/  ISETP.GT.AND P0, PT, R19.reuse, UR40, PT ;  /* 0x0000002813007c0c */ /* 0x040fe2000bf04270 */
[----:B------:R-:W-:Y:S01]  /*1af50*/  VIADD R19, R19, 0xffffffff ;  /* 0xffffffff13137836 */ /* 0x000fe20000000000 */
[----:B0-----:R0:W5:Y:S11]  /*1af60*/  LDL R0, [R1] ;  /* 0x0000000001007983 */ /* 0x0011760000100800 */
[----:B------:R-:W-:Y:S05]  /*1af70*/  @P0 BRA `(.L_x_984) ;  /* 0xfffffff0005c0947 */ /* 0x000fea000383ffff */
[----:B------:R-:W-:Y:S05]  /*1af80*/  BRA `(.L_x_985) ;  /* 0x0000000000047947 */ /* 0x000fea0003800000 */
.L_x_967:
[----:B------:R-:W-:-:S07]  /*1af90*/  IMAD.MOV.U32 R21, RZ, RZ, RZ ;  /* 0x000000ffff157224 */ /* 0x000fce00078e00ff */
.L_x_985:
[----:B------:R-:W-:-:S04]  /*1afa0*/  ULOP3.LUT UR4, UR41, 0x1, URZ, 0xfc, !UPT ;  /* 0x0000000129047892 */ /* 0x000fc8000f8efc3f */
[----:B------:R-:W-:-:S06]  /*1afb0*/  UISETP.NE.AND UP0, UPT, UR4, 0x3, UPT ;  /* 0x000000030400788c */ /* 0x000fcc000bf05270 */
[----:B------:R-:W-:-:S13]  /*1afc0*/  PLOP3.LUT P0, PT, PT, PT, UP0, 0x80, 0x0 ;  /* 0x000000000000781c */ /* 0x000fda0003f0f008 */
[----:B------:R-:W-:Y:S05]  /*1afd0*/  @!P0 BRA `(.L_x_986) ;  /* 0x0000000000048947 */ /* 0x000fea0003800000 */
[----:B------:R-:W-:Y:S01]  /*1afe0*/  BPT.TRAP 0x1 ;  /* 0x000000040000795c */ /* 0x000fe20000300000 */
.L_x_986:
[----:B0----5:R-:W2:Y:S01]  /*1aff0*/  LDL R0, [R1] ;  /* 0x0000000001007983 */ /* 0x021ea20000100800 */
[----:B------:R-:W-:Y:S01]  /*1b000*/  LEA R17, R21, UR39, 0x3 ;  /* 0x0000002715117c11 */ /* 0x000fe2000f8e18ff */
[----:B------:R-:W-:Y:S01]  /*1b010*/  BSSY B0, `(.L_x_987) ;  /* 0x0000005000007945 */ /* 0x000fe20003800000 */
[----:B--2---:R-:W-:-:S04]  /*1b020*/  LOP3.LUT R0, R0, 0x1, RZ, 0x3c, !PT ;  /* 0x0000000100007812 */ /* 0x004fc800078e3cff */
[----:B------:R-:W-:-:S04]  /*1b030*/  SHF.L.U32 R0, R0, 0x1f, RZ ;  /* 0x0000001f00007819 */ /* 0x000fc800000006ff */
[----:B------:R-:W0:Y:S02]  /*1b040*/  SYNCS.PHASECHK.TRANS64.TRYWAIT P0, [R17+URZ+0x28870], R0 ;  /* 0x02887000110075a7 */ /* 0x000e24000800017f */
[----:B0-----:R-:W-:Y:S05]  /*1b050*/  @!P0 BRA `(.L_x_988) ;  /* 0x0000001800d88947 */ /* 0x001fea0003800000 */
.L_x_1033:
[----:B------:R-:W-:Y:S05]  /*1b060*/  BSYNC B0 ;  /* 0x0000000000007941 */ /* 0x000fea0003800000 */
.L_x_987:
[----:B------:R-:W-:-:S06]  /*1b070*/  ULOP3.LUT UR4, UR41, 0x2, URZ, 0xfc, !UPT ;  /* 0x0000000229047892 */ /* 0x000fcc000f8efc3f */
[----:B0-----:R-:W-:-:S05]  /*1b080*/  IMAD.U32 R0, RZ, RZ, UR4 ;  /* 0x00000004ff007e24 */ /* 0x001fca000f8e00ff */
[----:B------:R-:W-:-:S13]  /*1b090*/  ISETP.NE.AND P1, PT, R0, 0x3, PT ;  /* 0x000000030000780c */ /* 0x000fda0003f25270 */
[----:B------:R-:W-:Y:S05]  /*1b0a0*/  @!P1 BRA `(.L_x_989) ;  /* 0x0000000000049947 */ /* 0x000fea0003800000 */
[----:B------:R-:W-:Y:S01]  /*1b0b0*/  BPT.TRAP 0x1 ;  /* 0x000000040000795c */ /* 0x000fe20000300000 */
.L_x_989:
[----:B------:R-:W2:Y:S04]  /*1b0c0*/  LDL R2, [R1] ;  /* 0x0000000001027983 */ /* 0x000ea80000100800 */
[----:B------:R-:W3:Y:S01]  /*1b0d0*/  LDL.LU R0, [R1+0xc] ;  /* 0x00000c0001007983 */ /* 0x000ee20000300800 */
[----:B--2---:R-:W-:Y:S01]  /*1b0e0*/  SHF.L.U32 R4, R2, 0x1f, RZ ;  /* 0x0000001f02047819 */ /* 0x004fe200000006ff */
[----:B------:R-:W-:-:S03]  /*1b0f0*/  IMAD R2, R21, 0x6000, RZ ;  /* 0x0000600015027824 */ /* 0x000fc600078e02ff */
[----:B------:R-:W0:Y:S02]  /*1b100*/  SYNCS.PHASECHK.TRANS64.TRYWAIT P0, [R17+URZ+0x28860], R4 ;  /* 0x02886004110075a7 */ /* 0x000e24000800017f */
[----:B---3--:R-:W-:Y:S01]  /*1b110*/  LOP3.LUT R0, R2, R0, RZ, 0xfc, !PT ;  /* 0x0000000002007212 */ /* 0x008fe200078efcff */
[----:B0-----:R-:W-:Y:S06]  /*1b120*/  @!P0 BRA `(.L_x_990) ;  /* 0x0000001800b88947 */ /* 0x001fec0003800000 */
.L_x_1034:
[----:B-1----:R-:W1:Y:S01]  /*1b130*/  S2R R3, SR_TID.X ;  /* 0x0000000000037919 */ /* 0x002e620000002100 */
[----:B------:R-:W-:Y:S01]  /*1b140*/  IMAD.MOV.U32 R5, RZ, RZ, 0x40 ;  /* 0x00000040ff057424 */ /* 0x000fe200078e00ff */
[----:B-1----:R-:W-:Y:S02]  /*1b150*/  LOP3.LUT P0, RZ, R3, 0x4, RZ, 0xc0, !PT ;  /* 0x0000000403ff7812 */ /* 0x002fe4000780c0ff */
[----:B------:R-:W2:Y:S01]  /*1b160*/  LDL.LU R3, [R1+0x10] ;  /* 0x0000100001037983 */ /* 0x000ea20000300800 */
[----:B------:R-:W-:Y:S01]  /*1b170*/  VIADD R16, R0, UR39 ;  /* 0x0000002700107c36 */ /* 0x000fe20008000000 */
[----:B------:R-:W-:Y:S01]  /*1b180*/  SEL R5, R5, 0xffffffc0, !P0 ;  /* 0xffffffc005057807 */ /* 0x000fe20004000000 */
[----:B------:R-:W-:Y:S05]  /*1b190*/  WARPSYNC.ALL ;  /* 0x0000000000007948 */ /* 0x000fea0003800000 */
[----:B------:R-:W-:Y:S01]  /*1b1a0*/  IMAD.IADD R16, R5, 0x1, R16 ;  /* 0x0000000105107824 */ /* 0x000fe200078e0210 */
[----:B------:R-:W1:Y:S04]  /*1b1b0*/  LDSM.16.MT88.4 R8, [R0+UR39+0xc400] ;  /* 0x00c400270008783b */ /* 0x000e680008004200 */
[----:B0-----:R-:W0:Y:S01]  /*1b1c0*/  LDSM.16.MT88.4 R4, [R16+0xc400] ;  /* 0x00c400001004783b */ /* 0x001e220000004200 */
[----:B-1----:R-:W-:-:S02]  /*1b1d0*/  PRMT R12, R8, 0x6420, R9 ;  /* 0x00006420080c7816 */ /* 0x002fc40000000009 */
[----:B------:R-:W-:Y:S02]  /*1b1e0*/  PRMT R13, R8, 0x7531, R9 ;  /* 0x00007531080d7816 */ /* 0x000fe40000000009 */
[C-C-:B------:R-:W-:Y:S02]  /*1b1f0*/  PRMT R14, R10.reuse, 0x6420, R11.reuse ;  /* 0x000064200a0e7816 */ /* 0x140fe4000000000b */
[----:B------:R-:W-:Y:S02]  /*1b200*/  PRMT R15, R10, 0x7531, R11 ;  /* 0x000075310a0f7816 */ /* 0x000fe4000000000b */
[C-C-:B0-----:R-:W-:Y:S02]  /*1b210*/  PRMT R8, R4.reuse, 0x6420, R5.reuse ;  /* 0x0000642004087816 */ /* 0x141fe40000000005 */
[----:B------:R-:W-:Y:S02]  /*1b220*/  PRMT R9, R4, 0x7531, R5 ;  /* 0x0000753104097816 */ /* 0x000fe40000000005 */
[----:B------:R-:W-:-:S02]  /*1b230*/  PRMT R10, R6, 0x6420, R7 ;  /* 0x00006420060a7816 */ /* 0x000fc40000000007 */
[----:B------:R-:W-:Y:S02]  /*1b240*/  PRMT R11, R6, 0x7531, R7 ;  /* 0x00007531060b7816 */ /* 0x000fe40000000007 */
[----:B--2---:R-:W-:Y:S02]  /*1b250*/  IADD3 R2, R2, UR39, R3 ;  /* 0x0000002702027c10 */ /* 0x004fe4000fffe003 */
[----:B------:R-:W0:Y:S03]  /*1b260*/  S2R R3, SR_TID.X ;  /* 0x0000000000037919 */ /* 0x000e260000002100 */
[----:B------:R-:W-:Y:S04]  /*1b270*/  STSM.16.M88.4 [R2+0x400], R12 ;  /* 0x0004000c02007844 */ /* 0x000fe80000000200 */
[----:B------:R-:W-:Y:S04]  /*1b280*/  STSM.16.M88.4 [R2+0x1400], R8 ;  /* 0x0014000802007844 */ /* 0x000fe80000000200 */
[----:B------:R-:W1:Y:S04]  /*1b290*/  LDSM.16.MT88.4 R8, [R0+UR39+0xd400] ;  /* 0x00d400270008783b */ /* 0x000e680008004200 */
[----:B------:R-:W2:Y:S01]  /*1b2a0*/  LDSM.16.MT88.4 R4, [R16+0xd400] ;  /* 0x00d400001004783b */ /* 0x000ea20000004200 */
[----:B0-----:R-:W-:Y:S01]  /*1b2b0*/  LOP3.LUT P0, RZ, R3, 0x4, RZ, 0xc0, !PT ;  /* 0x0000000403ff7812 */ /* 0x001fe2000780c0ff */
[----:B------:R-:W-:-:S05]  /*1b2c0*/  IMAD.MOV.U32 R3, RZ, RZ, 0x20 ;  /* 0x00000020ff037424 */ /* 0x000fca00078e00ff */
[----:B------:R-:W-:-:S04]  /*1b2d0*/  SEL R3, R3, 0xffffffe0, !P0 ;  /* 0xffffffe003037807 */ /* 0x000fc80004000000 */
[----:B------:R-:W-:Y:S02]  /*1b2e0*/  IADD3 R3, R3, 0x400, R2 ;  /* 0x0000040003037810 */ /* 0x000fe40007ffe002 */
[C-C-:B-1----:R-:W-:Y:S02]  /*1b2f0*/  PRMT R12, R8.reuse, 0x6420, R9.reuse ;  /* 0x00006420080c7816 */ /* 0x142fe40000000009 */
[----:B------:R-:W-:Y:S02]  /*1b300*/  PRMT R13, R8, 0x7531, R9 ;  /* 0x00007531080d7816 */ /* 0x000fe40000000009 */
[C-C-:B------:R-:W-:Y:S02]  /*1b310*/  PRMT R14, R10.reuse, 0x6420, R11.reuse ;  /* 0x000064200a0e7816 */ /* 0x140fe4000000000b */
[----:B------:R-:W-:Y:S02]  /*1b320*/  PRMT R15, R10, 0x7531, R11 ;  /* 0x000075310a0f7816 */ /* 0x000fe4000000000b */
[----:B--2---:R-:W-:-:S02]  /*1b330*/  PRMT R8, R4, 0x6420, R5 ;  /* 0x0000642004087816 */ /* 0x004fc40000000005 */
[----:B------:R-:W-:Y:S02]  /*1b340*/  PRMT R9, R4, 0x7531, R5 ;  /* 0x0000753104097816 */ /* 0x000fe40000000005 */
[C-C-:B------:R-:W-:Y:S02]  /*1b350*/  PRMT R10, R6.reuse, 0x6420, R7.reuse ;  /* 0x00006420060a7816 */ /* 0x140fe40000000007 */
[----:B------:R-:W-:Y:S01]  /*1b360*/  PRMT R11, R6, 0x7531, R7 ;  /* 0x00007531060b7816 */ /* 0x000fe20000000007 */
[----:B------:R-:W-:Y:S04]  /*1b370*/  STSM.16.M88.4 [R3], R12 ;  /* 0x0000000c03007844 */ /* 0x000fe80000000200 */
[----:B------:R-:W-:Y:S04]  /*1b380*/  STSM.16.M88.4 [R3+0x1000], R8 ;  /* 0x0010000803007844 */ /* 0x000fe80000000200 */
[----:B------:R-:W0:Y:S04]  /*1b390*/  LDSM.16.MT88.4 R8, [R0+UR39+0xe400] ;  /* 0x00e400270008783b */ /* 0x000e280008004200 */
[----:B------:R-:W1:Y:S01]  /*1b3a0*/  LDSM.16.MT88.4 R4, [R16+0xe400] ;  /* 0x00e400001004783b */ /* 0x000e620000004200 */
[----:B0-----:R-:W-:-:S02]  /*1b3b0*/  PRMT R12, R8, 0x6420, R9 ;  /* 0x00006420080c7816 */ /* 0x001fc40000000009 */
[----:B------:R-:W-:Y:S02]  /*1b3c0*/  PRMT R13, R8, 0x7531, R9 ;  /* 0x00007531080d7816 */ /* 0x000fe40000000009 */
[C-C-:B------:R-:W-:Y:S02]  /*1b3d0*/  PRMT R14, R10.reuse, 0x6420, R11.reuse ;  /* 0x000064200a0e7816 */ /* 0x140fe4000000000b */
[----:B------:R-:W-:Y:S02]  /*1b3e0*/  PRMT R15, R10, 0x7531, R11 ;  /* 0x000075310a0f7816 */ /* 0x000fe4000000000b */
[C-C-:B-1----:R-:W-:Y:S02]  /*1b3f0*/  PRMT R8, R4.reuse, 0x6420, R5.reuse ;  /* 0x0000642004087816 */ /* 0x142fe40000000005 */
[----:B------:R-:W-:Y:S02]  /*1b400*/  PRMT R9, R4, 0x7531, R5 ;  /* 0x0000753104097816 */ /* 0x000fe40000000005 */
[----:B------:R-:W-:-:S02]  /*1b410*/  PRMT R10, R6, 0x6420, R7 ;  /* 0x00006420060a7816 */ /* 0x000fc40000000007 */
[----:B------:R-:W-:Y:S01]  /*1b420*/  PRMT R11, R6, 0x7531, R7 ;  /* 0x00007531060b7816 */ /* 0x000fe20000000007 */
[----:B------:R-:W-:Y:S04]  /*1b430*/  STSM.16.M88.4 [R2+0x2400], R12 ;  /* 0x0024000c02007844 */ /* 0x000fe80000000200 */
        /* <DEDUP_REMOVED lines=35> */
[----:B------:R0:W-:Y:S04]  /*1b670*/  STSM.16.M88.4 [R3+0x4000], R12 ;  /* 0x0040000c03007844 */ /* 0x0001e80000000200 */
        /* <DEDUP_REMOVED lines=9> */
.L_x_991:
[----:B0-----:R-:W2:Y:S01]  /*1b710*/  LDL.LU R3, [R1] ;  /* 0x0000000001037983 */ /* 0x001ea20000300800 */
[----:B-1----:R-:W-:Y:S01]  /*1b720*/  SYNCS.ARRIVE.TRANS64.A1T0 RZ, [R17+URZ+0x28850], RZ ;  /* 0x028850ff11ff79a7 */ /* 0x002fe2000810003f */
[----:B------:R-:W0:Y:S02]  /*1b730*/  S2R R0, SR_TID.X ;  /* 0x0000000000007919 */ /* 0x000e240000002100 */
        /* <DEDUP_REMOVED lines=10> */
[----:B--2---:R-:W-:Y:S01]  /*1b7e0*/  LOP3.LUT R2, R3, R2, RZ, 0x3c, !PT ;  /* 0x0000000203027212 */ /* 0x004fe200078e3cff */
[----:B------:R-:W-:-:S07]  /*1b7f0*/  IMAD.MOV.U32 R3, RZ, RZ, RZ ;  /* 0x000000ffff037224 */ /* 0x000fce00078e00ff */
.L_x_944:
[----:B------:R-:W0:Y:S01]  /*1b800*/  S2R R5, SR_CgaCtaId ;  /* 0x0000000000057919 */ /* 0x000e220000008800 */
[----:B------:R-:W-:Y:S02]  /*1b810*/  MOV R4, 0x400 ;  /* 0x0000040000047802 */ /* 0x000fe40000000f00 */
[----:B------:R-:W-:Y:S02]  /*1b820*/  SHF.L.U32 R3, R3, 0x1f, RZ ;  /* 0x0000001f03037819 */ /* 0x000fe400000006ff */
[----:B0-----:R-:W-:-:S04]  /*1b830*/  LEA R6, R5, R4, 0x18 ;  /* 0x0000000405067211 */ /* 0x001fc800078ec0ff */
[----:B------:R-:W0:Y:S02]  /*1b840*/  SYNCS.PHASECHK.TRANS64.TRYWAIT P0, [R6+URZ+0x28820], R3 ;  /* 0x02882003060075a7 */ /* 0x000e24000800017f */
[----:B0-----:R-:W-:Y:S05]  /*1b850*/  @!P0 BRA `(.L_x_992) ;  /* 0x0000001400008947 */ /* 0x001fea0003800000 */
.L_x_1035:
        /* <DEDUP_REMOVED lines=8> */
[----:B------:R-:W-:-:S06]  /*1b8e0*/  ULOP3.LUT UR4, UR41, 0x2, URZ, 0xfc, !UPT ;  /* 0x0000000229047892 */ /* 0x000fcc000f8efc3f */
[----:B------:R-:W-:-:S05]  /*1b8f0*/  IMAD.U32 R3, RZ, RZ, UR4 ;  /* 0x00000004ff037e24 */ /* 0x000fca000f8e00ff */
[----:B------:R-:W-:-:S13]  /*1b900*/  ISETP.NE.AND P0, PT, R3, 0x3, PT ;  /* 0x000000030300780c */ /* 0x000fda0003f05270 */
[----:B------:R-:W-:Y:S05]  /*1b910*/  @!P0 BRA `(.L_x_993) ;  /* 0x0000000000048947 */ /* 0x000fea0003800000 */
[----:B------:R-:W-:Y:S01]  /*1b920*/  BPT.TRAP 0x1 ;  /* 0x000000040000795c */ /* 0x000fe20000300000 */
.L_x_993:
[----:B------:R-:W-:Y:S01]  /*1b930*/  VIADD R8, R6, 0x28840 ;  /* 0x0002884006087836 */ /* 0x000fe20000000000 */
[----:B------:R-:W-:Y:S01]  /*1b940*/  SHF.L.U32 R4, R2, 0x1f, RZ ;  /* 0x0000001f02047819 */ /* 0x000fe200000006ff */
[C---:B------:R-:W-:Y:S02]  /*1b950*/  VIADD R3, R0.reuse, 0x1 ;  /* 0x0000000100037836 */ /* 0x040fe40000000000 */
[----:B------:R-:W-:-:S03]  /*1b960*/  IMAD R7, R0, 0x8, R8 ;  /* 0x0000000800077824 */ /* 0x000fc600078e0208 */
        /* <DEDUP_REMOVED lines=8> */
.L_x_1036:
[----:B------:R-:W1:Y:S02]  /*1b9f0*/  SYNCS.PHASECHK.TRANS64.TRYWAIT P1, [R5+URZ], R2 ;  /* 0x00000002050075a7 */ /* 0x000e64000802017f */
[----:B-1----:R-:W-:Y:S05]  /*1ba00*/  @!P1 BRA `(.L_x_995) ;  /* 0x0000001000bc9947 */ /* 0x002fea0003800000 */
.L_x_1037:
[----:B------:R-:W-:Y:S05]  /*1ba10*/  @!P0 BRA `(.L_x_996) ;  /* 0x0000000000048947 */ /* 0x000fea0003800000 */
[----:B------:R-:W-:Y:S01]  /*1ba20*/  BPT.TRAP 0x1 ;  /* 0x000000040000795c */ /* 0x000fe20000300000 */
.L_x_996:
[----:B-1----:R-:W-:-:S04]  /*1ba30*/  IMAD R5, R0, 0x8, R6 ;  /* 0x0000000800057824 */ /* 0x002fc800078e0206 */
[----:B------:R-:W1:Y:S02]  /*1ba40*/  SYNCS.PHASECHK.TRANS64.TRYWAIT P1, [R5+URZ+0x28860], R4 ;  /* 0x02886004050075a7 */ /* 0x000e64000802017f */
[----:B-1----:R-:W-:Y:S05]  /*1ba50*/  @!P1 BRA `(.L_x_997) ;  /* 0x0000001000bc9947 */ /* 0x002fea0003800000 */
.L_x_1038:
[----:B------:R-:W-:Y:S05]  /*1ba60*/  @!P0 BRA `(.L_x_998) ;  /* 0x0000000000048947 */ /* 0x000fea0003800000 */
[----:B------:R-:W-:Y:S01]  /*1ba70*/  BPT.TRAP 0x1 ;  /* 0x000000040000795c */ /* 0x000fe20000300000 */
.L_x_998:
[----:B------:R-:W-:-:S04]  /*1ba80*/  IMAD R3, R3, 0x8, R6 ;  /* 0x0000000803037824 */ /* 0x000fc800078e0206 */
[----:B------:R-:W2:Y:S02]  /*1ba90*/  SYNCS.PHASECHK.TRANS64.TRYWAIT P1, [R3+URZ+0x28860], R2 ;  /* 0x02886002030075a7 */ /* 0x000ea4000802017f */
[----:B--2---:R-:W-:Y:S05]  /*1baa0*/  @!P1 BRA `(.L_x_999) ;  /* 0x0000001000bc9947 */ /* 0x004fea0003800000 */
.L_x_1039:
[----:B------:R-:W-:Y:S05]  /*1bab0*/  @!P0 BRA `(.L_x_1000) ;  /* 0x0000000000048947 */ /* 0x000fea0003800000 */
[----:B------:R-:W-:Y:S01]  /*1bac0*/  BPT.TRAP 0x1 ;  /* 0x000000040000795c */ /* 0x000fe20000300000 */
.L_x_1000:
[----:B------:R-:W3:Y:S02]  /*1bad0*/  SYNCS.PHASECHK.TRANS64.TRYWAIT P0, [R5+URZ+0x28880], R4 ;  /* 0x02888004050075a7 */ /* 0x000ee4000800017f */
[----:B---3--:R-:W-:Y:S05]  /*1bae0*/  @!P0 BRA `(.L_x_1001) ;  /* 0x0000001000c08947 */ /* 0x008fea0003800000 */
.L_x_1002:
[----:B----4-:R4:W0:Y:S02]  /*1baf0*/  SYNCS.PHASECHK.TRANS64.TRYWAIT P0, [R3+URZ+0x28880], R2 ;  /* 0x02888002030075a7 */ /* 0x010824000800017f */
[----:B0-----:R-:W-:Y:S05]  /*1bb00*/  @!P0 NANOSLEEP.SYNCS 0x989680 ;  /* 0x009896800000895d */ /* 0x001fea0003900000 */
[----:B------:R-:W0:Y:S02]  /*1bb10*/  @!P0 SYNCS.PHASECHK.TRANS64 P0, [R3+URZ+0x28880], R2 ;  /* 0x02888002030085a7 */ /* 0x000e24000800007f */
[----:B0-----:R-:W-:Y:S05]  /*1bb20*/  @!P0 BRA `(.L_x_1002) ;  /* 0xfffffffc00f08947 */ /* 0x001fea000383ffff */
.L_x_856:
[----:B------:R-:W-:Y:S05]  /*1bb30*/  BSYNC B6 ;  /* 0x0000000000067941 */ /* 0x000fea0003800000 */
.L_x_853:
[----:B------:R-:W-:Y:S05]  /*1bb40*/  EXIT ;  /* 0x000000000000794d */ /* 0x000fea0003800000 */
.L_x_866:
[----:B0-----:R-:W-:-:S04]  /*1bb50*/  IMAD.U32 R3, RZ, RZ, UR44 ;  /* 0x0000002cff037e24 */ /* 0x001fc8000f8e00ff */
[----:B------:R0:W1:Y:S03]  /*1bb60*/  SYNCS.PHASECHK.TRANS64.TRYWAIT P0, [R3+URZ+0x28800], R8 ;  /* 0x02880008030075a7 */ /* 0x000066000800017f */
[----:B-1----:R-:W-:Y:S05]  /*1bb70*/  @!P0 NANOSLEEP.SYNCS 0x989680 ;  /* 0x009896800000895d */ /* 0x002fea0003900000 */
[----:B------:R-:W1:Y:S02]  /*1bb80*/  @!P0 SYNCS.PHASECHK.TRANS64 P0, [R3+URZ+0x28800], R8 ;  /* 0x02880008030085a7 */ /* 0x000e64000800007f */
[----:B-1----:R-:W-:Y:S05]  /*1bb90*/  @!P0 BRA `(.L_x_866) ;  /* 0xfffffffc00ec8947 */ /* 0x002fea000383ffff */
[----:B------:R-:W-:Y:S05]  /*1bba0*/  BRA `(.L_x_1003) ;  /* 0xfffffe5c00bc7947 */ /* 0x000fea000383ffff */
.L_x_870:
[----:B0-----:R-:W-:-:S04]  /*1bbb0*/  IMAD.U32 R3, RZ, RZ, UR44 ;  /* 0x0000002cff037e24 */ /* 0x001fc8000f8e00ff */
[----:B------:R0:W2:Y:S03]  /*1bbc0*/  SYNCS.PHASECHK.TRANS64.TRYWAIT P2, [R3+URZ+0x28830], R8 ;  /* 0x02883008030075a7 */ /* 0x0000a6000804017f */
[----:B--2---:R-:W-:Y:S05]  /*1bbd0*/  @!P2 NANOSLEEP.SYNCS 0x989680 ;  /* 0x009896800000a95d */ /* 0x004fea0003900000 */
[----:B------:R-:W2:Y:S02]  /*1bbe0*/  @!P2 SYNCS.PHASECHK.TRANS64 P2, [R3+URZ+0x28830], R8 ;  /* 0x028830080300a5a7 */ /* 0x000ea4000804007f */
[----:B--2---:R-:W-:Y:S05]  /*1bbf0*/  @!P2 BRA `(.L_x_870) ;  /* 0xfffffffc00eca947 */ /* 0x004fea000383ffff */
[----:B------:R-:W-:Y:S05]  /*1bc00*/  BRA `(.L_x_869) ;  /* 0xfffffe5c00e47947 */ /* 0x000fea000383ffff */
.L_x_886:
[----:B-1----:R-:W-:-:S04]  /*1bc10*/  IMAD.U32 R13, RZ, RZ, UR8 ;  /* 0x00000008ff0d7e24 */ /* 0x002fc8000f8e00ff */
[----:B------:R1:W2:Y:S03]  /*1bc20*/  SYNCS.PHASECHK.TRANS64.TRYWAIT P2, [R13+URZ+0x28830], R12 ;  /* 0x0288300c0d0075a7 */ /* 0x0002a6000804017f */
[----:B--2---:R-:W-:Y:S05]  /*1bc30*/  @!P2 NANOSLEEP.SYNCS 0x989680 ;  /* 0x009896800000a95d */ /* 0x004fea0003900000 */
[----:B------:R-:W2:Y:S02]  /*1bc40*/  @!P2 SYNCS.PHASECHK.TRANS64 P2, [R13+URZ+0x28830], R12 ;  /* 0x0288300c0d00a5a7 */ /* 0x000ea4000804007f */
[----:B--2---:R-:W-:Y:S05]  /*1bc50*/  @!P2 BRA `(.L_x_886) ;  /* 0xfffffffc00eca947 */ /* 0x004fea000383ffff */
[----:B------:R-:W-:Y:S05]  /*1bc60*/  BRA `(.L_x_883) ;  /* 0xfffffeb000947947 */ /* 0x000fea000383ffff */
.L_x_890:
[----:B-1----:R-:W-:-:S04]  /*1bc70*/  IMAD.U32 R13, RZ, RZ, UR8 ;  /* 0x00000008ff0d7e24 */ /* 0x002fc8000f8e00ff */
[----:B------:R1:W2:Y:S03]  /*1bc80*/  SYNCS.PHASECHK.TRANS64.TRYWAIT P2, [R13+URZ+0x28850], R12 ;  /* 0x0288500c0d0075a7 */ /* 0x0002a6000804017f */
[----:B--2---:R-:W-:Y:S05]  /*1bc90*/  @!P2 NANOSLEEP.SYNCS 0x989680 ;  /* 0x009896800000a95d */ /* 0x004fea0003900000 */
[----:B------:R-:W2:Y:S02]  /*1bca0*/  @!P2 SYNCS.PHASECHK.TRANS64 P2, [R13+URZ+0x28850], R12 ;  /* 0x0288500c0d00a5a7 */ /* 0x000ea4000804007f */
[----:B--2---:R-:W-:Y:S05]  /*1bcb0*/  @!P2 BRA `(.L_x_890) ;  /* 0xfffffffc00eca947 */ /* 0x004fea000383ffff */
[----:B------:R-:W-:Y:S05]  /*1bcc0*/  BRA `(.L_x_887) ;  /* 0xfffffeb4000c7947 */ /* 0x000fea000383ffff */
.L_x_908:
[----:B-1----:R-:W-:-:S04]  /*1bcd0*/  IMAD.U32 R11, RZ, RZ, UR8 ;  /* 0x00000008ff0b7e24 */ /* 0x002fc8000f8e00ff */
[----:B------:R1:W2:Y:S03]  /*1bce0*/  SYNCS.PHASECHK.TRANS64.TRYWAIT P2, [R11+URZ+0x28830], R10 ;  /* 0x0288300a0b0075a7 */ /* 0x0002a6000804017f */
[----:B--2---:R-:W-:Y:S05]  /*1bcf0*/  @!P2 NANOSLEEP.SYNCS 0x989680 ;  /* 0x009896800000a95d */ /* 0x004fea0003900000 */
[----:B------:R-:W2:Y:S02]  /*1bd00*/  @!P2 SYNCS.PHASECHK.TRANS64 P2, [R11+URZ+0x28830], R10 ;  /* 0x0288300a0b00a5a7 */ /* 0x000ea4000804007f */
[----:B--2---:R-:W-:Y:S05]  /*1bd10*/  @!P2 BRA `(.L_x_908) ;  /* 0xfffffffc00eca947 */ /* 0x004fea000383ffff */
[----:B------:R-:W-:Y:S05]  /*1bd20*/  BRA `(.L_x_905) ;  /* 0xffffff08006c7947 */ /* 0x000fea000383ffff */
.L_x_912:
[----:B-1----:R-:W-:-:S04]  /*1bd30*/  IMAD.U32 R11, RZ, RZ, UR8 ;  /* 0x00000008ff0b7e24 */ /* 0x002fc8000f8e00ff */
[----:B------:R1:W2:Y:S03]  /*1bd40*/  SYNCS.PHASECHK.TRANS64.TRYWAIT P2, [R11+URZ+0x28850], R10 ;  /* 0x0288500a0b0075a7 */ /* 0x0002a6000804017f */
[----:B--2---:R-:W-:Y:S05]  /*1bd50*/  @!P2 NANOSLEEP.SYNCS 0x989680 ;  /* 0x009896800000a95d */ /* 0x004fea0003900000 */
[----:B------:R-:W2:Y:S02]  /*1bd60*/  @!P2 SYNCS.PHASECHK.TRANS64 P2, [R11+URZ+0x28850], R10 ;  /* 0x0288500a0b00a5a7 */ /* 0x000ea4000804007f */
[----:B--2---:R-:W-:Y:S05]  /*1bd70*/  @!P2 BRA `(.L_x_912) ;  /* 0xfffffffc00eca947 */ /* 0x004fea000383ffff */
[----:B------:R-:W-:Y:S05]  /*1bd80*/  BRA `(.L_x_909) ;  /* 0xffffff0c000c7947 */ /* 0x000fea000383ffff */
.L_x_919:
[----:B-1----:R-:W-:-:S04]  /*1bd90*/  IMAD.U32 R11, RZ, RZ, UR8 ;  /* 0x00000008ff0b7e24 */ /* 0x002fc8000f8e00ff */
[----:B------:R1:W2:Y:S03]  /*1bda0*/  SYNCS.PHASECHK.TRANS64.TRYWAIT P2, [R11+URZ+0x28830], R10 ;  /* 0x0288300a0b0075a7 */ /* 0x0002a6000804017f */
[----:B--2---:R-:W-:Y:S05]  /*1bdb0*/  @!P2 NANOSLEEP.SYNCS 0x989680 ;  /* 0x009896800000a95d */ /* 0x004fea0003900000 */
[----:B------:R-:W2:Y:S02]  /*1bdc0*/  @!P2 SYNCS.PHASECHK.TRANS64 P2, [R11+URZ+0x28830], R10 ;  /* 0x0288300a0b00a5a7 */ /* 0x000ea4000804007f */
[----:B--2---:R-:W-:Y:S05]  /*1bdd0*/  @!P2 BRA `(.L_x_919) ;  /* 0xfffffffc00eca947 */ /* 0x004fea000383ffff */
[----:B------:R-:W-:Y:S05]  /*1bde0*/  BRA `(.L_x_916) ;  /* 0xffffff3c005c7947 */ /* 0x000fea000383ffff */
.L_x_923:
[----:B-1----:R-:W-:-:S04]  /*1bdf0*/  IMAD.U32 R11, RZ, RZ, UR8 ;  /* 0x00000008ff0b7e24 */ /* 0x002fc8000f8e00ff */
[----:B------:R1:W2:Y:S03]  /*1be00*/  SYNCS.PHASECHK.TRANS64.TRYWAIT P2, [R11+URZ+0x28850], R10 ;  /* 0x0288500a0b0075a7 */ /* 0x0002a6000804017f */
[----:B--2---:R-:W-:Y:S05]  /*1be10*/  @!P2 NANOSLEEP.SYNCS 0x989680 ;  /* 0x009896800000a95d */ /* 0x004fea0003900000 */
[----:B------:R-:W2:Y:S02]  /*1be20*/  @!P2 SYNCS.PHASECHK.TRANS64 P2, [R11+URZ+0x28850], R10 ;  /* 0x0288500a0b00a5a7 */ /* 0x000ea4000804007f */
[----:B--2---:R-:W-:Y:S05]  /*1be30*/  @!P2 BRA `(.L_x_923) ;  /* 0xfffffffc00eca947 */ /* 0x004fea000383ffff */
[----:B------:R-:W-:Y:S05]  /*1be40*/  BRA `(.L_x_920) ;  /* 0xffffff3c00dc7947 */ /* 0x000fea000383ffff */
.L_x_937:
[----:B-1----:R-:W-:-:S04]  /*1be50*/  IMAD.U32 R3, RZ, RZ, UR9 ;  /* 0x00000009ff037e24 */ /* 0x002fc8000f8e00ff */
[----:B------:R1:W2:Y:S03]  /*1be60*/  SYNCS.PHASECHK.TRANS64.TRYWAIT P1, [R3+URZ+0x28850], R0 ;  /* 0x02885000030075a7 */ /* 0x0002a6000802017f */
[----:B--2---:R-:W-:Y:S05]  /*1be70*/  @!P1 NANOSLEEP.SYNCS 0x989680 ;  /* 0x009896800000995d */ /* 0x004fea0003900000 */
[----:B------:R-:W2:Y:S02]  /*1be80*/  @!P1 SYNCS.PHASECHK.TRANS64 P1, [R3+URZ+0x28850], R0 ;  /* 0x02885000030095a7 */ /* 0x000ea4000802007f */
[----:B--2---:R-:W-:Y:S05]  /*1be90*/  @!P1 BRA `(.L_x_937) ;  /* 0xfffffffc00ec9947 */ /* 0x004fea000383ffff */
[----:B------:R-:W-:Y:S05]  /*1bea0*/  BRA `(.L_x_936) ;  /* 0xffffff9000507947 */ /* 0x000fea000383ffff */
.L_x_956:
[----:B------:R-:W-:Y:S02]  /*1beb0*/  IMAD.MOV.U32 R13, RZ, RZ, R6 ;  /* 0x000000ffff0d7224 */ /* 0x000fe400078e0006 */
[----:B------:R-:W-:Y:S02]  /*1bec0*/  IMAD.MOV.U32 R12, RZ, RZ, RZ ;  /* 0x000000ffff0c7224 */ /* 0x000fe400078e00ff */
[----:B------:R-:W-:Y:S02]  /*1bed0*/  IMAD.MOV.U32 R11, RZ, RZ, 0x1f ;  /* 0x0000001fff0b7424 */ /* 0x000fe400078e00ff */
[----:B------:R-:W-:-:S07]  /*1bee0*/  IMAD.MOV.U32 R15, RZ, RZ, -0x1 ;  /* 0xffffffffff0f7424 */ /* 0x000fce00078e00ff */
[----:B0-----:R-:W-:Y:S05]  /*1bef0*/  WARPSYNC.COLLECTIVE R15, `(.L_x_1004) ;  /* 0x000000000f087348 */ /* 0x001fea0003c00000 */
[----:B------:R1:W2:Y:S02]  /*1bf00*/  SHFL.IDX P6, R14, R13, R12, R11 ;  /* 0x0000000c0d0e7389 */ /* 0x0002a400000c000b */
[----:B012---:R-:W-:Y:S01]  /*1bf10*/  ENDCOLLECTIVE ;  /* 0x000000000000791b */ /* 0x007fe20003800000 */
.L_x_1004:
[----:B------:R-:W-:Y:S05]  /*1bf20*/  BRA `(.L_x_1005) ;  /* 0xffffffd000a47947 */ /* 0x000fea000383ffff */
.L_x_958:
[----:B------:R-:W-:Y:S01]  /*1bf30*/  BSSY B0, `(.L_x_1006) ;  /* 0x0000006000007945 */ /* 0x000fe20003800000 */
[----:B------:R-:W-:-:S07]  /*1bf40*/  IMAD.MOV.U32 R15, RZ, RZ, -0x1 ;  /* 0xffffffffff0f7424 */ /* 0x000fce00078e00ff */
[----:B01----:R-:W-:Y:S05]  /*1bf50*/  WARPSYNC.COLLECTIVE R15, `(.L_x_1007) ;  /* 0x000000000f0c7348 */ /* 0x003fea0003c00000 */
[----:B------:R-:W-:Y:S02]  /*1bf60*/  ELECT P6, UR62, PT ;  /* 0x00000000003e782f */ /* 0x000fe400038c0000 */
[----:B------:R-:W-:Y:S01]  /*1bf70*/  MOV R14, UR62 ;  /* 0x0000003e000e7c02 */ /* 0x000fe20008000f00 */
[----:B01----:R-:W-:Y:S10]  /*1bf80*/  ENDCOLLECTIVE ;  /* 0x000000000000791b */ /* 0x003ff40003800000 */
.L_x_1007:
[----:B------:R-:W-:Y:S05]  /*1bf90*/  BSYNC B0 ;  /* 0x0000000000007941 */ /* 0x000fea0003800000 */
.L_x_1006:
[----:B------:R-:W-:Y:S05]  /*1bfa0*/  BRA `(.L_x_1008) ;  /* 0xffffffd000a87947 */ /* 0x000fea000383ffff */
.L_x_960:
[----:B--2---:R-:W-:-:S04]  /*1bfb0*/  IMAD.U32 R3, RZ, RZ, UR39 ;  /* 0x00000027ff037e24 */ /* 0x004fc8000f8e00ff */
[----:B------:R2:W3:Y:S03]  /*1bfc0*/  SYNCS.PHASECHK.TRANS64.TRYWAIT P0, [R3+URZ+0x28880], R2 ;  /* 0x02888002030075a7 */ /* 0x0004e6000800017f */
[----:B---3--:R-:W-:Y:S05]  /*1bfd0*/  @!P0 NANOSLEEP.SYNCS 0x989680 ;  /* 0x009896800000895d */ /* 0x008fea0003900000 */
[----:B------:R-:W3:Y:S02]  /*1bfe0*/  @!P0 SYNCS.PHASECHK.TRANS64 P0, [R3+URZ+0x28880], R2 ;  /* 0x02888002030085a7 */ /* 0x000ee4000800007f */
[----:B---3--:R-:W-:Y:S05]  /*1bff0*/  @!P0 BRA `(.L_x_960) ;  /* 0xfffffffc00ec8947 */ /* 0x008fea000383ffff */
[----:B------:R-:W-:Y:S05]  /*1c000*/  BRA `(.L_x_1009) ;  /* 0xffffffd000f47947 */ /* 0x000fea000383ffff */
.L_x_962:
[----:B--2---:R-:W-:-:S04]  /*1c010*/  IMAD.U32 R3, RZ, RZ, UR39 ;  /* 0x00000027ff037e24 */ /* 0x004fc8000f8e00ff */
[----:B------:R2:W3:Y:S03]  /*1c020*/  SYNCS.PHASECHK.TRANS64.TRYWAIT P0, [R3+URZ+0x28840], R2 ;  /* 0x02884002030075a7 */ /* 0x0004e6000800017f */
[----:B---3--:R-:W-:Y:S05]  /*1c030*/  @!P0 NANOSLEEP.SYNCS 0x989680 ;  /* 0x009896800000895d */ /* 0x008fea0003900000 */
[----:B------:R-:W3:Y:S02]  /*1c040*/  @!P0 SYNCS.PHASECHK.TRANS64 P0, [R3+URZ+0x28840], R2 ;  /* 0x02884002030085a7 */ /* 0x000ee4000800007f */
[----:B---3--:R-:W-:Y:S05]  /*1c050*/  @!P0 BRA `(.L_x_962) ;  /* 0xfffffffc00ec8947 */ /* 0x008fea000383ffff */
[----:B------:R-:W-:Y:S05]  /*1c060*/  BRA `(.L_x_1010) ;  /* 0xffffffd400347947 */ /* 0x000fea000383ffff */
.L_x_965:
[----:B------:R-:W-:Y:S01]  /*1c070*/  IMAD.MOV.U32 R13, RZ, RZ, R5 ;  /* 0x000000ffff0d7224 */ /* 0x000fe200078e0005 */
[----:B------:R-:W-:Y:S01]  /*1c080*/  LEA.HI R2, R10, UR38, RZ, 0x1d ;  /* 0x000000260a027c11 */ /* 0x000fe2000f8fe8ff */
[----:B------:R-:W-:Y:S02]  /*1c090*/  IMAD.MOV.U32 R12, RZ, RZ, RZ ;  /* 0x000000ffff0c7224 */ /* 0x000fe400078e00ff */
[----:B------:R-:W-:Y:S02]  /*1c0a0*/  IMAD.MOV.U32 R11, RZ, RZ, 0x181f ;  /* 0x0000181fff0b7424 */ /* 0x000fe400078e00ff */
[----:B------:R-:W-:-:S07]  /*1c0b0*/  IMAD.MOV.U32 R15, RZ, RZ, -0x1 ;  /* 0xffffffffff0f7424 */ /* 0x000fce00078e00ff */
[----:B------:R-:W-:Y:S05]  /*1c0c0*/  WARPSYNC.COLLECTIVE R15, `(.L_x_1011) ;  /* 0x000000000f087348 */ /* 0x000fea0003c00000 */
[----:B------:R0:W1:Y:S02]  /*1c0d0*/  SHFL.IDX P6, R14, R13, R12, R11 ;  /* 0x0000000c0d0e7389 */ /* 0x00006400000c000b */
[----:B01----:R-:W-:Y:S01]  /*1c0e0*/  ENDCOLLECTIVE ;  /* 0x000000000000791b */ /* 0x003fe20003800000 */
.L_x_1011:
[----:B------:R-:W-:Y:S02]  /*1c0f0*/  IMAD.MOV.U32 R13, RZ, RZ, R0 ;  /* 0x000000ffff0d7224 */ /* 0x000fe400078e0000 */
[----:B------:R-:W-:-:S07]  /*1c100*/  IMAD.MOV.U32 R6, RZ, RZ, R14 ;  /* 0x000000ffff067224 */ /* 0x000fce00078e000e */
[----:B------:R-:W-:Y:S05]  /*1c110*/  WARPSYNC.COLLECTIVE R15, `(.L_x_1012) ;  /* 0x000000000f087348 */ /* 0x000fea0003c00000 */
[----:B------:R0:W1:Y:S02]  /*1c120*/  SHFL.IDX P6, R14, R13, R12, R11 ;  /* 0x0000000c0d0e7389 */ /* 0x00006400000c000b */
[----:B01----:R-:W-:Y:S01]  /*1c130*/  ENDCOLLECTIVE ;  /* 0x000000000000791b */ /* 0x003fe20003800000 */
.L_x_1012:
[----:B------:R-:W-:Y:S02]  /*1c140*/  ULDC UR4, c[0x0][0x288] ;  /* 0x0000a20000047ab9 */ /* 0x000fe40000000800 */
[----:B------:R-:W-:-:S05]  /*1c150*/  IMAD R3, R7, UR4, RZ ;  /* 0x0000000407037c24 */ /* 0x000fca000f8e02ff */
[----:B------:R-:W-:Y:S01]  /*1c160*/  ISETP.GE.AND P1, PT, R2, R3, PT ;  /* 0x000000030200720c */ /* 0x000fe20003f26270 */
[----:B------:R-:W-:Y:S02]  /*1c170*/  IMAD.MOV.U32 R13, RZ, RZ, R5 ;  /* 0x000000ffff0d7224 */ /* 0x000fe400078e0005 */
[----:B------:R-:W-:-:S10]  /*1c180*/  IMAD.MOV.U32 R12, RZ, RZ, 0x1 ;  /* 0x00000001ff0c7424 */ /* 0x000fd400078e00ff */
[----:B------:R-:W-:Y:S01]  /*1c190*/  @!P1 VIADD R9, R4, UR39 ;  /* 0x0000002704099c36 */ /* 0x000fe20008000000 */
[----:B------:R-:W-:-:S13]  /*1c1a0*/  @!P1 IADD3 R8, P2, R19, R14, RZ ;  /* 0x0000000e13089210 */ /* 0x000fda0007f5e0ff */
[----:B------:R-:W-:Y:S05]  /*1c1b0*/  WARPSYNC.COLLECTIVE R15, `(.L_x_1013) ;  /* 0x000000000f087348 */ /* 0x000fea0003c00000 */
[----:B------:R0:W1:Y:S02]  /*1c1c0*/  SHFL.IDX P6, R14, R13, R12, R11 ;  /* 0x0000000c0d0e7389 */ /* 0x00006400000c000b */
[----:B01----:R-:W-:Y:S01]  /*1c1d0*/  ENDCOLLECTIVE ;  /* 0x000000000000791b */ /* 0x003fe20003800000 */
.L_x_1013:
[----:B------:R-:W-:Y:S02]  /*1c1e0*/  @!P1 IMAD.X R7, RZ, RZ, R6, P2 ;  /* 0x000000ffff079224 */ /* 0x000fe400010e0606 */
[----:B------:R-:W-:Y:S02]  /*1c1f0*/  @!P1 IMAD.MOV.U32 R6, RZ, RZ, R8 ;  /* 0x000000ffff069224 */ /* 0x000fe400078e0008 */
[----:B------:R-:W-:-:S03]  /*1c200*/  VIADD R8, R2, 0x10 ;  /* 0x0000001002087836 */ /* 0x000fc60000000000 */
[----:B------:R-:W-:Y:S01]  /*1c210*/  @!PT LDS RZ, [RZ] ;  /* 0x00000000fffff984 */ /* 0x000fe20000000800 */
[----:B------:R-:W-:Y:S01]  /*1c220*/  @!PT LDS RZ, [RZ] ;  /* 0x00000000fffff984 */ /* 0x000fe20000000800 */
[----:B------:R-:W-:Y:S01]  /*1c230*/  @!PT LDS RZ, [RZ] ;  /* 0x00000000fffff984 */ /* 0x000fe20000000800 */
[----:B------:R0:W-:Y:S02]  /*1c240*/  @!P1 LDGSTS.E.BYPASS.LTC128B.128 [R9+0x18400], desc[UR42][R6.64], !P0 ;  /* 0x1840000006099fae */ /* 0x0001e4000c101d6a */
[----:B------:R-:W-:Y:S01]  /*1c250*/  ISETP.GE.AND P1, PT, R8, R3, PT ;  /* 0x000000030800720c */ /* 0x000fe20003f26270 */
[----:B------:R-:W-:Y:S02]  /*1c260*/  IMAD.MOV.U32 R13, RZ, RZ, R0 ;  /* 0x000000ffff0d7224 */ /* 0x000fe400078e0000 */
[----:B0-----:R-:W-:-:S10]  /*1c270*/  IMAD.MOV.U32 R6, RZ, RZ, R14 ;  /* 0x000000ffff067224 */ /* 0x001fd400078e000e */
[----:B------:R-:W-:Y:S05]  /*1c280*/  WARPSYNC.COLLECTIVE R15, `(.L_x_1014) ;  /* 0x000000000f087348 */ /* 0x000fea0003c00000 */
[----:B------:R0:W1:Y:S02]  /*1c290*/  SHFL.IDX P6, R14, R13, R12, R11 ;  /* 0x0000000c0d0e7389 */ /* 0x00006400000c000b */
[----:B01----:R-:W-:Y:S01]  /*1c2a0*/  ENDCOLLECTIVE ;  /* 0x000000000000791b */ /* 0x003fe20003800000 */
.L_x_1014:
[----:B------:R-:W-:Y:S02]  /*1c2b0*/  @!P1 VIADD R21, R4, UR39 ;  /* 0x0000002704159c36 */ /* 0x000fe40008000000 */
[----:B------:R-:W-:Y:S02]  /*1c2c0*/  IMAD.MOV.U32 R13, RZ, RZ, R5 ;  /* 0x000000ffff0d7224 */ /* 0x000fe400078e0005 */
[----:B------:R-:W-:Y:S01]  /*1c2d0*/  IMAD.MOV.U32 R12, RZ, RZ, 0x2 ;  /* 0x00000002ff0c7424 */ /* 0x000fe200078e00ff */
[----:B------:R-:W-:-:S13]  /*1c2e0*/  @!P1 IADD3 R8, P2, R19, R14, RZ ;  /* 0x0000000e13089210 */ /* 0x000fda0007f5e0ff */
[----:B------:R-:W-:Y:S05]  /*1c2f0*/  WARPSYNC.COLLECTIVE R15, `(.L_x_1015) ;  /* 0x000000000f087348 */ /* 0x000fea0003c00000 */
[----:B------:R0:W1:Y:S02]  /*1c300*/  SHFL.IDX P6, R14, R13, R12, R11 ;  /* 0x0000000c0d0e7389 */ /* 0x00006400000c000b */
[----:B01----:R-:W-:Y:S01]  /*1c310*/  ENDCOLLECTIVE ;  /* 0x000000000000791b */ /* 0x003fe20003800000 */
.L_x_1015:
        /* <DEDUP_REMOVED lines=13> */
.L_x_1016:
[----:B------:R-:W-:Y:S02]  /*1c3f0*/  @!P1 VIADD R9, R4, UR39 ;  /* 0x0000002704099c36 */ /* 0x000fe40008000000 */
[----:B------:R-:W-:Y:S02]  /*1c400*/  IMAD.MOV.U32 R13, RZ, RZ, R5 ;  /* 0x000000ffff0d7224 */ /* 0x000fe400078e0005 */
[----:B------:R-:W-:Y:S01]  /*1c410*/  IMAD.MOV.U32 R12, RZ, RZ, 0x3 ;  /* 0x00000003ff0c7424 */ /* 0x000fe200078e00ff */
[----:B------:R-:W-:-:S13]  /*1c420*/  @!P1 IADD3 R8, P2, R19, R14, RZ ;  /* 0x0000000e13089210 */ /* 0x000fda0007f5e0ff */
[----:B------:R-:W-:Y:S05]  /*1c430*/  WARPSYNC.COLLECTIVE R15, `(.L_x_1017) ;  /* 0x000000000f087348 */ /* 0x000fea0003c00000 */
[----:B------:R0:W1:Y:S02]  /*1c440*/  SHFL.IDX P6, R14, R13, R12, R11 ;  /* 0x0000000c0d0e7389 */ /* 0x00006400000c000b */
[----:B01----:R-:W-:Y:S01]  /*1c450*/  ENDCOLLECTIVE ;  /* 0x000000000000791b */ /* 0x003fe20003800000 */
.L_x_1017:
        /* <DEDUP_REMOVED lines=13> */
.L_x_1018:
[----:B------:R-:W-:Y:S02]  /*1c530*/  @!P1 VIADD R21, R4, UR39 ;  /* 0x0000002704159c36 */ /* 0x000fe40008000000 */
[----:B------:R-:W-:Y:S02]  /*1c540*/  IMAD.MOV.U32 R13, RZ, RZ, R5 ;  /* 0x000000ffff0d7224 */ /* 0x000fe400078e0005 */
[----:B------:R-:W-:Y:S01]  /*1c550*/  IMAD.MOV.U32 R12, RZ, RZ, 0x4 ;  /* 0x00000004ff0c7424 */ /* 0x000fe200078e00ff */
[----:B------:R-:W-:-:S13]  /*1c560*/  @!P1 IADD3 R8, P2, R19, R14, RZ ;  /* 0x0000000e13089210 */ /* 0x000fda0007f5e0ff */
[----:B------:R-:W-:Y:S05]  /*1c570*/  WARPSYNC.COLLECTIVE R15, `(.L_x_1019) ;  /* 0x000000000f087348 */ /* 0x000fea0003c00000 */
[----:B------:R0:W1:Y:S02]  /*1c580*/  SHFL.IDX P6, R14, R13, R12, R11 ;  /* 0x0000000c0d0e7389 */ /* 0x00006400000c000b */
[----:B01----:R-:W-:Y:S01]  /*1c590*/  ENDCOLLECTIVE ;  /* 0x000000000000791b */ /* 0x003fe20003800000 */
.L_x_1019:
        /* <DEDUP_REMOVED lines=13> */
.L_x_1020:
[----:B------:R-:W-:Y:S02]  /*1c670*/  @!P1 VIADD R9, R4, UR39 ;  /* 0x0000002704099c36 */ /* 0x000fe40008000000 */
[----:B------:R-:W-:Y:S02]  /*1c680*/  IMAD.MOV.U32 R13, RZ, RZ, R5 ;  /* 0x000000ffff0d7224 */ /* 0x000fe400078e0005 */
[----:B------:R-:W-:Y:S01]  /*1c690*/  IMAD.MOV.U32 R12, RZ, RZ, 0x5 ;  /* 0x00000005ff0c7424 */ /* 0x000fe200078e00ff */
[----:B------:R-:W-:-:S13]  /*1c6a0*/  @!P1 IADD3 R8, P2, R19, R14, RZ ;  /* 0x0000000e13089210 */ /* 0x000fda0007f5e0ff */
[----:B------:R-:W-:Y:S05]  /*1c6b0*/  WARPSYNC.COLLECTIVE R15, `(.L_x_1021) ;  /* 0x000000000f087348 */ /* 0x000fea0003c00000 */
[----:B------:R0:W1:Y:S02]  /*1c6c0*/  SHFL.IDX P6, R14, R13, R12, R11 ;  /* 0x0000000c0d0e7389 */ /* 0x00006400000c000b */
[----:B01----:R-:W-:Y:S01]  /*1c6d0*/  ENDCOLLECTIVE ;  /* 0x000000000000791b */ /* 0x003fe20003800000 */
.L_x_1021:
        /* <DEDUP_REMOVED lines=13> */
.L_x_1022:
[----:B------:R-:W-:Y:S02]  /*1c7b0*/  @!P1 VIADD R21, R4, UR39 ;  /* 0x0000002704159c36 */ /* 0x000fe40008000000 */
[----:B------:R-:W-:Y:S02]  /*1c7c0*/  IMAD.MOV.U32 R13, RZ, RZ, R5 ;  /* 0x000000ffff0d7224 */ /* 0x000fe400078e0005 */
[----:B------:R-:W-:Y:S01]  /*1c7d0*/  IMAD.MOV.U32 R12, RZ, RZ, 0x6 ;  /* 0x00000006ff0c7424 */ /* 0x000fe200078e00ff */
[----:B------:R-:W-:-:S13]  /*1c7e0*/  @!P1 IADD3 R8, P2, R19, R14, RZ ;  /* 0x0000000e13089210 */ /* 0x000fda0007f5e0ff */
[----:B------:R-:W-:Y:S05]  /*1c7f0*/  WARPSYNC.COLLECTIVE R15, `(.L_x_1023) ;  /* 0x000000000f087348 */ /* 0x000fea0003c00000 */
[----:B------:R0:W1:Y:S02]  /*1c800*/  SHFL.IDX P6, R14, R13, R12, R11 ;  /* 0x0000000c0d0e7389 */ /* 0x00006400000c000b */
[----:B01----:R-:W-:Y:S01]  /*1c810*/  ENDCOLLECTIVE ;  /* 0x000000000000791b */ /* 0x003fe20003800000 */
.L_x_1023:
        /* <DEDUP_REMOVED lines=13> */
.L_x_1024:
[----:B------:R-:W-:Y:S02]  /*1c8f0*/  @!P1 VIADD R9, R4, UR39 ;  /* 0x0000002704099c36 */ /* 0x000fe40008000000 */
[----:B------:R-:W-:Y:S02]  /*1c900*/  IMAD.MOV.U32 R13, RZ, RZ, R5 ;  /* 0x000000ffff0d7224 */ /* 0x000fe400078e0005 */
[----:B------:R-:W-:Y:S01]  /*1c910*/  IMAD.MOV.U32 R12, RZ, RZ, 0x7 ;  /* 0x00000007ff0c7424 */ /* 0x000fe200078e00ff */
[----:B------:R-:W-:-:S13]  /*1c920*/  @!P1 IADD3 R8, P2, R19, R14, RZ ;  /* 0x0000000e13089210 */ /* 0x000fda0007f5e0ff */
[----:B------:R-:W-:Y:S05]  /*1c930*/  WARPSYNC.COLLECTIVE R15, `(.L_x_1025) ;  /* 0x000000000f087348 */ /* 0x000fea0003c00000 */
[----:B------:R0:W1:Y:S02]  /*1c940*/  SHFL.IDX P6, R14, R13, R12, R11 ;  /* 0x0000000c0d0e7389 */ /* 0x00006400000c000b */
[----:B01----:R-:W-:Y:S01]  /*1c950*/  ENDCOLLECTIVE ;  /* 0x000000000000791b */ /* 0x003fe20003800000 */
.L_x_1025:
[----:B------:R-:W-:Y:S02]  /*1c960*/  @!P1 IMAD.X R7, RZ, RZ, R6, P2 ;  /* 0x000000ffff079224 */ /* 0x000fe400010e0606 */
[----:B------:R-:W-:-:S05]  /*1c970*/  @!P1 IMAD.MOV.U32 R6, RZ, RZ, R8 ;  /* 0x000000ffff069224 */ /* 0x000fca00078e0008 */
[----:B------:R-:W-:Y:S01]  /*1c980*/  @!PT LDS RZ, [RZ] ;  /* 0x00000000fffff984 */ /* 0x000fe20000000800 */
[----:B------:R-:W-:Y:S01]  /*1c990*/  @!PT LDS RZ, [RZ] ;  /* 0x00000000fffff984 */ /* 0x000fe20000000800 */
[----:B------:R-:W-:Y:S01]  /*1c9a0*/  @!PT LDS RZ, [RZ] ;  /* 0x00000000fffff984 */ /* 0x000fe20000000800 */
[----:B------:R0:W-:Y:S01]  /*1c9b0*/  @!P1 LDGSTS.E.BYPASS.LTC128B.128 [R9+0x1b400], desc[UR42][R6.64], !P0 ;  /* 0x1b40000006099fae */ /* 0x0001e2000c101d6a */
[----:B------:R-:W-:Y:S02]  /*1c9c0*/  IMAD.MOV.U32 R13, RZ, RZ, R0 ;  /* 0x000000ffff0d7224 */ /* 0x000fe400078e0000 */
[----:B------:R-:W-:-:S07]  /*1c9d0*/  IMAD.MOV.U32 R5, RZ, RZ, R14 ;  /* 0x000000ffff057224 */ /* 0x000fce00078e000e */
[----:B0-----:R-:W-:Y:S05]  /*1c9e0*/  WARPSYNC.COLLECTIVE R15, `(.L_x_1026) ;  /* 0x000000000f087348 */ /* 0x001fea0003c00000 */
[----:B------:R1:W2:Y:S02]  /*1c9f0*/  SHFL.IDX P6, R14, R13, R12, R11 ;  /* 0x0000000c0d0e7389 */ /* 0x0002a400000c000b */
[----:B012---:R-:W-:Y:S01]  /*1ca00*/  ENDCOLLECTIVE ;  /* 0x000000000000791b */ /* 0x007fe20003800000 */
.L_x_1026:
[----:B------:R-:W-:Y:S05]  /*1ca10*/  BRA `(.L_x_1027) ;  /* 0xffffffd400507947 */ /* 0x000fea000383ffff */
.L_x_966:
[----:B0-----:R-:W-:-:S04]  /*1ca20*/  IMAD.U32 R3, RZ, RZ, UR39 ;  /* 0x00000027ff037e24 */ /* 0x001fc8000f8e00ff */
[----:B------:R0:W1:Y:S03]  /*1ca30*/  SYNCS.PHASECHK.TRANS64.TRYWAIT P0, [R3+URZ+0x28820], R0 ;  /* 0x02882000030075a7 */ /* 0x000066000800017f */
[----:B-1----:R-:W-:Y:S05]  /*1ca40*/  @!P0 NANOSLEEP.SYNCS 0x989680 ;  /* 0x009896800000895d */ /* 0x002fea0003900000 */
[----:B------:R-:W1:Y:S02]  /*1ca50*/  @!P0 SYNCS.PHASECHK.TRANS64 P0, [R3+URZ+0x28820], R0 ;  /* 0x02882000030085a7 */ /* 0x000e64000800007f */
[----:B-1----:R-:W-:Y:S05]  /*1ca60*/  @!P0 BRA `(.L_x_966) ;  /* 0xfffffffc00ec8947 */ /* 0x002fea000383ffff */
[----:B------:R-:W-:Y:S05]  /*1ca70*/  BRA `(.L_x_1028) ;  /* 0xffffffd400887947 */ /* 0x000fea000383ffff */
.L_x_971:
[----:B-1----:R1:W2:Y:S02]  /*1ca80*/  SYNCS.PHASECHK.TRANS64.TRYWAIT P0, [R4+URZ+0x28880], R3 ;  /* 0x02888003040075a7 */ /* 0x0022a4000800017f */
[----:B--2---:R-:W-:Y:S05]  /*1ca90*/  @!P0 NANOSLEEP.SYNCS 0x989680 ;  /* 0x009896800000895d */ /* 0x004fea0003900000 */
[----:B------:R-:W2:Y:S02]  /*1caa0*/  @!P0 SYNCS.PHASECHK.TRANS64 P0, [R4+URZ+0x28880], R3 ;  /* 0x02888003040085a7 */ /* 0x000ea4000800007f */
[----:B--2---:R-:W-:Y:S05]  /*1cab0*/  @!P0 BRA `(.L_x_971) ;  /* 0xfffffffc00f08947 */ /* 0x004fea000383ffff */
[----:B------:R-:W-:Y:S05]  /*1cac0*/  BRA `(.L_x_1029) ;  /* 0xffffffd800247947 */ /* 0x000fea000383ffff */
.L_x_975:
[----:B--2---:R2:W3:Y:S02]  /*1cad0*/  SYNCS.PHASECHK.TRANS64.TRYWAIT P0, [R4+URZ+0x28840], R3 ;  /* 0x02884003040075a7 */ /* 0x0044e4000800017f */
[----:B---3--:R-:W-:Y:S05]  /*1cae0*/  @!P0 NANOSLEEP.SYNCS 0x989680 ;  /* 0x009896800000895d */ /* 0x008fea0003900000 */
[----:B------:R-:W3:Y:S02]  /*1caf0*/  @!P0 SYNCS.PHASECHK.TRANS64 P0, [R4+URZ+0x28840], R3 ;  /* 0x02884003040085a7 */ /* 0x000ee4000800007f */
[----:B---3--:R-:W-:Y:S05]  /*1cb00*/  @!P0 BRA `(.L_x_975) ;  /* 0xfffffffc00f08947 */ /* 0x008fea000383ffff */
[----:B------:R-:W-:Y:S05]  /*1cb10*/  BRA `(.L_x_1030) ;  /* 0xffffffd800987947 */ /* 0x000fea000383ffff */
.L_x_980:
[----:B-1----:R1:W2:Y:S02]  /*1cb20*/  SYNCS.PHASECHK.TRANS64.TRYWAIT P0, [R20+URZ+0x28870], R3 ;  /* 0x02887003140075a7 */ /* 0x0022a4000800017f */
[----:B--2---:R-:W-:Y:S05]  /*1cb30*/  @!P0 NANOSLEEP.SYNCS 0x989680 ;  /* 0x009896800000895d */ /* 0x004fea0003900000 */
[----:B------:R-:W2:Y:S02]  /*1cb40*/  @!P0 SYNCS.PHASECHK.TRANS64 P0, [R20+URZ+0x28870], R3 ;  /* 0x02887003140085a7 */ /* 0x000ea4000800007f */
[----:B--2---:R-:W-:Y:S05]  /*1cb50*/  @!P0 BRA `(.L_x_980) ;  /* 0xfffffffc00f08947 */ /* 0x004fea000383ffff */
[----:B------:R-:W-:Y:S05]  /*1cb60*/  BRA `(.L_x_1031) ;  /* 0xffffffdc00387947 */ /* 0x000fea000383ffff */
.L_x_982:
[----:B-1----:R1:W2:Y:S02]  /*1cb70*/  SYNCS.PHASECHK.TRANS64.TRYWAIT P0, [R20+URZ+0x28860], R3 ;  /* 0x02886003140075a7 */ /* 0x0022a4000800017f */
[----:B--2---:R-:W-:Y:S05]  /*1cb80*/  @!P0 NANOSLEEP.SYNCS 0x989680 ;  /* 0x009896800000895d */ /* 0x004fea0003900000 */
[----:B------:R-:W2:Y:S02]  /*1cb90*/  @!P0 SYNCS.PHASECHK.TRANS64 P0, [R20+URZ+0x28860], R3 ;  /* 0x02886003140085a7 */ /* 0x000ea4000800007f */
[----:B--2---:R-:W-:Y:S05]  /*1cba0*/  @!P0 BRA `(.L_x_982) ;  /* 0xfffffffc00f08947 */ /* 0x004fea000383ffff */
[----:B------:R-:W-:Y:S05]  /*1cbb0*/  BRA `(.L_x_1032) ;  /* 0xffffffdc003c7947 */ /* 0x000fea000383ffff */
.L_x_988:
[----:B0-----:R0:W2:Y:S02]  /*1cbc0*/  SYNCS.PHASECHK.TRANS64.TRYWAIT P0, [R17+URZ+0x28870], R0 ;  /* 0x02887000110075a7 */ /* 0x0010a4000800017f */
[----:B--2---:R-:W-:Y:S05]  /*1cbd0*/  @!P0 NANOSLEEP.SYNCS 0x989680 ;  /* 0x009896800000895d */ /* 0x004fea0003900000 */
[----:B------:R-:W2:Y:S02]  /*1cbe0*/  @!P0 SYNCS.PHASECHK.TRANS64 P0, [R17+URZ+0x28870], R0 ;  /* 0x02887000110085a7 */ /* 0x000ea4000800007f */
[----:B--2---:R-:W-:Y:S05]  /*1cbf0*/  @!P0 BRA `(.L_x_988) ;  /* 0xfffffffc00f08947 */ /* 0x004fea000383ffff */
[----:B------:R-:W-:Y:S05]  /*1cc00*/  BRA `(.L_x_1033) ;  /* 0xffffffe400147947 */ /* 0x000fea000383ffff */
.L_x_990:
[----:B0-----:R0:W2:Y:S02]  /*1cc10*/  SYNCS.PHASECHK.TRANS64.TRYWAIT P0, [R17+URZ+0x28860], R4 ;  /* 0x02886004110075a7 */ /* 0x0010a4000800017f */
[----:B--2---:R-:W-:Y:S05]  /*1cc20*/  @!P0 NANOSLEEP.SYNCS 0x989680 ;  /* 0x009896800000895d */ /* 0x004fea0003900000 */
[----:B------:R-:W2:Y:S02]  /*1cc30*/  @!P0 SYNCS.PHASECHK.TRANS64 P0, [R17+URZ+0x28860], R4 ;  /* 0x02886004110085a7 */ /* 0x000ea4000800007f */
[----:B--2---:R-:W-:Y:S05]  /*1cc40*/  @!P0 BRA `(.L_x_990) ;  /* 0xfffffffc00f08947 */ /* 0x004fea000383ffff */
[----:B------:R-:W-:Y:S05]  /*1cc50*/  BRA `(.L_x_1034) ;  /* 0xffffffe400347947 */ /* 0x000fea000383ffff */
.L_x_992:
[----:B0-----:R0:W1:Y:S02]  /*1cc60*/  SYNCS.PHASECHK.TRANS64.TRYWAIT P0, [R6+URZ+0x28820], R3 ;  /* 0x02882003060075a7 */ /* 0x001064000800017f */
[----:B-1----:R-:W-:Y:S05]  /*1cc70*/  @!P0 NANOSLEEP.SYNCS 0x989680 ;  /* 0x009896800000895d */ /* 0x002fea0003900000 */
[----:B------:R-:W1:Y:S02]  /*1cc80*/  @!P0 SYNCS.PHASECHK.TRANS64 P0, [R6+URZ+0x28820], R3 ;  /* 0x02882003060085a7 */ /* 0x000e64000800007f */
[----:B-1----:R-:W-:Y:S05]  /*1cc90*/  @!P0 BRA `(.L_x_992) ;  /* 0xfffffffc00f08947 */ /* 0x002fea000383ffff */
[----:B------:R-:W-:Y:S05]  /*1cca0*/  BRA `(.L_x_1035) ;  /* 0xffffffe800ec7947 */ /* 0x000fea000383ffff */
.L_x_994:
[----:B0-----:R0:W1:Y:S02]  /*1ccb0*/  SYNCS.PHASECHK.TRANS64.TRYWAIT P1, [R7+URZ], R4 ;  /* 0x00000004070075a7 */ /* 0x001064000802017f */
[----:B-1----:R-:W-:Y:S05]  /*1ccc0*/  @!P1 NANOSLEEP.SYNCS 0x989680 ;  /* 0x009896800000995d */ /* 0x002fea0003900000 */
[----:B------:R-:W1:Y:S02]  /*1ccd0*/  @!P1 SYNCS.PHASECHK.TRANS64 P1, [R7+URZ], R4 ;  /* 0x00000004070095a7 */ /* 0x000e64000802007f */
[----:B-1----:R-:W-:Y:S05]  /*1cce0*/  @!P1 BRA `(.L_x_994) ;  /* 0xfffffffc00f09947 */ /* 0x002fea000383ffff */
[----:B------:R-:W-:Y:S05]  /*1ccf0*/  BRA `(.L_x_1036) ;  /* 0xffffffec003c7947 */ /* 0x000fea000383ffff */
.L_x_995:
[----:B-1----:R1:W2:Y:S02]  /*1cd00*/  SYNCS.PHASECHK.TRANS64.TRYWAIT P1, [R5+URZ], R2 ;  /* 0x00000002050075a7 */ /* 0x0022a4000802017f */
[----:B--2---:R-:W-:Y:S05]  /*1cd10*/  @!P1 NANOSLEEP.SYNCS 0x989680 ;  /* 0x009896800000995d */ /* 0x004fea0003900000 */
[----:B------:R-:W2:Y:S02]  /*1cd20*/  @!P1 SYNCS.PHASECHK.TRANS64 P1, [R5+URZ], R2 ;  /* 0x00000002050095a7 */ /* 0x000ea4000802007f */
[----:B--2---:R-:W-:Y:S05]  /*1cd30*/  @!P1 BRA `(.L_x_995) ;  /* 0xfffffffc00f09947 */ /* 0x004fea000383ffff */
[----:B------:R-:W-:Y:S05]  /*1cd40*/  BRA `(.L_x_1037) ;  /* 0xffffffec00307947 */ /* 0x000fea000383ffff */
.L_x_997:
[----:B-1----:R1:W2:Y:S02]  /*1cd50*/  SYNCS.PHASECHK.TRANS64.TRYWAIT P1, [R5+URZ+0x28860], R4 ;  /* 0x02886004050075a7 */ /* 0x0022a4000802017f */
[----:B--2---:R-:W-:Y:S05]  /*1cd60*/  @!P1 NANOSLEEP.SYNCS 0x989680 ;  /* 0x009896800000995d */ /* 0x004fea0003900000 */
[----:B------:R-:W2:Y:S02]  /*1cd70*/  @!P1 SYNCS.PHASECHK.TRANS64 P1, [R5+URZ+0x28860], R4 ;  /* 0x02886004050095a7 */ /* 0x000ea4000802007f */
[----:B--2---:R-:W-:Y:S05]  /*1cd80*/  @!P1 BRA `(.L_x_997) ;  /* 0xfffffffc00f09947 */ /* 0x004fea000383ffff */
[----:B------:R-:W-:Y:S05]  /*1cd90*/  BRA `(.L_x_1038) ;  /* 0xffffffec00307947 */ /* 0x000fea000383ffff */
.L_x_999:
[----:B--2---:R2:W3:Y:S02]  /*1cda0*/  SYNCS.PHASECHK.TRANS64.TRYWAIT P1, [R3+URZ+0x28860], R2 ;  /* 0x02886002030075a7 */ /* 0x0044e4000802017f */
[----:B---3--:R-:W-:Y:S05]  /*1cdb0*/  @!P1 NANOSLEEP.SYNCS 0x989680 ;  /* 0x009896800000995d */ /* 0x008fea0003900000 */
[----:B------:R-:W3:Y:S02]  /*1cdc0*/  @!P1 SYNCS.PHASECHK.TRANS64 P1, [R3+URZ+0x28860], R2 ;  /* 0x02886002030095a7 */ /* 0x000ee4000802007f */
[----:B---3--:R-:W-:Y:S05]  /*1cdd0*/  @!P1 BRA `(.L_x_999) ;  /* 0xfffffffc00f09947 */ /* 0x008fea000383ffff */
[----:B------:R-:W-:Y:S05]  /*1cde0*/  BRA `(.L_x_1039) ;  /* 0xffffffec00307947 */ /* 0x000fea000383ffff */
.L_x_1001:
[----:B---3--:R3:W4:Y:S02]  /*1cdf0*/  SYNCS.PHASECHK.TRANS64.TRYWAIT P0, [R5+URZ+0x28880], R4 ;  /* 0x02888004050075a7 */ /* 0x008724000800017f */
[----:B----4-:R-:W-:Y:S05]  /*1ce00*/  @!P0 NANOSLEEP.SYNCS 0x989680 ;  /* 0x009896800000895d */ /* 0x010fea0003900000 */
[----:B------:R-:W4:Y:S02]  /*1ce10*/  @!P0 SYNCS.PHASECHK.TRANS64 P0, [R5+URZ+0x28880], R4 ;  /* 0x02888004050085a7 */ /* 0x000f24000800007f */
[----:B----4-:R-:W-:Y:S05]  /*1ce20*/  @!P0 BRA `(.L_x_1001) ;  /* 0xfffffffc00f08947 */ /* 0x010fea000383ffff */
[----:B------:R-:W-:Y:S05]  /*1ce30*/  BRA `(.L_x_1002) ;  /* 0xffffffec002c7947 */ /* 0x000fea000383ffff */
.L_x_1040:
        /* <DEDUP_REMOVED lines=12> */
.L_x_2819:


//--------------------- .text._ZN7cutlass13device_kernelIN5flash11enable_sm90INS1_16FlashAttnFwdSm90INS1_25CollectiveMainloopFwdSm90ILi2EN4cute5tupleIJNS5_1CILi1EEES8_S8_EEENS6_IJNS7_ILi128EEENS7_ILi192EEESA_EEELi128ENS_12float_e4m3_tEfNS_4arch4Sm90ELb0ELb1ELb1ELb1ELb0ELb0ELb0ELb1ELb1ELb1ELb1ELb0EEENS1_21CollectiveEpilogueFwdINS6_IJSA_SA_SB_EEES9_NS_10bfloat16_tESF_Li256ELb1ELb1ELb1ELb1EEENS1_36VarlenDynamicPersistentTileSchedulerILi128ELi192ELi256ELi128ELb1ELb1ELb1ELb1ELb0ELb1EEEEEEEEEvNT_6ParamsE --------------------------
	.section	.text._ZN7cutlass13device_kernelIN5flash11enable_sm90INS1_16FlashAttnFwdSm90INS1_25CollectiveMainloopFwdSm90ILi2EN4cute5tupleIJNS5_1CILi1EEES8_S8_EEENS6_IJNS7_ILi128EEENS7_ILi192EEESA_EEELi128ENS_12float_e4m3_tEfNS_4arch4Sm90ELb0ELb1ELb1ELb1ELb0ELb0ELb0ELb1ELb1ELb1ELb1ELb0EEENS1_21CollectiveEpilogueFwdINS6_IJSA_SA_SB_EEES9_NS_10bfloat16_tESF_Li256ELb1ELb1ELb1ELb1EEENS1_36VarlenDynamicPersistentTileSchedulerILi128ELi192ELi256ELi128ELb1ELb1ELb1ELb1ELb0ELb1EEEEEEEEEvNT_6ParamsE,"ax",@progbits
	.align	128
.text._ZN7cutlass13device_kernelIN5flash11enable_sm90INS1_16FlashAttnFwdSm90INS1_25CollectiveMainloopFwdSm90ILi2EN4cute5tupleIJNS5_1CILi1EEES8_S8_EEENS6_IJNS7_ILi128EEENS7_ILi192EEESA_EEELi128ENS_12float_e4m3_tEfNS_4arch4Sm90ELb0ELb1ELb1ELb1ELb0ELb0ELb0ELb1ELb1ELb1ELb1ELb0EEENS1_21CollectiveEpilogueFwdINS6_IJSA_SA_SB_EEES9_NS_10bfloat16_tESF_Li256ELb1ELb1ELb1ELb1EEENS1_36VarlenDynamicPersistentTileSchedulerILi128ELi192ELi256ELi128ELb1ELb1ELb1ELb1ELb0ELb1EEEEEEEEEvNT_6ParamsE:
        .type           _ZN7cutlass13device_kernelIN5flash11enable_sm90INS1_16FlashAttnFwdSm90INS1_25CollectiveMainloopFwdSm90ILi2EN4cute5tupleIJNS5_1CILi1EEES8_S8_EEENS6_IJNS7_ILi128EEENS7_ILi192EEESA_EEELi128ENS_12float_e4m3_tEfNS_4arch4Sm90ELb0ELb1ELb1ELb1ELb0ELb0ELb0ELb1ELb1ELb1ELb1ELb0EEENS1_21CollectiveEpilogueFwdINS6_IJSA_SA_SB_EEES9_NS_10bfloat16_tESF_Li256ELb1ELb1ELb1ELb1EEENS1_36VarlenDynamicPersistentTileSchedulerILi128ELi192ELi256ELi128ELb1ELb1ELb1ELb1ELb0ELb1EEEEEEEEEvNT_6ParamsE,@function
        .size           _ZN7cutlass13device_kernelIN5flash11enable_sm90INS1_16FlashAttnFwdSm90INS1_25CollectiveMainloopFwdSm90ILi2EN4cute5tupleIJNS5_1CILi1EEES8_S8_EEENS6_IJNS7_ILi128EEENS7_ILi192EEESA_EEELi128ENS_12float_e4m3_tEfNS_4arch4Sm90ELb0ELb1ELb1ELb1ELb0ELb0ELb0ELb1ELb1ELb1ELb1ELb0EEENS1_21CollectiveEpilogueFwdINS6_IJSA_SA_SB_EEES9_NS_10bfloat16_tESF_Li256ELb1ELb1ELb1ELb1EEENS1_36VarlenDynamicPersistentTileSchedulerILi128ELi192ELi256ELi128ELb1ELb1ELb1ELb1ELb0ELb1EEEEEEEEEvNT_6ParamsE,(.L_x_2820 - _ZN7cutlass13device_kernelIN5flash11enable_sm90INS1_16FlashAttnFwdSm90INS1_25CollectiveMainloopFwdSm90ILi2EN4cute5tupleIJNS5_1CILi1EEES8_S8_EEENS6_IJNS7_ILi128EEENS7_ILi192EEESA_EEELi128ENS_12float_e4m3_tEfNS_4arch4Sm90ELb0ELb1ELb1ELb1ELb0ELb0ELb0ELb1ELb1ELb1ELb1ELb0EEENS1_21CollectiveEpilogueFwdINS6_IJSA_SA_SB_EEES9_NS_10bfloat16_tESF_Li256ELb1ELb1ELb1ELb1EEENS1_36VarlenDynamicPersistentTileSchedulerILi128ELi192ELi256ELi128ELb1ELb1ELb1ELb1ELb0ELb1EEEEEEEEEvNT_6ParamsE)
        .other          _ZN7cutlass13device_kernelIN5flash11enable_sm90INS1_16FlashAttnFwdSm90INS1_25CollectiveMainloopFwdSm90ILi2EN4cute5tupleIJNS5_1CILi1EEES8_S8_EEENS6_IJNS7_ILi128EEENS7_ILi192EEESA_EEELi128ENS_12float_e4m3_tEfNS_4arch4Sm90ELb0ELb1ELb1ELb1ELb0ELb0ELb0ELb1ELb1ELb1ELb1ELb0EEENS1_21CollectiveEpilogueFwdINS6_IJSA_SA_SB_EEES9_NS_10bfloat16_tESF_Li256ELb1ELb1ELb1ELb1EEENS1_36VarlenDynamicPersistentTileSchedulerILi128ELi192ELi256ELi128ELb1ELb1ELb1ELb1ELb0ELb1EEEEEEEEEvNT_6ParamsE,@"STO_CUDA_ENTRY STV_DEFAULT"
_ZN7cutlass13device_kernelIN5flash11enable_sm90INS1_16FlashAttnFwdSm90INS1_25CollectiveMainloopFwdSm90ILi2EN4cute5tupleIJNS5_1CILi1EEES8_S8_EEENS6_IJNS7_ILi128EEENS7_ILi192EEESA_EEELi128ENS_12float_e4m3_tEfNS_4arch4Sm90ELb0ELb1ELb1ELb1ELb0ELb0ELb0ELb1ELb1ELb1ELb1ELb0EEENS1_21CollectiveEpilogueFwdINS6_IJSA_SA_SB_EEES9_NS_10bfloat16_tESF_Li256ELb1ELb1ELb1ELb1EEENS1_36VarlenDynamicPersistentTileSchedulerILi128ELi192ELi256ELi128ELb1ELb1ELb1ELb1ELb0ELb1EEEEEEEEEvNT_6ParamsE:
        /* <DEDUP_REMOVED lines=18> */
.L_x_1042:
[----:B------:R-:W-:Y:S05]  /*0120*/  BSYNC B0 ;  /* 0x0000000000007941 */ /* 0x000fea0003800000 */
.L_x_1041:
        /* <DEDUP_REMOVED lines=41> */
.L_x_1043:
        /* <DEDUP_REMOVED lines=22> */
.L_x_1044:
        /* <DEDUP_REMOVED lines=18> */
.L_x_1045:
        /* <DEDUP_REMOVED lines=22> */
.L_x_1046:
        /* <DEDUP_REMOVED lines=22> */
.L_x_1047:
[----:B------:R-:W-:Y:S01]  /*0900*/  PLOP3.LUT P0, PT, PT, PT, UP0, 0x80, 0x0 ;  /* 0x000000000000781c */ /* 0x000fe20003f0f008 */
[----:B------:R-:W-:Y:S01]  /*0910*/  UMOV UR38, 0x1 ;  /* 0x0000000100267882 */ /* 0x000fe20000000000 */
[----:B------:R-:W-:Y:S01]  /*0920*/  NOP ;  /* 0x0000000000007918 */ /* 0x000fe20000000000 */
[----:B------:R-:W-:Y:S01]  /*0930*/  USEL UR38, UR38, 0x2, !UP0 ;  /* 0x0000000226267887 */ /* 0x000fe2000c000000 */
[----:B------:R-:W-:Y:S01]  /*0940*/  ULDC.64 UR50, c[0x0][0x208] ;  /* 0x0000820000327ab9 */ /* 0x000fe20000000a00 */
[----:B012-4-:R-:W-:Y:S08]  /*0950*/  BAR.SYNC.DEFER_BLOCKING 0x0 ;  /* 0x0000000000007b1d */ /* 0x017ff00000010000 */
[----:B------:R-:W-:Y:S05]  /*0960*/  @!P0 BRA `(.L_x_1048) ;  /* 0x0000019000788947 */ /* 0x000fea0003800000 */
.L_x_1049:
        /* <DEDUP_REMOVED lines=25> */
[----:B------:R-:W-:Y:S01]  /*0b00*/  R2UR UR49, R15 ;  /* 0x000000000f3172ca */ /* 0x000fe200000e0000 */
[----:B------:R-:W-:Y:S01]  /*0b10*/  UMOV UR52, URZ ;  /* 0x0000003f00347c82 */ /* 0x000fe20008000000 */
[CC--:B------:R-:W-:Y:S02]  /*0b20*/  LEA.HI R0, R3.reuse, R232.reuse, RZ, 0x7 ;  /* 0x000000e803007211 */ /* 0x0c0fe400078f38ff */
[----:B------:R-:W-:-:S02]  /*0b30*/  LEA.HI R2, R3, R232, RZ, 0x4 ;  /* 0x000000e803027211 */ /* 0x000fc400078f20ff */
[----:B------:R-:W-:Y:S02]  /*0b40*/  LOP3.LUT R219, R0, 0xffffff80, RZ, 0xc0, !PT ;  /* 0xffffff8000db7812 */ /* 0x000fe400078ec0ff */
[----:B------:R-:W-:Y:S02]  /*0b50*/  LEA.HI R4, R3, R232, RZ, 0x5 ;  /* 0x000000e803047211 */ /* 0x000fe400078f28ff */
[----:B------:R-:W-:Y:S01]  /*0b60*/  SHF.R.S32.HI R7, RZ, 0x4, R2 ;  /* 0x00000004ff077819 */ /* 0x000fe20000011402 */
[----:B------:R-:W-:Y:S01]  /*0b70*/  IMAD.IADD R219, R232, 0x1, -R219 ;  /* 0x00000001e8db7824 */ /* 0x000fe200078e0adb */
[----:B------:R-:W-:Y:S01]  /*0b80*/  LOP3.LUT R5, R2, 0x3fffff0, RZ, 0xc0, !PT ;  /* 0x03fffff002057812 */ /* 0x000fe200078ec0ff */
[----:B------:R-:W-:Y:S01]  /*0b90*/  IMAD.SHL.U32 R4, R4, 0x20, RZ ;  /* 0x0000002004047824 */ /* 0x000fe200078e00ff */
[----:B------:R-:W-:Y:S02]  /*0ba0*/  LEA.HI R2, R2, R7, RZ, 0x1 ;  /* 0x0000000702027211 */ /* 0x000fe400078f08ff */
[----:B------:R-:W-:Y:S01]  /*0bb0*/  SHF.R.S32.HI R6, RZ, 0x1f, R219 ;  /* 0x0000001fff067819 */ /* 0x000fe200000114db */
[----:B------:R-:W-:Y:S01]  /*0bc0*/  IMAD.IADD R5, R232, 0x1, -R5 ;  /* 0x00000001e8057824 */ /* 0x000fe200078e0a05 */
[----:B------:R-:W-:-:S02]  /*0bd0*/  LOP3.LUT R4, R4, 0xfffffc00, RZ, 0xc0, !PT ;  /* 0xfffffc0004047812 */ /* 0x000fc400078ec0ff */
[----:B------:R-:W-:Y:S02]  /*0be0*/  LOP3.LUT R2, R2, 0x1ffffffe, RZ, 0xc0, !PT ;  /* 0x1ffffffe02027812 */ /* 0x000fe400078ec0ff */
[----:B------:R-:W-:Y:S01]  /*0bf0*/  LEA.HI R8, R6, R219, RZ, 0x2 ;  /* 0x000000db06087211 */ /* 0x000fe200078f10ff */
[----:B------:R-:W-:Y:S01]  /*0c00*/  IMAD R5, R5, 0x40, R4 ;  /* 0x0000004005057824 */ /* 0x000fe200078e0204 */
[----:B------:R-:W-:Y:S01]  /*0c10*/  LEA.HI R4, R3, R232, RZ, 0x2 ;  /* 0x000000e803047211 */ /* 0x000fe200078f10ff */
[----:B------:R-:W-:Y:S01]  /*0c20*/  IMAD.IADD R2, R7, 0x1, -R2 ;  /* 0x0000000107027824 */ /* 0x000fe200078e0a02 */
[--C-:B------:R-:W-:Y:S02]  /*0c30*/  SHF.R.S32.HI R9, RZ, 0x2, R8.reuse ;  /* 0x00000002ff097819 */ /* 0x100fe40000011408 */
[----:B------:R-:W-:Y:S01]  /*0c40*/  SHF.R.S32.HI R10, RZ, 0x1f, R8 ;  /* 0x0000001fff0a7819 */ /* 0x000fe20000011408 */
[----:B------:R-:W-:Y:S01]  /*0c50*/  IMAD R229, R2, 0x8, R5 ;  /* 0x0000000802e57824 */ /* 0x000fe200078e0205 */
[----:B------:R-:W-:-:S02]  /*0c60*/  LOP3.LUT R5, R4, 0xfffffffc, RZ, 0xc0, !PT ;  /* 0xfffffffc04057812 */ /* 0x000fc400078ec0ff */
[----:B------:R-:W-:Y:S02]  /*0c70*/  LEA.HI R3, R3, R232, RZ, 0x3 ;  /* 0x000000e803037211 */ /* 0x000fe400078f18ff */
[----:B------:R-:W-:Y:S01]  /*0c80*/  LEA.HI R10, R10, R9, RZ, 0x3 ;  /* 0x000000090a0a7211 */ /* 0x000fe200078f18ff */
[----:B------:R-:W-:Y:S01]  /*0c90*/  IMAD.IADD R5, R232, 0x1, -R5 ;  /* 0x00000001e8057824 */ /* 0x000fe200078e0a05 */
[----:B------:R-:W-:Y:S02]  /*0ca0*/  SHF.R.S32.HI R227, RZ, 0x7, R0 ;  /* 0x00000007ffe37819 */ /* 0x000fe40000011400 */
[----:B------:R-:W-:Y:S02]  /*0cb0*/  LOP3.LUT R209, R3, 0xfffffff8, RZ, 0xc0, !PT ;  /* 0xfffffff803d17812 */ /* 0x000fe400078ec0ff */
[----:B------:R-:W-:Y:S02]  /*0cc0*/  LOP3.LUT R8, R8, 0x7ffffffc, RZ, 0xc0, !PT ;  /* 0x7ffffffc08087812 */ /* 0x000fe400078ec0ff */
[----:B------:R-:W-:Y:S01]  /*0cd0*/  LOP3.LUT R10, R10, 0xfffffff8, RZ, 0xc0, !PT ;  /* 0xfffffff80a0a7812 */ /* 0x000fe200078ec0ff */
[----:B------:R-:W-:Y:S01]  /*0ce0*/  IMAD.IADD R209, R232, 0x1, -R209 ;  /* 0x00000001e8d17824 */ /* 0x000fe200078e0ad1 */
[----:B------:R-:W-:Y:S01]  /*0cf0*/  LEA.HI R6, R6, R219, RZ, 0x5 ;  /* 0x000000db06067211 */ /* 0x000fe200078f28ff */
[----:B------:R-:W-:Y:S01]  /*0d00*/  IMAD.IADD R8, R219, 0x1, -R8 ;  /* 0x00000001db087824 */ /* 0x000fe200078e0a08 */
[----:B------:R-:W-:Y:S01]  /*0d10*/  LEA.HI R0, R0, R227, RZ, 0x1 ;  /* 0x000000e300007211 */ /* 0x000fe200078f08ff */
[----:B------:R-:W-:Y:S01]  /*0d20*/  IMAD.IADD R9, R9, 0x1, -R10 ;  /* 0x0000000109097824 */ /* 0x000fe200078e0a0a */
[----:B------:R-:W-:Y:S01]  /*0d30*/  SHF.R.S32.HI R6, RZ, 0x5, R6 ;  /* 0x00000005ff067819 */ /* 0x000fe20000011406 */
[----:B------:R-:W-:Y:S01]  /*0d40*/  IMAD.SHL.U32 R23, R209, 0x8, RZ ;  /* 0x00000008d1177824 */ /* 0x000fe200078e00ff */
[----:B------:R-:W-:Y:S01]  /*0d50*/  LEA.HI R2, R5, R5, RZ, 0x1 ;  /* 0x0000000505027211 */ /* 0x000fe200078f08ff */
[----:B------:R-:W-:Y:S01]  /*0d60*/  IMAD.SHL.U32 R19, R8, 0x2, RZ ;  /* 0x0000000208137824 */ /* 0x000fe200078e00ff */
[----:B------:R-:W-:Y:S01]  /*0d70*/  LOP3.LUT R0, R0, 0x3fffffe, RZ, 0xc0, !PT ;  /* 0x03fffffe00007812 */ /* 0x000fe200078ec0ff */
[----:B------:R-:W-:Y:S01]  /*0d80*/  IMAD R9, R6, 0x10, R9 ;  /* 0x0000001006097824 */ /* 0x000fe200078e0209 */
[----:B------:R-:W-:Y:S01]  /*0d90*/  LOP3.LUT R2, R2, 0x1ffffffe, RZ, 0xc0, !PT ;  /* 0x1ffffffe02027812 */ /* 0x000fe200078ec0ff */
[----:B------:R-:W-:Y:S01]  /*0da0*/  VIADD R208, R23, 0x40 ;  /* 0x0000004017d07836 */ /* 0x000fe20000000000 */
[----:B------:R-:W-:Y:S01]  /*0db0*/  SHF.R.S32.HI R218, RZ, 0x3, R3 ;  /* 0x00000003ffda7819 */ /* 0x000fe20000011403 */
[----:B------:R-:W-:Y:S01]  /*0dc0*/  IMAD.IADD R0, R227, 0x1, -R0 ;  /* 0x00000001e3007824 */ /* 0x000fe200078e0a00 */
[----:B------:R-:W-:Y:S01]  /*0dd0*/  SHF.R.S32.HI R231, RZ, 0x1f, R23 ;  /* 0x0000001fffe77819 */ /* 0x000fe20000011417 */
[C---:B------:R-:W-:Y:S01]  /*0de0*/  VIADD R217, R19.reuse, 0x48 ;  /* 0x0000004813d97836 */ /* 0x040fe20000000000 */
[----:B------:R-:W-:Y:S01]  /*0df0*/  SHF.R.S32.HI R230, RZ, 0x1f, R208 ;  /* 0x0000001fffe67819 */ /* 0x000fe200000114d0 */
[----:B------:R-:W-:-:S02]  /*0e00*/  VIADD R216, R19, 0x50 ;  /* 0x0000005013d87836 */ /* 0x000fc40000000000 */
[C---:B------:R-:W-:Y:S01]  /*0e10*/  VIADD R215, R19.reuse, 0x58 ;  /* 0x0000005813d77836 */ /* 0x040fe20000000000 */
[----:B------:R-:W-:Y:S01]  /*0e20*/  SHF.R.S32.HI R226, RZ, 0x1f, R217 ;  /* 0x0000001fffe27819 */ /* 0x000fe200000114d9 */
[C---:B------:R-:W-:Y:S01]  /*0e30*/  VIADD R214, R19.reuse, 0x60 ;  /* 0x0000006013d67836 */ /* 0x040fe20000000000 */
[----:B------:R-:W-:Y:S01]  /*0e40*/  SHF.R.S32.HI R225, RZ, 0x1f, R216 ;  /* 0x0000001fffe17819 */ /* 0x000fe200000114d8 */
[C---:B------:R-:W-:Y:S01]  /*0e50*/  VIADD R213, R19.reuse, 0x68 ;  /* 0x0000006813d57836 */ /* 0x040fe20000000000 */
[----:B------:R-:W-:Y:S01]  /*0e60*/  SHF.R.S32.HI R224, RZ, 0x1f, R215 ;  /* 0x0000001fffe07819 */ /* 0x000fe200000114d7 */
[C---:B------:R-:W-:Y:S01]  /*0e70*/  VIADD R212, R19.reuse, 0x70 ;  /* 0x0000007013d47836 */ /* 0x040fe20000000000 */
[----:B------:R-:W-:Y:S01]  /*0e80*/  SHF.R.S32.HI R223, RZ, 0x1f, R214 ;  /* 0x0000001fffdf7819 */ /* 0x000fe200000114d6 */
[----:B------:R-:W-:Y:S01]  /*0e90*/  VIADD R211, R19, 0x78 ;  /* 0x0000007813d37836 */ /* 0x000fe20000000000 */
[----:B------:R-:W-:Y:S01]  /*0ea0*/  SHF.R.S32.HI R222, RZ, 0x1f, R213 ;  /* 0x0000001fffde7819 */ /* 0x000fe200000114d5 */
[----:B------:R-:W-:Y:S01]  /*0eb0*/  IMAD.IADD R5, R5, 0x1, -R2 ;  /* 0x0000000105057824 */ /* 0x000fe200078e0a02 */
[----:B------:R-:W-:Y:S01]  /*0ec0*/  SHF.R.S32.HI R221, RZ, 0x1f, R212 ;  /* 0x0000001fffdd7819 */ /* 0x000fe200000114d4 */
[----:B------:R-:W-:Y:S01]  /*0ed0*/  IMAD R228, R0, 0x40, R9 ;  /* 0x0000004000e47824 */ /* 0x000fe200078e0209 */
[----:B------:R-:W-:Y:S01]  /*0ee0*/  SHF.R.S32.HI R220, RZ, 0x1f, R211 ;  /* 0x0000001fffdc7819 */ /* 0x000fe200000114d3 */
[----:B------:R-:W-:-:S02]  /*0ef0*/  VIADD R210, R19, 0x40 ;  /* 0x0000004013d27836 */ /* 0x000fc40000000000 */
[----:B------:R-:W-:-:S07]  /*0f00*/  IMAD R22, R5, 0x8, R228 ;  /* 0x0000000805167824 */ /* 0x000fce00078e02e4 */
.L_x_1157:
[----:B01-3--:R-:W0:Y:S01]  /*0f10*/  LDC.64 R6, c[0x0][0xa18] ;  /* 0x00028600ff067b82 */ /* 0x00be220000000a00 */
[----:B------:R-:W-:Y:S02]  /*0f20*/  IMAD.U32 R3, RZ, RZ, UR49 ;  /* 0x00000031ff037e24 */ /* 0x000fe4000f8e00ff */
[----:B------:R-:W-:-:S05]  /*0f30*/  IMAD.MOV.U32 R8, RZ, RZ, RZ ;  /* 0x000000ffff087224 */ /* 0x000fca00078e00ff */
[----:B------:R-:W1:Y:S08]  /*0f40*/  LDC R18, c[0x0][0x288] ;  /* 0x0000a200ff127b82 */ /* 0x000e700000000800 */
[----:B--2---:R-:W2:Y:S08]  /*0f50*/  LDC.64 R4, c[0x0][0xa28] ;  /* 0x00028a00ff047b82 */ /* 0x004eb00000000a00 */
[----:B------:R-:W3:Y:S01]  /*0f60*/  LDC.64 R10, c[0x0][0x418] ;  /* 0x00010600ff0a7b82 */ /* 0x000ee20000000a00 */
[----:B0-----:R-:W-:-:S07]  /*0f70*/  ISETP.NE.U32.AND P1, PT, R6, RZ, PT ;  /* 0x000000ff0600720c */ /* 0x001fce0003f25070 */
[----:B------:R-:W0:Y:S01]  /*0f80*/  LDC R0, c[0x0][0x424] ;  /* 0x00010900ff007b82 */ /* 0x000e220000000800 */
[----:B------:R-:W-:-:S07]  /*0f90*/  ISETP.NE.AND.EX P1, PT, R7, RZ, PT, P1 ;  /* 0x000000ff0700720c */ /* 0x000fce0003f25310 */
[----:B----4-:R-:W4:Y:S01]  /*0fa0*/  LDC R17, c[0x0][0x2f0] ;  /* 0x0000bc00ff117b82 */ /* 0x010f220000000800 */
[----:B--2---:R-:W-:Y:S01]  /*0fb0*/  ISETP.NE.U32.AND P0, PT, R4, RZ, PT ;  /* 0x000000ff0400720c */ /* 0x004fe20003f05070 */
[----:B------:R-:W-:Y:S01]  /*0fc0*/  ULOP3.LUT UR4, UR6, 0xff000000, URZ, 0xc0, !UPT ;  /* 0xff00000006047892 */ /* 0x000fe2000f8ec03f */
[----:B------:R-:W-:Y:S02]  /*0fd0*/  ULDC.64 UR8, c[0x0][0xa20] ;  /* 0x0002880000087ab9 */ /* 0x000fe40000000a00 */
[----:B------:R-:W-:-:S03]  /*0fe0*/  ISETP.NE.AND.EX P0, PT, R5, RZ, PT, P0 ;  /* 0x000000ff0500720c */ /* 0x000fc60003f05300 */
[----:B------:R-:W2:Y:S10]  /*0ff0*/  @P1 LDC.64 R6, c[0x0][0xa18] ;  /* 0x00028600ff061b82 */ /* 0x000eb40000000a00 */
[----:B------:R-:W3:Y:S01]  /*1000*/  @P0 LDC.64 R4, c[0x0][0xa28] ;  /* 0x00028a00ff040b82 */ /* 0x000ee20000000a00 */
[----:B--2---:R-:W-:-:S05]  /*1010*/  @P1 IMAD.WIDE R6, R3, 0x4, R6 ;  /* 0x0000000403061825 */ /* 0x004fca00078e0206 */
[----:B-1----:R1:W5:Y:S01]  /*1020*/  @P1 LDG.E R18, desc[UR50][R6.64] ;  /* 0x0000003206121981 */ /* 0x002362000c1e1900 */
[----:B---3--:R-:W-:Y:S01]  /*1030*/  @P0 IMAD.WIDE R4, R3, 0x4, R4 ;  /* 0x0000000403040825 */ /* 0x008fe200078e0204 */
[----:B------:R-:W-:Y:S01]  /*1040*/  ULOP3.LUT UR41, UR6, 0xff0000, URZ, 0xc0, !UPT ;  /* 0x00ff000006297892 */ /* 0x000fe2000f8ec03f */
[----:B------:R-:W-:Y:S01]  /*1050*/  ISETP.NE.U32.AND P2, PT, RZ, UR8, PT ;  /* 0x00000008ff007c0c */ /* 0x000fe2000bf45070 */
[----:B------:R-:W-:Y:S02]  /*1060*/  USHF.R.U32.HI UR4, URZ, 0x8, UR4 ;  /* 0x000000083f047899 */ /* 0x000fe40008011604 */
[----:B------:R1:W5:Y:S01]  /*1070*/  @P0 LDG.E R8, desc[UR50][R4.64] ;  /* 0x0000003204080981 */ /* 0x000362000c1e1900 */
[----:B------:R-:W-:Y:S01]  /*1080*/  ISETP.NE.U32.AND P0, PT, R10, RZ, PT ;  /* 0x000000ff0a00720c */ /* 0x000fe20003f05070 */
[----:B------:R-:W-:Y:S01]  /*1090*/  ULEA.HI UR41, UR41, UR4, URZ, 0x10 ;  /* 0x0000000429297291 */ /* 0x000fe2000f8f803f */
[----:B------:R-:W-:Y:S01]  /*10a0*/  ISETP.NE.AND.EX P2, PT, RZ, UR9, PT, P2 ;  /* 0x00000009ff007c0c */ /* 0x000fe2000bf45320 */
[----:B------:R-:W-:Y:S01]  /*10b0*/  ULOP3.LUT UR36, UR6, 0xffff, URZ, 0xc0, !UPT ;  /* 0x0000ffff06247892 */ /* 0x000fe2000f8ec03f */
[----:B------:R-:W-:-:S04]  /*10c0*/  ISETP.NE.AND.EX P0, PT, R11, RZ, PT, P0 ;  /* 0x000000ff0b00720c */ /* 0x000fc80003f05300 */
[----:B0-----:R-:W-:Y:S01]  /*10d0*/  SEL R0, R0, 0x1, P0 ;  /* 0x0000000100007807 */ /* 0x001fe20000000000 */
[----:B-1--4-:R-:W-:Y:S08]  /*10e0*/  @P1 BRA `(.L_x_1050) ;  /* 0x0000000000281947 */ /* 0x012ff00003800000 */
[----:B------:R-:W-:Y:S02]  /*10f0*/  ULDC.64 UR6, c[0x0][0xa00] ;  /* 0x0002800000067ab9 */ /* 0x000fe40000000a00 */
[----:B------:R-:W-:-:S04]  /*1100*/  ISETP.NE.U32.AND P0, PT, RZ, UR6, PT ;  /* 0x00000006ff007c0c */ /* 0x000fc8000bf05070 */
[----:B------:R-:W-:-:S13]  /*1110*/  ISETP.NE.AND.EX P0, PT, RZ, UR7, PT, P0 ;  /* 0x00000007ff007c0c */ /* 0x000fda000bf05300 */
[----:B------:R-:W-:Y:S05]  /*1120*/  @!P0 BRA `(.L_x_1050) ;  /* 0x0000000000188947 */ /* 0x000fea0003800000 */
[----:B------:R-:W0:Y:S01]  /*1130*/  LDC.64 R4, c[0x0][0xa00] ;  /* 0x00028000ff047b82 */ /* 0x000e220000000a00 */
[----:B------:R-:W-:-:S04]  /*1140*/  IMAD.U32 R3, RZ, RZ, UR49 ;  /* 0x00000031ff037e24 */ /* 0x000fc8000f8e00ff */
[----:B0-----:R-:W-:-:S05]  /*1150*/  IMAD.WIDE R4, R3, 0x4, R4 ;  /* 0x0000000403047825 */ /* 0x001fca00078e0204 */
[----:B-----5:R-:W2:Y:S04]  /*1160*/  LDG.E R18, desc[UR50][R4.64] ;  /* 0x0000003204127981 */ /* 0x020ea8000c1e1900 */
[----:B------:R-:W2:Y:S02]  /*1170*/  LDG.E R3, desc[UR50][R4.64+0x4] ;  /* 0x0000043204037981 */ /* 0x000ea4000c1e1900 */
[----:B--2---:R-:W-:-:S07]  /*1180*/  IMAD.IADD R18, R3, 0x1, -R18 ;  /* 0x0000000103127824 */ /* 0x004fce00078e0a12 */
.L_x_1050:
[----:B------:R-:W-:Y:S01]  /*1190*/  UMOV UR37, UR49 ;  /* 0x0000003100257c82 */ /* 0x000fe20008000000 */
[----:B------:R-:W-:Y:S01]  /*11a0*/  IMAD R17, R0, R17, RZ ;  /* 0x0000001100117224 */ /* 0x000fe200078e02ff */
[----:B------:R-:W-:Y:S06]  /*11b0*/  @!P2 BRA `(.L_x_1051) ;  /* 0x000000000018a947 */ /* 0x000fec0003800000 */
[----:B------:R-:W-:Y:S02]  /*11c0*/  ULDC.64 UR6, c[0x0][0xa20] ;  /* 0x0002880000067ab9 */ /* 0x000fe40000000a00 */
[----:B------:R-:W-:-:S06]  /*11d0*/  UIMAD.WIDE UR6, UR49, 0x4, UR6 ;  /* 0x00000004310678a5 */ /* 0x000fcc000f8e0206 */
[----:B------:R-:W-:Y:S02]  /*11e0*/  IMAD.U32 R4, RZ, RZ, UR6 ;  /* 0x00000006ff047e24 */ /* 0x000fe4000f8e00ff */
[----:B------:R-:W-:-:S05]  /*11f0*/  IMAD.U32 R5, RZ, RZ, UR7 ;  /* 0x00000007ff057e24 */ /* 0x000fca000f8e00ff */
[----:B------:R0:W5:Y:S01]  /*1200*/  LDG.E R17, desc[UR50][R4.64] ;  /* 0x0000003204117981 */ /* 0x000162000c1e1900 */
[----:B------:R-:W-:Y:S05]  /*1210*/  BRA `(.L_x_1052) ;  /* 0x0000000000287947 */ /* 0x000fea0003800000 */
.L_x_1051:
[----:B------:R-:W-:Y:S02]  /*1220*/  ULDC.64 UR6, c[0x0][0xa08] ;  /* 0x0002820000067ab9 */ /* 0x000fe40000000a00 */
[----:B------:R-:W-:-:S04]  /*1230*/  ISETP.NE.U32.AND P0, PT, RZ, UR6, PT ;  /* 0x00000006ff007c0c */ /* 0x000fc8000bf05070 */
[----:B------:R-:W-:-:S13]  /*1240*/  ISETP.NE.AND.EX P0, PT, RZ, UR7, PT, P0 ;  /* 0x00000007ff007c0c */ /* 0x000fda000bf05300 */
[----:B------:R-:W-:Y:S05]  /*1250*/  @!P0 BRA `(.L_x_1052) ;  /* 0x0000000000188947 */ /* 0x000fea0003800000 */
[----:B------:R-:W0:Y:S01]  /*1260*/  LDC.64 R4, c[0x0][0xa08] ;  /* 0x00028200ff047b82 */ /* 0x000e220000000a00 */
[----:B------:R-:W-:-:S04]  /*1270*/  IMAD.U32 R3, RZ, RZ, UR49 ;  /* 0x00000031ff037e24 */ /* 0x000fc8000f8e00ff */
[----:B0-----:R-:W-:-:S05]  /*1280*/  IMAD.WIDE R4, R3, 0x4, R4 ;  /* 0x0000000403047825 */ /* 0x001fca00078e0204 */
[----:B------:R-:W2:Y:S04]  /*1290*/  LDG.E R17, desc[UR50][R4.64] ;  /* 0x0000003204117981 */ /* 0x000ea8000c1e1900 */
[----:B------:R-:W2:Y:S02]  /*12a0*/  LDG.E R0, desc[UR50][R4.64+0x4] ;  /* 0x0000043204007981 */ /* 0x000ea4000c1e1900 */
[----:B--2---:R-:W-:-:S07]  /*12b0*/  IMAD.IADD R17, R0, 0x1, -R17 ;  /* 0x0000000100117824 */ /* 0x004fce00078e0a11 */
.L_x_1052:
[----:B------:R-:W-:Y:S01]  /*12c0*/  ULDC UR4, c[0x0][0x448] ;  /* 0x0001120000047ab9 */ /* 0x000fe20000000800 */
[----:B-----5:R-:W-:Y:S01]  /*12d0*/  IMAD.IADD R17, R17, 0x1, -R8 ;  /* 0x0000000111117824 */ /* 0x020fe200078e0a08 */
[----:B------:R-:W-:Y:S02]  /*12e0*/  UISETP.NE.AND UP1, UPT, UR4, 0x1, UPT ;  /* 0x000000010400788c */ /* 0x000fe4000bf25270 */
[----:B------:R-:W-:Y:S02]  /*12f0*/  USHF.L.U32 UR39, UR5, 0x7, URZ ;  /* 0x0000000705277899 */ /* 0x000fe4000800063f */
[----:B------:R-:W-:Y:S01]  /*1300*/  IADD3 R0, R17, 0x1, -R18 ;  /* 0x0000000111007810 */ /* 0x000fe20007ffe812 */
[----:B------:R-:W-:Y:S01]  /*1310*/  ULDC.64 UR4, c[0x0][0x9e0] ;  /* 0x0002780000047ab9 */ /* 0x000fe20000000a00 */
[----:B------:R-:W-:Y:S02]  /*1320*/  UIADD3 UR8, UR39, 0x7f, URZ ;  /* 0x0000007f27087890 */ /* 0x000fe4000fffe03f */
[----:B------:R-:W-:Y:S01]  /*1330*/  R2UR UR9, R0 ;  /* 0x00000000000972ca */ /* 0x000fe200000e0000 */
[----:B------:R-:W-:-:S02]  /*1340*/  UISETP.GE.AND UP0, UPT, UR5, 0x1, UPT ;  /* 0x000000010500788c */ /* 0x000fc4000bf06270 */
[----:B------:R-:W-:Y:S01]  /*1350*/  @UP1 ULDC UR6, c[0x0][0x44c] ;  /* 0x0001130000061ab9 */ /* 0x000fe20000000800 */
[----:B------:R-:W-:Y:S01]  /*1360*/  @UP1 ULDC UR10, c[0x0][0x450] ;  /* 0x00011400000a1ab9 */ /* 0x000fe20000000800 */
[----:B------:R-:W-:Y:S02]  /*1370*/  UIMAD.WIDE.U32 UR6, UR8, UR6, URZ ;  /* 0x00000006080672a5 */ /* 0x000fe4000f8e003f */
[----:B------:R-:W-:Y:S02]  /*1380*/  PLOP3.LUT P1, PT, PT, PT, UP0, 0x80, 0x0 ;  /* 0x000000000000781c */ /* 0x000fe40003f2f008 */
[----:B------:R-:W-:-:S04]  /*1390*/  @UP1 USHF.R.U32.HI UR8, URZ, UR10, UR7 ;  /* 0x0000000a3f081299 */ /* 0x000fc80008011607 */
        /* <DEDUP_REMOVED lines=14> */
.L_x_1054:
[----:B------:R-:W-:-:S11]  /*1480*/  UISETP.NE.AND UP0, UPT, UR5, 0x1, UPT ;  /* 0x000000010500788c */ /* 0x000fd6000bf05270 */
[----:B------:R-:W-:Y:S02]  /*1490*/  @UP0 ULDC.64 UR8, c[0x0][0x9e8] ;  /* 0x00027a0000080ab9 */ /* 0x000fe40000000a00 */
[----:B------:R-:W-:-:S04]  /*14a0*/  UIMAD.WIDE.U32 UR6, UR4, UR8, URZ ;  /* 0x00000008040672a5 */ /* 0x000fc8000f8e003f */
[----:B------:R-:W-:-:S12]  /*14b0*/  @UP0 USHF.R.U32.HI UR4, URZ, UR9, UR7 ;  /* 0x000000093f040299 */ /* 0x000fd80008011607 */
.L_x_1055:
[----:B------:R-:W-:-:S06]  /*14c0*/  UIMAD UR4, UR4, UR5, UR5 ;  /* 0x00000005040472a4 */ /* 0x000fcc000f8e0205 */
[----:B------:R-:W-:-:S07]  /*14d0*/  VIMNMX R0, R0, UR4, PT ;  /* 0x0000000400007c48 */ /* 0x000fce000bfe0100 */
.L_x_1053:
[C---:B------:R-:W-:Y:S01]  /*14e0*/  IMAD.IADD R137, R17.reuse, 0x1, -R18 ;  /* 0x0000000111897824 */ /* 0x040fe200078e0a12 */
[----:B------:R-:W-:Y:S01]  /*14f0*/  @UP1 ULDC UR6, c[0x0][0x44c] ;  /* 0x0001130000061ab9 */ /* 0x000fe20000000800 */
[----:B------:R-:W-:Y:S01]  /*1500*/  VIADD R3, R0, 0xbf ;  /* 0x000000bf00037836 */ /* 0x000fe20000000000 */
[----:B------:R-:W-:Y:S01]  /*1510*/  UIMAD.WIDE.U32 UR6, UR39, UR6, URZ ;  /* 0x00000006270672a5 */ /* 0x000fe2000f8e003f */
[----:B------:R-:W-:Y:S01]  /*1520*/  VIADD R0, R17, 0xbf ;  /* 0x000000bf11007836 */ /* 0x000fe20000000000 */
[----:B------:R-:W-:Y:S01]  /*1530*/  R2UR UR8, R137 ;  /* 0x00000000890872ca */ /* 0x000fe200000e0000 */
[----:B------:R-:W-:Y:S01]  /*1540*/  @UP1 ULDC UR9, c[0x0][0x450] ;  /* 0x0001140000091ab9 */ /* 0x000fe20000000800 */
[----:B0-----:R-:W-:Y:S01]  /*1550*/  IMAD.HI R4, R3, 0x2aaaaaab, RZ ;  /* 0x2aaaaaab03047827 */ /* 0x001fe200078e02ff */
        /* <DEDUP_REMOVED lines=22> */
.L_x_1057:
[----:B------:R-:W-:-:S11]  /*16c0*/  UISETP.NE.AND UP0, UPT, UR5, 0x1, UPT ;  /* 0x000000010500788c */ /* 0x000fd6000bf05270 */
[----:B------:R-:W-:Y:S02]  /*16d0*/  @UP0 ULDC.64 UR10, c[0x0][0x9e8] ;  /* 0x00027a00000a0ab9 */ /* 0x000fe40000000a00 */
[----:B------:R-:W-:-:S04]  /*16e0*/  UIMAD.WIDE.U32 UR6, UR4, UR10, URZ ;  /* 0x0000000a040672a5 */ /* 0x000fc8000f8e003f */
[----:B------:R-:W-:-:S12]  /*16f0*/  @UP0 USHF.R.U32.HI UR4, URZ, UR11, UR7 ;  /* 0x0000000b3f040299 */ /* 0x000fd80008011607 */
.L_x_1058:
[----:B------:R-:W-:-:S04]  /*1700*/  UIMAD UR4, UR4, UR5, URZ ;  /* 0x00000005040472a4 */ /* 0x000fc8000f8e023f */
[----:B------:R-:W-:-:S04]  /*1710*/  UISETP.LT.AND UP0, UPT, UR8, UR4, UPT ;  /* 0x000000040800728c */ /* 0x000fc8000bf01270 */
[----:B------:R-:W-:-:S12]  /*1720*/  USEL UR8, UR8, UR4, !UP0 ;  /* 0x0000000408087287 */ /* 0x000fd8000c000000 */
.L_x_1056:
[----:B------:R-:W-:Y:S02]  /*1730*/  UIMAD.WIDE UR4, UR8, 0x2aaaaaab, URZ ;  /* 0x2aaaaaab080478a5 */ /* 0x000fe4000f8e023f */
[----:B------:R-:W-:Y:S02]  /*1740*/  ULOP3.LUT UR40, UR41, 0xff, URZ, 0xc0, !UPT ;  /* 0x000000ff29287892 */ /* 0x000fe4000f8ec03f */
[----:B------:R-:W-:Y:S02]  /*1750*/  USHF.R.U32.HI UR4, URZ, 0x1f, UR5 ;  /* 0x0000001f3f047899 */ /* 0x000fe40008011605 */
[----:B------:R-:W-:Y:S02]  /*1760*/  USHF.R.U32.HI UR41, URZ, 0x10, UR41 ;  /* 0x000000103f297899 */ /* 0x000fe40008011629 */
[----:B------:R-:W-:-:S04]  /*1770*/  ULEA.HI.SX32 UR4, UR5, UR4, 0x1b ;  /* 0x0000000405047291 */ /* 0x000fc8000f8fda3f */
[----:B------:R-:W-:-:S04]  /*1780*/  UISETP.LT.AND UP0, UPT, URZ, UR4, UPT ;  /* 0x000000043f00728c */ /* 0x000fc8000bf01270 */
[----:B------:R-:W-:-:S03]  /*1790*/  USEL UR42, URZ, UR4, !UP0 ;  /* 0x000000043f2a7287 */ /* 0x000fc6000c000000 */
[----:B------:R-:W-:-:S03]  /*17a0*/  UMOV UR4, URZ ;  /* 0x0000003f00047c82 */ /* 0x000fc60008000000 */
[----:B------:R-:W-:-:S13]  /*17b0*/  ISETP.GT.AND P0, PT, R120, UR42, PT ;  /* 0x0000002a78007c0c */ /* 0x000fda000bf04270 */
[----:B------:R-:W-:Y:S05]  /*17c0*/  @!P0 BRA `(.L_x_1059) ;  /* 0x0000000000988947 */ /* 0x000fea0003800000 */
[----:B------:R-:W-:Y:S01]  /*17d0*/  UISETP.NE.AND UP0, UPT, UR41, URZ, UPT ;  /* 0x0000003f2900728c */ /* 0x000fe2000bf05270 */
[----:B------:R-:W-:-:S03]  /*17e0*/  ULDC UR4, c[0x0][0x9f0] ;  /* 0x00027c0000047ab9 */ /* 0x000fc60000000800 */
[----:B------:R-:W-:-:S03]  /*17f0*/  USEL UR9, UR41, UR4, UP0 ;  /* 0x0000000429097287 */ /* 0x000fc60008000000 */
[----:B------:R-:W-:-:S03]  /*1800*/  UMOV UR4, URZ ;  /* 0x0000003f00047c82 */ /* 0x000fc60008000000 */
[----:B------:R-:W-:-:S05]  /*1810*/  IMAD.U32 R5, RZ, RZ, UR9 ;  /* 0x00000009ff057e24 */ /* 0x000fca000f8e00ff */
        /* <DEDUP_REMOVED lines=33> */
.L_x_1059:
[----:B------:R-:W-:Y:S02]  /*1a30*/  UIMAD UR42, UR40, UR4, UR42 ;  /* 0x00000004282a72a4 */ /* 0x000fe4000f8e022a */
[----:B------:R-:W-:Y:S01]  /*1a40*/  IMAD.U32 R3, RZ, RZ, UR4 ;  /* 0x00000004ff037e24 */ /* 0x000fe2000f8e00ff */
[----:B------:R-:W-:Y:S02]  /*1a50*/  PLOP3.LUT P0, PT, PT, PT, PT, 0x80, 0x0 ;  /* 0x000000000000781c */ /* 0x000fe40003f0f070 */
[----:B------:R-:W-:Y:S01]  /*1a60*/  CS2R R24, SRZ ;  /* 0x0000000000187805 */ /* 0x000fe2000001ff00 */
[----:B------:R-:W-:Y:S01]  /*1a70*/  IMAD.MOV.U32 R0, RZ, RZ, RZ ;  /* 0x000000ffff007224 */ /* 0x000fe200078e00ff */
[----:B------:R-:W-:Y:S02]  /*1a80*/  CS2R R126, SRZ ;  /* 0x00000000007e7805 */ /* 0x000fe4000001ff00 */
[----:B------:R-:W-:Y:S01]  /*1a90*/  VIADDMNMX R120, R3, UR42, R120, PT ;  /* 0x0000002a03787c46 */ /* 0x000fe2000b800178 */
[----:B------:R-:W-:Y:S01]  /*1aa0*/  IMAD.MOV.U32 R3, RZ, RZ, RZ ;  /* 0x000000ffff037224 */ /* 0x000fe200078e00ff */
[----:B------:R-:W-:Y:S01]  /*1ab0*/  CS2R R122, SRZ ;  /* 0x00000000007a7805 */ /* 0x000fe2000001ff00 */
[----:B------:R-:W-:Y:S01]  /*1ac0*/  IMAD.MOV.U32 R21, RZ, RZ, RZ ;  /* 0x000000ffff157224 */ /* 0x000fe200078e00ff */
[----:B------:R-:W-:-:S02]  /*1ad0*/  ISETP.GT.AND P1, PT, R120, UR42, PT ;  /* 0x0000002a78007c0c */ /* 0x000fc4000bf24270 */
[----:B------:R-:W-:Y:S01]  /*1ae0*/  CS2R R6, SRZ ;  /* 0x0000000000067805 */ /* 0x000fe2000001ff00 */
[----:B------:R-:W-:Y:S01]  /*1af0*/  IMAD.MOV.U32 R8, RZ, RZ, RZ ;  /* 0x000000ffff087224 */ /* 0x000fe200078e00ff */
[----:B------:R-:W-:Y:S02]  /*1b00*/  CS2R R26, SRZ ;  /* 0x00000000001a7805 */ /* 0x000fe4000001ff00 */
[----:B------:R-:W-:Y:S02]  /*1b10*/  CS2R R134, SRZ ;  /* 0x0000000000867805 */ /* 0x000fe4000001ff00 */
[----:B------:R-:W-:Y:S01]  /*1b20*/  CS2R R130, SRZ ;  /* 0x0000000000827805 */ /* 0x000fe2000001ff00 */
[----:B------:R-:W-:Y:S01]  /*1b30*/  IMAD.MOV.U32 R10, RZ, RZ, RZ ;  /* 0x000000ffff0a7224 */ /* 0x000fe200078e00ff */
[----:B------:R-:W-:Y:S01]  /*1b40*/  CS2R R30, SRZ ;  /* 0x00000000001e7805 */ /* 0x000fe2000001ff00 */
[----:B------:R-:W-:Y:S01]  /*1b50*/  IMAD.MOV.U32 R129, RZ, RZ, RZ ;  /* 0x000000ffff817224 */ /* 0x000fe200078e00ff */
[----:B------:R-:W-:-:S02]  /*1b60*/  CS2R R142, SRZ ;  /* 0x00000000008e7805 */ /* 0x000fc4000001ff00 */
[----:B------:R-:W-:Y:S01]  /*1b70*/  CS2R R138, SRZ ;  /* 0x00000000008a7805 */ /* 0x000fe2000001ff00 */
[----:B------:R-:W-:Y:S01]  /*1b80*/  IMAD.MOV.U32 R141, RZ, RZ, RZ ;  /* 0x000000ffff8d7224 */ /* 0x000fe200078e00ff */
[----:B------:R-:W-:Y:S02]  /*1b90*/  CS2R R32, SRZ ;  /* 0x0000000000207805 */ /* 0x000fe4000001ff00 */
        /* <DEDUP_REMOVED lines=21> */
[----:B------:R-:W-:Y:S06]  /*1cf0*/  @!P1 BRA `(.L_x_1060) ;  /* 0x0000014000649947 */ /* 0x000fec0003800000 */
[----:B------:R-:W0:Y:S01]  /*1d00*/  SHFL.IDX PT, R0, R227, RZ, 0x1f ;  /* 0x00001fffe3007589 */ /* 0x000e2200000e0000 */
[----:B------:R-:W1:Y:S01]  /*1d10*/  S2UR UR43, SR_CgaCtaId ;  /* 0x00000000002b79c3 */ /* 0x000e620000008800 */
[----:B------:R-:W-:Y:S01]  /*1d20*/  UMOV UR45, 0x400 ;  /* 0x00000400002d7882 */ /* 0x000fe20000000000 */
[----:B0-----:R-:W-:Y:S01]  /*1d30*/  R2UR UR44, R0 ;  /* 0x00000000002c72ca */ /* 0x001fe200000e0000 */
[----:B-1----:R-:W-:-:S04]  /*1d40*/  ULEA UR45, UR43, UR45, 0x18 ;  /* 0x0000002d2b2d7291 */ /* 0x002fc8000f8ec03f */
[----:B------:R-:W-:-:S04]  /*1d50*/  UIADD3 UR5, UR45, 0x18400, URZ ;  /* 0x000184002d057890 */ /* 0x000fc8000fffe03f */
[----:B------:R-:W-:-:S04]  /*1d60*/  ULOP3.LUT UP0, URZ, UR5, 0x1bf, URZ, 0xc0, !UPT ;  /* 0x000001bf053f7892 */ /* 0x000fc8000f80c03f */
[----:B------:R-:W-:Y:S02]  /*1d70*/  ULEA.HI UR4, UR44, UR44, URZ, 0x1 ;  /* 0x0000002c2c047291 */ /* 0x000fe4000f8f083f */
[----:B------:R-:W-:Y:S02]  /*1d80*/  PLOP3.LUT P0, PT, PT, PT, UP0, 0x80, 0x0 ;  /* 0x000000000000781c */ /* 0x000fe40003f0f008 */
        /* <DEDUP_REMOVED lines=22> */
.L_x_1061:
        /* <DEDUP_REMOVED lines=10> */
[----:B------:R-:W-:Y:S02]  /*1f90*/  @UP0 USHF.R.S32.HI UR10, URZ, 0x1f, UR49 ;  /* 0x0000001f3f0a0899 */ /* 0x000fe40008011431 */
[----:B------:R-:W-:Y:S01]  /*1fa0*/  @UP1 USHF.R.S32.HI UR13, URZ, 0x1f, UR49 ;  /* 0x0000001f3f0d1899 */ /* 0x000fe20008011431 */
[----:B------:R-:W-:Y:S01]  /*1fb0*/  @UP0 ULDC.64 UR14, c[0x0][0x9a8] ;  /* 0x00026a00000e0ab9 */ /* 0x000fe20000000a00 */
[----:B------:R-:W-:Y:S01]  /*1fc0*/  @UP1 ULDC.64 UR16, c[0x0][0x9b8] ;  /* 0x00026e0000101ab9 */ /* 0x000fe20000000a00 */
[----:B------:R-:W-:Y:S02]  /*1fd0*/  @UP0 UIMAD UR10, UR10, UR14, URZ ;  /* 0x0000000e0a0a02a4 */ /* 0x000fe4000f8e023f */
[----:B------:R-:W-:Y:S02]  /*1fe0*/  @UP1 UIMAD UR13, UR13, UR16, URZ ;  /* 0x000000100d0d12a4 */ /* 0x000fe4000f8e023f */
[----:B------:R-:W-:Y:S02]  /*1ff0*/  @UP0 UIMAD UR12, UR49, UR15, UR10 ;  /* 0x0000000f310c02a4 */ /* 0x000fe4000f8e020a */
[----:B------:R-:W-:-:S02]  /*2000*/  @UP1 UIMAD UR13, UR49, UR17, UR13 ;  /* 0x00000011310d12a4 */ /* 0x000fc4000f8e020d */
[----:B------:R-:W-:Y:S02]  /*2010*/  @UP0 UIMAD.WIDE.U32 UR8, UR49, UR14, URZ ;  /* 0x0000000e310802a5 */ /* 0x000fe4000f8e003f */
[----:B------:R-:W-:Y:S02]  /*2020*/  @UP1 UIMAD.WIDE.U32 UR10, UR49, UR16, URZ ;  /* 0x00000010310a12a5 */ /* 0x000fe4000f8e003f */
[----:B------:R-:W-:Y:S02]  /*2030*/  @UP0 UIADD3 UR9, UR9, UR12, URZ ;  /* 0x0000000c09090290 */ /* 0x000fe4000fffe03f */
[----:B------:R-:W-:Y:S01]  /*2040*/  @UP1 UIADD3 UR11, UR11, UR13, URZ ;  /* 0x0000000d0b0b1290 */ /* 0x000fe2000fffe03f */
[----:B------:R-:W-:Y:S02]  /*2050*/  @UP1 ULDC.64 UR14, c[0x0][0x9c0] ;  /* 0x00027000000e1ab9 */ /* 0x000fe40000000a00 */
[----:B------:R-:W-:Y:S01]  /*2060*/  @UP0 ULDC.64 UR12, c[0x0][0x9b0] ;  /* 0x00026c00000c0ab9 */ /* 0x000fe20000000a00 */
[----:B------:R-:W-:-:S02]  /*2070*/  @UP1 UIMAD.WIDE.U32 UR10, UR36, UR14, UR10 ;  /* 0x0000000e240a12a5 */ /* 0x000fc4000f8e000a */
[----:B------:R-:W-:Y:S02]  /*2080*/  @UP0 UIMAD.WIDE.U32 UR8, UR36, UR12, UR8 ;  /* 0x0000000c240802a5 */ /* 0x000fe4000f8e0008 */
[----:B------:R-:W-:Y:S02]  /*2090*/  @UP1 ULEA UR4, UP3, UR10, UR4, 0x2 ;  /* 0x000000040a041291 */ /* 0x000fe4000f86103f */
[----:B------:R-:W-:Y:S02]  /*20a0*/  @UP0 UIMAD UR12, UR36, UR13, UR9 ;  /* 0x0000000d240c02a4 */ /* 0x000fe4000f8e0209 */
[----:B------:R-:W-:Y:S02]  /*20b0*/  @UP1 UIMAD UR9, UR36, UR15, UR11 ;  /* 0x0000000f240912a4 */ /* 0x000fe4000f8e020b */
[----:B------:R-:W-:Y:S01]  /*20c0*/  @UP0 ULEA UR6, UP2, UR8, UR6, 0x2 ;  /* 0x0000000608060291 */ /* 0x000fe2000f84103f */
[----:B------:R-:W-:Y:S01]  /*20d0*/  IMAD.U32 R6, RZ, RZ, UR4 ;  /* 0x00000004ff067e24 */ /* 0x000fe2000f8e00ff */
[----:B------:R-:W-:-:S02]  /*20e0*/  @UP1 ULEA.HI.X UR5, UR10, UR5, UR9, 0x2, UP3 ;  /* 0x000000050a051291 */ /* 0x000fc400098f1409 */
[----:B------:R-:W-:Y:S02]  /*20f0*/  @UP0 ULEA.HI.X UR7, UR8, UR7, UR12, 0x2, UP2 ;  /* 0x0000000708070291 */ /* 0x000fe400090f140c */
[----:B------:R-:W-:Y:S02]  /*2100*/  IMAD.U32 R4, RZ, RZ, UR6 ;  /* 0x00000006ff047e24 */ /* 0x000fe4000f8e00ff */
[----:B------:R-:W-:Y:S02]  /*2110*/  IMAD.U32 R7, RZ, RZ, UR5 ;  /* 0x00000005ff077e24 */ /* 0x000fe4000f8e00ff */
[----:B------:R-:W-:-:S03]  /*2120*/  IMAD.U32 R5, RZ, RZ, UR7 ;  /* 0x00000007ff057e24 */ /* 0x000fc6000f8e00ff */
[----:B------:R-:W2:Y:S04]  /*2130*/  @P1 LDG.E R0, desc[UR50][R6.64] ;  /* 0x0000003206001981 */ /* 0x000ea8000c1e1900 */
[----:B------:R-:W2:Y:S01]  /*2140*/  @P0 LDG.E R3, desc[UR50][R4.64] ;  /* 0x0000003204030981 */ /* 0x000ea2000c1e1900 */
[----:B------:R-:W-:-:S04]  /*2150*/  ULEA.HI UR4, UR47, UR47, URZ, 0x1 ;  /* 0x0000002f2f047291 */ /* 0x000fc8000f8f083f */
[----:B------:R-:W-:-:S04]  /*2160*/  ULOP3.LUT UR4, UR4, 0xfffffffe, URZ, 0xc0, !UPT ;  /* 0xfffffffe04047892 */ /* 0x000fc8000f8ec03f */
[----:B------:R-:W-:-:S06]  /*2170*/  UIADD3 UR4, UR47, -UR4, URZ ;  /* 0x800000042f047290 */ /* 0x000fcc000fffe03f */
[----:B------:R-:W-:Y:S01]  /*2180*/  IMAD.U32 R8, RZ, RZ, UR4 ;  /* 0x00000004ff087e24 */ /* 0x000fe2000f8e00ff */
[----:B------:R-:W-:-:S04]  /*2190*/  ULDC UR4, c[0x0][0x9d8] ;  /* 0x0002760000047ab9 */ /* 0x000fc80000000800 */
[----:B------:R-:W-:-:S04]  /*21a0*/  SHF.L.U32 R8, R8, 0x1f, RZ ;  /* 0x0000001f08087819 */ /* 0x000fc800000006ff */
[----:B------:R-:W0:Y:S01]  /*21b0*/  SYNCS.PHASECHK.TRANS64.TRYWAIT P1, [UR45+0x28800], R8 ;  /* 0x02880008ff0075a7 */ /* 0x000e22000802016d */
[----:B------:R-:W-:-:S05]  /*21c0*/  IMAD.U32 R9, RZ, RZ, UR48 ;  /* 0x00000030ff097e24 */ /* 0x000fca000f8e00ff */
[----:B------:R-:W-:Y:S01]  /*21d0*/  ISETP.NE.AND P0, PT, R9, 0x3, PT ;  /* 0x000000030900780c */ /* 0x000fe20003f05270 */
[----:B--2---:R-:W-:-:S04]  /*21e0*/  FMUL.FTZ R0, R3, R0 ;  /* 0x0000000003007220 */ /* 0x004fc80000410000 */
[----:B------:R-:W-:Y:S01]  /*21f0*/  FMUL.FTZ R0, R0, UR4 ;  /* 0x0000000400007c20 */ /* 0x000fe20008410000 */
[----:B0-----:R-:W-:Y:S07]  /*2200*/  @!P1 BRA `(.L_x_1062) ;  /* 0x000001e000649947 */ /* 0x001fee0003800000 */
.L_x_1258:
[----:B------:R-:W-:Y:S05]  /*2210*/  @!P0 BRA `(.L_x_1063) ;  /* 0x0000000000048947 */ /* 0x000fea0003800000 */
[----:B------:R-:W-:Y:S01]  /*2220*/  BPT.TRAP 0x1 ;  /* 0x000000040000795c */ /* 0x000fe20000300000 */
.L_x_1063:
[----:B------:R-:W-:Y:S02]  /*2230*/  IMAD.U32 R123, RZ, RZ, UR52 ;  /* 0x00000034ff7b7e24 */ /* 0x000fe4000f8e00ff */
[----:B------:R-:W-:-:S03]  /*2240*/  IMAD.U32 R4, RZ, RZ, UR46 ;  /* 0x0000002eff047e24 */ /* 0x000fc6000f8e00ff */
[----:B------:R-:W-:Y:S02]  /*2250*/  LEA R123, R123, UR45, 0x3 ;  /* 0x0000002d7b7b7c11 */ /* 0x000fe4000f8e18ff */
[----:B------:R-:W-:-:S04]  /*2260*/  SHF.L.U32 R4, R4, 0x1f, RZ ;  /* 0x0000001f04047819 */ /* 0x000fc800000006ff */
[----:B------:R1:W2:Y:S01]  /*2270*/  SYNCS.PHASECHK.TRANS64.TRYWAIT P1, [R123+URZ+0x28830], R4 ;  /* 0x028830047b0075a7 */ /* 0x0002a2000802017f */
[----:B------:R-:W-:Y:S05]  /*2280*/  @!P0 BRA `(.L_x_1064) ;  /* 0x0000000000048947 */ /* 0x000fea0003800000 */
[----:B------:R-:W-:Y:S01]  /*2290*/  BPT.TRAP 0x1 ;  /* 0x000000040000795c */ /* 0x000fe20000300000 */
.L_x_1064:
[----:B0-----:R-:W0:Y:S01]  /*22a0*/  S2R R3, SR_TID.X ;  /* 0x0000000000037919 */ /* 0x001e220000002100 */
[----:B------:R-:W-:Y:S02]  /*22b0*/  LOP3.LUT R2, R2, 0xfffff7ff, RZ, 0xc0, !PT ;  /* 0xfffff7ff02027812 */ /* 0x000fe400078ec0ff */
[----:B0-----:R-:W-:-:S13]  /*22c0*/  LOP3.LUT P2, RZ, R3, 0x7f, RZ, 0xc0, !PT ;  /* 0x0000007f03ff7812 */ /* 0x001fda000784c0ff */
[----:B------:R-:W-:Y:S01]  /*22d0*/  @P2 LOP3.LUT R2, R2, 0x800, RZ, 0xfc, !PT ;  /* 0x0000080002022812 */ /* 0x000fe200078efcff */
[----:B--2---:R-:W-:Y:S06]  /*22e0*/  @P1 BRA `(.L_x_1065) ;  /* 0x0000000000081947 */ /* 0x004fec0003800000 */
[----:B------:R-:W0:Y:S02]  /*22f0*/  SYNCS.PHASECHK.TRANS64.TRYWAIT P1, [R123+URZ+0x28830], R4 ;  /* 0x028830047b0075a7 */ /* 0x000e24000802017f */
[----:B0-----:R-:W-:Y:S05]  /*2300*/  @!P1 BRA `(.L_x_1066) ;  /* 0x000001e0003c9947 */ /* 0x001fea0003800000 */
.L_x_1065:
[----:B------:R-:W-:Y:S05]  /*2310*/  WARPSYNC.ALL ;  /* 0x0000000000007948 */ /* 0x000fea0003800000 */
[----:B------:R-:W-:Y:S01]  /*2320*/  UIADD3 UR4, UR45, 0x1c400, URZ ;  /* 0x0001c4002d047890 */ /* 0x000fe2000fffe03f */
[----:B------:R-:W-:Y:S01]  /*2330*/  WARPGROUP.ARRIVE ;  /* 0x00000000000079c5 */ /* 0x000fe20000000000 */
[----:B------:R-:W-:-:S05]  /*2340*/  ULOP3.LUT UR16, UR53, 0x10000, URZ, 0xfc, !UPT ;  /* 0x0001000035107892 */ /* 0x000fca000f8efc3f */
[----:B------:R-:W2:Y:S01]  /*2350*/  S2R R140, SR_TID.X ;  /* 0x00000000008c7919 */ /* 0x000ea20000002100 */
[----:B------:R-:W-:Y:S01]  /*2360*/  USHF.R.U32.HI UR4, URZ, 0x4, UR4 ;  /* 0x000000043f047899 */ /* 0x000fe20008011604 */
[----:B------:R-:W-:Y:S01]  /*2370*/  UMOV UR17, 0x40000040 ;  /* 0x4000004000117882 */ /* 0x000fe20000000000 */
[----:B------:R-:W-:Y:S02]  /*2380*/  UMOV UR19, 0x40000040 ;  /* 0x4000004000137882 */ /* 0x000fe40000000000 */
[----:B------:R-:W-:Y:S01]  /*2390*/  ULOP3.LUT UR4, UR4, 0x3fff, URZ, 0xc0, !UPT ;  /* 0x00003fff04047892 */ /* 0x000fe2000f8ec03f */
[----:B------:R-:W-:Y:S01]  /*23a0*/  UMOV UR5, 0x40000040 ;  /* 0x4000004000057882 */ /* 0x000fe20000000000 */
[----:B------:R-:W-:Y:S02]  /*23b0*/  UMOV UR7, 0x40000040 ;  /* 0x4000004000077882 */ /* 0x000fe40000000000 */
[----:B------:R-:W-:Y:S02]  /*23c0*/  ULOP3.LUT UR20, UR4, 0x10000, URZ, 0xfc, !UPT ;  /* 0x0001000004147892 */ /* 0x000fe4000f8efc3f */
[----:B------:R-:W-:-:S02]  /*23d0*/  UIADD3 UR4, UR16, 0x2, URZ ;  /* 0x0000000210047890 */ /* 0x000fc4000fffe03f */
[----:B------:R-:W-:Y:S02]  /*23e0*/  UIMAD UR18, UR52, 0x600, UR20 ;  /* 0x00000600341278a4 */ /* 0x000fe4000f8e0214 */
[----:B------:R-:W-:Y:S02]  /*23f0*/  UIADD3 UR8, UR16, 0x4, URZ ;  /* 0x0000000410087890 */ /* 0x000fe4000fffe03f */
[----:B------:R-:W-:Y:S02]  /*2400*/  UIADD3 UR6, UR18, 0x2, URZ ;  /* 0x0000000212067890 */ /* 0x000fe4000fffe03f */
[----:B------:R-:W-:Y:S01]  /*2410*/  UIADD3 UR10, UR18, 0x4, URZ ;  /* 0x00000004120a7890 */ /* 0x000fe2000fffe03f */
[----:B------:R-:W-:Y:S02]  /*2420*/  UMOV UR9, 0x40000040 ;  /* 0x4000004000097882 */ /* 0x000fe40000000000 */
[----:B------:R-:W-:Y:S01]  /*2430*/  QGMMA.64x192x32.F32.E4M3.E4M3 R24, gdesc[UR16], RZ, !UPT, gsb0 ;  /* 0x02e00000101879f3 */ /* 0x000fe2000c0008ff */
[----:B------:R-:W-:Y:S01]  /*2440*/  UMOV UR11, 0x40000040 ;  /* 0x40000040000b7882 */ /* 0x000fe20000000000 */
[----:B------:R-:W-:-:S02]  /*2450*/  UIADD3 UR12, UR16, 0x6, URZ ;  /* 0x00000006100c7890 */ /* 0x000fc4000fffe03f */
[----:B------:R-:W-:Y:S01]  /*2460*/  UIADD3 UR14, UR18, 0x6, URZ ;  /* 0x00000006120e7890 */ /* 0x000fe2000fffe03f */
[----:B------:R-:W-:Y:S01]  /*2470*/  UMOV UR13, 0x40000040 ;  /* 0x40000040000d7882 */ /* 0x000fe20000000000 */
[----:B------:R-:W-:Y:S01]  /*2480*/  UMOV UR15, 0x40000040 ;  /* 0x40000040000f7882 */ /* 0x000fe20000000000 */
[----:B------:R-:W-:Y:S01]  /*2490*/  ULDC UR21, c[0x0][0x9dc] ;  /* 0x0002770000157ab9 */ /* 0x000fe20000000800 */
[----:B--2---:R-:W-:Y:S01]  /*24a0*/  LOP3.LUT P3, RZ, R140, 0x7f, RZ, 0xc0, !PT ;  /* 0x0000007f8cff7812 */ /* 0x004fe2000786c0ff */
[----:B------:R-:W-:-:S12]  /*24b0*/  ULOP3.LUT UR21, URZ, UR21, URZ, 0x33, !UPT ;  /* 0x000000153f157292 */ /* 0x000fd8000f8e333f */
[----:B01----:R-:W-:-:S05]  /*24c0*/  @!P3 VIADD R123, R123, 0x28840 ;  /* 0x000288407b7bb836 */ /* 0x003fca0000000000 */
[----:B------:R-:W-:Y:S01]  /*24d0*/  @!P3 PRMT R123, RZ, 0x654, R123 ;  /* 0x00000654ff7bb816 */ /* 0x000fe2000000007b */
[----:B------:R-:W-:Y:S02]  /*24e0*/  WARPGROUP.DEPBAR.LE gsb0, 0x0 ;  /* 0x00008000000079c5 */ /* 0x000fe40000010000 */
[----:B------:R-:W-:-:S06]  /*24f0*/  WARPGROUP.ARRIVE ;  /* 0x00000000000079c5 */ /* 0x000fcc0000000000 */
[----:B------:R-:W-:Y:S01]  /*2500*/  QGMMA.64x192x32.F32.E4M3.E4M3 R24, gdesc[UR4], R24, gsb0 ;  /* 0x02e00000041879f3 */ /* 0x000fe20008000818 */
[----:B------:R-:W-:Y:S02]  /*2510*/  ULDC UR6, c[0x0][0x448] ;  /* 0x0001120000067ab9 */ /* 0x000fe40000000800 */
[----:B------:R-:W-:-:S06]  /*2520*/  UISETP.NE.AND UP0, UPT, UR6, 0x1, UPT ;  /* 0x000000010600788c */ /* 0x000fcc000bf05270 */
        /* <DEDUP_REMOVED lines=10> */
[C---:B------:R-:W-:Y:S01]  /*25d0*/  FMUL.FTZ R21, R0.reuse, R51 ;  /* 0x0000003300157220 */ /* 0x040fe20000410000 */
[----:B------:R-:W-:Y:S01]  /*25e0*/  FMUL.FTZ R51, R0, R99 ;  /* 0x0000006300337220 */ /* 0x000fe20000410000 */
[----:B------:R-:W-:Y:S02]  /*25f0*/  VIADD R99, R22, UR39 ;  /* 0x0000002716637c36 */ /* 0x000fe40008000000 */
[C---:B------:R-:W-:Y:S01]  /*2600*/  FMUL.FTZ R130, R0.reuse, R41 ;  /* 0x0000002900827220 */ /* 0x040fe20000410000 */
[C---:B------:R-:W-:Y:S01]  /*2610*/  FMUL.FTZ R6, R0.reuse, R30 ;  /* 0x0000001e00067220 */ /* 0x040fe20000410000 */
[----:B------:R-:W-:Y:S01]  /*2620*/  FMUL.FTZ R11, R0, R39 ;  /* 0x00000027000b7220 */ /* 0x000fe20000410000 */
[----:B------:R-:W-:Y:S01]  /*2630*/  @P1 IMAD.HI.U32 R41, R99, UR6, RZ ;  /* 0x0000000663291c27 */ /* 0x000fe2000f8e00ff */
[----:B------:R-:W-:-:S03]  /*2640*/  @UP0 ULDC UR6, c[0x0][0x450] ;  /* 0x0001140000060ab9 */ /* 0x000fc60000000800 */
[C---:B------:R-:W-:Y:S01]  /*2650*/  FMUL.FTZ R5, R0.reuse, R27 ;  /* 0x0000001b00057220 */ /* 0x040fe20000410000 */
[C---:B------:R-:W-:Y:S01]  /*2660*/  FMUL.FTZ R30, R0.reuse, R67 ;  /* 0x00000043001e7220 */ /* 0x040fe20000410000 */
[C---:B------:R-:W-:Y:S01]  /*2670*/  FMUL.FTZ R39, R0.reuse, R79 ;  /* 0x0000004f00277220 */ /* 0x040fe20000410000 */
[----:B------:R-:W-:Y:S01]  /*2680*/  @P2 SHF.R.U32.HI R99, RZ, UR6, R41 ;  /* 0x00000006ff632c19 */ /* 0x000fe20008011629 */
[C---:B------:R-:W-:Y:S01]  /*2690*/  FMUL.FTZ R27, R0.reuse, R59 ;  /* 0x0000003b001b7220 */ /* 0x040fe20000410000 */
[C---:B------:R-:W-:Y:S01]  /*26a0*/  FMUL.FTZ R67, R0.reuse, R77 ;  /* 0x0000004d00437220 */ /* 0x040fe20000410000 */
[C---:B------:R-:W-:Y:S01]  /*26b0*/  FMUL.FTZ R3, R0.reuse, R26 ;  /* 0x0000001a00037220 */ /* 0x040fe20000410000 */
[C---:B------:R-:W-:Y:S01]  /*26c0*/  FMUL.FTZ R59, R0.reuse, R61 ;  /* 0x0000003d003b7220 */ /* 0x040fe20000410000 */
[----:B------:R-:W0:Y:S01]  /*26d0*/  SHFL.IDX PT, R79, R99, RZ, 0x1c1f ;  /* 0x001c1fff634f7589 */ /* 0x000e2200000e0000 */
[----:B------:R-:W-:Y:S01]  /*26e0*/  IMAD.MOV.U32 R77, RZ, RZ, -0xc0 ;  /* 0xffffff40ff4d7424 */ /* 0x000fe200078e00ff */
[----:B------:R-:W-:Y:S01]  /*26f0*/  ULDC.64 UR6, c[0x0][0x9e0] ;  /* 0x0002780000067ab9 */ /* 0x000fe20000000a00 */
        /* <DEDUP_REMOVED lines=86> */
[----:B------:R-:W-:Y:S01]  /*2c60*/  PLOP3.LUT P1, PT, PT, PT, UP1, 0x40, 0x0 ;  /* 0x000000000000781c */ /* 0x000fe20003f2e818 */
[----:B------:R-:W1:Y:S01]  /*2c70*/  MUFU.TANH R4, R4 ;  /* 0x0000000400047308 */ /* 0x000e620000002400 */
[----:B------:R-:W-:Y:S01]  /*2c80*/  IADD3 R77, R17, R78, -R19 ;  /* 0x0000004e114d7210 */ /* 0x000fe20007ffe813 */
[----:B------:R-:W-:Y:S01]  /*2c90*/  IMAD R76, R120, -0xc0, R17 ;  /* 0xffffff40784c7824 */ /* 0x000fe200078e0211 */
[----:B------:R2:W-:Y:S01]  /*2ca0*/  @!P3 SYNCS.ARRIVE.TRANS64.RED.A1T0 RZ, [R123+URZ], RZ ;  /* 0x000000ff7bffb9a7 */ /* 0x0005e2000810043f */
[----:B------:R-:W-:-:S02]  /*2cb0*/  VIADD R108, R78, 0xffffffff ;  /* 0xffffffff4e6c7836 */ /* 0x000fc40000000000 */
[----:B------:R-:W-:Y:S01]  /*2cc0*/  IMAD.IADD R77, R77, 0x1, -R18 ;  /* 0x000000014d4d7824 */ /* 0x000fe200078e0a12 */
[----:B------:R-:W-:Y:S01]  /*2cd0*/  IADD3 R103, -R19, 0xc0, R76 ;  /* 0x000000c013677810 */ /* 0x000fe20007ffe14c */
[----:B------:R-:W3:Y:S01]  /*2ce0*/  MUFU.TANH R121, R121 ;  /* 0x0000007900797308 */ /* 0x000ee20000002400 */
[----:B------:R-:W-:Y:S02]  /*2cf0*/  IMAD.IADD R102, R108, 0x1, -R19 ;  /* 0x000000016c667824 */ /* 0x000fe400078e0a13 */
[C---:B------:R-:W-:Y:S02]  /*2d00*/  VIADD R106, R77.reuse, UR6 ;  /* 0x000000064d6a7c36 */ /* 0x040fe40008000000 */
[----:B------:R-:W-:-:S03]  /*2d10*/  VIADD R104, R77, UR21 ;  /* 0x000000154d687c36 */ /* 0x000fc60008000000 */
[----:B------:R-:W4:Y:S01]  /*2d20*/  MUFU.TANH R3, R3 ;  /* 0x0000000300037308 */ /* 0x000f220000002400 */
[----:B0-----:R-:W-:Y:S01]  /*2d30*/  VIADDMNMX R105, R79, R106, R103, PT ;  /* 0x0000006a4f697246 */ /* 0x001fe20003800167 */
[----:B------:R-:W-:-:S06]  /*2d40*/  IMAD.IADD R107, R104, 0x1, R79 ;  /* 0x00000001686b7824 */ /* 0x000fcc00078e024f */
        /* <DEDUP_REMOVED lines=94> */
[----:B------:R-:W-:Y:S01]  /*3330*/  IADD3 R77, -R18, R17, R79 ;  /* 0x00000011124d7210 */ /* 0x000fe20007ffe14f */
        /* <DEDUP_REMOVED lines=11> */
.L_x_1069:
[----:B------:R-:W-:-:S06]  /*33f0*/  UISETP.NE.AND UP2, UPT, UR7, 0x1, UPT ;  /* 0x000000010700788c */ /* 0x000fcc000bf45270 */
[----:B------:R-:W-:-:S05]  /*3400*/  PLOP3.LUT P1, PT, PT, PT, UP2, 0x80, 0x0 ;  /* 0x000000000000781c */ /* 0x000fca0003f2f028 */
[----:B------:R-:W-:-:S08]  /*3410*/  @UP2 ULDC.64 UR10, c[0x0][0x9e8] ;  /* 0x00027a00000a2ab9 */ /* 0x000fd00000000a00 */
[----:B------:R-:W-:-:S05]  /*3420*/  @P1 IMAD.HI.U32 R76, R77, UR10, RZ ;  /* 0x0000000a4d4c1c27 */ /* 0x000fca000f8e00ff */
[----:B------:R-:W-:-:S07]  /*3430*/  @P1 SHF.R.U32.HI R77, RZ, UR11, R76 ;  /* 0x0000000bff4d1c19 */ /* 0x000fce000801164c */
.L_x_1070:
[----:B------:R-:W-:Y:S05]  /*3440*/  BSYNC B0 ;  /* 0x0000000000007941 */ /* 0x000fea0003800000 */
.L_x_1068:
[----:B------:R-:W-:-:S05]  /*3450*/  IMAD R76, R77, UR7, R102 ;  /* 0x000000074d4c7c24 */ /* 0x000fca000f8e0266 */
[----:B------:R-:W-:Y:S02]  /*3460*/  VIMNMX R107, R107, R76, !PT ;  /* 0x0000004c6b6b7248 */ /* 0x000fe40007fe0100 */
[----:B------:R-:W-:-:S07]  /*3470*/  VIADDMNMX R105, R76, UR7, R105, PT ;  /* 0x000000074c697c46 */ /* 0x000fce000b800169 */
.L_x_1067:
[C---:B------:R-:W-:Y:S02]  /*3480*/  ISETP.GE.AND P1, PT, R108.reuse, 0x2, PT ;  /* 0x000000026c00780c */ /* 0x040fe40003f26270 */
[C---:B------:R-:W-:Y:S02]  /*3490*/  ISETP.GE.AND P5, PT, R108.reuse, 0x9, PT ;  /* 0x000000096c00780c */ /* 0x040fe40003fa6270 */
[----:B------:R-:W-:Y:S02]  /*34a0*/  ISETP.GT.AND P2, PT, R107, 0x1, !P1 ;  /* 0x000000016b00780c */ /* 0x000fe40004f44270 */
[----:B------:R-:W-:Y:S02]  /*34b0*/  ISETP.GE.AND P4, PT, R108, 0xa, PT ;  /* 0x0000000a6c00780c */ /* 0x000fe40003f86270 */
[----:B------:R-:W-:Y:S02]  /*34c0*/  ISETP.LT.OR P3, PT, R105, 0x2, P2 ;  /* 0x000000026900780c */ /* 0x000fe40001761670 */
[----:B------:R-:W-:-:S02]  /*34d0*/  ISETP.GT.AND P2, PT, R107, 0x8, !P5 ;  /* 0x000000086b00780c */ /* 0x000fc40006f44270 */
[----:B------:R-:W-:Y:S02]  /*34e0*/  FSEL R121, R121, -INF , !P3 ;  /* 0xff80000079797808 */ /* 0x000fe40005800000 */
[----:B------:R-:W-:Y:S02]  /*34f0*/  ISETP.GT.AND P3, PT, R107, 0x9, !P4 ;  /* 0x000000096b00780c */ /* 0x000fe40006764270 */
[C---:B------:R-:W-:Y:S02]  /*3500*/  ISETP.LT.OR P2, PT, R105.reuse, 0x9, P2 ;  /* 0x000000096900780c */ /* 0x040fe40001741670 */
[----:B------:R-:W-:Y:S02]  /*3510*/  ISETP.LT.OR P3, PT, R105, 0xa, P3 ;  /* 0x0000000a6900780c */ /* 0x000fe40001f61670 */
[----:B0-----:R-:W-:Y:S02]  /*3520*/  FSEL R122, R122, -INF , !P2 ;  /* 0xff8000007a7a7808 */ /* 0x001fe40005000000 */
        /* <DEDUP_REMOVED lines=25> */
[C---:B------:R-:W-:Y:S02]  /*36c0*/  ISETP.GE.AND P4, PT, R108.reuse, 0x22, PT ;  /* 0x000000226c00780c */ /* 0x040fe40003f86270 */
        /* <DEDUP_REMOVED lines=136> */
[----:B------:R-:W-:Y:S01]  /*3f50*/  ISETP.GT.AND P3, PT, R107, 0x90, !P4 ;  /* 0x000000906b00780c */ /* 0x000fe20006764270 */
[----:B------:R-:W0:Y:S01]  /*3f60*/  SHFL.IDX PT, R75, R99, 0x1, 0x1c1f ;  /* 0x003c1f00634b7f89 */ /* 0x000e2200000e0000 */
        /* <DEDUP_REMOVED lines=11> */
[----:B------:R-:W-:Y:S01]  /*4020*/  ISETP.LT.OR P3, PT, R105, 0x99, P3 ;  /* 0x000000996900780c */ /* 0x000fe20001f61670 */
[----:B0-----:R-:W-:Y:S01]  /*4030*/  IMAD.IADD R90, R104, 0x1, R75 ;  /* 0x00000001685a7824 */ /* 0x001fe200078e024b */
        /* <DEDUP_REMOVED lines=65> */
.L_x_1073:
[----:B------:R-:W-:-:S06]  /*4450*/  UISETP.NE.AND UP2, UPT, UR7, 0x1, UPT ;  /* 0x000000010700788c */ /* 0x000fcc000bf45270 */
[----:B------:R-:W-:-:S05]  /*4460*/  PLOP3.LUT P6, PT, PT, PT, UP2, 0x80, 0x0 ;  /* 0x000000000000781c */ /* 0x000fca0003fcf028 */
[----:B------:R-:W-:-:S08]  /*4470*/  @UP2 ULDC.64 UR10, c[0x0][0x9e8] ;  /* 0x00027a00000a2ab9 */ /* 0x000fd00000000a00 */
[----:B------:R-:W-:Y:S01]  /*4480*/  @P6 IMAD.HI.U32 R74, R75, UR10, RZ ;  /* 0x0000000a4b4a6c27 */ /* 0x000fe2000f8e00ff */
[----:B------:R-:W-:-:S13]  /*4490*/  PLOP3.LUT P6, PT, PT, PT, UP2, 0x80, 0x0 ;  /* 0x000000000000781c */ /* 0x000fda0003fcf028 */
[----:B------:R-:W-:-:S07]  /*44a0*/  @P6 SHF.R.U32.HI R75, RZ, UR11, R74 ;  /* 0x0000000bff4b6c19 */ /* 0x000fce000801164a */
.L_x_1074:
[----:B------:R-:W-:Y:S05]  /*44b0*/  BSYNC B0 ;  /* 0x0000000000007941 */ /* 0x000fea0003800000 */
.L_x_1072:
[----:B------:R-:W-:-:S05]  /*44c0*/  IMAD R75, R75, UR7, R102 ;  /* 0x000000074b4b7c24 */ /* 0x000fca000f8e0266 */
[----:B------:R-:W-:Y:S02]  /*44d0*/  VIMNMX R90, R90, R75, !PT ;  /* 0x0000004b5a5a7248 */ /* 0x000fe40007fe0100 */
[----:B------:R-:W-:-:S07]  /*44e0*/  VIADDMNMX R89, R75, UR7, R89, PT ;  /* 0x000000074b597c46 */ /* 0x000fce000b800159 */
.L_x_1071:
[C---:B------:R-:W-:Y:S01]  /*44f0*/  ISETP.GT.AND P1, PT, R90.reuse, 0x1, !P1 ;  /* 0x000000015a00780c */ /* 0x040fe20004f24270 */
[----:B------:R-:W-:Y:S01]  /*4500*/  ULDC UR10, c[0x0][0x988] ;  /* 0x00026200000a7ab9 */ /* 0x000fe20000000800 */
[----:B------:R-:W-:Y:S01]  /*4510*/  ISETP.GT.AND P2, PT, R90, 0x10, !P2 ;  /* 0x000000105a00780c */ /* 0x000fe20005744270 */
[----:B------:R-:W-:Y:S01]  /*4520*/  IMAD.U32 R96, RZ, RZ, UR10 ;  /* 0x0000000aff607e24 */ /* 0x000fe2000f8e00ff */
[C---:B------:R-:W-:Y:S01]  /*4530*/  ISETP.LT.OR P1, PT, R89.reuse, 0x2, P1 ;  /* 0x000000025900780c */ /* 0x040fe20000f21670 */
[----:B------:R-:W-:Y:S01]  /*4540*/  @UP0 ULDC UR14, c[0x0][0x44c] ;  /* 0x00011300000e0ab9 */ /* 0x000fe20000000800 */
[----:B------:R-:W-:Y:S01]  /*4550*/  ISETP.LT.OR P2, PT, R89, 0x11, P2 ;  /* 0x000000115900780c */ /* 0x000fe20001741670 */
[----:B------:R-:W-:Y:S01]  /*4560*/  UIMAD.WIDE.U32 UR14, UR39, UR14, URZ ;  /* 0x0000000e270e72a5 */ /* 0x000fe2000f8e003f */
[----:B------:R-:W-:Y:S01]  /*4570*/  FSEL R75, R5, -INF , !P1 ;  /* 0xff800000054b7808 */ /* 0x000fe20004800000 */
[----:B------:R-:W-:Y:S01]  /*4580*/  @UP0 ULDC UR19, c[0x0][0x450] ;  /* 0x0001140000130ab9 */ /* 0x000fe20000000800 */
[----:B------:R-:W-:Y:S01]  /*4590*/  ISETP.NE.AND P1, PT, R110, RZ, PT ;  /* 0x000000ff6e00720c */ /* 0x000fe20003f25270 */
[----:B------:R-:W-:Y:S01]  /*45a0*/  UMOV UR11, UR39 ;  /* 0x00000027000b7c82 */ /* 0x000fe20008000000 */
[----:B------:R-:W-:Y:S01]  /*45b0*/  FSEL R8, R8, -INF , !P2 ;  /* 0xff80000008087808 */ /* 0x000fe20005000000 */
[----:B------:R-:W-:Y:S01]  /*45c0*/  @UP0 USHF.R.U32.HI UR11, URZ, UR19, UR15 ;  /* 0x000000133f0b0299 */ /* 0x000fe2000801160f */
[----:B------:R-:W-:-:S02]  /*45d0*/  ISETP.GT.AND P1, PT, R90, 0x8, !P1 ;  /* 0x000000085a00780c */ /* 0x000fc40004f24270 */
[----:B------:R-:W-:Y:S02]  /*45e0*/  ISETP.NE.AND P2, PT, R160, RZ, PT ;  /* 0x000000ffa000720c */ /* 0x000fe40003f45270 */
[----:B------:R-:W-:Y:S02]  /*45f0*/  ISETP.LT.OR P1, PT, R89, 0x9, P1 ;  /* 0x000000095900780c */ /* 0x000fe40000f21670 */
[----:B------:R-:W-:Y:S02]  /*4600*/  ISETP.NE.AND P6, PT, R161, RZ, PT ;  /* 0x000000ffa100720c */ /* 0x000fe40003fc5270 */
[----:B------:R-:W-:Y:S02]  /*4610*/  FSEL R74, R6, -INF , !P1 ;  /* 0xff800000064a7808 */ /* 0x000fe40004800000 */
[----:B------:R-:W-:Y:S02]  /*4620*/  ISETP.NE.AND P1, PT, R109, RZ, PT ;  /* 0x000000ff6d00720c */ /* 0x000fe40003f25270 */
[----:B------:R-:W-:-:S02]  /*4630*/  ISETP.GT.AND P3, PT, R90, 0xb0, !P3 ;  /* 0x000000b05a00780c */ /* 0x000fc40005f64270 */
[C---:B------:R-:W-:Y:S02]  /*4640*/  ISETP.GT.AND P1, PT, R90.reuse, 0x9, !P1 ;  /* 0x000000095a00780c */ /* 0x040fe40004f24270 */
[----:B------:R-:W-:Y:S02]  /*4650*/  ISETP.GT.AND P4, PT, R90, 0xb1, !P4 ;  /* 0x000000b15a00780c */ /* 0x000fe40006784270 */
[C---:B------:R-:W-:Y:S02]  /*4660*/  ISETP.LT.OR P1, PT, R89.reuse, 0xa, P1 ;  /* 0x0000000a5900780c */ /* 0x040fe40000f21670 */
[----:B------:R-:W-:Y:S02]  /*4670*/  ISETP.LT.OR P3, PT, R89, 0xb1, P3 ;  /* 0x000000b15900780c */ /* 0x000fe40001f61670 */
        /* <DEDUP_REMOVED lines=22> */
[----:B------:R-:W-:Y:S02]  /*47e0*/  ISETP.GT.AND P1, PT, R90, 0x20, !P2 ;  /* 0x000000205a00780c */ /* 0x000fe40005724270 */
[----:B------:R-:W-:Y:S02]  /*47f0*/  ISETP.NE.AND P2, PT, R162, RZ, PT ;  /* 0x000000ffa200720c */ /* 0x000fe40003f45270 */
        /* <DEDUP_REMOVED lines=71> */
[----:B------:R-:W-:Y:S02]  /*4c70*/  ISETP.GT.AND P1, PT, R90, 0x49, !P2 ;  /* 0x000000495a00780c */ /* 0x000fe40005724270 */
[----:B------:R-:W-:Y:S02]  /*4c80*/  ISETP.NE.AND P2, PT, R164, RZ, PT ;  /* 0x000000ffa400720c */ /* 0x000fe40003f45270 */
        /* <DEDUP_REMOVED lines=25> */
[----:B------:R-:W-:Y:S01]  /*4e20*/  ISETP.GT.AND P5, PT, R90, 0xb8, !P5 ;  /* 0x000000b85a00780c */ /* 0x000fe20006fa4270 */
[----:B------:R-:W0:Y:S01]  /*4e30*/  SHFL.BFLY PT, R7, R6, 0x2, 0x1f ;  /* 0x0c401f0006077f89 */ /* 0x000e2200000e0000 */
[C---:B------:R-:W-:Y:S02]  /*4e40*/  ISETP.LT.OR P1, PT, R89.reuse, 0x5a, P1 ;  /* 0x0000005a5900780c */ /* 0x040fe40000f21670 */
[----:B------:R-:W-:Y:S02]  /*4e50*/  ISETP.LT.OR P4, PT, R89, 0xb2, P4 ;  /* 0x000000b25900780c */ /* 0x000fe40002781670 */
[----:B------:R-:W-:Y:S02]  /*4e60*/  FSEL R32, R32, -INF , !P1 ;  /* 0xff80000020207808 */ /* 0x000fe40004800000 */
[----:B------:R-:W-:Y:S02]  /*4e70*/  ISETP.NE.AND P1, PT, R116, RZ, PT ;  /* 0x000000ff7400720c */ /* 0x000fe40003f25270 */
[----:B------:R-:W-:-:S02]  /*4e80*/  FSEL R37, R37, -INF , !P3 ;  /* 0xff80000025257808 */ /* 0x000fc40005800000 */
[----:B------:R-:W-:Y:S02]  /*4e90*/  ISETP.GT.AND P1, PT, R90, 0x60, !P1 ;  /* 0x000000605a00780c */ /* 0x000fe40004f24270 */
[C---:B------:R-:W-:Y:S02]  /*4ea0*/  ISETP.LT.OR P5, PT, R89.reuse, 0xb9, P5 ;  /* 0x000000b95900780c */ /* 0x040fe40002fa1670 */
[----:B------:R-:W-:Y:S02]  /*4eb0*/  ISETP.LT.OR P1, PT, R89, 0x61, P1 ;  /* 0x000000615900780c */ /* 0x000fe40000f21670 */
[----:B------:R-:W-:Y:S02]  /*4ec0*/  FSEL R38, R38, -INF , !P4 ;  /* 0xff80000026267808 */ /* 0x000fe40006000000 */
[----:B------:R-:W-:Y:S02]  /*4ed0*/  FSEL R35, R35, -INF , !P1 ;  /* 0xff80000023237808 */ /* 0x000fe40004800000 */
[----:B------:R-:W-:-:S02]  /*4ee0*/  ISETP.NE.AND P1, PT, R115, RZ, PT ;  /* 0x000000ff7300720c */ /* 0x000fc40003f25270 */
        /* <DEDUP_REMOVED lines=77> */
[----:B0-----:R-:W-:-:S04]  /*53c0*/  FMNMX.FTZ R7, R94, R7, !PT ;  /* 0x000000075e077209 */ /* 0x001fc80007810000 */
[C---:B------:R-:W-:Y:S01]  /*53d0*/  FSETP.NEU.FTZ.AND P1, PT, R7.reuse, -INF , PT ;  /* 0xff8000000700780b */ /* 0x040fe20003f3d000 */
[----:B------:R-:W-:-:S05]  /*53e0*/  FFMA.FTZ R107, R7, R96, -8 ;  /* 0xc1000000076b7423 */ /* 0x000fca0000010060 */
[----:B------:R-:W-:Y:S02]  /*53f0*/  FSEL R107, R107, RZ, P1 ;  /* 0x000000ff6b6b7208 */ /* 0x000fe40000800000 */
[----:B------:R-:W-:Y:S02]  /*5400*/  ISETP.GT.AND P1, PT, R90, RZ, !P6 ;  /* 0x000000ff5a00720c */ /* 0x000fe40007724270 */
[----:B------:R-:W-:Y:S01]  /*5410*/  ISETP.NE.AND P6, PT, R93, RZ, PT ;  /* 0x000000ff5d00720c */ /* 0x000fe20003fc5270 */
[----:B------:R-:W-:-:S01]  /*5420*/  FFMA.FTZ R112, R77, UR10, -R107 ;  /* 0x0000000a4d707c23 */ /* 0x000fc2000801086b */
[----:B------:R-:W-:Y:S01]  /*5430*/  ISETP.LT.OR P1, PT, R89, 0x1, P1 ;  /* 0x000000015900780c */ /* 0x000fe20000f21670 */
[----:B------:R-:W-:-:S01]  /*5440*/  FFMA.FTZ R77, R78, UR10, -R107 ;  /* 0x0000000a4e4d7c23 */ /* 0x000fc2000801086b */
[--C-:B------:R-:W-:Y:S01]  /*5450*/  FFMA.FTZ R78, R79, UR10, -R107.reuse ;  /* 0x0000000a4f4e7c23 */ /* 0x100fe2000801086b */
[----:B------:R-:W-:-:S01]  /*5460*/  FFMA.FTZ R113, R84, UR10, -R107 ;  /* 0x0000000a54717c23 */ /* 0x000fc2000801086b */
[----:B------:R-:W-:Y:S01]  /*5470*/  FSEL R110, R3, -INF , !P1 ;  /* 0xff800000036e7808 */ /* 0x000fe20004800000 */
[----:B------:R-:W-:-:S01]  /*5480*/  FFMA.FTZ R84, R85, UR10, -R107 ;  /* 0x0000000a55547c23 */ /* 0x000fc2000801086b */
[----:B------:R-:W-:Y:S01]  /*5490*/  ISETP.GT.AND P1, PT, R90, 0xa9, !P2 ;  /* 0x000000a95a00780c */ /* 0x000fe20005724270 */
[----:B------:R-:W-:-:S01]  /*54a0*/  FFMA.FTZ R3, R92, UR10, -R107 ;  /* 0x0000000a5c037c23 */ /* 0x000fc2000801086b */
[----:B------:R-:W-:Y:S01]  /*54b0*/  FMNMX.FTZ R99, R110, R75, !PT ;  /* 0x0000004b6e637209 */ /* 0x000fe20007810000 */
[----:B------:R-:W-:-:S01]  /*54c0*/  FFMA.FTZ R92, R121, UR10, -R107 ;  /* 0x0000000a795c7c23 */ /* 0x000fc2000801086b */
[----:B------:R-:W-:Y:S01]  /*54d0*/  ISETP.LT.OR P1, PT, R89, 0xaa, P1 ;  /* 0x000000aa5900780c */ /* 0x000fe20000f21670 */
[----:B------:R-:W-:-:S01]  /*54e0*/  FFMA.FTZ R91, R122, UR10, -R107 ;  /* 0x0000000a7a5b7c23 */ /* 0x000fc2000801086b */
[----:B------:R-:W-:Y:S01]  /*54f0*/  FMNMX.FTZ R6, R74, R99, !PT ;  /* 0x000000634a067209 */ /* 0x000fe20007810000 */
[----:B------:R-:W-:Y:S01]  /*5500*/  MUFU.EX2 R3, R3 ;  /* 0x0000000300037308 */ /* 0x000fe20000000800 */
[----:B------:R-:W-:Y:S01]  /*5510*/  FSEL R36, R36, -INF , !P1 ;  /* 0xff80000024247808 */ /* 0x000fe20004800000 */
[--C-:B------:R-:W-:Y:S01]  /*5520*/  FFMA.FTZ R94, R124, UR10, -R107.reuse ;  /* 0x0000000a7c5e7c23 */ /* 0x100fe2000801086b */
[----:B------:R-:W-:Y:S01]  /*5530*/  FMNMX.FTZ R103, R5, R6, !PT ;  /* 0x0000000605677209 */ /* 0x000fe20007810000 */
[--C-:B------:R-:W-:Y:S01]  /*5540*/  FFMA.FTZ R93, R125, UR10, -R107.reuse ;  /* 0x0000000a7d5d7c23 */ /* 0x100fe2000801086b */
[----:B------:R-:W-:Y:S01]  /*5550*/  ISETP.GT.AND P2, PT, R90, 0xb9, !P6 ;  /* 0x000000b95a00780c */ /* 0x000fe20007744270 */
[--C-:B------:R-:W-:Y:S01]  /*5560*/  FFMA.FTZ R96, R126, UR10, -R107.reuse ;  /* 0x0000000a7e607c23 */ /* 0x100fe2000801086b */
[----:B------:R-:W-:Y:S01]  /*5570*/  FMNMX.FTZ R6, R8, R103, !PT ;  /* 0x0000006708067209 */ /* 0x000fe20007810000 */
[----:B------:R-:W-:Y:S01]  /*5580*/  MUFU.EX2 R92, R92 ;  /* 0x0000005c005c7308 */ /* 0x000fe20000000800 */
[----:B------:R-:W-:Y:S01]  /*5590*/  ISETP.LT.OR P2, PT, R89, 0xba, P2 ;  /* 0x000000ba5900780c */ /* 0x000fe20001741670 */
[----:B------:R-:W-:Y:S01]  /*55a0*/  IMAD.U32 R89, RZ, RZ, UR10 ;  /* 0x0000000aff597e24 */ /* 0x000fe2000f8e00ff */
[----:B------:R-:W-:Y:S01]  /*55b0*/  FMNMX.FTZ R103, R9, R6, !PT ;  /* 0x0000000609677209 */ /* 0x000fe20007810000 */
[--C-:B------:R-:W-:Y:S01]  /*55c0*/  FFMA.FTZ R97, R127, UR10, -R107.reuse ;  /* 0x0000000a7f617c23 */ /* 0x100fe2000801086b */
[----:B------:R-:W-:Y:S01]  /*55d0*/  FSEL R41, R41, -INF , !P2 ;  /* 0xff80000029297808 */ /* 0x000fe20005000000 */
        /* <DEDUP_REMOVED lines=36> */
[----:B------:R-:W-:Y:S01]  /*5820*/  FFMA.FTZ R58, R58, UR10, -R107 ;  /* 0x0000000a3a3a7c23 */ /* 0x000fe2000801086b */
[----:B------:R-:W-:Y:S01]  /*5830*/  FMNMX.FTZ R109, R24, R109, !PT ;  /* 0x0000006d186d7209 */ /* 0x000fe20007810000 */
[----:B------:R-:W-:Y:S01]  /*5840*/  MUFU.EX2 R96, R96 ;  /* 0x0000006000607308 */ /* 0x000fe20000000800 */
[----:B0-----:R-:W-:-:S02]  /*5850*/  F2FP.SATFINITE.E4M3.F32.PACK_AB_MERGE_C R204, R94, R91, RZ ;  /* 0x0000005b5ecc723e */ /* 0x001fc400048070ff */
[----:B------:R-:W-:Y:S02]  /*5860*/  FMNMX.FTZ R6, R26, R109, !PT ;  /* 0x0000006d1a067209 */ /* 0x000fe40007810000 */
[----:B------:R-:W-:Y:S02]  /*5870*/  F2FP.SATFINITE.E4M3.F32.PACK_AB_MERGE_C R204, R92, R3, R204 ;  /* 0x000000035ccc723e */ /* 0x000fe400048070cc */
[----:B------:R-:W-:Y:S01]  /*5880*/  FMNMX.FTZ R6, R27, R6, !PT ;  /* 0x000000061b067209 */ /* 0x000fe20007810000 */
[----:B------:R0:W-:Y:S03]  /*5890*/  MUFU.EX2 R109, R112 ;  /* 0x00000070006d7308 */ /* 0x0001e60000000800 */
[----:B------:R-:W-:-:S04]  /*58a0*/  FMNMX.FTZ R111, R29, R6, !PT ;  /* 0x000000061d6f7209 */ /* 0x000fc80007810000 */
[----:B------:R-:W-:Y:S01]  /*58b0*/  FMNMX.FTZ R6, R28, R111, !PT ;  /* 0x0000006f1c067209 */ /* 0x000fe20007810000 */
[----:B------:R-:W-:Y:S01]  /*58c0*/  MUFU.EX2 R97, R97 ;  /* 0x0000006100617308 */ /* 0x000fe20000000800 */
[----:B0-----:R-:W-:-:S01]  /*58d0*/  FFMA.FTZ R112, R82, UR10, -R107 ;  /* 0x0000000a52707c23 */ /* 0x001fc2000801086b */
[----:B------:R-:W-:Y:S01]  /*58e0*/  FFMA.FTZ R82, R83, UR10, -R107 ;  /* 0x0000000a53527c23 */ /* 0x000fe2000801086b */
[----:B------:R-:W-:-:S04]  /*58f0*/  FMNMX.FTZ R79, R31, R6, !PT ;  /* 0x000000061f4f7209 */ /* 0x000fc80007810000 */
[----:B------:R-:W-:Y:S01]  /*5900*/  FMNMX.FTZ R6, R30, R79, !PT ;  /* 0x0000004f1e067209 */ /* 0x000fe20007810000 */
[----:B------:R-:W-:-:S01]  /*5910*/  FFMA.FTZ R79, R80, UR10, -R107 ;  /* 0x0000000a504f7c23 */ /* 0x000fc2000801086b */
[----:B------:R-:W-:Y:S01]  /*5920*/  FFMA.FTZ R80, R81, UR10, -R107 ;  /* 0x0000000a51507c23 */ /* 0x000fe2000801086b */
[----:B------:R-:W0:Y:S01]  /*5930*/  MUFU.EX2 R100, R100 ;  /* 0x0000006400647308 */ /* 0x000e220000000800 */
[----:B------:R-:W-:-:S04]  /*5940*/  FMNMX.FTZ R111, R33, R6, !PT ;  /* 0x00000006216f7209 */ /* 0x000fc80007810000 */
[----:B------:R-:W-:-:S03]  /*5950*/  FMNMX.FTZ R6, R32, R111, !PT ;  /* 0x0000006f20067209 */ /* 0x000fc60007810000 */
[----:B------:R-:W-:Y:S01]  /*5960*/  MUFU.EX2 R95, R95 ;  /* 0x0000005f005f7308 */ /* 0x000fe20000000800 */
[----:B------:R-:W-:-:S04]  /*5970*/  FMNMX.FTZ R81, R35, R6, !PT ;  /* 0x0000000623517209 */ /* 0x000fc80007810000 */
[----:B------:R-:W-:-:S03]  /*5980*/  FMNMX.FTZ R81, R34, R81, !PT ;  /* 0x0000005122517209 */ /* 0x000fc60007810000 */
[----:B------:R-:W-:Y:S01]  /*5990*/  MUFU.EX2 R98, R98 ;  /* 0x0000006200627308 */ /* 0x000fe20000000800 */
[----:B------:R-:W-:Y:S02]  /*59a0*/  FMNMX.FTZ R6, R40, R81, !PT ;  /* 0x0000005128067209 */ /* 0x000fe40007810000 */
[----:B0-----:R-:W-:Y:S02]  /*59b0*/  F2FP.SATFINITE.E4M3.F32.PACK_AB_MERGE_C R206, R100, R97, RZ ;  /* 0x0000006164ce723e */ /* 0x001fe400048070ff */
[----:B------:R-:W-:Y:S02]  /*59c0*/  FMNMX.FTZ R111, R39, R6, !PT ;  /* 0x00000006276f7209 */ /* 0x000fe40007810000 */
[----:B------:R-:W-:Y:S01]  /*59d0*/  F2FP.SATFINITE.E4M3.F32.PACK_AB_MERGE_C R206, R96, R93, R206 ;  /* 0x0000005d60ce723e */ /* 0x000fe200048070ce */
[----:B------:R0:W-:Y:S01]  /*59e0*/  MUFU.EX2 R81, R112 ;  /* 0x0000007000517308 */ /* 0x0001e20000000800 */
[----:B------:R-:W-:-:S04]  /*59f0*/  FMNMX.FTZ R6, R44, R111, !PT ;  /* 0x0000006f2c067209 */ /* 0x000fc80007810000 */
[----:B------:R-:W-:-:S03]  /*5a00*/  FMNMX.FTZ R83, R43, R6, !PT ;  /* 0x000000062b537209 */ /* 0x000fc60007810000 */
[----:B------:R-:W-:Y:S01]  /*5a10*/  MUFU.EX2 R101, R101 ;  /* 0x0000006500657308 */ /* 0x000fe20000000800 */
[----:B------:R-:W-:Y:S01]  /*5a20*/  FMNMX.FTZ R6, R46, R83, !PT ;  /* 0x000000532e067209 */ /* 0x000fe20007810000 */
[--C-:B0-----:R-:W-:Y:S01]  /*5a30*/  FFMA.FTZ R112, R86, UR10, -R107.reuse ;  /* 0x0000000a56707c23 */ /* 0x101fe2000801086b */
[----:B------:R-:W-:-:S02]  /*5a40*/  FFMA.FTZ R86, R87, UR10, -R107 ;  /* 0x0000000a57567c23 */ /* 0x000fc4000801086b */
[----:B------:R-:W-:-:S03]  /*5a50*/  FMNMX.FTZ R111, R45, R6, !PT ;  /* 0x000000062d6f7209 */ /* 0x000fc60007810000 */
[----:B------:R0:W-:Y:S01]  /*5a60*/  MUFU.EX2 R83, R113 ;  /* 0x0000007100537308 */ /* 0x0001e20000000800 */
[----:B------:R-:W-:-:S04]  /*5a70*/  FMNMX.FTZ R6, R48, R111, !PT ;  /* 0x0000006f30067209 */ /* 0x000fc80007810000 */
[----:B------:R-:W-:-:S03]  /*5a80*/  FMNMX.FTZ R85, R47, R6, !PT ;  /* 0x000000062f557209 */ /* 0x000fc60007810000 */
[----:B------:R-:W1:Y:S01]  /*5a90*/  MUFU.EX2 R104, R104 ;  /* 0x0000006800687308 */ /* 0x000e620000000800 */
[----:B------:R-:W-:Y:S01]  /*5aa0*/  FMNMX.FTZ R6, R50, R85, !PT ;  /* 0x0000005532067209 */ /* 0x000fe20007810000 */
[--C-:B0-----:R-:W-:Y:S01]  /*5ab0*/  FFMA.FTZ R113, R88, UR10, -R107.reuse ;  /* 0x0000000a58717c23 */ /* 0x101fe2000801086b */
[----:B------:R-:W-:-:S01]  /*5ac0*/  FFMA.FTZ R88, R71, UR10, -R107 ;  /* 0x0000000a47587c23 */ /* 0x000fc2000801086b */
[--C-:B------:R-:W-:Y:S01]  /*5ad0*/  FFMA.FTZ R71, R72, UR10, -R107.reuse ;  /* 0x0000000a48477c23 */ /* 0x100fe2000801086b */
[----:B------:R-:W-:Y:S01]  /*5ae0*/  FMNMX.FTZ R111, R49, R6, !PT ;  /* 0x00000006316f7209 */ /* 0x000fe20007810000 */
[----:B------:R-:W-:Y:S02]  /*5af0*/  FFMA.FTZ R72, R73, UR10, -R107 ;  /* 0x0000000a49487c23 */ /* 0x000fe4000801086b */
[----:B------:R-:W-:Y:S01]  /*5b00*/  MUFU.EX2 R99, R133 ;  /* 0x0000008500637308 */ /* 0x000fe20000000800 */
[----:B------:R-:W-:-:S04]  /*5b10*/  FMNMX.FTZ R6, R52, R111, !PT ;  /* 0x0000006f34067209 */ /* 0x000fc80007810000 */
[----:B------:R-:W-:-:S03]  /*5b20*/  FMNMX.FTZ R87, R51, R6, !PT ;  /* 0x0000000633577209 */ /* 0x000fc60007810000 */
[----:B------:R-:W-:Y:S01]  /*5b30*/  MUFU.EX2 R102, R102 ;  /* 0x0000006600667308 */ /* 0x000fe20000000800 */
[----:B------:R-:W-:Y:S02]  /*5b40*/  FMNMX.FTZ R6, R54, R87, !PT ;  /* 0x0000005736067209 */ /* 0x000fe40007810000 */
[----:B-1----:R-:W-:Y:S02]  /*5b50*/  F2FP.SATFINITE.E4M3.F32.PACK_AB_MERGE_C R200, R104, R101, RZ ;  /* 0x0000006568c8723e */ /* 0x002fe400048070ff */
[----:B------:R-:W-:Y:S02]  /*5b60*/  FMNMX.FTZ R111, R53, R6, !PT ;  /* 0x00000006356f7209 */ /* 0x000fe40007810000 */
[----:B------:R-:W-:Y:S01]  /*5b70*/  F2FP.SATFINITE.E4M3.F32.PACK_AB_MERGE_C R200, R98, R95, R200 ;  /* 0x0000005f62c8723e */ /* 0x000fe200048070c8 */
[----:B------:R-:W-:Y:S01]  /*5b80*/  MUFU.EX2 R103, R135 ;  /* 0x0000008700677308 */ /* 0x000fe20000000800 */
[----:B------:R-:W-:-:S04]  /*5b90*/  FMNMX.FTZ R6, R56, R111, !PT ;  /* 0x0000006f38067209 */ /* 0x000fc80007810000 */
[----:B------:R-:W-:-:S03]  /*5ba0*/  FMNMX.FTZ R6, R55, R6, !PT ;  /* 0x0000000637067209 */ /* 0x000fc60007810000 */
        /* <DEDUP_REMOVED lines=11> */
[----:B------:R-:W0:Y:S02]  /*5c60*/  MUFU.EX2 R76, R76 ;  /* 0x0000004c004c7308 */ /* 0x000e240000000800 */
[----:B------:R-:W1:Y:S06]  /*5c70*/  SHFL.BFLY PT, R73, R6, 0x2, 0x1f ;  /* 0x0c401f0006497f89 */ /* 0x000e6c00000e0000 */
[----:B------:R-:W-:Y:S08]  /*5c80*/  MUFU.EX2 R77, R77 ;  /* 0x0000004d004d7308 */ /* 0x000ff00000000800 */
[----:B------:R-:W-:Y:S01]  /*5c90*/  MUFU.EX2 R78, R78 ;  /* 0x0000004e004e7308 */ /* 0x000fe20000000800 */
[----:B0-----:R-:W-:-:S04]  /*5ca0*/  F2FP.SATFINITE.E4M3.F32.PACK_AB_MERGE_C R196, R109, R76, RZ ;  /* 0x0000004c6dc4723e */ /* 0x001fc800048070ff */
[----:B------:R-:W-:-:S03]  /*5cb0*/  F2FP.SATFINITE.E4M3.F32.PACK_AB_MERGE_C R196, R106, R105, R196 ;  /* 0x000000696ac4723e */ /* 0x000fc600048070c4 */
[----:B------:R-:W-:Y:S01]  /*5cc0*/  MUFU.EX2 R79, R79 ;  /* 0x0000004f004f7308 */ /* 0x000fe20000000800 */
[----:B-1----:R-:W-:-:S05]  /*5cd0*/  FMNMX.FTZ R73, R6, R73, !PT ;  /* 0x0000004906497209 */ /* 0x002fca0007810000 */
[----:B------:R-:W0:Y:S02]  /*5ce0*/  SHFL.BFLY PT, R6, R73, 0x1, 0x1f ;  /* 0x0c201f0049067f89 */ /* 0x000e2400000e0000 */
[----:B------:R-:W1:Y:S08]  /*5cf0*/  MUFU.EX2 R80, R80 ;  /* 0x0000005000507308 */ /* 0x000e700000000800 */
[----:B------:R-:W-:Y:S08]  /*5d00*/  MUFU.EX2 R84, R84 ;  /* 0x0000005400547308 */ /* 0x000ff00000000800 */
[----:B------:R-:W-:Y:S01]  /*5d10*/  MUFU.EX2 R82, R82 ;  /* 0x0000005200527308 */ /* 0x000fe20000000800 */
[----:B-1----:R-:W-:-:S04]  /*5d20*/  F2FP.SATFINITE.E4M3.F32.PACK_AB_MERGE_C R198, R80, R79, RZ ;  /* 0x0000004f50c6723e */ /* 0x002fc800048070ff */
[----:B------:R-:W-:Y:S02]  /*5d30*/  F2FP.SATFINITE.E4M3.F32.PACK_AB_MERGE_C R198, R78, R77, R198 ;  /* 0x0000004d4ec6723e */ /* 0x000fe400048070c6 */
[----:B0-----:R-:W-:Y:S01]  /*5d40*/  FMNMX.FTZ R6, R73, R6, !PT ;  /* 0x0000000649067209 */ /* 0x001fe20007810000 */
[----:B------:R-:W-:Y:S01]  /*5d50*/  FFMA.FTZ R73, R4, UR10, -R107 ;  /* 0x0000000a04497c23 */ /* 0x000fe2000801086b */
[----:B------:R-:W-:Y:S02]  /*5d60*/  MUFU.EX2 R87, R113 ;  /* 0x0000007100577308 */ /* 0x000fe40000000800 */
[C---:B------:R-:W-:Y:S01]  /*5d70*/  FSETP.NEU.FTZ.AND P1, PT, R6.reuse, -INF , PT ;  /* 0xff8000000600780b */ /* 0x040fe20003f3d000 */
[----:B------:R-:W-:-:S05]  /*5d80*/  FFMA.FTZ R89, R6, R89, -8 ;  /* 0xc100000006597423 */ /* 0x000fca0000010059 */
[----:B------:R-:W-:Y:S01]  /*5d90*/  FSEL R89, R89, RZ, P1 ;  /* 0x000000ff59597208 */ /* 0x000fe20000800000 */
[----:B------:R-:W-:Y:S01]  /*5da0*/  MUFU.EX2 R88, R88 ;  /* 0x0000005800587308 */ /* 0x000fe20000000800 */
[----:B------:R-:W-:-:S03]  /*5db0*/  PLOP3.LUT P1, PT, PT, PT, UP1, 0x40, 0x0 ;  /* 0x000000000000781c */ /* 0x000fc60003f2e818 */
        /* <DEDUP_REMOVED lines=11> */
[----:B------:R-:W-:-:S01]  /*5e70*/  FADD.FTZ R110, R3, R92 ;  /* 0x0000005c036e7221 */ /* 0x000fc20000010000 */
        /* <DEDUP_REMOVED lines=8> */
[----:B------:R-:W-:Y:S01]  /*5f00*/  FADD.FTZ R35, R91, R110 ;  /* 0x0000006e5b237221 */ /* 0x000fe20000010000 */
[----:B------:R-:W-:-:S01]  /*5f10*/  FFMA.FTZ R26, R31, UR10, -R89 ;  /* 0x0000000a1f1a7c23 */ /* 0x000fc20008010859 */
[--C-:B------:R-:W-:Y:S01]  /*5f20*/  FFMA.FTZ R31, R33, UR10, -R89.reuse ;  /* 0x0000000a211f7c23 */ /* 0x100fe20008010859 */
[----:B------:R-:W-:-:S01]  /*5f30*/  FFMA.FTZ R74, R74, UR10, -R89 ;  /* 0x0000000a4a4a7c23 */ /* 0x000fc20008010859 */
[----:B------:R-:W-:Y:S01]  /*5f40*/  FFMA.FTZ R33, R34, UR10, -R89 ;  /* 0x0000000a22217c23 */ /* 0x000fe20008010859 */
[----:B------:R-:W-:-:S01]  /*5f50*/  FADD.FTZ R34, R94, R35 ;  /* 0x000000235e227221 */ /* 0x000fc20000010000 */
[----:B------:R-:W-:Y:S01]  /*5f60*/  MUFU.EX2 R4, R4 ;  /* 0x0000000400047308 */ /* 0x000fe20000000800 */
[----:B------:R-:W-:-:S01]  /*5f70*/  FFMA.FTZ R24, R24, UR10, -R89 ;  /* 0x0000000a18187c23 */ /* 0x000fc20008010859 */
[----:B------:R-:W-:Y:S01]  /*5f80*/  FFMA.FTZ R3, R48, UR10, -R89 ;  /* 0x0000000a30037c23 */ /* 0x000fe20008010859 */
[----:B------:R-:W-:-:S01]  /*5f90*/  FADD.FTZ R35, R93, R34 ;  /* 0x000000225d237221 */ /* 0x000fc20000010000 */
[--C-:B------:R-:W-:Y:S01]  /*5fa0*/  FFMA.FTZ R28, R28, UR10, -R89.reuse ;  /* 0x0000000a1c1c7c23 */ /* 0x100fe20008010859 */
[----:B------:R-:W-:-:S01]  /*5fb0*/  FFMA.FTZ R32, R32, UR10, -R89 ;  /* 0x0000000a20207c23 */ /* 0x000fc20008010859 */
[----:B------:R-:W-:Y:S01]  /*5fc0*/  FFMA.FTZ R40, R40, UR10, -R89 ;  /* 0x0000000a28287c23 */ /* 0x000fe20008010859 */
[----:B------:R-:W-:-:S01]  /*5fd0*/  FADD.FTZ R34, R96, R35 ;  /* 0x0000002360227221 */ /* 0x000fc20000010000 */
[----:B------:R-:W0:Y:S01]  /*5fe0*/  MUFU.EX2 R75, R75 ;  /* 0x0000004b004b7308 */ /* 0x000e220000000800 */
[----:B------:R-:W-:-:S01]  /*5ff0*/  FFMA.FTZ R39, R39, UR10, -R89 ;  /* 0x0000000a27277c23 */ /* 0x000fc20008010859 */
[----:B------:R-:W-:Y:S01]  /*6000*/  FFMA.FTZ R46, R46, UR10, -R89 ;  /* 0x0000000a2e2e7c23 */ /* 0x000fe20008010859 */
[----:B------:R-:W-:-:S01]  /*6010*/  FADD.FTZ R35, R97, R34 ;  /* 0x0000002261237221 */ /* 0x000fc20000010000 */
[--C-:B------:R-:W-:Y:S01]  /*6020*/  FFMA.FTZ R45, R45, UR10, -R89.reuse ;  /* 0x0000000a2d2d7c23 */ /* 0x100fe20008010859 */
[----:B------:R-:W-:-:S01]  /*6030*/  FFMA.FTZ R50, R50, UR10, -R89 ;  /* 0x0000000a32327c23 */ /* 0x000fc20008010859 */
[----:B------:R-:W-:Y:S01]  /*6040*/  FFMA.FTZ R49, R49, UR10, -R89 ;  /* 0x0000000a31317c23 */ /* 0x000fe20008010859 */
[----:B------:R-:W-:-:S01]  /*6050*/  FADD.FTZ R34, R100, R35 ;  /* 0x0000002364227221 */ /* 0x000fc20000010000 */
[----:B------:R-:W1:Y:S01]  /*6060*/  MUFU.EX2 R74, R74 ;  /* 0x0000004a004a7308 */ /* 0x000e620000000800 */
[----:B------:R-:W-:-:S01]  /*6070*/  FFMA.FTZ R52, R52, UR10, -R89 ;  /* 0x0000000a34347c23 */ /* 0x000fc20008010859 */
[----:B------:R-:W-:Y:S01]  /*6080*/  FFMA.FTZ R51, R51, UR10, -R89 ;  /* 0x0000000a33337c23 */ /* 0x000fe20008010859 */
[----:B------:R-:W-:-:S01]  /*6090*/  FADD.FTZ R111, R95, R34 ;  /* 0x000000225f6f7221 */ /* 0x000fc20000010000 */
[--C-:B------:R-:W-:Y:S01]  /*60a0*/  FFMA.FTZ R34, R44, UR10, -R89.reuse ;  /* 0x0000000a2c227c23 */ /* 0x100fe20008010859 */
[----:B------:R-:W-:-:S01]  /*60b0*/  FFMA.FTZ R54, R54, UR10, -R89 ;  /* 0x0000000a36367c23 */ /* 0x000fc20008010859 */
[----:B------:R-:W-:Y:S01]  /*60c0*/  FFMA.FTZ R53, R53, UR10, -R89 ;  /* 0x0000000a35357c23 */ /* 0x000fe20008010859 */
[----:B------:R-:W-:-:S01]  /*60d0*/  FADD.FTZ R110, R98, R111 ;  /* 0x0000006f626e7221 */ /* 0x000fc20000010000 */
        /* <DEDUP_REMOVED lines=10> */
[----:B------:R-:W-:Y:S01]  /*6180*/  FFMA.FTZ R35, R43, UR10, -R89 ;  /* 0x0000000a2b237c23 */ /* 0x000fe20008010859 */
[----:B------:R-:W-:-:S01]  /*6190*/  FADD.FTZ R91, R99, R110 ;  /* 0x0000006e635b7221 */ /* 0x000fc20000010000 */
[--C-:B------:R-:W-:Y:S01]  /*61a0*/  FFMA.FTZ R37, R37, UR10, -R89.reuse ;  /* 0x0000000a25257c23 */ /* 0x100fe20008010859 */
[----:B------:R-:W-:-:S01]  /*61b0*/  FFMA.FTZ R38, R38, UR10, -R89 ;  /* 0x0000000a26267c23 */ /* 0x000fc20008010859 */
[--C-:B------:R-:W-:Y:S01]  /*61c0*/  FFMA.FTZ R42, R42, UR10, -R89.reuse ;  /* 0x0000000a2a2a7c23 */ /* 0x100fe20008010859 */
[----:B------:R-:W-:-:S01]  /*61d0*/  FFMA.FTZ R41, R41, UR10, -R89 ;  /* 0x0000000a29297c23 */ /* 0x000fc20008010859 */
[----:B------:R-:W1:Y:S01]  /*61e0*/  MUFU.EX2 R8, R8 ;  /* 0x0000000800087308 */ /* 0x000e620000000800 */
[----:B--2---:R-:W-:-:S01]  /*61f0*/  FADD.FTZ R44, R107, R44 ;  /* 0x0000002c6b2c7221 */ /* 0x004fc20000010000 */
[----:B------:R-:W-:-:S04]  /*6200*/  F2FP.SATFINITE.E4M3.F32.PACK_AB_MERGE_C R74, R107, R74, RZ ;  /* 0x0000004a6b4a723e */ /* 0x000fc800048070ff */
[----:B------:R-:W-:Y:S02]  /*6210*/  F2FP.SATFINITE.E4M3.F32.PACK_AB_MERGE_C R205, R75, R4, R74 ;  /* 0x000000044bcd723e */ /* 0x000fe4000480704a */
[----:B------:R-:W2:Y:S01]  /*6220*/  MUFU.EX2 R9, R9 ;  /* 0x0000000900097308 */ /* 0x000ea20000000800 */
[----:B0-----:R-:W-:-:S07]  /*6230*/  FADD.FTZ R43, R5, R44 ;  /* 0x0000002c052b7221 */ /* 0x001fce0000010000 */
[----:B------:R-:W0:Y:S01]  /*6240*/  MUFU.EX2 R90, R90 ;  /* 0x0000005a005a7308 */ /* 0x000e220000000800 */
[----:B-1----:R-:W-:-:S07]  /*6250*/  FADD.FTZ R44, R8, R43 ;  /* 0x0000002b082c7221 */ /* 0x002fce0000010000 */
[----:B------:R-:W1:Y:S01]  /*6260*/  MUFU.EX2 R10, R10 ;  /* 0x0000000a000a7308 */ /* 0x000e620000000800 */
[----:B--2---:R-:W-:-:S01]  /*6270*/  FADD.FTZ R43, R9, R44 ;  /* 0x0000002c092b7221 */ /* 0x004fc20000010000 */
[----:B------:R-:W-:-:S04]  /*6280*/  FADD.FTZ R44, R102, R91 ;  /* 0x0000005b662c7221 */ /* 0x000fc80000010000 */
[----:B------:R-:W-:Y:S02]  /*6290*/  FADD.FTZ R91, R103, R44 ;  /* 0x0000002c675b7221 */ /* 0x000fe40000010000 */
[----:B------:R-:W2:Y:S01]  /*62a0*/  MUFU.EX2 R11, R11 ;  /* 0x0000000b000b7308 */ /* 0x000ea20000000800 */
[----:B0-----:R-:W-:-:S01]  /*62b0*/  FADD.FTZ R43, R90, R43 ;  /* 0x0000002b5a2b7221 */ /* 0x001fc20000010000 */
[----:B------:R-:W-:Y:S01]  /*62c0*/  FADD.FTZ R108, R108, R91 ;  /* 0x0000005b6c6c7221 */ /* 0x000fe20000010000 */
[----:B------:R-:W-:-:S03]  /*62d0*/  F2FP.SATFINITE.E4M3.F32.PACK_AB_MERGE_C R90, R90, R9, RZ ;  /* 0x000000095a5a723e */ /* 0x000fc600048070ff */
[----:B------:R-:W-:Y:S01]  /*62e0*/  FADD.FTZ R91, R105, R108 ;  /* 0x0000006c695b7221 */ /* 0x000fe20000010000 */
[----:B------:R-:W-:Y:S01]  /*62f0*/  F2FP.SATFINITE.E4M3.F32.PACK_AB_MERGE_C R207, R8, R5, R90 ;  /* 0x0000000508cf723e */ /* 0x000fe2000480705a */
[----:B------:R-:W0:Y:S01]  /*6300*/  MUFU.EX2 R13, R13 ;  /* 0x0000000d000d7308 */ /* 0x000e220000000800 */
[----:B-1----:R-:W-:-:S01]  /*6310*/  FADD.FTZ R44, R10, R43 ;  /* 0x0000002b0a2c7221 */ /* 0x002fc20000010000 */
[----:B------:R-:W-:-:S04]  /*6320*/  FADD.FTZ R91, R106, R91 ;  /* 0x0000005b6a5b7221 */ /* 0x000fc80000010000 */
[----:B------:R-:W-:Y:S02]  /*6330*/  FADD.FTZ R92, R76, R91 ;  /* 0x0000005b4c5c7221 */ /* 0x000fe40000010000 */
[----:B------:R-:W1:Y:S01]  /*6340*/  MUFU.EX2 R14, R14 ;  /* 0x0000000e000e7308 */ /* 0x000e620000000800 */
[----:B--2---:R-:W-:-:S01]  /*6350*/  FADD.FTZ R44, R11, R44 ;  /* 0x0000002c0b2c7221 */ /* 0x004fc20000010000 */
[----:B------:R-:W-:-:S06]  /*6360*/  FADD.FTZ R92, R109, R92 ;  /* 0x0000005c6d5c7221 */ /* 0x000fcc0000010000 */
[----:B------:R-:W2:Y:S01]  /*6370*/  MUFU.EX2 R12, R12 ;  /* 0x0000000c000c7308 */ /* 0x000ea20000000800 */
[----:B0-----:R-:W-:-:S01]  /*6380*/  FADD.FTZ R43, R13, R44 ;  /* 0x0000002c0d2b7221 */ /* 0x001fc20000010000 */
[----:B------:R-:W-:Y:S01]  /*6390*/  FFMA.FTZ R44, R47, UR10, -R89 ;  /* 0x0000000a2f2c7c23 */ /* 0x000fe20008010859 */
[----:B------:R-:W-:-:S05]  /*63a0*/  FADD.FTZ R47, R77, R92 ;  /* 0x0000005c4d2f7221 */ /* 0x000fca0000010000 */
[----:B------:R-:W0:Y:S01]  /*63b0*/  MUFU.EX2 R15, R15 ;  /* 0x0000000f000f7308 */ /* 0x000e220000000800 */
[----:B-1----:R-:W-:-:S01]  /*63c0*/  FADD.FTZ R43, R14, R43 ;  /* 0x0000002b0e2b7221 */ /* 0x002fc20000010000 */
[----:B------:R-:W-:-:S04]  /*63d0*/  F2FP.SATFINITE.E4M3.F32.PACK_AB_MERGE_C R13, R14, R13, RZ ;  /* 0x0000000d0e0d723e */ /* 0x000fc800048070ff */
[----:B------:R-:W-:Y:S02]  /*63e0*/  F2FP.SATFINITE.E4M3.F32.PACK_AB_MERGE_C R201, R11, R10, R13 ;  /* 0x0000000a0bc9723e */ /* 0x000fe4000480700d */
[----:B------:R-:W1:Y:S01]  /*63f0*/  MUFU.EX2 R21, R21 ;  /* 0x0000001500157308 */ /* 0x000e620000000800 */
[----:B--2---:R-:W-:-:S07]  /*6400*/  FADD.FTZ R48, R12, R43 ;  /* 0x0000002b0c307221 */ /* 0x004fce0000010000 */
[----:B------:R-:W2:Y:S01]  /*6410*/  MUFU.EX2 R24, R24 ;  /* 0x0000001800187308 */ /* 0x000ea20000000800 */
[----:B0-----:R-:W-:-:S07]  /*6420*/  FADD.FTZ R48, R15, R48 ;  /* 0x000000300f307221 */ /* 0x001fce0000010000 */
[----:B------:R-:W0:Y:S01]  /*6430*/  MUFU.EX2 R20, R20 ;  /* 0x0000001400147308 */ /* 0x000e220000000800 */
[----:B-1----:R-:W-:-:S01]  /*6440*/  FADD.FTZ R43, R21, R48 ;  /* 0x00000030152b7221 */ /* 0x002fc20000010000 */
[----:B------:R-:W-:-:S04]  /*6450*/  FADD.FTZ R48, R78, R47 ;  /* 0x0000002f4e307221 */ /* 0x000fc80000010000 */
[----:B------:R-:W-:Y:S02]  /*6460*/  FADD.FTZ R79, R79, R48 ;  /* 0x000000304f4f7221 */ /* 0x000fe40000010000 */
[----:B------:R-:W1:Y:S01]  /*6470*/  MUFU.EX2 R25, R25 ;  /* 0x0000001900197308 */ /* 0x000e620000000800 */
[----:B--2---:R-:W-:-:S01]  /*6480*/  FADD.FTZ R43, R24, R43 ;  /* 0x0000002b182b7221 */ /* 0x004fc20000010000 */
[----:B------:R-:W-:Y:S01]  /*6490*/  FADD.FTZ R80, R80, R79 ;  /* 0x0000004f50507221 */ /* 0x000fe20000010000 */
[----:B------:R-:W-:-:S03]  /*64a0*/  F2FP.SATFINITE.E4M3.F32.PACK_AB_MERGE_C R21, R24, R21, RZ ;  /* 0x000000151815723e */ /* 0x000fc600048070ff */
[----:B------:R-:W-:Y:S01]  /*64b0*/  FADD.FTZ R47, R81, R80 ;  /* 0x00000050512f7221 */ /* 0x000fe20000010000 */
[----:B------:R-:W-:Y:S01]  /*64c0*/  F2FP.SATFINITE.E4M3.F32.PACK_AB_MERGE_C R203, R15, R12, R21 ;  /* 0x0000000c0fcb723e */ /* 0x000fe20004807015 */
[----:B------:R-:W2:Y:S01]  /*64d0*/  MUFU.EX2 R27, R27 ;  /* 0x0000001b001b7308 */ /* 0x000ea20000000800 */
[----:B0-----:R-:W-:-:S01]  /*64e0*/  FADD.FTZ R48, R20, R43 ;  /* 0x0000002b14307221 */ /* 0x001fc20000010000 */
[----:B------:R-:W-:-:S04]  /*64f0*/  F2FP.SATFINITE.E4M3.F32.PACK_AB_MERGE_C R43, R84, R83, RZ ;  /* 0x00000053542b723e */ /* 0x000fc800048070ff */
[C---:B------:R-:W-:Y:S01]  /*6500*/  F2FP.SATFINITE.E4M3.F32.PACK_AB_MERGE_C R192, R82.reuse, R81, R43 ;  /* 0x0000005152c0723e */ /* 0x040fe2000480702b */
[----:B------:R-:W-:-:S01]  /*6510*/  FADD.FTZ R82, R82, R47 ;  /* 0x0000002f52527221 */ /* 0x000fc20000010000 */
[----:B------:R-:W0:Y:S01]  /*6520*/  MUFU.EX2 R28, R28 ;  /* 0x0000001c001c7308 */ /* 0x000e220000000800 */
[----:B-1----:R-:W-:-:S01]  /*6530*/  FADD.FTZ R48, R25, R48 ;  /* 0x0000003019307221 */ /* 0x002fc20000010000 */
[----:B------:R-:W-:Y:S01]  /*6540*/  F2FP.SATFINITE.E4M3.F32.PACK_AB_MERGE_C R47, R88, R87, RZ ;  /* 0x00000057582f723e */ /* 0x000fe200048070ff */
[----:B------:R-:W-:-:S04]  /*6550*/  FADD.FTZ R83, R83, R82 ;  /* 0x0000005253537221 */ /* 0x000fc80000010000 */
[----:B------:R-:W-:Y:S01]  /*6560*/  FADD.FTZ R84, R84, R83 ;  /* 0x0000005354547221 */ /* 0x000fe20000010000 */
[----:B------:R-:W1:Y:S01]  /*6570*/  MUFU.EX2 R26, R26 ;  /* 0x0000001a001a7308 */ /* 0x000e620000000800 */
[----:B--2---:R-:W-:-:S07]  /*6580*/  FADD.FTZ R43, R27, R48 ;  /* 0x000000301b2b7221 */ /* 0x004fce0000010000 */
[----:B------:R-:W2:Y:S01]  /*6590*/  MUFU.EX2 R29, R29 ;  /* 0x0000001d001d7308 */ /* 0x000ea20000000800 */
[----:B0-----:R-:W-:-:S01]  /*65a0*/  FADD.FTZ R43, R28, R43 ;  /* 0x0000002b1c2b7221 */ /* 0x001fc20000010000 */
        /* <DEDUP_REMOVED lines=16> */
[----:B------:R-:W-:Y:S01]  /*66b0*/  MUFU.EX2 R85, R112 ;  /* 0x0000007000557308 */ /* 0x000fe20000000800 */
[----:B-1----:R-:W-:-:S07]  /*66c0*/  FADD.FTZ R14, R40, R43 ;  /* 0x0000002b280e7221 */ /* 0x002fce0000010000 */
[----:B------:R-:W0:Y:S01]  /*66d0*/  MUFU.EX2 R86, R86 ;  /* 0x0000005600567308 */ /* 0x000e220000000800 */
[----:B--2---:R-:W-:-:S01]  /*66e0*/  FADD.FTZ R9, R39, R14 ;  /* 0x0000000e27097221 */ /* 0x004fc20000010000 */
[----:B------:R-:W-:-:S04]  /*66f0*/  F2FP.SATFINITE.E4M3.F32.PACK_AB_MERGE_C R39, R39, R40, RZ ;  /* 0x000000282727723e */ /* 0x000fc800048070ff */
[----:B------:R-:W-:Y:S02]  /*6700*/  F2FP.SATFINITE.E4M3.F32.PACK_AB_MERGE_C R193, R33, R30, R39 ;  /* 0x0000001e21c1723e */ /* 0x000fe40004807027 */
[----:B------:R-:W1:Y:S08]  /*6710*/  MUFU.EX2 R34, R34 ;  /* 0x0000002200227308 */ /* 0x000e700000000800 */
[----:B------:R-:W2:Y:S01]  /*6720*/  MUFU.EX2 R35, R35 ;  /* 0x0000002300237308 */ /* 0x000ea20000000800 */
[----:B0-----:R-:W-:Y:S01]  /*6730*/  F2FP.SATFINITE.E4M3.F32.PACK_AB_MERGE_C R194, R86, R85, R47 ;  /* 0x0000005556c2723e */ /* 0x001fe2000480702f */
[----:B------:R-:W-:-:S04]  /*6740*/  FADD.FTZ R85, R85, R84 ;  /* 0x0000005455557221 */ /* 0x000fc80000010000 */
[----:B------:R-:W-:Y:S02]  /*6750*/  FADD.FTZ R86, R86, R85 ;  /* 0x0000005556567221 */ /* 0x000fe40000010000 */
[----:B------:R-:W0:Y:S01]  /*6760*/  MUFU.EX2 R46, R46 ;  /* 0x0000002e002e7308 */ /* 0x000e220000000800 */
[----:B-1----:R-:W-:-:S01]  /*6770*/  FADD.FTZ R14, R34, R9 ;  /* 0x00000009220e7221 */ /* 0x002fc20000010000 */
        /* <DEDUP_REMOVED lines=10> */
[----:B0-----:R-:W-:-:S01]  /*6820*/  FADD.FTZ R14, R45, R14 ;  /* 0x0000000e2d0e7221 */ /* 0x001fc20000010000 */
[----:B------:R-:W-:-:S04]  /*6830*/  F2FP.SATFINITE.E4M3.F32.PACK_AB_MERGE_C R46, R45, R46, RZ ;  /* 0x0000002e2d2e723e */ /* 0x000fc800048070ff */
[----:B------:R-:W-:Y:S02]  /*6840*/  F2FP.SATFINITE.E4M3.F32.PACK_AB_MERGE_C R195, R35, R34, R46 ;  /* 0x0000002223c3723e */ /* 0x000fe4000480702e */
[----:B------:R-:W0:Y:S08]  /*6850*/  MUFU.EX2 R3, R3 ;  /* 0x0000000300037308 */ /* 0x000e300000000800 */
[----:B------:R-:W-:Y:S01]  /*6860*/  MUFU.EX2 R63, R63 ;  /* 0x0000003f003f7308 */ /* 0x000fe20000000800 */
[----:B-1----:R-:W-:Y:S01]  /*6870*/  F2FP.SATFINITE.E4M3.F32.PACK_AB_MERGE_C R188, R72, R71, R24 ;  /* 0x0000004748bc723e */ /* 0x002fe20004807018 */
[----:B------:R-:W-:-:S04]  /*6880*/  FADD.FTZ R71, R71, R88 ;  /* 0x0000005847477221 */ /* 0x000fc80000010000 */
[----:B------:R-:W-:Y:S02]  /*6890*/  FADD.FTZ R72, R72, R71 ;  /* 0x0000004748487221 */ /* 0x000fe40000010000 */
[----:B------:R-:W1:Y:S01]  /*68a0*/  MUFU.EX2 R64, R64 ;  /* 0x0000004000407308 */ /* 0x000e620000000800 */
[----:B0-----:R-:W-:-:S01]  /*68b0*/  FADD.FTZ R9, R3, R14 ;  /* 0x0000000e03097221 */ /* 0x001fc20000010000 */
[----:B------:R-:W-:-:S04]  /*68c0*/  FADD.FTZ R59, R59, R72 ;  /* 0x000000483b3b7221 */ /* 0x000fc80000010000 */
[----:B------:R-:W-:Y:S02]  /*68d0*/  FADD.FTZ R60, R60, R59 ;  /* 0x0000003b3c3c7221 */ /* 0x000fe40000010000 */
[----:B------:R-:W0:Y:S08]  /*68e0*/  MUFU.EX2 R44, R44 ;  /* 0x0000002c002c7308 */ /* 0x000e300000000800 */
[----:B------:R-:W-:Y:S01]  /*68f0*/  MUFU.EX2 R61, R61 ;  /* 0x0000003d003d7308 */ /* 0x000fe20000000800 */
[----:B-1----:R-:W-:-:S07]  /*6900*/  F2FP.SATFINITE.E4M3.F32.PACK_AB_MERGE_C R4, R64, R63, RZ ;  /* 0x0000003f4004723e */ /* 0x002fce00048070ff */
[----:B------:R-:W1:Y:S01]  /*6910*/  MUFU.EX2 R62, R62 ;  /* 0x0000003e003e7308 */ /* 0x000e620000000800 */
[----:B0-----:R-:W-:-:S07]  /*6920*/  FADD.FTZ R9, R44, R9 ;  /* 0x000000092c097221 */ /* 0x001fce0000010000 */
[----:B------:R-:W0:Y:S08]  /*6930*/  MUFU.EX2 R50, R50 ;  /* 0x0000003200327308 */ /* 0x000e300000000800 */
[----:B------:R-:W2:Y:S01]  /*6940*/  MUFU.EX2 R49, R49 ;  /* 0x0000003100317308 */ /* 0x000ea20000000800 */
[----:B-1----:R-:W-:Y:S01]  /*6950*/  F2FP.SATFINITE.E4M3.F32.PACK_AB_MERGE_C R190, R62, R61, R4 ;  /* 0x0000003d3ebe723e */ /* 0x002fe20004807004 */
[----:B------:R-:W-:-:S04]  /*6960*/  FADD.FTZ R61, R61, R60 ;  /* 0x0000003c3d3d7221 */ /* 0x000fc80000010000 */
[----:B------:R-:W-:Y:S02]  /*6970*/  FADD.FTZ R62, R62, R61 ;  /* 0x0000003d3e3e7221 */ /* 0x000fe40000010000 */
[----:B------:R-:W-:Y:S01]  /*6980*/  MUFU.EX2 R67, R67 ;  /* 0x0000004300437308 */ /* 0x000fe20000000800 */
[----:B0-----:R-:W-:-:S01]  /*6990*/  FADD.FTZ R4, R50, R9 ;  /* 0x0000000932047221 */ /* 0x001fc20000010000 */
[----:B------:R-:W-:-:S04]  /*69a0*/  FADD.FTZ R63, R63, R62 ;  /* 0x0000003e3f3f7221 */ /* 0x000fc80000010000 */
[----:B------:R-:W-:Y:S02]  /*69b0*/  FADD.FTZ R64, R64, R63 ;  /* 0x0000003f40407221 */ /* 0x000fe40000010000 */
[----:B------:R-:W0:Y:S01]  /*69c0*/  MUFU.EX2 R68, R68 ;  /* 0x0000004400447308 */ /* 0x000e220000000800 */
[C---:B--2---:R-:W-:Y:S01]  /*69d0*/  F2FP.SATFINITE.E4M3.F32.PACK_AB_MERGE_C R50, R49.reuse, R50, RZ ;  /* 0x000000323132723e */ /* 0x044fe200048070ff */
[----:B------:R-:W-:-:S03]  /*69e0*/  FADD.FTZ R49, R49, R4 ;  /* 0x0000000431317221 */ /* 0x000fc60000010000 */
[----:B------:R-:W-:-:S03]  /*69f0*/  F2FP.SATFINITE.E4M3.F32.PACK_AB_MERGE_C R189, R44, R3, R50 ;  /* 0x000000032cbd723e */ /* 0x000fc60004807032 */
[----:B------:R-:W1:Y:S08]  /*6a00*/  MUFU.EX2 R52, R52 ;  /* 0x0000003400347308 */ /* 0x000e700000000800 */
[----:B------:R-:W-:Y:S01]  /*6a10*/  MUFU.EX2 R65, R65 ;  /* 0x0000004100417308 */ /* 0x000fe20000000800 */
[----:B0-----:R-:W-:-:S07]  /*6a20*/  F2FP.SATFINITE.E4M3.F32.PACK_AB_MERGE_C R5, R68, R67, RZ ;  /* 0x000000434405723e */ /* 0x001fce00048070ff */
[----:B------:R-:W0:Y:S01]  /*6a30*/  MUFU.EX2 R66, R66 ;  /* 0x0000004200427308 */ /* 0x000e220000000800 */
[----:B-1----:R-:W-:-:S07]  /*6a40*/  FADD.FTZ R4, R52, R49 ;  /* 0x0000003134047221 */ /* 0x002fce0000010000 */
        /* <DEDUP_REMOVED lines=9> */
[----:B------:R-:W1:Y:S01]  /*6ae0*/  MUFU.EX2 R56, R56 ;  /* 0x0000003800387308 */ /* 0x000e620000000800 */
[----:B--2---:R-:W-:-:S07]  /*6af0*/  FADD.FTZ R4, R54, R5 ;  /* 0x0000000536047221 */ /* 0x004fce0000010000 */
[----:B------:R-:W2:Y:S01]  /*6b00*/  MUFU.EX2 R55, R55 ;  /* 0x0000003700377308 */ /* 0x000ea20000000800 */
[C---:B0-----:R-:W-:Y:S01]  /*6b10*/  F2FP.SATFINITE.E4M3.F32.PACK_AB_MERGE_C R54, R53.reuse, R54, RZ ;  /* 0x000000363536723e */ /* 0x041fe200048070ff */
[----:B------:R-:W-:-:S03]  /*6b20*/  FADD.FTZ R53, R53, R4 ;  /* 0x0000000435357221 */ /* 0x000fc60000010000 */
[----:B------:R-:W-:-:S03]  /*6b30*/  F2FP.SATFINITE.E4M3.F32.PACK_AB_MERGE_C R191, R51, R52, R54 ;  /* 0x0000003433bf723e */ /* 0x000fc60004807036 */
[----:B------:R-:W0:Y:S01]  /*6b40*/  MUFU.EX2 R57, R57 ;  /* 0x0000003900397308 */ /* 0x000e220000000800 */
[----:B-1----:R-:W-:-:S07]  /*6b50*/  FADD.FTZ R4, R56, R53 ;  /* 0x0000003538047221 */ /* 0x002fce0000010000 */
        /* <DEDUP_REMOVED lines=17> */
[----:B0-----:R-:W-:-:S01]  /*6c70*/  FADD.FTZ R3, R37, R36 ;  /* 0x0000002425037221 */ /* 0x001fc20000010000 */
[----:B------:R-:W-:-:S06]  /*6c80*/  FADD.FTZ R58, R58, R69 ;  /* 0x000000453a3a7221 */ /* 0x000fcc0000010000 */
[----:B------:R-:W0:Y:S01]  /*6c90*/  MUFU.EX2 R41, R41 ;  /* 0x0000002900297308 */ /* 0x000e220000000800 */
[----:B--2---:R-:W-:-:S04]  /*6ca0*/  FADD.FTZ R3, R38, R3 ;  /* 0x0000000326037221 */ /* 0x004fc80000010000 */
[----:B-1----:R-:W-:Y:S01]  /*6cb0*/  FADD.FTZ R4, R42, R3 ;  /* 0x000000032a047221 */ /* 0x002fe20000010000 */
[----:B------:R-:W-:Y:S01]  /*6cc0*/  VIADD R3, R120, 0xfffffffe ;  /* 0xfffffffe78037836 */ /* 0x000fe20000000000 */
[C---:B0-----:R-:W-:Y:S02]  /*6cd0*/  F2FP.SATFINITE.E4M3.F32.PACK_AB_MERGE_C R5, R41.reuse, R42, RZ ;  /* 0x0000002a2905723e */ /* 0x041fe400048070ff */
[----:B------:R-:W-:-:S02]  /*6ce0*/  FADD.FTZ R4, R41, R4 ;  /* 0x0000000429047221 */ /* 0x000fc40000010000 */
[----:B------:R-:W-:Y:S01]  /*6cf0*/  F2FP.SATFINITE.E4M3.F32.PACK_AB_MERGE_C R187, R38, R37, R5 ;  /* 0x0000002526bb723e */ /* 0x000fe20004807005 */
[----:B------:R-:W-:-:S01]  /*6d00*/  FADD.FTZ R5, R73, R58 ;  /* 0x0000003a49057221 */ /* 0x000fc20000010000 */
        /* <DEDUP_REMOVED lines=11> */
.L_x_1076:
[----:B------:R-:W-:-:S11]  /*6dc0*/  UISETP.NE.AND UP2, UPT, UR7, 0x1, UPT ;  /* 0x000000010700788c */ /* 0x000fd6000bf45270 */
[----:B------:R-:W-:Y:S02]  /*6dd0*/  @UP2 ULDC.64 UR18, c[0x0][0x9e8] ;  /* 0x00027a0000122ab9 */ /* 0x000fe40000000a00 */
[----:B------:R-:W-:-:S04]  /*6de0*/  UIMAD.WIDE.U32 UR14, UR11, UR18, URZ ;  /* 0x000000120b0e72a5 */ /* 0x000fc8000f8e003f */
[----:B------:R-:W-:-:S12]  /*6df0*/  @UP2 USHF.R.U32.HI UR11, URZ, UR19, UR15 ;  /* 0x000000133f0b2299 */ /* 0x000fd8000801160f */
.L_x_1077:
[----:B------:R-:W-:-:S04]  /*6e00*/  UIMAD UR7, UR11, UR7, UR7 ;  /* 0x000000070b0772a4 */ /* 0x000fc8000f8e0207 */
[----:B------:R-:W-:-:S04]  /*6e10*/  UISETP.LT.AND UP2, UPT, UR6, UR7, UPT ;  /* 0x000000070600728c */ /* 0x000fc8000bf41270 */
[----:B------:R-:W-:-:S12]  /*6e20*/  USEL UR6, UR6, UR7, UP2 ;  /* 0x0000000706067287 */ /* 0x000fd80009000000 */
.L_x_1075:
[----:B------:R-:W-:Y:S01]  /*6e30*/  UIMAD.WIDE UR6, UR6, 0x2aaaaaab, URZ ;  /* 0x2aaaaaab060678a5 */ /* 0x000fe2000f8e023f */
[----:B------:R-:W-:Y:S02]  /*6e40*/  CS2R R120, SRZ ;  /* 0x0000000000787805 */ /* 0x000fe4000001ff00 */
[----:B------:R-:W-:Y:S02]  /*6e50*/  CS2R R122, SRZ ;  /* 0x00000000007a7805 */ /* 0x000fe4000001ff00 */
        /* <DEDUP_REMOVED lines=15> */
[----:B------:R-:W-:Y:S02]  /*6f50*/  CS2R R146, SRZ ;  /* 0x0000000000927805 */ /* 0x000fe4000001ff00 */
[----:B------:R-:W-:Y:S02]  /*6f60*/  CS2R R148, SRZ ;  /* 0x0000000000947805 */ /* 0x000fe4000001ff00 */
[----:B------:R-:W-:Y:S02]  /*6f70*/  CS2R R150, SRZ ;  /* 0x0000000000967805 */ /* 0x000fe4000001ff00 */
[----:B------:R-:W-:Y:S02]  /*6f80*/  CS2R R152, SRZ ;  /* 0x0000000000987805 */ /* 0x000fe4000001ff00 */
[----:B------:R-:W-:Y:S02]  /*6f90*/  ISETP.GE.AND P1, PT, R3, UR27, PT ;  /* 0x0000001b03007c0c */ /* 0x000fe4000bf26270 */
        /* <DEDUP_REMOVED lines=15> */
[----:B------:R-:W-:Y:S06]  /*7090*/  @!P1 BRA `(.L_x_1078) ;  /* 0x0000005400c89947 */ /* 0x000fec0003800000 */
        /* <DEDUP_REMOVED lines=32> */
[----:B------:R-:W-:Y:S01]  /*72a0*/  ULDC UR24, c[0x0][0x9e4] ;  /* 0x0002790000187ab9 */ /* 0x000fe20000000800 */
[----:B------:R-:W-:Y:S01]  /*72b0*/  ULDC UR23, c[0x0][0x988] ;  /* 0x0002620000177ab9 */ /* 0x000fe20000000800 */
[----:B------:R-:W-:-:S05]  /*72c0*/  ULDC UR22, c[0x0][0x9e0] ;  /* 0x0002780000167ab9 */ /* 0x000fca0000000800 */
.L_x_1096:
        /* <DEDUP_REMOVED lines=9> */
.L_x_1080:
[----:B------:R-:W-:Y:S01]  /*7360*/  ULEA UR6, UR26, UR45, 0x3 ;  /* 0x0000002d1a067291 */ /* 0x000fe2000f8e183f */
[----:B------:R-:W-:-:S05]  /*7370*/  IMAD.U32 R8, RZ, RZ, UR25 ;  /* 0x00000019ff087e24 */ /* 0x000fca000f8e00ff */
[----:B------:R-:W-:-:S04]  /*7380*/  SHF.L.U32 R8, R8, 0x1f, RZ ;  /* 0x0000001f08087819 */ /* 0x000fc800000006ff */
[----:B------:R0:W1:Y:S01]  /*7390*/  SYNCS.PHASECHK.TRANS64.TRYWAIT P1, [UR6+0x28830], R8 ;  /* 0x02883008ff0075a7 */ /* 0x0000620008020146 */
[----:B------:R-:W-:Y:S05]  /*73a0*/  @!P0 BRA `(.L_x_1081) ;  /* 0x0000000000048947 */ /* 0x000fea0003800000 */
[----:B------:R-:W-:Y:S01]  /*73b0*/  BPT.TRAP 0x1 ;  /* 0x000000040000795c */ /* 0x000fe20000300000 */
.L_x_1081:
[----:B-1----:R-:W-:Y:S05]  /*73c0*/  @P1 BRA `(.L_x_1079) ;  /* 0x0000000000081947 */ /* 0x002fea0003800000 */
[----:B------:R-:W1:Y:S02]  /*73d0*/  SYNCS.PHASECHK.TRANS64.TRYWAIT P1, [UR6+0x28830], R8 ;  /* 0x02883008ff0075a7 */ /* 0x000e640008020146 */
[----:B-1----:R-:W-:Y:S05]  /*73e0*/  @!P1 BRA `(.L_x_1082) ;  /* 0x0000019000189947 */ /* 0x002fea0003800000 */
.L_x_1079:
[----:B-1----:R-:W1:Y:S01]  /*73f0*/  S2R R9, SR_TID.X ;  /* 0x0000000000097919 */ /* 0x002e620000002100 */
[----:B------:R-:W-:Y:S01]  /*7400*/  UIMAD UR18, UR26, 0x600, UR20 ;  /* 0x000006001a1278a4 */ /* 0x000fe2000f8e0214 */
[----:B------:R-:W-:Y:S01]  /*7410*/  UMOV UR19, 0x40000040 ;  /* 0x4000004000137882 */ /* 0x000fe20000000000 */
[----:B------:R-:W-:Y:S02]  /*7420*/  UMOV UR7, 0x40000040 ;  /* 0x4000004000077882 */ /* 0x000fe40000000000 */
[----:B------:R-:W-:Y:S02]  /*7430*/  UIADD3 UR6, UR18, 0x2, URZ ;  /* 0x0000000212067890 */ /* 0x000fe4000fffe03f */
[----:B------:R-:W-:Y:S01]  /*7440*/  UIADD3 UR10, UR18, 0x4, URZ ;  /* 0x00000004120a7890 */ /* 0x000fe2000fffe03f */
[----:B------:R-:W-:Y:S01]  /*7450*/  UMOV UR11, 0x40000040 ;  /* 0x40000040000b7882 */ /* 0x000fe20000000000 */
[----:B------:R-:W-:Y:S01]  /*7460*/  UIADD3 UR14, UR18, 0x6, URZ ;  /* 0x00000006120e7890 */ /* 0x000fe2000fffe03f */
[----:B------:R-:W-:Y:S01]  /*7470*/  UMOV UR15, 0x40000040 ;  /* 0x40000040000f7882 */ /* 0x000fe20000000000 */
[----:B-1----:R-:W-:-:S05]  /*7480*/  SHF.R.U32.HI R9, RZ, 0x7, R9 ;  /* 0x00000007ff097819 */ /* 0x002fca0000011609 */
[----:B0-----:R-:W-:-:S05]  /*7490*/  VIADD R8, R9, 0x8 ;  /* 0x0000000809087836 */ /* 0x001fca0000000000 */
[----:B------:R0:W-:Y:S06]  /*74a0*/  BAR.SYNC.DEFER_BLOCKING R8, 0x100 ;  /* 0x000400080000751d */ /* 0x0001ec0000010000 */
        /* <DEDUP_REMOVED lines=15> */
.L_x_1084:
[----:B------:R-:W-:Y:S01]  /*75a0*/  ULEA UR6, UR52, UR45, 0x3 ;  /* 0x0000002d34067291 */ /* 0x000fe2000f8e183f */
[----:B------:R-:W-:-:S05]  /*75b0*/  IMAD.U32 R8, RZ, RZ, UR46 ;  /* 0x0000002eff087e24 */ /* 0x000fca000f8e00ff */
[----:B------:R-:W-:-:S04]  /*75c0*/  SHF.L.U32 R8, R8, 0x1f, RZ ;  /* 0x0000001f08087819 */ /* 0x000fc800000006ff */
[----:B------:R0:W1:Y:S01]  /*75d0*/  SYNCS.PHASECHK.TRANS64.TRYWAIT P1, [UR6+0x28850], R8 ;  /* 0x02885008ff0075a7 */ /* 0x0000620008020146 */
[----:B------:R-:W-:Y:S05]  /*75e0*/  @!P0 BRA `(.L_x_1085) ;  /* 0x0000000000048947 */ /* 0x000fea0003800000 */
[----:B------:R-:W-:Y:S01]  /*75f0*/  BPT.TRAP 0x1 ;  /* 0x000000040000795c */ /* 0x000fe20000300000 */
.L_x_1085:
[----:B-1----:R-:W-:Y:S05]  /*7600*/  @P1 BRA `(.L_x_1083) ;  /* 0x0000000000081947 */ /* 0x002fea0003800000 */
[----:B------:R-:W1:Y:S02]  /*7610*/  SYNCS.PHASECHK.TRANS64.TRYWAIT P1, [UR6+0x28850], R8 ;  /* 0x02885008ff0075a7 */ /* 0x000e640008020146 */
[----:B-1----:R-:W-:Y:S05]  /*7620*/  @!P1 BRA `(.L_x_1086) ;  /* 0x0000018c00a09947 */ /* 0x002fea0003800000 */
.L_x_1083:
[----:B------:R-:W-:Y:S01]  /*7630*/  UIADD3 UR6, UR45, 0x400, URZ ;  /* 0x000004002d067890 */ /* 0x000fe2000fffe03f */
[----:B------:R-:W-:Y:S01]  /*7640*/  WARPGROUP.ARRIVE ;  /* 0x00000000000079c5 */ /* 0x000fe20000000000 */
[----:B------:R-:W-:-:S05]  /*7650*/  UMOV UR7, 0x80000020 ;  /* 0x8000002000077882 */ /* 0x000fca0000000000 */
[----:B------:R-:W2:Y:S01]  /*7660*/  S2R R233, SR_TID.X ;  /* 0x0000000000e97919 */ /* 0x000ea20000002100 */
[----:B------:R-:W-:Y:S01]  /*7670*/  USHF.R.U32.HI UR6, URZ, 0x4, UR6 ;  /* 0x000000043f067899 */ /* 0x000fe20008011606 */
[C---:B------:R-:W-:Y:S01]  /*7680*/  FMUL.FTZ R12, R0.reuse, R28 ;  /* 0x0000001c000c7220 */ /* 0x040fe20000410000 */
[C---:B------:R-:W-:Y:S01]  /*7690*/  FMUL.FTZ R28, R0.reuse, R38 ;  /* 0x00000026001c7220 */ /* 0x040fe20000410000 */
[C---:B------:R-:W-:Y:S01]  /*76a0*/  FMUL.FTZ R38, R0.reuse, R48 ;  /* 0x0000003000267220 */ /* 0x040fe20000410000 */
[----:B------:R-:W-:Y:S01]  /*76b0*/  ULOP3.LUT UR6, UR6, 0x3fff, URZ, 0xc0, !UPT ;  /* 0x00003fff06067892 */ /* 0x000fe2000f8ec03f */
[----:B------:R-:W-:Y:S01]  /*76c0*/  PLOP3.LUT P1, PT, PT, PT, UP0, 0x80, 0x0 ;  /* 0x000000000000781c */ /* 0x000fe20003f2f008 */
[C---:B------:R-:W-:Y:S01]  /*76d0*/  FMUL.FTZ R48, R0.reuse, R56 ;  /* 0x0000003800307220 */ /* 0x040fe20000410000 */
[C---:B------:R-:W-:Y:S01]  /*76e0*/  FMUL.FTZ R56, R0.reuse, R64 ;  /* 0x0000004000387220 */ /* 0x040fe20000410000 */
[----:B------:R-:W-:Y:S01]  /*76f0*/  ULOP3.LUT UR6, UR6, 0x10000, URZ, 0xfc, !UPT ;  /* 0x0001000006067892 */ /* 0x000fe2000f8efc3f */
[C---:B------:R-:W-:Y:S01]  /*7700*/  FMUL.FTZ R64, R0.reuse, R74 ;  /* 0x0000004a00407220 */ /* 0x040fe20000410000 */
[C---:B------:R-:W-:Y:S01]  /*7710*/  FMUL.FTZ R74, R0.reuse, R80 ;  /* 0x00000050004a7220 */ /* 0x040fe20000410000 */
[C---:B------:R-:W-:Y:S01]  /*7720*/  FMUL.FTZ R80, R0.reuse, R90 ;  /* 0x0000005a00507220 */ /* 0x040fe20000410000 */
[----:B------:R-:W-:Y:S01]  /*7730*/  UIMAD UR10, UR52, 0x600, UR6 ;  /* 0x00000600340a78a4 */ /* 0x000fe2000f8e0206 */
[----:B------:R-:W-:Y:S01]  /*7740*/  PLOP3.LUT P2, PT, PT, PT, UP0, 0x80, 0x0 ;  /* 0x000000000000781c */ /* 0x000fe20003f4f008 */
[C---:B------:R-:W-:Y:S01]  /*7750*/  FMUL.FTZ R90, R0.reuse, R96 ;  /* 0x00000060005a7220 */ /* 0x040fe20000410000 */
[C---:B------:R-:W-:Y:S01]  /*7760*/  FMUL.FTZ R96, R0.reuse, R106 ;  /* 0x0000006a00607220 */ /* 0x040fe20000410000 */
[----:B------:R-:W-:Y:S01]  /*7770*/  FMUL.FTZ R106, R0, R112 ;  /* 0x00000070006a7220 */ /* 0x000fe20000410000 */
[----:B------:R-:W-:-:S02]  /*7780*/  VIADD R112, R22, UR39 ;  /* 0x0000002716707c36 */ /* 0x000fc40008000000 */
[C---:B------:R-:W-:Y:S01]  /*7790*/  FMUL.FTZ R14, R0.reuse, R30 ;  /* 0x0000001e000e7220 */ /* 0x040fe20000410000 */
[----:B------:R-:W-:Y:S01]  /*77a0*/  UMOV UR6, UR10 ;  /* 0x0000000a00067c82 */ /* 0x000fe20008000000 */
[C---:B------:R-:W-:Y:S01]  /*77b0*/  FMUL.FTZ R15, R0.reuse, R31 ;  /* 0x0000001f000f7220 */ /* 0x040fe20000410000 */
[----:B------:R-:W-:Y:S01]  /*77c0*/  QGMMA.64x128x32.F32.E4M3.E4M3 R120, R204, gdesc[UR4], R120, gsb0 ;  /* 0x01e00004cc787df3 */ /* 0x000fe20008000878 */
[----:B------:R-:W-:Y:S01]  /*77d0*/  UIADD3 UR6, UR10, 0x2, URZ ;  /* 0x000000020a067890 */ /* 0x000fe2000fffe03f */
[C---:B------:R-:W-:Y:S01]  /*77e0*/  FMUL.FTZ R30, R0.reuse, R40 ;  /* 0x00000028001e7220 */ /* 0x040fe20000410000 */
[----:B------:R-:W-:Y:S01]  /*77f0*/  UMOV UR7, 0x80000020 ;  /* 0x8000002000077882 */ /* 0x000fe20000000000 */
[C---:B------:R-:W-:Y:S01]  /*7800*/  FMUL.FTZ R31, R0.reuse, R41 ;  /* 0x00000029001f7220 */ /* 0x040fe20000410000 */
[----:B------:R-:W-:Y:S02]  /*7810*/  IMAD.U32 R41, RZ, RZ, UR26 ;  /* 0x0000001aff297e24 */ /* 0x000fe4000f8e00ff */
[C---:B01----:R-:W-:Y:S01]  /*7820*/  FMUL.FTZ R8, R0.reuse, R24 ;  /* 0x0000001800087220 */ /* 0x043fe20000410000 */
[C---:B------:R-:W-:Y:S01]  /*7830*/  FMUL.FTZ R9, R0.reuse, R25 ;  /* 0x0000001900097220 */ /* 0x040fe20000410000 */
[C---:B------:R-:W-:Y:S01]  /*7840*/  FMUL.FTZ R11, R0.reuse, R27 ;  /* 0x0000001b000b7220 */ /* 0x040fe20000410000 */
[C---:B------:R-:W-:Y:S01]  /*7850*/  FMUL.FTZ R13, R0.reuse, R29 ;  /* 0x0000001d000d7220 */ /* 0x040fe20000410000 */
[----:B--2---:R-:W-:Y:S01]  /*7860*/  LOP3.LUT P3, RZ, R233, 0x7f, RZ, 0xc0, !PT ;  /* 0x0000007fe9ff7812 */ /* 0x004fe2000786c0ff */
        /* <DEDUP_REMOVED lines=37> */
[----:B------:R-:W-:Y:S01]  /*7ac0*/  SHF.R.U32.HI R233, RZ, 0x7, R233 ;  /* 0x00000007ffe97819 */ /* 0x000fe200000116e9 */
[C---:B------:R-:W-:Y:S01]  /*7ad0*/  FMUL.FTZ R62, R0.reuse, R71 ;  /* 0x00000047003e7220 */ /* 0x040fe20000410000 */
[C---:B------:R-:W-:Y:S01]  /*7ae0*/  FMUL.FTZ R66, R0.reuse, R72 ;  /* 0x0000004800427220 */ /* 0x040fe20000410000 */
[C---:B------:R-:W-:Y:S01]  /*7af0*/  FMUL.FTZ R70, R0.reuse, R76 ;  /* 0x0000004c00467220 */ /* 0x040fe20000410000 */
[C---:B------:R-:W-:Y:S01]  /*7b00*/  FMUL.FTZ R68, R0.reuse, R78 ;  /* 0x0000004e00447220 */ /* 0x040fe20000410000 */
[C---:B------:R-:W-:Y:S01]  /*7b10*/  FMUL.FTZ R69, R0.reuse, R79 ;  /* 0x0000004f00457220 */ /* 0x040fe20000410000 */
[C---:B------:R-:W-:Y:S01]  /*7b20*/  FMUL.FTZ R75, R0.reuse, R81 ;  /* 0x00000051004b7220 */ /* 0x040fe20000410000 */
[----:B------:R-:W-:Y:S01]  /*7b30*/  FMUL.FTZ R73, R0, R83 ;  /* 0x0000005300497220 */ /* 0x000fe20000410000 */
[----:B------:R-:W-:-:S02]  /*7b40*/  @!P3 VIADD R41, R41, 0x28840 ;  /* 0x000288402929b836 */ /* 0x000fc40000000000 */
        /* <DEDUP_REMOVED lines=33> */
[----:B------:R-:W-:Y:S01]  /*7d60*/  @!P3 PRMT R41, RZ, 0x654, R41 ;  /* 0x00000654ff29b816 */ /* 0x000fe20000000029 */
[----:B------:R-:W-:-:S02]  /*7d70*/  IMAD R114, R3, -0xc0, RZ ;  /* 0xffffff4003727824 */ /* 0x000fc400078e02ff */
[----:B------:R-:W-:Y:S01]  /*7d80*/  FMUL.FTZ R110, R0, R119 ;  /* 0x00000077006e7220 */ /* 0x000fe20000410000 */
[----:B------:R-:W0:Y:S01]  /*7d90*/  MUFU.TANH R8, R8 ;  /* 0x0000000800087308 */ /* 0x000e220000002400 */
[----:B------:R-:W-:-:S07]  /*7da0*/  IMAD.IADD R109, R114, 0x1, -R19 ;  /* 0x00000001726d7824 */ /* 0x000fce00078e0a13 */
[----:B------:R-:W1:Y:S08]  /*7db0*/  MUFU.TANH R9, R9 ;  /* 0x0000000900097308 */ /* 0x000e700000002400 */
[----:B------:R-:W2:Y:S08]  /*7dc0*/  MUFU.TANH R10, R10 ;  /* 0x0000000a000a7308 */ /* 0x000eb00000002400 */
[----:B------:R-:W3:Y:S08]  /*7dd0*/  MUFU.TANH R11, R11 ;  /* 0x0000000b000b7308 */ /* 0x000ef00000002400 */
[----:B------:R-:W4:Y:S08]  /*7de0*/  MUFU.TANH R12, R12 ;  /* 0x0000000c000c7308 */ /* 0x000f300000002400 */
        /* <DEDUP_REMOVED lines=100> */
[----:B------:R-:W-:Y:S01]  /*8430*/  @UP0 ULDC UR6, c[0x0][0x44c] ;  /* 0x0001130000060ab9 */ /* 0x000fe20000000800 */
[----:B------:R-:W-:Y:S01]  /*8440*/  @UP0 ULDC UR7, c[0x0][0x450] ;  /* 0x0001140000070ab9 */ /* 0x000fe20000000800 */
[----:B------:R-:W-:Y:S01]  /*8450*/  @P1 IMAD.HI.U32 R40, R112, UR6, RZ ;  /* 0x0000000670281c27 */ /* 0x000fe2000f8e00ff */
[----:B------:R-:W-:-:S03]  /*8460*/  PLOP3.LUT P1, PT, PT, PT, UP1, 0x40, 0x0 ;  /* 0x000000000000781c */ /* 0x000fc60003f2e818 */
[----:B------:R-:W0:Y:S01]  /*8470*/  MUFU.TANH R96, R96 ;  /* 0x0000006000607308 */ /* 0x000e220000002400 */
[----:B------:R-:W-:Y:S02]  /*8480*/  @P2 SHF.R.U32.HI R112, RZ, UR7, R40 ;  /* 0x00000007ff702c19 */ /* 0x000fe40008011628 */
[----:B------:R-:W-:-:S05]  /*8490*/  IADD3 R40, -R233, 0xb, RZ ;  /* 0x0000000be9287810 */ /* 0x000fca0007ffe1ff */
        /* <DEDUP_REMOVED lines=14> */
[----:B------:R-:W5:Y:S01]  /*8580*/  SHFL.IDX PT, R184, R112, RZ, 0x1c1f ;  /* 0x001c1fff70b87589 */ /* 0x000f6200000e0000 */
[----:B------:R0:W-:Y:S06]  /*8590*/  BAR.ARV R40, 0x100 ;  /* 0x000400280000751d */ /* 0x0001ec0000002000 */
[----:B------:R1:W-:Y:S02]  /*85a0*/  @!P3 SYNCS.ARRIVE.TRANS64.RED.A1T0 RZ, [R41+URZ], RZ ;  /* 0x000000ff29ffb9a7 */ /* 0x0003e4000810043f */
[----:B-1----:R-:W-:-:S04]  /*85b0*/  IADD3 R41, -R19, 0x1, R114 ;  /* 0x0000000113297810 */ /* 0x002fc80007ffe172 */
[----:B------:R-:W-:-:S05]  /*85c0*/  IADD3 R41, -R18, R41, R17 ;  /* 0x0000002912297210 */ /* 0x000fca0007ffe111 */
[C---:B------:R-:W-:Y:S02]  /*85d0*/  VIADD R118, R41.reuse, UR22 ;  /* 0x0000001629767c36 */ /* 0x040fe40008000000 */
[----:B------:R-:W-:Y:S02]  /*85e0*/  VIADD R117, R41, UR21 ;  /* 0x0000001529757c36 */ /* 0x000fe40008000000 */
[--C-:B-----5:R-:W-:Y:S02]  /*85f0*/  IMAD.IADD R116, R118, 0x1, R184.reuse ;  /* 0x0000000176747824 */ /* 0x120fe400078e02b8 */
[----:B------:R-:W-:Y:S01]  /*8600*/  IMAD.IADD R115, R117, 0x1, R184 ;  /* 0x0000000175737824 */ /* 0x000fe200078e02b8 */
[----:B0-234-:R-:W-:Y:S06]  /*8610*/  @P1 BRA `(.L_x_1087) ;  /* 0x0000000000541947 */ /* 0x01dfec0003800000 */
[----:B------:R-:W-:Y:S01]  /*8620*/  IADD3 R119, -R18, R17, R184 ;  /* 0x0000001112777210 */ /* 0x000fe20007ffe1b8 */
[----:B------:R-:W-:Y:S03]  /*8630*/  BSSY B0, `(.L_x_1088) ;  /* 0x0000010000007945 */ /* 0x000fe60003800000 */
        /* <DEDUP_REMOVED lines=10> */
.L_x_1089:
[----:B------:R-:W-:-:S05]  /*86e0*/  IMAD.U32 R184, RZ, RZ, UR24 ;  /* 0x00000018ffb87e24 */ /* 0x000fca000f8e00ff */
[----:B------:R-:W-:-:S13]  /*86f0*/  ISETP.NE.AND P1, PT, R184, 0x1, PT ;  /* 0x00000001b800780c */ /* 0x000fda0003f25270 */
[----:B------:R-:W0:Y:S02]  /*8700*/  @P1 LDC.64 R40, c[0x0][0x9e8] ;  /* 0x00027a00ff281b82 */ /* 0x000e240000000a00 */
[----:B0-----:R-:W-:-:S05]  /*8710*/  @P1 IMAD.HI.U32 R40, R119, R40, RZ ;  /* 0x0000002877281227 */ /* 0x001fca00078e00ff */
[----:B------:R-:W-:-:S07]  /*8720*/  @P1 SHF.R.U32.HI R119, RZ, R41, R40 ;  /* 0x00000029ff771219 */ /* 0x000fce0000011628 */
.L_x_1090:
[----:B------:R-:W-:Y:S05]  /*8730*/  BSYNC B0 ;  /* 0x0000000000007941 */ /* 0x000fea0003800000 */
.L_x_1088:
[----:B------:R-:W-:-:S05]  /*8740*/  IMAD R119, R119, R184, R109 ;  /* 0x000000b877777224 */ /* 0x000fca00078e026d */
[----:B------:R-:W-:Y:S02]  /*8750*/  VIADDMNMX R116, R119, R184, R116, PT ;  /* 0x000000b877747246 */ /* 0x000fe40003800174 */
[----:B------:R-:W-:-:S07]  /*8760*/  VIMNMX R115, R115, R119, !PT ;  /* 0x0000007773737248 */ /* 0x000fce0007fe0100 */
.L_x_1087:
[C---:B------:R-:W-:Y:S01]  /*8770*/  ISETP.GE.AND P3, PT, R114.reuse, 0x9, PT ;  /* 0x000000097200780c */ /* 0x040fe20003f66270 */
[----:B------:R-:W0:Y:S01]  /*8780*/  SHFL.IDX PT, R41, R112, 0x1, 0x1c1f ;  /* 0x003c1f0070297f89 */ /* 0x000e2200000e0000 */
[C---:B------:R-:W-:Y:S02]  /*8790*/  ISETP.GE.AND P1, PT, R114.reuse, 0x2, PT ;  /* 0x000000027200780c */ /* 0x040fe40003f26270 */
[----:B------:R-:W-:Y:S02]  /*87a0*/  ISETP.GE.AND P4, PT, R114, 0xa, PT ;  /* 0x0000000a7200780c */ /* 0x000fe40003f86270 */
[----:B------:R-:W-:Y:S02]  /*87b0*/  LOP3.LUT R16, R16, 0xfffffffd, RZ, 0xc0, !PT ;  /* 0xfffffffd10107812 */ /* 0x000fe400078ec0ff */
[----:B------:R-:W-:Y:S02]  /*87c0*/  ISETP.GT.AND P2, PT, R115, 0x1, !P1 ;  /* 0x000000017300780c */ /* 0x000fe40004f44270 */
[----:B------:R-:W-:-:S02]  /*87d0*/  LOP3.LUT R2, R2, 0xfffffdff, RZ, 0xc0, !PT ;  /* 0xfffffdff02027812 */ /* 0x000fc400078ec0ff */
[----:B------:R-:W-:Y:S02]  /*87e0*/  ISETP.LT.OR P2, PT, R116, 0x2, P2 ;  /* 0x000000027400780c */ /* 0x000fe40001741670 */
[----:B------:R-:W-:Y:S02]  /*87f0*/  @P3 LOP3.LUT R16, R16, 0x2, RZ, 0xfc, !PT ;  /* 0x0000000210103812 */ /* 0x000fe400078efcff */
[----:B------:R-:W-:Y:S02]  /*8800*/  FSEL R40, R9, -INF , !P2 ;  /* 0xff80000009287808 */ /* 0x000fe40005000000 */
[----:B------:R-:W-:Y:S02]  /*8810*/  LOP3.LUT R16, R16, 0xfffffffb, RZ, 0xc0, !PT ;  /* 0xfffffffb10107812 */ /* 0x000fe400078ec0ff */
[----:B------:R-:W-:Y:S02]  /*8820*/  ISETP.GT.AND P3, PT, R115, 0x8, !P3 ;  /* 0x000000087300780c */ /* 0x000fe40005f64270 */
[----:B------:R-:W-:-:S02]  /*8830*/  @P4 LOP3.LUT R16, R16, 0x4, RZ, 0xfc, !PT ;  /* 0x0000000410104812 */ /* 0x000fc400078efcff */
[----:B------:R-:W-:Y:S01]  /*8840*/  ISETP.GT.AND P2, PT, R115, 0x9, !P4 ;  /* 0x000000097300780c */ /* 0x000fe20006744270 */
[--C-:B0-----:R-:W-:Y:S01]  /*8850*/  IMAD.IADD R118, R118, 0x1, R41.reuse ;  /* 0x0000000176767824 */ /* 0x101fe200078e0229 */
[----:B------:R-:W-:Y:S01]  /*8860*/  ISETP.GE.AND P4, PT, R114, 0x11, PT ;  /* 0x000000117200780c */ /* 0x000fe20003f86270 */
[----:B------:R-:W-:Y:S01]  /*8870*/  IMAD.IADD R117, R117, 0x1, R41 ;  /* 0x0000000175757824 */ /* 0x000fe200078e0229 */
[C---:B------:R-:W-:Y:S02]  /*8880*/  ISETP.LT.OR P3, PT, R116.reuse, 0x9, P3 ;  /* 0x000000097400780c */ /* 0x040fe40001f61670 */
[----:B------:R-:W-:Y:S02]  /*8890*/  ISETP.LT.OR P2, PT, R116, 0xa, P2 ;  /* 0x0000000a7400780c */ /* 0x000fe40001741670 */
[----:B------:R-:W-:Y:S02]  /*88a0*/  FSEL R12, R12, -INF , !P3 ;  /* 0xff8000000c0c7808 */ /* 0x000fe40005800000 */
[----:B------:R-:W-:-:S02]  /*88b0*/  ISETP.GE.AND P3, PT, R114, 0x12, PT ;  /* 0x000000127200780c */ /* 0x000fc40003f66270 */
[----:B------:R-:W-:Y:S02]  /*88c0*/  LOP3.LUT R16, R16, 0xfffffff7, RZ, 0xc0, !PT ;  /* 0xfffffff710107812 */ /* 0x000fe400078ec0ff */
[----:B------:R-:W-:Y:S02]  /*88d0*/  FSEL R13, R13, -INF , !P2 ;  /* 0xff8000000d0d7808 */ /* 0x000fe40005000000 */
[----:B------:R-:W-:Y:S02]  /*88e0*/  ISETP.GT.AND P2, PT, R115, 0x10, !P4 ;  /* 0x000000107300780c */ /* 0x000fe40006744270 */
[----:B------:R-:W-:Y:S02]  /*88f0*/  @P4 LOP3.LUT R16, R16, 0x8, RZ, 0xfc, !PT ;  /* 0x0000000810104812 */ /* 0x000fe400078efcff */
[----:B------:R-:W-:Y:S02]  /*8900*/  ISETP.LT.OR P2, PT, R116, 0x11, P2 ;  /* 0x000000117400780c */ /* 0x000fe40001741670 */
[----:B------:R-:W-:-:S02]  /*8910*/  LOP3.LUT R16, R16, 0xffffffef, RZ, 0xc0, !PT ;  /* 0xffffffef10107812 */ /* 0x000fc400078ec0ff */
[----:B------:R-:W-:Y:S02]  /*8920*/  FSEL R20, R20, -INF , !P2 ;  /* 0xff80000014147808 */ /* 0x000fe40005000000 */
[----:B------:R-:W-:Y:S02]  /*8930*/  @P3 LOP3.LUT R16, R16, 0x10, RZ, 0xfc, !PT ;  /* 0x0000001010103812 */ /* 0x000fe400078efcff */
[----:B------:R-:W-:Y:S02]  /*8940*/  ISETP.GT.AND P2, PT, R115, 0x11, !P3 ;  /* 0x000000117300780c */ /* 0x000fe40005f44270 */
[----:B------:R-:W-:Y:S02]  /*8950*/  ISETP.GE.AND P3, PT, R114, 0x19, PT ;  /* 0x000000197200780c */ /* 0x000fe40003f66270 */
[----:B------:R-:W-:Y:S02]  /*8960*/  ISETP.LT.OR P2, PT, R116, 0x12, P2 ;  /* 0x000000127400780c */ /* 0x000fe40001741670 */
[----:B------:R-:W-:-:S02]  /*8970*/  LOP3.LUT R16, R16, 0x7fffffff, RZ, 0xc0, !PT ;  /* 0x7fffffff10107812 */ /* 0x000fc400078ec0ff */
[----:B------:R-:W-:Y:S02]  /*8980*/  FSEL R21, R21, -INF , !P2 ;  /* 0xff80000015157808 */ /* 0x000fe40005000000 */
[----:B------:R-:W-:-:S04]  /*8990*/  ISETP.GT.AND P2, PT, R115, 0x18, !P3 ;  /* 0x000000187300780c */ /* 0x000fc80005f44270 */
[----:B------:R-:W-:Y:S02]  /*89a0*/  ISETP.LT.OR P2, PT, R116, 0x19, P2 ;  /* 0x000000197400780c */ /* 0x000fe40001741670 */
        /* <DEDUP_REMOVED lines=240> */
[----:B------:R-:W-:-:S13]  /*98b0*/  ISETP.GE.AND P6, PT, R114, 0xba, PT ;  /* 0x000000ba7200780c */ /* 0x000fda0003fc6270 */
[----:B------:R-:W-:Y:S02]  /*98c0*/  @P6 LOP3.LUT R2, R2, 0x400, RZ, 0xfc, !PT ;  /* 0x0000040002026812 */ /* 0x000fe400078efcff */
        /* <DEDUP_REMOVED lines=17> */
.L_x_1093:
[----:B------:R-:W-:-:S05]  /*99e0*/  IMAD.U32 R112, RZ, RZ, UR24 ;  /* 0x00000018ff707e24 */ /* 0x000fca000f8e00ff */
[----:B------:R-:W-:-:S13]  /*99f0*/  ISETP.NE.AND P6, PT, R112, 0x1, PT ;  /* 0x000000017000780c */ /* 0x000fda0003fc5270 */
[----:B------:R-:W0:Y:S02]  /*9a00*/  @P6 LDC.64 R8, c[0x0][0x9e8] ;  /* 0x00027a00ff086b82 */ /* 0x000e240000000a00 */
[----:B0-----:R-:W-:-:S05]  /*9a10*/  @P6 IMAD.HI.U32 R8, R41, R8, RZ ;  /* 0x0000000829086227 */ /* 0x001fca00078e00ff */
[----:B------:R-:W-:-:S07]  /*9a20*/  @P6 SHF.R.U32.HI R41, RZ, R9, R8 ;  /* 0x00000009ff296219 */ /* 0x000fce0000011608 */
.L_x_1094:
[----:B------:R-:W-:Y:S05]  /*9a30*/  BSYNC B0 ;  /* 0x0000000000007941 */ /* 0x000fea0003800000 */
.L_x_1092:
[----:B------:R-:W-:-:S05]  /*9a40*/  IMAD R41, R41, R112, R109 ;  /* 0x0000007029297224 */ /* 0x000fca00078e026d */
[----:B------:R-:W-:Y:S02]  /*9a50*/  VIADDMNMX R118, R41, R112, R118, PT ;  /* 0x0000007029767246 */ /* 0x000fe40003800176 */
[----:B------:R-:W-:-:S07]  /*9a60*/  VIMNMX R117, R117, R41, !PT ;  /* 0x0000002975757248 */ /* 0x000fce0007fe0100 */
.L_x_1091:
        /* <DEDUP_REMOVED lines=56> */
[----:B------:R-:W-:Y:S02]  /*9df0*/  ISETP.GT.AND P1, PT, R117, 0x21, !P6 ;  /* 0x000000217500780c */ /* 0x000fe40007724270 */
[----:B------:R-:W-:Y:S02]  /*9e00*/  LOP3.LUT P6, RZ, R16, 0x8000000, RZ, 0xc0, !PT ;  /* 0x0800000010ff7812 */ /* 0x000fe400078cc0ff */
        /* <DEDUP_REMOVED lines=65> */
[----:B------:R-:W-:Y:S02]  /*a220*/  ISETP.LT.OR P2, PT, R118, 0xaa, P2 ;  /* 0x000000aa7600780c */ /* 0x000fe40001741670 */
[----:B------:R-:W-:Y:S02]  /*a230*/  FSEL R54, R54, -INF , !P1 ;  /* 0xff80000036367808 */ /* 0x000fe40004800000 */
[----:B------:R-:W-:Y:S02]  /*a240*/  LOP3.LUT P1, RZ, R16, 0x10000000, RZ, 0xc0, !PT ;  /* 0x1000000010ff7812 */ /* 0x000fe4000782c0ff */
[C---:B------:R-:W-:Y:S02]  /*a250*/  ISETP.GT.AND P3, PT, R117.reuse, 0xb0, !P3 ;  /* 0x000000b07500780c */ /* 0x040fe40005f64270 */
[----:B------:R-:W-:Y:S02]  /*a260*/  ISETP.GT.AND P1, PT, R117, 0x49, !P1 ;  /* 0x000000497500780c */ /* 0x000fe40004f24270 */
[----:B------:R-:W-:-:S02]  /*a270*/  FSEL R101, R101, -INF , !P2 ;  /* 0xff80000065657808 */ /* 0x000fc40005000000 */
[----:B------:R-:W-:Y:S02]  /*a280*/  ISETP.LT.OR P1, PT, R118, 0x4a, P1 ;  /* 0x0000004a7600780c */ /* 0x000fe40000f21670 */
[----:B------:R-:W-:Y:S02]  /*a290*/  ISETP.GT.AND P4, PT, R117, 0xb1, !P4 ;  /* 0x000000b17500780c */ /* 0x000fe40006784270 */
[----:B------:R-:W-:Y:S02]  /*a2a0*/  FSEL R55, R55, -INF , !P1 ;  /* 0xff80000037377808 */ /* 0x000fe40004800000 */
[----:B------:R-:W-:Y:S02]  /*a2b0*/  ISETP.GT.AND P1, PT, R117, 0x50, !P6 ;  /* 0x000000507500780c */ /* 0x000fe40007724270 */
[----:B------:R-:W-:Y:S02]  /*a2c0*/  LOP3.LUT P6, RZ, R16, 0x10000, RZ, 0xc0, !PT ;  /* 0x0001000010ff7812 */ /* 0x000fe400078cc0ff */
[----:B------:R-:W-:-:S02]  /*a2d0*/  ISETP.LT.OR P1, PT, R118, 0x51, P1 ;  /* 0x000000517600780c */ /* 0x000fc40000f21670 */
[----:B0-----:R-:W-:Y:S02]  /*a2e0*/  FMNMX.FTZ R109, R41, R8, !PT ;  /* 0x00000008296d7209 */ /* 0x001fe40007810000 */
[----:B------:R-:W-:Y:S02]  /*a2f0*/  FSEL R58, R58, -INF , !P1 ;  /* 0xff8000003a3a7808 */ /* 0x000fe40004800000 */
[----:B------:R-:W-:Y:S01]  /*a300*/  LOP3.LUT P1, RZ, R16, 0x4000000, RZ, 0xc0, !PT ;  /* 0x0400000010ff7812 */ /* 0x000fe2000782c0ff */
[----:B------:R-:W0:Y:S01]  /*a310*/  SHFL.BFLY PT, R8, R109, 0x1, 0x1f ;  /* 0x0c201f006d087f89 */ /* 0x000e2200000e0000 */
        /* <DEDUP_REMOVED lines=9> */
[C---:B------:R-:W-:Y:S02]  /*a3b0*/  ISETP.LT.OR P5, PT, R118.reuse, 0xb9, P5 ;  /* 0x000000b97600780c */ /* 0x040fe40002fa1670 */
[----:B------:R-:W-:Y:S02]  /*a3c0*/  ISETP.LT.OR P1, PT, R118, 0x59, P1 ;  /* 0x000000597600780c */ /* 0x000fe40000f21670 */
[----:B------:R-:W-:Y:S02]  /*a3d0*/  FSEL R105, R105, -INF , !P4 ;  /* 0xff80000069697808 */ /* 0x000fe40006000000 */
[----:B------:R-:W-:Y:S02]  /*a3e0*/  FSEL R61, R61, -INF , !P1 ;  /* 0xff8000003d3d7808 */ /* 0x000fe40004800000 */
[----:B------:R-:W-:Y:S02]  /*a3f0*/  LOP3.LUT P1, RZ, R16, 0x1000000, RZ, 0xc0, !PT ;  /* 0x0100000010ff7812 */ /* 0x000fe4000782c0ff */
[----:B0-----:R-:W-:-:S02]  /*a400*/  FMNMX.FTZ R8, R109, R8, !PT ;  /* 0x000000086d087209 */ /* 0x001fc40007810000 */
[----:B------:R-:W-:Y:S02]  /*a410*/  ISETP.GT.AND P1, PT, R117, 0x59, !P1 ;  /* 0x000000597500780c */ /* 0x000fe40004f24270 */
[----:B------:R-:W-:Y:S02]  /*a420*/  FSEL R108, R108, -INF , !P5 ;  /* 0xff8000006c6c7808 */ /* 0x000fe40006800000 */
        /* <DEDUP_REMOVED lines=154> */
[----:B------:R-:W-:Y:S01]  /*add0*/  FMNMX.FTZ R115, R61, R60, !PT ;  /* 0x0000003c3d737209 */ /* 0x000fe20007810000 */
[----:B------:R-:W-:-:S03]  /*ade0*/  FFMA.FTZ R60, R66, UR10, -R41 ;  /* 0x0000000a423c7c23 */ /* 0x000fc60008010829 */
[----:B------:R-:W-:Y:S02]  /*adf0*/  FMNMX.FTZ R115, R62, R115, !PT ;  /* 0x000000733e737209 */ /* 0x000fe40007810000 */
[----:B------:R-:W-:Y:S02]  /*ae00*/  MUFU.EX2 R13, R13 ;  /* 0x0000000d000d7308 */ /* 0x000fe40000000800 */
        /* <DEDUP_REMOVED lines=30> */
[----:B0-----:R-:W-:Y:S02]  /*aff0*/  FSEL R114, R8, RZ, P1 ;  /* 0x000000ff08727208 */ /* 0x001fe40000800000 */
[----:B------:R-:W-:-:S03]  /*b000*/  FMNMX.FTZ R82, R100, R115, !PT ;  /* 0x0000007364527209 */ /* 0x000fc60007810000 */
[----:B------:R-:W-:Y:S01]  /*b010*/  FADD.FTZ R114, -R114, R7 ;  /* 0x0000000772727221 */ /* 0x000fe20000010100 */
[----:B------:R-:W-:Y:S01]  /*b020*/  FMNMX.FTZ R115, R101, R82, !PT ;  /* 0x0000005265737209 */ /* 0x000fe20007810000 */
[----:B------:R-:W-:Y:S02]  /*b030*/  MUFU.EX2 R31, R31 ;  /* 0x0000001f001f7308 */ /* 0x000fe40000000800 */
[----:B------:R-:W-:Y:S01]  /*b040*/  FMUL.FTZ R7, R114, UR10 ;  /* 0x0000000a72077c20 */ /* 0x000fe20008410000 */
[----:B------:R-:W-:-:S04]  /*b050*/  FMNMX.FTZ R86, R104, R115, !PT ;  /* 0x0000007368567209 */ /* 0x000fc80007810000 */
[----:B------:R-:W-:Y:S01]  /*b060*/  FMNMX.FTZ R115, R105, R86, !PT ;  /* 0x0000005669737209 */ /* 0x000fe20007810000 */
[----:B------:R0:W-:Y:S01]  /*b070*/  MUFU.EX2 R82, R112 ;  /* 0x0000007000527308 */ /* 0x0001e20000000800 */
        /* <DEDUP_REMOVED lines=10> */
[----:B------:R-:W1:Y:S01]  /*b120*/  MUFU.EX2 R7, R7 ;  /* 0x0000000700077308 */ /* 0x000e620000000800 */
[----:B0-----:R-:W0:Y:S07]  /*b130*/  SHFL.BFLY PT, R112, R115, 0x2, 0x1f ;  /* 0x0c401f0073707f89 */ /* 0x001e2e00000e0000 */
        /* <DEDUP_REMOVED lines=14> */
[----:B------:R-:W-:Y:S04]  /*b220*/  MUFU.EX2 R57, R57 ;  /* 0x0000003900397308 */ /* 0x000fe80000000800 */
        /* <DEDUP_REMOVED lines=21> */
[----:B------:R-:W-:Y:S01]  /*b380*/  FSEL R59, R41, RZ, P1 ;  /* 0x000000ff293b7208 */ /* 0x000fe20000800000 */
[----:B------:R-:W-:-:S01]  /*b390*/  FFMA.FTZ R9, R9, UR10, -R112 ;  /* 0x0000000a09097c23 */ /* 0x000fc20008010870 */
[----:B------:R-:W-:Y:S01]  /*b3a0*/  MUFU.EX2 R114, R114 ;  /* 0x0000007200727308 */ /* 0x000fe20000000800 */
[----:B------:R-:W-:-:S01]  /*b3b0*/  FFMA.FTZ R113, R61, UR10, -R112 ;  /* 0x0000000a3d717c23 */ /* 0x000fc20008010870 */
[----:B------:R-:W-:Y:S01]  /*b3c0*/  FFMA.FTZ R61, R64, UR10, -R112 ;  /* 0x0000000a403d7c23 */ /* 0x000fe20008010870 */
[----:B------:R-:W-:-:S01]  /*b3d0*/  FADD.FTZ R59, -R59, R6 ;  /* 0x000000063b3b7221 */ /* 0x000fc20000010100 */
[----:B------:R-:W-:Y:S01]  /*b3e0*/  FFMA.FTZ R64, R68, UR10, -R112 ;  /* 0x0000000a44407c23 */ /* 0x000fe20008010870 */
[----:B-1----:R-:W-:-:S01]  /*b3f0*/  FFMA.FTZ R68, R7, R5, R10 ;  /* 0x0000000507447223 */ /* 0x002fc2000001000a */
[--C-:B------:R-:W-:Y:S01]  /*b400*/  FFMA.FTZ R110, R110, UR10, -R112.reuse ;  /* 0x0000000a6e6e7c23 */ /* 0x100fe20008010870 */
[----:B------:R-:W-:Y:S01]  /*b410*/  FMUL.FTZ R116, R59, UR10 ;  /* 0x0000000a3b747c20 */ /* 0x000fe20008410000 */
[----:B------:R-:W-:Y:S01]  /*b420*/  MUFU.EX2 R9, R9 ;  /* 0x0000000900097308 */ /* 0x000fe20000000800 */
[----:B------:R-:W-:-:S01]  /*b430*/  FFMA.FTZ R59, R62, UR10, -R112 ;  /* 0x0000000a3e3b7c23 */ /* 0x000fc20008010870 */
[--C-:B------:R-:W-:Y:S01]  /*b440*/  FFMA.FTZ R62, R65, UR10, -R112.reuse ;  /* 0x0000000a413e7c23 */ /* 0x100fe20008010870 */
[----:B------:R-:W-:-:S05]  /*b450*/  FFMA.FTZ R65, R69, UR10, -R112 ;  /* 0x0000000a45417c23 */ /* 0x000fca0008010870 */
[----:B------:R-:W0:Y:S08]  /*b460*/  MUFU.EX2 R116, R116 ;  /* 0x0000007400747308 */ /* 0x000e300000000800 */
[----:B------:R-:W1:Y:S08]  /*b470*/  MUFU.EX2 R11, R11 ;  /* 0x0000000b000b7308 */ /* 0x000e700000000800 */
[----:B------:R-:W2:Y:S01]  /*b480*/  MUFU.EX2 R14, R14 ;  /* 0x0000000e000e7308 */ /* 0x000ea20000000800 */
[----:B0-----:R-:W-:-:S04]  /*b490*/  FFMA.FTZ R5, R116, R4, R9 ;  /* 0x0000000474057223 */ /* 0x001fc80000010009 */
[----:B------:R-:W-:-:S03]  /*b4a0*/  FADD.FTZ R4, R114, R5 ;  /* 0x0000000572047221 */ /* 0x000fc60000010000 */
[----:B------:R-:W0:Y:S01]  /*b4b0*/  MUFU.EX2 R15, R15 ;  /* 0x0000000f000f7308 */ /* 0x000e220000000800 */
[----:B-1----:R-:W-:-:S07]  /*b4c0*/  FADD.FTZ R5, R11, R4 ;  /* 0x000000040b057221 */ /* 0x002fce0000010000 */
[----:B------:R1:W-:Y:S01]  /*b4d0*/  MUFU.EX2 R6, R113 ;  /* 0x0000007100067308 */ /* 0x0003e20000000800 */
[----:B--2---:R-:W-:-:S07]  /*b4e0*/  FADD.FTZ R4, R14, R5 ;  /* 0x000000050e047221 */ /* 0x004fce0000010000 */
[----:B------:R-:W2:Y:S01]  /*b4f0*/  MUFU.EX2 R24, R24 ;  /* 0x0000001800187308 */ /* 0x000ea20000000800 */
[----:B-1----:R-:W-:-:S01]  /*b500*/  FADD.FTZ R113, R109, R68 ;  /* 0x000000446d717221 */ /* 0x002fc20000010000 */
[----:B0-----:R-:W-:-:S03]  /*b510*/  FADD.FTZ R5, R15, R4 ;  /* 0x000000040f057221 */ /* 0x001fc60000010000 */
[----:B------:R-:W-:-:S03]  /*b520*/  FADD.FTZ R68, R12, R113 ;  /* 0x000000710c447221 */ /* 0x000fc60000010000 */
[----:B------:R-:W0:Y:S01]  /*b530*/  MUFU.EX2 R25, R25 ;  /* 0x0000001900197308 */ /* 0x000e220000000800 */
[----:B------:R-:W-:-:S01]  /*b540*/  FADD.FTZ R69, R13, R68 ;  /* 0x000000440d457221 */ /* 0x000fc20000010000 */
[----:B------:R-:W-:-:S03]  /*b550*/  FFMA.FTZ R68, R72, UR10, -R112 ;  /* 0x0000000a48447c23 */ /* 0x000fc60008010870 */
[----:B------:R-:W-:Y:S01]  /*b560*/  FADD.FTZ R72, R20, R69 ;  /* 0x0000004514487221 */ /* 0x000fe20000010000 */
[----:B------:R-:W-:-:S02]  /*b570*/  FFMA.FTZ R69, R73, UR10, -R112 ;  /* 0x0000000a49457c23 */ /* 0x000fc40008010870 */
[----:B------:R-:W1:Y:S01]  /*b580*/  MUFU.EX2 R28, R28 ;  /* 0x0000001c001c7308 */ /* 0x000e620000000800 */
[----:B------:R-:W-:-:S01]  /*b590*/  FADD.FTZ R113, R21, R72 ;  /* 0x0000004815717221 */ /* 0x000fc20000010000 */
[----:B--2---:R-:W-:-:S03]  /*b5a0*/  FADD.FTZ R4, R24, R5 ;  /* 0x0000000518047221 */ /* 0x004fc60000010000 */
[----:B------:R-:W-:-:S03]  /*b5b0*/  FADD.FTZ R72, R26, R113 ;  /* 0x000000711a487221 */ /* 0x000fc60000010000 */
[----:B------:R-:W2:Y:S01]  /*b5c0*/  MUFU.EX2 R29, R29 ;  /* 0x0000001d001d7308 */ /* 0x000ea20000000800 */
[----:B0-----:R-:W-:-:S01]  /*b5d0*/  FADD.FTZ R5, R25, R4 ;  /* 0x0000000419057221 */ /* 0x001fc20000010000 */
[----:B------:R-:W-:Y:S01]  /*b5e0*/  FADD.FTZ R73, R27, R72 ;  /* 0x000000481b497221 */ /* 0x000fe20000010000 */
[----:B------:R-:W-:-:S03]  /*b5f0*/  FFMA.FTZ R72, R76, UR10, -R112 ;  /* 0x0000000a4c487c23 */ /* 0x000fc60008010870 */
[----:B------:R-:W-:Y:S01]  /*b600*/  FADD.FTZ R76, R30, R73 ;  /* 0x000000491e4c7221 */ /* 0x000fe20000010000 */
[----:B------:R-:W-:-:S01]  /*b610*/  FFMA.FTZ R73, R77, UR10, -R112 ;  /* 0x0000000a4d497c23 */ /* 0x000fc20008010870 */
[----:B------:R-:W0:Y:S01]  /*b620*/  MUFU.EX2 R32, R32 ;  /* 0x0000002000207308 */ /* 0x000e220000000800 */
[----:B-1----:R-:W-:-:S01]  /*b630*/  FADD.FTZ R4, R28, R5 ;  /* 0x000000051c047221 */ /* 0x002fc20000010000 */
[----:B------:R-:W-:-:S04]  /*b640*/  FADD.FTZ R113, R31, R76 ;  /* 0x0000004c1f717221 */ /* 0x000fc80000010000 */
[----:B------:R-:W-:Y:S02]  /*b650*/  FADD.FTZ R76, R34, R113 ;  /* 0x00000071224c7221 */ /* 0x000fe40000010000 */
[----:B------:R-:W1:Y:S01]  /*b660*/  MUFU.EX2 R33, R33 ;  /* 0x0000002100217308 */ /* 0x000e620000000800 */
[----:B--2---:R-:W-:-:S01]  /*b670*/  FADD.FTZ R5, R29, R4 ;  /* 0x000000041d057221 */ /* 0x004fc20000010000 */
[----:B------:R-:W-:Y:S01]  /*b680*/  FADD.FTZ R77, R35, R76 ;  /* 0x0000004c234d7221 */ /* 0x000fe20000010000 */
[----:B------:R-:W-:-:S03]  /*b690*/  FFMA.FTZ R76, R80, UR10, -R112 ;  /* 0x0000000a504c7c23 */ /* 0x000fc60008010870 */
[----:B------:R-:W-:Y:S01]  /*b6a0*/  FADD.FTZ R80, R38, R77 ;  /* 0x0000004d26507221 */ /* 0x000fe20000010000 */
[----:B------:R-:W-:-:S01]  /*b6b0*/  FFMA.FTZ R77, R81, UR10, -R112 ;  /* 0x0000000a514d7c23 */ /* 0x000fc20008010870 */
[----:B------:R-:W2:Y:S01]  /*b6c0*/  MUFU.EX2 R36, R36 ;  /* 0x0000002400247308 */ /* 0x000ea20000000800 */
[----:B0-----:R-:W-:-:S01]  /*b6d0*/  FADD.FTZ R4, R32, R5 ;  /* 0x0000000520047221 */ /* 0x001fc20000010000 */
[----:B------:R-:W-:-:S04]  /*b6e0*/  FADD.FTZ R113, R39, R80 ;  /* 0x0000005027717221 */ /* 0x000fc80000010000 */
[----:B------:R-:W-:Y:S02]  /*b6f0*/  FADD.FTZ R80, R40, R113 ;  /* 0x0000007128507221 */ /* 0x000fe40000010000 */
[----:B------:R-:W0:Y:S01]  /*b700*/  MUFU.EX2 R37, R37 ;  /* 0x0000002500257308 */ /* 0x000e220000000800 */
[----:B-1----:R-:W-:-:S01]  /*b710*/  FADD.FTZ R5, R33, R4 ;  /* 0x0000000421057221 */ /* 0x002fc20000010000 */
[----:B------:R-:W-:Y:S01]  /*b720*/  FADD.FTZ R81, R45, R80 ;  /* 0x000000502d517221 */ /* 0x000fe20000010000 */
[----:B------:R-:W-:-:S03]  /*b730*/  FFMA.FTZ R80, R84, UR10, -R112 ;  /* 0x0000000a54507c23 */ /* 0x000fc60008010870 */
[----:B------:R-:W-:Y:S01]  /*b740*/  FADD.FTZ R84, R44, R81 ;  /* 0x000000512c547221 */ /* 0x000fe20000010000 */
[----:B------:R-:W-:-:S01]  /*b750*/  FFMA.FTZ R81, R85, UR10, -R112 ;  /* 0x0000000a55517c23 */ /* 0x000fc20008010870 */
[----:B------:R-:W1:Y:S01]  /*b760*/  MUFU.EX2 R42, R42 ;  /* 0x0000002a002a7308 */ /* 0x000e620000000800 */
[----:B--2---:R-:W-:-:S01]  /*b770*/  FADD.FTZ R4, R36, R5 ;  /* 0x0000000524047221 */ /* 0x004fc20000010000 */
[----:B------:R-:W-:-:S04]  /*b780*/  FADD.FTZ R113, R49, R84 ;  /* 0x0000005431717221 */ /* 0x000fc80000010000 */
[----:B------:R-:W-:Y:S02]  /*b790*/  FADD.FTZ R84, R48, R113 ;  /* 0x0000007130547221 */ /* 0x000fe40000010000 */
        /* <DEDUP_REMOVED lines=8> */
[----:B------:R-:W-:Y:S01]  /*b820*/  FADD.FTZ R113, R57, R88 ;  /* 0x0000005839717221 */ /* 0x000fe20000010000 */
[----:B------:R-:W-:-:S05]  /*b830*/  FFMA.FTZ R89, R93, UR10, -R112 ;  /* 0x0000000a5d597c23 */ /* 0x000fca0008010870 */
        /* <DEDUP_REMOVED lines=14> */
[----:B------:R-:W-:-:S06]  /*b920*/  FADD.FTZ R4, R56, R113 ;  /* 0x0000007138047221 */ /* 0x000fcc0000010000 */
[----:B------:R-:W2:Y:S01]  /*b930*/  MUFU.EX2 R59, R59 ;  /* 0x0000003b003b7308 */ /* 0x000ea20000000800 */
[----:B0-----:R-:W-:-:S04]  /*b940*/  FADD.FTZ R5, R58, R5 ;  /* 0x000000053a057221 */ /* 0x001fc80000010000 */
[----:B------:R-:W-:-:S03]  /*b950*/  FADD.FTZ R88, R6, R5 ;  /* 0x0000000506587221 */ /* 0x000fc60000010000 */
        /* <DEDUP_REMOVED lines=10> */
[----:B--2---:R-:W-:-:S04]  /*ba00*/  FADD.FTZ R113, R67, R92 ;  /* 0x0000005c43717221 */ /* 0x004fc80000010000 */
[----:B------:R-:W-:-:S03]  /*ba10*/  FADD.FTZ R4, R66, R113 ;  /* 0x0000007142047221 */ /* 0x000fc60000010000 */
        /* <DEDUP_REMOVED lines=8> */
[----:B0-----:R-:W-:-:S01]  /*baa0*/  FADD.FTZ R93, R65, R92 ;  /* 0x0000005c415d7221 */ /* 0x001fc20000010000 */
[----:B------:R-:W-:-:S06]  /*bab0*/  FFMA.FTZ R92, R96, UR10, -R112 ;  /* 0x0000000a605c7c23 */ /* 0x000fcc0008010870 */
[----:B------:R-:W0:Y:S01]  /*bac0*/  MUFU.EX2 R69, R69 ;  /* 0x0000004500457308 */ /* 0x000e220000000800 */
[----:B-1----:R-:W-:-:S01]  /*bad0*/  FADD.FTZ R96, R68, R93 ;  /* 0x0000005d44607221 */ /* 0x002fc20000010000 */
[----:B------:R-:W-:-:S06]  /*bae0*/  FFMA.FTZ R93, R99, UR10, -R112 ;  /* 0x0000000a635d7c23 */ /* 0x000fcc0008010870 */
        /* <DEDUP_REMOVED lines=27> */
[----:B------:R-:W-:-:S06]  /*bca0*/  FFMA.FTZ R100, R104, UR10, -R112 ;  /* 0x0000000a68647c23 */ /* 0x000fcc0008010870 */
        /* <DEDUP_REMOVED lines=46> */
[----:B--2---:R-:W-:-:S03]  /*bf90*/  FADD.FTZ R5, R111, R4 ;  /* 0x000000046f057221 */ /* 0x004fc60000010000 */
[----:B0-----:R-:W-:Y:S01]  /*bfa0*/  FADD.FTZ R4, R110, R105 ;  /* 0x000000696e047221 */ /* 0x001fe20000010000 */
[----:B------:R-:W-:Y:S06]  /*bfb0*/  @!P0 BRA `(.L_x_1095) ;  /* 0x0000000000048947 */ /* 0x000fec0003800000 */
[----:B------:R-:W-:Y:S01]  /*bfc0*/  BPT.TRAP 0x1 ;  /* 0x000000040000795c */ /* 0x000fe20000300000 */
.L_x_1095:
        /* <DEDUP_REMOVED lines=123> */
[----:B------:R-:W-:Y:S01]  /*c780*/  IMAD.MOV.U32 R6, RZ, RZ, R41 ;  /* 0x000000ffff067224 */ /* 0x000fe200078e0029 */
[----:B------:R-:W-:Y:S01]  /*c790*/  UMOV UR52, UR26 ;  /* 0x0000001a00347c82 */ /* 0x000fe20008000000 */
[----:B------:R-:W-:Y:S01]  /*c7a0*/  IMAD.MOV.U32 R7, RZ, RZ, R8 ;  /* 0x000000ffff077224 */ /* 0x000fe200078e0008 */
[----:B------:R-:W-:-:S06]  /*c7b0*/  UMOV UR46, UR25 ;  /* 0x00000019002e7c82 */ /* 0x000fcc0008000000 */
.L_x_1078:
[----:B------:R-:W-:Y:S01]  /*c7c0*/  ULDC UR6, c[0x0][0x448] ;  /* 0x0001120000067ab9 */ /* 0x000fe20000000800 */
[----:B------:R-:W-:Y:S01]  /*c7d0*/  IADD3 R8, R17, 0x1, -R18 ;  /* 0x0000000111087810 */ /* 0x000fe20007ffe812 */
[----:B------:R-:W-:Y:S01]  /*c7e0*/  UISETP.NE.AND UP0, UPT, UR6, 0x1, UPT ;  /* 0x000000010600788c */ /* 0x000fe2000bf05270 */
[----:B------:R-:W-:Y:S02]  /*c7f0*/  ULDC UR15, c[0x0][0x9e4] ;  /* 0x00027900000f7ab9 */ /* 0x000fe40000000800 */
[----:B------:R-:W-:Y:S01]  /*c800*/  R2UR UR14, R8 ;  /* 0x00000000080e72ca */ /* 0x000fe200000e0000 */
[----:B------:R-:W-:Y:S02]  /*c810*/  UISETP.GE.AND UP1, UPT, UR15, 0x1, UPT ;  /* 0x000000010f00788c */ /* 0x000fe4000bf26270 */
[----:B------:R-:W-:-:S04]  /*c820*/  UIADD3 UR11, UR39, 0x7f, URZ ;  /* 0x0000007f270b7890 */ /* 0x000fc8000fffe03f */
[----:B------:R-:W-:Y:S01]  /*c830*/  PLOP3.LUT P1, PT, PT, PT, UP1, 0x40, 0x0 ;  /* 0x000000000000781c */ /* 0x000fe20003f2e818 */
[----:B------:R-:W-:Y:S01]  /*c840*/  @UP0 ULDC UR6, c[0x0][0x44c] ;  /* 0x0001130000060ab9 */ /* 0x000fe20000000800 */
[----:B------:R-:W-:Y:S01]  /*c850*/  @UP0 ULDC UR18, c[0x0][0x450] ;  /* 0x0001140000120ab9 */ /* 0x000fe20000000800 */
        /* <DEDUP_REMOVED lines=16> */
.L_x_1098:
[----:B------:R-:W-:-:S11]  /*c960*/  UISETP.NE.AND UP2, UPT, UR15, 0x1, UPT ;  /* 0x000000010f00788c */ /* 0x000fd6000bf45270 */
[----:B------:R-:W-:Y:S02]  /*c970*/  @UP2 ULDC.64 UR18, c[0x0][0x9e8] ;  /* 0x00027a0000122ab9 */ /* 0x000fe40000000a00 */
[----:B------:R-:W-:-:S04]  /*c980*/  UIMAD.WIDE.U32 UR6, UR11, UR18, URZ ;  /* 0x000000120b0672a5 */ /* 0x000fc8000f8e003f */
[----:B------:R-:W-:-:S12]  /*c990*/  @UP2 USHF.R.U32.HI UR11, URZ, UR19, UR7 ;  /* 0x000000133f0b2299 */ /* 0x000fd80008011607 */
.L_x_1099:
[----:B------:R-:W-:-:S04]  /*c9a0*/  UIMAD UR11, UR11, UR15, URZ ;  /* 0x0000000f0b0b72a4 */ /* 0x000fc8000f8e023f */
[----:B------:R-:W-:-:S04]  /*c9b0*/  UISETP.LT.AND UP2, UPT, UR14, UR11, UPT ;  /* 0x0000000b0e00728c */ /* 0x000fc8000bf41270 */
[----:B------:R-:W-:-:S12]  /*c9c0*/  USEL UR14, UR14, UR11, !UP2 ;  /* 0x0000000b0e0e7287 */ /* 0x000fd8000d000000 */
.L_x_1097:
        /* <DEDUP_REMOVED lines=12> */
.L_x_1110:
[----:B------:R-:W-:Y:S01]  /*ca90*/  ISETP.NE.AND P2, PT, RZ, UR44, PT ;  /* 0x0000002cff007c0c */ /* 0x000fe2000bf45270 */
[----:B------:R-:W-:-:S04]  /*caa0*/  UISETP.NE.AND UP2, UPT, UR52, 0x1, UPT ;  /* 0x000000013400788c */ /* 0x000fc8000bf45270 */
[----:B------:R-:W-:-:S04]  /*cab0*/  USEL UR46, URZ, 0x1, UP2 ;  /* 0x000000013f2e7887 */ /* 0x000fc80009000000 */
[----:B------:R-:W-:-:S04]  /*cac0*/  ULOP3.LUT UR46, UR25, UR46, URZ, 0x3c, !UPT ;  /* 0x0000002e192e7292 */ /* 0x000fc8000f8e3c3f */
[----:B------:R-:W-:Y:S08]  /*cad0*/  @P2 BRA `(.L_x_1101) ;  /* 0x0000000000382947 */ /* 0x000ff00003800000 */
[----:B------:R-:W-:Y:S05]  /*cae0*/  @!P0 BRA `(.L_x_1102) ;  /* 0x0000000000048947 */ /* 0x000fea0003800000 */
[----:B------:R-:W-:Y:S01]  /*caf0*/  BPT.TRAP 0x1 ;  /* 0x000000040000795c */ /* 0x000fe20000300000 */
.L_x_1102:
        /* <DEDUP_REMOVED lines=9> */
.L_x_1103:
[----:B-1----:R-:W-:Y:S05]  /*cb90*/  @P1 BRA `(.L_x_1101) ;  /* 0x0000000000081947 */ /* 0x002fea0003800000 */
[----:B------:R-:W1:Y:S02]  /*cba0*/  SYNCS.PHASECHK.TRANS64.TRYWAIT P1, [UR6+0x28830], R6 ;  /* 0x02883006ff0075a7 */ /* 0x000e640008020146 */
[----:B-1----:R-:W-:Y:S05]  /*cbb0*/  @!P1 BRA `(.L_x_1104) ;  /* 0x0000013800549947 */ /* 0x002fea0003800000 */
.L_x_1101:
[----:B-1----:R-:W1:Y:S01]  /*cbc0*/  S2R R7, SR_TID.X ;  /* 0x0000000000077919 */ /* 0x002e620000002100 */
[----:B------:R-:W-:Y:S01]  /*cbd0*/  UIADD3 UR23, UR52, 0x1, URZ ;  /* 0x0000000134177890 */ /* 0x000fe2000fffe03f */
[----:B------:R-:W-:Y:S01]  /*cbe0*/  UMOV UR19, 0x40000040 ;  /* 0x4000004000137882 */ /* 0x000fe20000000000 */
[----:B------:R-:W-:Y:S02]  /*cbf0*/  UMOV UR7, 0x40000040 ;  /* 0x4000004000077882 */ /* 0x000fe40000000000 */
[----:B------:R-:W-:Y:S01]  /*cc00*/  UISETP.NE.AND UP2, UPT, UR23, 0x2, UPT ;  /* 0x000000021700788c */ /* 0x000fe2000bf45270 */
[----:B------:R-:W-:Y:S01]  /*cc10*/  UMOV UR11, 0x40000040 ;  /* 0x40000040000b7882 */ /* 0x000fe20000000000 */
[----:B------:R-:W-:Y:S02]  /*cc20*/  UMOV UR15, 0x40000040 ;  /* 0x40000040000f7882 */ /* 0x000fe40000000000 */
[----:B------:R-:W-:-:S04]  /*cc30*/  USEL UR23, UR23, URZ, UP2 ;  /* 0x0000003f17177287 */ /* 0x000fc80009000000 */
[----:B------:R-:W-:-:S04]  /*cc40*/  UIMAD UR18, UR23, 0x600, UR20 ;  /* 0x00000600171278a4 */ /* 0x000fc8000f8e0214 */
[----:B------:R-:W-:Y:S02]  /*cc50*/  UIADD3 UR6, UR18, 0x2, URZ ;  /* 0x0000000212067890 */ /* 0x000fe4000fffe03f */
[----:B------:R-:W-:Y:S02]  /*cc60*/  UIADD3 UR10, UR18, 0x4, URZ ;  /* 0x00000004120a7890 */ /* 0x000fe4000fffe03f */
[----:B------:R-:W-:Y:S01]  /*cc70*/  UIADD3 UR14, UR18, 0x6, URZ ;  /* 0x00000006120e7890 */ /* 0x000fe2000fffe03f */
        /* <DEDUP_REMOVED lines=18> */
.L_x_1106:
[----:B------:R-:W-:Y:S01]  /*cda0*/  ULEA UR6, UR52, UR45, 0x3 ;  /* 0x0000002d34067291 */ /* 0x000fe2000f8e183f */
[----:B------:R-:W-:-:S05]  /*cdb0*/  IMAD.U32 R6, RZ, RZ, UR25 ;  /* 0x00000019ff067e24 */ /* 0x000fca000f8e00ff */
[----:B------:R-:W-:-:S04]  /*cdc0*/  SHF.L.U32 R6, R6, 0x1f, RZ ;  /* 0x0000001f06067819 */ /* 0x000fc800000006ff */
[----:B------:R0:W1:Y:S01]  /*cdd0*/  SYNCS.PHASECHK.TRANS64.TRYWAIT P1, [UR6+0x28850], R6 ;  /* 0x02885006ff0075a7 */ /* 0x0000620008020146 */
[----:B------:R-:W-:Y:S05]  /*cde0*/  @!P0 BRA `(.L_x_1107) ;  /* 0x0000000000048947 */ /* 0x000fea0003800000 */
[----:B------:R-:W-:Y:S01]  /*cdf0*/  BPT.TRAP 0x1 ;  /* 0x000000040000795c */ /* 0x000fe20000300000 */
.L_x_1107:
[----:B-1----:R-:W-:Y:S05]  /*ce00*/  @P1 BRA `(.L_x_1105) ;  /* 0x0000000000081947 */ /* 0x002fea0003800000 */
[----:B------:R-:W1:Y:S02]  /*ce10*/  SYNCS.PHASECHK.TRANS64.TRYWAIT P1, [UR6+0x28850], R6 ;  /* 0x02885006ff0075a7 */ /* 0x000e640008020146 */
[----:B-1----:R-:W-:Y:S05]  /*ce20*/  @!P1 BRA `(.L_x_1108) ;  /* 0x0000013400d09947 */ /* 0x002fea0003800000 */
.L_x_1105:
        /* <DEDUP_REMOVED lines=9> */
[----:B------:R-:W1:Y:S01]  /*cec0*/  MUFU.TANH R11, R11 ;  /* 0x0000000b000b7308 */ /* 0x000e620000002400 */
[C---:B------:R-:W-:Y:S01]  /*ced0*/  FMUL.FTZ R14, R0.reuse, R28 ;  /* 0x0000001c000e7220 */ /* 0x040fe20000410000 */
[C---:B------:R-:W-:Y:S01]  /*cee0*/  FMUL.FTZ R20, R0.reuse, R30 ;  /* 0x0000001e00147220 */ /* 0x040fe20000410000 */
[----:B------:R-:W-:Y:S01]  /*cef0*/  ULOP3.LUT UR6, UR6, 0x10000, URZ, 0xfc, !UPT ;  /* 0x0001000006067892 */ /* 0x000fe2000f8efc3f */
[C---:B------:R-:W-:Y:S01]  /*cf00*/  FMUL.FTZ R15, R0.reuse, R29 ;  /* 0x0000001d000f7220 */ /* 0x040fe20000410000 */
[C---:B------:R-:W-:Y:S01]  /*cf10*/  FMUL.FTZ R21, R0.reuse, R31 ;  /* 0x0000001f00157220 */ /* 0x040fe20000410000 */
[C---:B------:R-:W-:Y:S01]  /*cf20*/  FMUL.FTZ R24, R0.reuse, R32 ;  /* 0x0000002000187220 */ /* 0x040fe20000410000 */
[----:B------:R-:W-:Y:S01]  /*cf30*/  UIMAD UR11, UR52, 0x600, UR6 ;  /* 0x00000600340b78a4 */ /* 0x000fe2000f8e0206 */
[----:B------:R-:W0:Y:S01]  /*cf40*/  MUFU.TANH R12, R12 ;  /* 0x0000000c000c7308 */ /* 0x000e220000002400 */
        /* <DEDUP_REMOVED lines=9> */
[----:B------:R-:W2:Y:S01]  /*cfe0*/  MUFU.TANH R10, R10 ;  /* 0x0000000a000a7308 */ /* 0x000ea20000002400 */
[----:B------:R-:W-:Y:S01]  /*cff0*/  UMOV UR7, 0x80000020 ;  /* 0x8000002000077882 */ /* 0x000fe20000000000 */
[----:B-1----:R-:W-:Y:S01]  /*d000*/  FMNMX.FTZ R7, R11, R8, !PT ;  /* 0x000000080b077209 */ /* 0x002fe20007810000 */
[C---:B------:R-:W-:Y:S01]  /*d010*/  FMUL.FTZ R45, R0.reuse, R53 ;  /* 0x00000035002d7220 */ /* 0x040fe20000410000 */
[C---:B------:R-:W-:Y:S01]  /*d020*/  FMUL.FTZ R53, R0.reuse, R61 ;  /* 0x0000003d00357220 */ /* 0x040fe20000410000 */
[C---:B------:R-:W-:Y:S01]  /*d030*/  FMUL.FTZ R61, R0.reuse, R69 ;  /* 0x00000045003d7220 */ /* 0x040fe20000410000 */
[----:B------:R-:W-:Y:S01]  /*d040*/  FMUL.FTZ R30, R0, R38 ;  /* 0x00000026001e7220 */ /* 0x000fe20000410000 */
[----:B0-----:R-:W-:Y:S01]  /*d050*/  FMNMX.FTZ R6, R12, R9, !PT ;  /* 0x000000090c067209 */ /* 0x001fe20007810000 */
[----:B------:R-:W0:Y:S01]  /*d060*/  MUFU.TANH R13, R13 ;  /* 0x0000000d000d7308 */ /* 0x000e220000002400 */
[C---:B------:R-:W-:Y:S01]  /*d070*/  FMUL.FTZ R36, R0.reuse, R44 ;  /* 0x0000002c00247220 */ /* 0x040fe20000410000 */
        /* <DEDUP_REMOVED lines=75> */
[----:B------:R-:W-:Y:S01]  /*d530*/  FMUL.FTZ R93, R0, R101 ;  /* 0x00000065005d7220 */ /* 0x000fe20000410000 */
[----:B------:R-:W-:Y:S01]  /*d540*/  UMOV UR10, UR24 ;  /* 0x00000018000a7c82 */ /* 0x000fe20008000000 */
[----:B------:R-:W1:Y:S01]  /*d550*/  S2R R233, SR_TID.X ;  /* 0x0000000000e97919 */ /* 0x000e620000002100 */
[----:B------:R-:W3:Y:S01]  /*d560*/  MUFU.TANH R30, R30 ;  /* 0x0000001e001e7308 */ /* 0x000ee20000002400 */
[----:B--2---:R-:W-:-:S07]  /*d570*/  FMNMX.FTZ R95, R27, R94, !PT ;  /* 0x0000005e1b5f7209 */ /* 0x004fce0007810000 */
[----:B------:R-:W2:Y:S01]  /*d580*/  MUFU.TANH R29, R29 ;  /* 0x0000001d001d7308 */ /* 0x000ea20000002400 */
[----:B0-----:R-:W-:-:S07]  /*d590*/  FMNMX.FTZ R6, R28, R7, !PT ;  /* 0x000000071c067209 */ /* 0x001fce0007810000 */
[----:B------:R-:W0:Y:S01]  /*d5a0*/  MUFU.TANH R31, R31 ;  /* 0x0000001f001f7308 */ /* 0x000e220000002400 */
[----:B---3--:R-:W-:-:S07]  /*d5b0*/  FMNMX.FTZ R94, R30, R95, !PT ;  /* 0x0000005f1e5e7209 */ /* 0x008fce0007810000 */
[----:B------:R-:W3:Y:S01]  /*d5c0*/  MUFU.TANH R32, R32 ;  /* 0x0000002000207308 */ /* 0x000ee20000002400 */
[----:B--2---:R-:W-:Y:S02]  /*d5d0*/  FMNMX.FTZ R7, R29, R6, !PT ;  /* 0x000000061d077209 */ /* 0x004fe40007810000 */
[----:B-1----:R-:W-:-:S05]  /*d5e0*/  SHF.R.U32.HI R233, RZ, 0x7, R233 ;  /* 0x00000007ffe97819 */ /* 0x002fca00000116e9 */
[----:B------:R-:W1:Y:S01]  /*d5f0*/  MUFU.TANH R34, R34 ;  /* 0x0000002200227308 */ /* 0x000e620000002400 */
[----:B0-----:R-:W-:Y:S01]  /*d600*/  FMNMX.FTZ R95, R31, R94, !PT ;  /* 0x0000005e1f5f7209 */ /* 0x001fe20007810000 */
[----:B------:R-:W-:-:S06]  /*d610*/  FMUL.FTZ R94, R0, R102 ;  /* 0x00000066005e7220 */ /* 0x000fcc0000410000 */
[----:B------:R-:W0:Y:S01]  /*d620*/  MUFU.TANH R33, R33 ;  /* 0x0000002100217308 */ /* 0x000e220000002400 */
[----:B---3--:R-:W-:-:S07]  /*d630*/  FMNMX.FTZ R6, R32, R7, !PT ;  /* 0x0000000720067209 */ /* 0x008fce0007810000 */
[----:B------:R-:W2:Y:S01]  /*d640*/  MUFU.TANH R35, R35 ;  /* 0x0000002300237308 */ /* 0x000ea20000002400 */
[----:B-1----:R-:W-:Y:S01]  /*d650*/  FMNMX.FTZ R96, R34, R95, !PT ;  /* 0x0000005f22607209 */ /* 0x002fe20007810000 */
[----:B------:R-:W-:Y:S01]  /*d660*/  FMUL.FTZ R95, R0, R103 ;  /* 0x00000067005f7220 */ /* 0x000fe20000410000 */
[----:B------:R-:W-:Y:S02]  /*d670*/  WARPGROUP.DEPBAR.LE gsb0, 0x0 ;  /* 0x00008000000079c5 */ /* 0x000fe40000010000 */
[----:B------:R-:W-:-:S03]  /*d680*/  WARPGROUP.ARRIVE ;  /* 0x00000000000079c5 */ /* 0x000fc60000000000 */
[----:B------:R-:W1:Y:S01]  /*d690*/  MUFU.TANH R36, R36 ;  /* 0x0000002400247308 */ /* 0x000e620000002400 */
[----:B0-----:R-:W-:Y:S02]  /*d6a0*/  FMNMX.FTZ R7, R33, R6, !PT ;  /* 0x0000000621077209 */ /* 0x001fe40007810000 */
[----:B------:R-:W-:Y:S01]  /*d6b0*/  QGMMA.64x128x32.F32.E4M3.E4M3 R120, R200, gdesc[UR4], R120, gsb0 ;  /* 0x01e00004c8787df3 */ /* 0x000fe20008000878 */
[----:B------:R-:W-:Y:S01]  /*d6c0*/  UIADD3 UR6, UR11, 0x200, URZ ;  /* 0x000002000b067890 */ /* 0x000fe2000fffe03f */
[----:B------:R-:W-:-:S03]  /*d6d0*/  UMOV UR7, 0x80000020 ;  /* 0x8000002000077882 */ /* 0x000fc60000000000 */
        /* <DEDUP_REMOVED lines=9> */
[----:B-1----:R-:W-:Y:S01]  /*d770*/  FMNMX.FTZ R97, R39, R96, !PT ;  /* 0x0000006027617209 */ /* 0x002fe20007810000 */
[----:B------:R-:W-:-:S06]  /*d780*/  FMUL.FTZ R96, R0, R104 ;  /* 0x0000006800607220 */ /* 0x000fcc0000410000 */
[----:B------:R-:W1:Y:S01]  /*d790*/  MUFU.TANH R41, R41 ;  /* 0x0000002900297308 */ /* 0x000e620000002400 */
[----:B0-----:R-:W-:-:S07]  /*d7a0*/  FMNMX.FTZ R6, R40, R7, !PT ;  /* 0x0000000728067209 */ /* 0x001fce0007810000 */
[----:B------:R-:W0:Y:S01]  /*d7b0*/  MUFU.TANH R43, R43 ;  /* 0x0000002b002b7308 */ /* 0x000e220000002400 */
[----:B--2---:R-:W-:Y:S01]  /*d7c0*/  FMNMX.FTZ R98, R42, R97, !PT ;  /* 0x000000612a627209 */ /* 0x004fe20007810000 */
[----:B------:R-:W-:-:S06]  /*d7d0*/  FMUL.FTZ R97, R0, R105 ;  /* 0x0000006900617220 */ /* 0x000fcc0000410000 */
        /* <DEDUP_REMOVED lines=16> */
[----:B0-----:R-:W-:Y:S01]  /*d8e0*/  FMNMX.FTZ R100, R50, R99, !PT ;  /* 0x0000006332647209 */ /* 0x001fe20007810000 */
[----:B------:R-:W-:-:S06]  /*d8f0*/  FMUL.FTZ R99, R0, R107 ;  /* 0x0000006b00637220 */ /* 0x000fcc0000410000 */
[----:B------:R-:W0:Y:S01]  /*d900*/  MUFU.TANH R52, R52 ;  /* 0x0000003400347308 */ /* 0x000e220000002400 */
[----:B--2---:R-:W-:-:S07]  /*d910*/  FMNMX.FTZ R7, R49, R6, !PT ;  /* 0x0000000631077209 */ /* 0x004fce0007810000 */
[----:B------:R-:W2:Y:S01]  /*d920*/  MUFU.TANH R54, R54 ;  /* 0x0000003600367308 */ /* 0x000ea20000002400 */
[----:B-1----:R-:W-:-:S07]  /*d930*/  FMNMX.FTZ R101, R51, R100, !PT ;  /* 0x0000006433657209 */ /* 0x002fce0007810000 */
[----:B------:R-:W1:Y:S01]  /*d940*/  MUFU.TANH R53, R53 ;  /* 0x0000003500357308 */ /* 0x000e620000002400 */
[----:B0-----:R-:W-:Y:S01]  /*d950*/  FMNMX.FTZ R6, R52, R7, !PT ;  /* 0x0000000734067209 */ /* 0x001fe20007810000 */
[----:B------:R-:W-:Y:S02]  /*d960*/  WARPGROUP.DEPBAR.LE gsb0, 0x0 ;  /* 0x00008000000079c5 */ /* 0x000fe40000010000 */
[----:B------:R-:W-:-:S04]  /*d970*/  WARPGROUP.ARRIVE ;  /* 0x00000000000079c5 */ /* 0x000fc80000000000 */
[----:B------:R-:W0:Y:S01]  /*d980*/  MUFU.TANH R55, R55 ;  /* 0x0000003700377308 */ /* 0x000e220000002400 */
[----:B--2---:R-:W-:Y:S01]  /*d990*/  FMNMX.FTZ R100, R54, R101, !PT ;  /* 0x0000006536647209 */ /* 0x004fe20007810000 */
[----:B------:R-:W-:Y:S01]  /*d9a0*/  QGMMA.64x128x32.F32.E4M3.E4M3 R120, R196, gdesc[UR4], R120, gsb0 ;  /* 0x01e00004c4787df3 */ /* 0x000fe20008000878 */
[----:B------:R-:W-:Y:S01]  /*d9b0*/  UIADD3 UR6, UR11, 0x202, URZ ;  /* 0x000002020b067890 */ /* 0x000fe2000fffe03f */
[----:B------:R-:W-:-:S04]  /*d9c0*/  UMOV UR7, 0x80000020 ;  /* 0x8000002000077882 */ /* 0x000fc80000000000 */
        /* <DEDUP_REMOVED lines=40> */
[----:B------:R-:W-:Y:S02]  /*dc50*/  WARPGROUP.DEPBAR.LE gsb0, 0x0 ;  /* 0x00008000000079c5 */ /* 0x000fe40000010000 */
[----:B------:R-:W-:Y:S01]  /*dc60*/  WARPGROUP.ARRIVE ;  /* 0x00000000000079c5 */ /* 0x000fe20000000000 */
[----:B------:R-:W-:-:S03]  /*dc70*/  FMUL.FTZ R104, R0, R112 ;  /* 0x0000007000687220 */ /* 0x000fc60000410000 */
[----:B------:R-:W2:Y:S01]  /*dc80*/  MUFU.TANH R73, R73 ;  /* 0x0000004900497308 */ /* 0x000ea20000002400 */
[----:B-1----:R-:W-:Y:S01]  /*dc90*/  FMNMX.FTZ R6, R72, R7, !PT ;  /* 0x0000000748067209 */ /* 0x002fe20007810000 */
[----:B------:R-:W-:Y:S01]  /*dca0*/  QGMMA.64x128x32.F32.E4M3.E4M3 R120, R192, gdesc[UR4], R120, gsb0 ;  /* 0x01e00004c0787df3 */ /* 0x000fe20008000878 */
[----:B------:R-:W-:Y:S01]  /*dcb0*/  UIADD3 UR6, UR11, 0x400, URZ ;  /* 0x000004000b067890 */ /* 0x000fe2000fffe03f */
[----:B------:R-:W-:-:S04]  /*dcc0*/  UMOV UR7, 0x80000020 ;  /* 0x8000002000077882 */ /* 0x000fc80000000000 */
        /* <DEDUP_REMOVED lines=33> */
[----:B------:R-:W-:Y:S01]  /*dee0*/  FMUL.FTZ R108, R0, R116 ;  /* 0x00000074006c7220 */ /* 0x000fe20000410000 */
[----:B------:R-:W-:-:S05]  /*def0*/  IMAD.U32 R116, RZ, RZ, UR23 ;  /* 0x00000017ff747e24 */ /* 0x000fca000f8e00ff */
[----:B------:R-:W1:Y:S01]  /*df00*/  MUFU.TANH R89, R89 ;  /* 0x0000005900597308 */ /* 0x000e620000002400 */
[----:B0-----:R-:W-:-:S07]  /*df10*/  FMNMX.FTZ R6, R88, R7, !PT ;  /* 0x0000000758067209 */ /* 0x001fce0007810000 */
[----:B------:R-:W0:Y:S01]  /*df20*/  MUFU.TANH R91, R91 ;  /* 0x0000005b005b7308 */ /* 0x000e220000002400 */
[----:B--2---:R-:W-:Y:S01]  /*df30*/  FMNMX.FTZ R110, R90, R109, !PT ;  /* 0x0000006d5a6e7209 */ /* 0x004fe20007810000 */
[----:B------:R-:W-:-:S06]  /*df40*/  FMUL.FTZ R109, R0, R117 ;  /* 0x00000075006d7220 */ /* 0x000fcc0000410000 */
[----:B------:R-:W2:Y:S01]  /*df50*/  MUFU.TANH R92, R92 ;  /* 0x0000005c005c7308 */ /* 0x000ea20000002400 */
[----:B-1----:R-:W-:Y:S01]  /*df60*/  FMNMX.FTZ R7, R89, R6, !PT ;  /* 0x0000000659077209 */ /* 0x002fe20007810000 */
[----:B------:R-:W-:Y:S02]  /*df70*/  WARPGROUP.DEPBAR.LE gsb0, 0x0 ;  /* 0x00008000000079c5 */ /* 0x000fe40000010000 */
[----:B------:R-:W-:-:S04]  /*df80*/  WARPGROUP.ARRIVE ;  /* 0x00000000000079c5 */ /* 0x000fc80000000000 */
[----:B------:R-:W1:Y:S01]  /*df90*/  MUFU.TANH R94, R94 ;  /* 0x0000005e005e7308 */ /* 0x000e620000002400 */
[----:B0-----:R-:W-:Y:S01]  /*dfa0*/  FMNMX.FTZ R111, R91, R110, !PT ;  /* 0x0000006e5b6f7209 */ /* 0x001fe20007810000 */
[----:B------:R-:W-:Y:S01]  /*dfb0*/  QGMMA.64x128x32.F32.E4M3.E4M3 R120, R188, gdesc[UR4], R120, gsb0 ;  /* 0x01e00004bc787df3 */ /* 0x000fe20008000878 */
[----:B------:R-:W-:Y:S01]  /*dfc0*/  UIADD3 UR6, UR11, 0x402, URZ ;  /* 0x000004020b067890 */ /* 0x000fe2000fffe03f */
[----:B------:R-:W-:-:S04]  /*dfd0*/  UMOV UR7, 0x80000020 ;  /* 0x8000002000077882 */ /* 0x000fc80000000000 */
        /* <DEDUP_REMOVED lines=38> */
[----:B------:R-:W-:Y:S02]  /*e240*/  WARPGROUP.DEPBAR.LE gsb0, 0x0 ;  /* 0x00008000000079c5 */ /* 0x000fe40000010000 */
[----:B------:R-:W-:Y:S01]  /*e250*/  WARPGROUP.ARRIVE ;  /* 0x00000000000079c5 */ /* 0x000fe20000000000 */
[----:B--2---:R-:W-:-:S05]  /*e260*/  FMNMX.FTZ R113, R109, R6, !PT ;  /* 0x000000066d717209 */ /* 0x004fca0007810000 */
[----:B------:R-:W-:Y:S01]  /*e270*/  QGMMA.64x128x32.F32.E4M3.E4M3 R120, R184, gdesc[UR4], R120, gsb0 ;  /* 0x01e00004b8787df3 */ /* 0x000fe20008000878 */
[----:B------:R-:W0:Y:S01]  /*e280*/  SHFL.BFLY PT, R6, R113, 0x2, 0x1f ;  /* 0x0c401f0071067f89 */ /* 0x000e2200000e0000 */
[----:B-1----:R-:W-:-:S05]  /*e290*/  FMNMX.FTZ R112, R111, R112, !PT ;  /* 0x000000706f707209 */ /* 0x002fca0007810000 */
[----:B------:R-:W1:Y:S01]  /*e2a0*/  SHFL.BFLY PT, R7, R112, 0x2, 0x1f ;  /* 0x0c401f0070077f89 */ /* 0x000e6200000e0000 */
[----:B0-----:R-:W-:Y:S01]  /*e2b0*/  FMNMX.FTZ R114, R113, R6, !PT ;  /* 0x0000000671727209 */ /* 0x001fe20007810000 */
[----:B------:R-:W-:Y:S01]  /*e2c0*/  IMAD.U32 R113, RZ, RZ, UR10 ;  /* 0x0000000aff717e24 */ /* 0x000fe2000f8e00ff */
[----:B-1----:R-:W-:Y:S01]  /*e2d0*/  FMNMX.FTZ R115, R112, R7, !PT ;  /* 0x0000000770737209 */ /* 0x002fe20007810000 */
[----:B------:R-:W-:Y:S02]  /*e2e0*/  IMAD.U32 R112, RZ, RZ, UR10 ;  /* 0x0000000aff707e24 */ /* 0x000fe4000f8e00ff */
[----:B------:R-:W0:Y:S04]  /*e2f0*/  SHFL.BFLY PT, R7, R114, 0x1, 0x1f ;  /* 0x0c201f0072077f89 */ /* 0x000e2800000e0000 */
[----:B------:R-:W1:Y:S01]  /*e300*/  SHFL.BFLY PT, R6, R115, 0x1, 0x1f ;  /* 0x0c201f0073067f89 */ /* 0x000e6200000e0000 */
[----:B0-----:R-:W-:-:S02]  /*e310*/  FMNMX.FTZ R7, R114, R7, !PT ;  /* 0x0000000772077209 */ /* 0x001fc40007810000 */
[----:B-1----:R-:W-:-:S03]  /*e320*/  FMNMX.FTZ R6, R115, R6, !PT ;  /* 0x0000000673067209 */ /* 0x002fc60007810000 */
[C---:B------:R-:W-:Y:S01]  /*e330*/  FFMA.FTZ R112, R7.reuse, R112, -8 ;  /* 0xc100000007707423 */ /* 0x040fe20000010070 */
[----:B------:R-:W-:-:S01]  /*e340*/  FADD.FTZ R8, -R7, R8 ;  /* 0x0000000807087221 */ /* 0x000fc20000010100 */
[----:B------:R-:W-:Y:S02]  /*e350*/  IADD3 R115, -R233, 0xb, RZ ;  /* 0x0000000be9737810 */ /* 0x000fe40007ffe1ff */
        /* <DEDUP_REMOVED lines=48> */
[----:B------:R-:W-:-:S01]  /*e660*/  FADD.FTZ R9, -R6, R9 ;  /* 0x0000000906097221 */ /* 0x000fc20000010100 */
[----:B------:R-:W-:Y:S01]  /*e670*/  FFMA.FTZ R112, R6, R113, -8 ;  /* 0xc100000006707423 */ /* 0x000fe20000010071 */
[----:B------:R-:W-:Y:S01]  /*e680*/  FMUL.FTZ R8, R8, UR10 ;  /* 0x0000000a08087c20 */ /* 0x000fe20008410000 */
[----:B------:R-:W-:Y:S01]  /*e690*/  MUFU.EX2 R11, R11 ;  /* 0x0000000b000b7308 */ /* 0x000fe20000000800 */
[----:B------:R-:W-:Y:S01]  /*e6a0*/  FMUL.FTZ R9, R9, UR10 ;  /* 0x0000000a09097c20 */ /* 0x000fe20008410000 */
        /* <DEDUP_REMOVED lines=42> */
[----:B------:R-:W1:Y:S01]  /*e950*/  S2R R233, SR_TID.X ;  /* 0x0000000000e97919 */ /* 0x000e620000002100 */
[----:B------:R-:W-:-:S01]  /*e960*/  FFMA.FTZ R87, R87, UR10, -R112 ;  /* 0x0000000a57577c23 */ /* 0x000fc20008010870 */
[--C-:B------:R-:W-:Y:S01]  /*e970*/  FFMA.FTZ R90, R90, UR10, -R112.reuse ;  /* 0x0000000a5a5a7c23 */ /* 0x100fe20008010870 */
[----:B------:R-:W-:-:S01]  /*e980*/  FFMA.FTZ R91, R91, UR10, -R112 ;  /* 0x0000000a5b5b7c23 */ /* 0x000fc20008010870 */
[----:B------:R-:W3:Y:S01]  /*e990*/  MUFU.EX2 R14, R14 ;  /* 0x0000000e000e7308 */ /* 0x000ee20000000800 */
        /* <DEDUP_REMOVED lines=13> */
[----:B------:R-:W-:-:S02]  /*ea70*/  WARPGROUP.DEPBAR.LE gsb0, 0x0 ;  /* 0x00008000000079c5 */ /* 0x000fc40000010000 */
[----:B------:R-:W2:Y:S01]  /*ea80*/  MUFU.EX2 R15, R15 ;  /* 0x0000000f000f7308 */ /* 0x000ea20000000800 */
[----:B---3--:R-:W-:-:S07]  /*ea90*/  FADD.FTZ R4, R14, R5 ;  /* 0x000000050e047221 */ /* 0x008fce0000010000 */
[----:B------:R-:W3:Y:S01]  /*eaa0*/  MUFU.EX2 R21, R21 ;  /* 0x0000001500157308 */ /* 0x000ee20000000800 */
[----:B0-----:R-:W-:-:S01]  /*eab0*/  FADD.FTZ R114, R20, R113 ;  /* 0x0000007114727221 */ /* 0x001fc20000010000 */
[----:B-1----:R-:W-:-:S06]  /*eac0*/  LOP3.LUT P1, RZ, R233, 0x7f, RZ, 0xc0, !PT ;  /* 0x0000007fe9ff7812 */ /* 0x002fcc000782c0ff */
        /* <DEDUP_REMOVED lines=146> */
[----:B------:R-:W-:-:S05]  /*f3f0*/  @!P1 LEA R4, R116, UR45, 0x3 ;  /* 0x0000002d74049c11 */ /* 0x000fca000f8e18ff */
[----:B------:R-:W-:Y:S01]  /*f400*/  @!P1 VIADD R4, R4, 0x28840 ;  /* 0x0002884004049836 */ /* 0x000fe20000000000 */
[----:B------:R-:W1:Y:S01]  /*f410*/  MUFU.EX2 R98, R98 ;  /* 0x0000006200627308 */ /* 0x000e620000000800 */
[----:B--2---:R-:W-:-:S03]  /*f420*/  FADD.FTZ R113, R95, R114 ;  /* 0x000000725f717221 */ /* 0x004fc60000010000 */
[----:B------:R-:W-:Y:S01]  /*f430*/  @!P1 PRMT R4, RZ, 0x654, R4 ;  /* 0x00000654ff049816 */ /* 0x000fe20000000004 */
[----:B------:R2:W-:Y:S06]  /*f440*/  BAR.ARV R115, 0x100 ;  /* 0x000400730000751d */ /* 0x0005ec0000002000 */
[----:B------:R-:W3:Y:S01]  /*f450*/  MUFU.EX2 R97, R97 ;  /* 0x0000006100617308 */ /* 0x000ee20000000800 */
[----:B0-----:R-:W-:-:S01]  /*f460*/  FADD.FTZ R114, R96, R5 ;  /* 0x0000000560727221 */ /* 0x001fc20000010000 */
[----:B------:R0:W-:Y:S01]  /*f470*/  @!P1 SYNCS.ARRIVE.TRANS64.RED.A1T0 RZ, [R4+URZ], RZ ;  /* 0x000000ff04ff99a7 */ /* 0x0001e2000810043f */
[----:B-1----:R-:W-:-:S05]  /*f480*/  FADD.FTZ R116, R98, R113 ;  /* 0x0000007162747221 */ /* 0x002fca0000010000 */
[----:B------:R-:W1:Y:S08]  /*f490*/  MUFU.EX2 R99, R99 ;  /* 0x0000006300637308 */ /* 0x000e700000000800 */
[----:B------:R-:W4:Y:S01]  /*f4a0*/  MUFU.EX2 R100, R100 ;  /* 0x0000006400647308 */ /* 0x000f220000000800 */
[----:B---3--:R-:W-:-:S07]  /*f4b0*/  FADD.FTZ R5, R97, R114 ;  /* 0x0000007261057221 */ /* 0x008fce0000010000 */
[----:B------:R-:W3:Y:S01]  /*f4c0*/  MUFU.EX2 R102, R102 ;  /* 0x0000006600667308 */ /* 0x000ee20000000800 */
[----:B-1----:R-:W-:-:S07]  /*f4d0*/  FADD.FTZ R113, R99, R116 ;  /* 0x0000007463717221 */ /* 0x002fce0000010000 */
[----:B------:R-:W1:Y:S01]  /*f4e0*/  MUFU.EX2 R101, R101 ;  /* 0x0000006500657308 */ /* 0x000e620000000800 */
[----:B----4-:R-:W-:-:S07]  /*f4f0*/  FADD.FTZ R112, R100, R5 ;  /* 0x0000000564707221 */ /* 0x010fce0000010000 */
[----:B------:R-:W4:Y:S01]  /*f500*/  MUFU.EX2 R103, R103 ;  /* 0x0000006700677308 */ /* 0x000f220000000800 */
[----:B---3--:R-:W-:-:S07]  /*f510*/  FADD.FTZ R114, R102, R113 ;  /* 0x0000007166727221 */ /* 0x008fce0000010000 */
[----:B------:R-:W0:Y:S01]  /*f520*/  MUFU.EX2 R104, R104 ;  /* 0x0000006800687308 */ /* 0x000e220000000800 */
[----:B-1----:R-:W-:-:S07]  /*f530*/  FADD.FTZ R5, R101, R112 ;  /* 0x0000007065057221 */ /* 0x002fce0000010000 */
[----:B------:R-:W1:Y:S01]  /*f540*/  MUFU.EX2 R106, R106 ;  /* 0x0000006a006a7308 */ /* 0x000e620000000800 */
[----:B----4-:R-:W-:-:S07]  /*f550*/  FADD.FTZ R113, R103, R114 ;  /* 0x0000007267717221 */ /* 0x010fce0000010000 */
[----:B------:R-:W3:Y:S01]  /*f560*/  MUFU.EX2 R105, R105 ;  /* 0x0000006900697308 */ /* 0x000ee20000000800 */
[----:B0-----:R-:W-:-:S07]  /*f570*/  FADD.FTZ R4, R104, R5 ;  /* 0x0000000568047221 */ /* 0x001fce0000010000 */
[----:B------:R-:W0:Y:S01]  /*f580*/  MUFU.EX2 R107, R107 ;  /* 0x0000006b006b7308 */ /* 0x000e220000000800 */
[----:B-1----:R-:W-:-:S07]  /*f590*/  FADD.FTZ R112, R106, R113 ;  /* 0x000000716a707221 */ /* 0x002fce0000010000 */
[----:B------:R-:W1:Y:S01]  /*f5a0*/  MUFU.EX2 R108, R108 ;  /* 0x0000006c006c7308 */ /* 0x000e620000000800 */
[----:B---3--:R-:W-:-:S07]  /*f5b0*/  FADD.FTZ R5, R105, R4 ;  /* 0x0000000469057221 */ /* 0x008fce0000010000 */
[----:B------:R-:W3:Y:S01]  /*f5c0*/  MUFU.EX2 R110, R110 ;  /* 0x0000006e006e7308 */ /* 0x000ee20000000800 */
[----:B0-----:R-:W-:-:S07]  /*f5d0*/  FADD.FTZ R113, R107, R112 ;  /* 0x000000706b717221 */ /* 0x001fce0000010000 */
[----:B------:R-:W0:Y:S01]  /*f5e0*/  MUFU.EX2 R109, R109 ;  /* 0x0000006d006d7308 */ /* 0x000e220000000800 */
[----:B-1----:R-:W-:-:S07]  /*f5f0*/  FADD.FTZ R4, R108, R5 ;  /* 0x000000056c047221 */ /* 0x002fce0000010000 */
[----:B------:R-:W1:Y:S01]  /*f600*/  MUFU.EX2 R111, R111 ;  /* 0x0000006f006f7308 */ /* 0x000e620000000800 */
[----:B---3--:R-:W-:-:S01]  /*f610*/  FADD.FTZ R113, R110, R113 ;  /* 0x000000716e717221 */ /* 0x008fc20000010000 */
[----:B0-----:R-:W-:-:S03]  /*f620*/  FADD.FTZ R5, R109, R4 ;  /* 0x000000046d057221 */ /* 0x001fc60000010000 */
[----:B-1----:R-:W-:Y:S01]  /*f630*/  FADD.FTZ R4, R111, R113 ;  /* 0x000000716f047221 */ /* 0x002fe20000010000 */
[----:B--2---:R-:W-:Y:S06]  /*f640*/  @!P0 BRA `(.L_x_1109) ;  /* 0x0000000000048947 */ /* 0x004fec0003800000 */
[----:B------:R-:W-:Y:S01]  /*f650*/  BPT.TRAP 0x1 ;  /* 0x000000040000795c */ /* 0x000fe20000300000 */
.L_x_1109:
        /* <DEDUP_REMOVED lines=124> */
.L_x_1100:
[----:B------:R-:W-:-:S13]  /*fe20*/  ISETP.GE.AND P1, PT, R3, UR42, PT ;  /* 0x0000002a03007c0c */ /* 0x000fda000bf26270 */
[----:B------:R-:W-:Y:S05]  /*fe30*/  @!P1 BRA `(.L_x_1111) ;  /* 0x0000005400589947 */ /* 0x000fea0003800000 */
[----:B------:R-:W-:Y:S01]  /*fe40*/  IMAD.MOV.U32 R9, RZ, RZ, R6 ;  /* 0x000000ffff097224 */ /* 0x000fe200078e0006 */
[----:B------:R-:W-:Y:S01]  /*fe50*/  UMOV UR26, UR46 ;  /* 0x0000002e001a7c82 */ /* 0x000fe20008000000 */
[----:B------:R-:W-:Y:S01]  /*fe60*/  IMAD.MOV.U32 R8, RZ, RZ, R7 ;  /* 0x000000ffff087224 */ /* 0x000fe200078e0007 */
[----:B------:R-:W-:Y:S01]  /*fe70*/  UMOV UR25, UR52 ;  /* 0x0000003400197c82 */ /* 0x000fe20008000000 */
[----:B------:R-:W-:Y:S01]  /*fe80*/  ULDC UR22, c[0x0][0x9e4] ;  /* 0x0002790000167ab9 */ /* 0x000fe20000000800 */
[----:B------:R-:W-:Y:S01]  /*fe90*/  ULDC UR23, c[0x0][0x988] ;  /* 0x0002620000177ab9 */ /* 0x000fe20000000800 */
[----:B------:R-:W-:-:S05]  /*fea0*/  ULDC UR24, c[0x0][0x9e0] ;  /* 0x0002780000187ab9 */ /* 0x000fca0000000800 */
.L_x_1129:
[----:B------:R-:W-:Y:S01]  /*feb0*/  ISETP.NE.AND P2, PT, RZ, UR44, PT ;  /* 0x0000002cff007c0c */ /* 0x000fe2000bf45270 */
[----:B------:R-:W-:-:S04]  /*fec0*/  UISETP.NE.AND UP2, UPT, UR25, 0x1, UPT ;  /* 0x000000011900788c */ /* 0x000fc8000bf45270 */
[----:B------:R-:W-:-:S04]  /*fed0*/  USEL UR46, URZ, 0x1, UP2 ;  /* 0x000000013f2e7887 */ /* 0x000fc80009000000 */
[----:B------:R-:W-:-:S04]  /*fee0*/  ULOP3.LUT UR46, UR26, UR46, URZ, 0x3c, !UPT ;  /* 0x0000002e1a2e7292 */ /* 0x000fc8000f8e3c3f */
[----:B------:R-:W-:Y:S08]  /*fef0*/  @P2 BRA `(.L_x_1112) ;  /* 0x0000000000382947 */ /* 0x000ff00003800000 */
[----:B------:R-:W-:Y:S05]  /*ff00*/  @!P0 BRA `(.L_x_1113) ;  /* 0x0000000000048947 */ /* 0x000fea0003800000 */
[----:B------:R-:W-:Y:S01]  /*ff10*/  BPT.TRAP 0x1 ;  /* 0x000000040000795c */ /* 0x000fe20000300000 */
.L_x_1113:
        /* <DEDUP_REMOVED lines=9> */
.L_x_1114:
[----:B-1----:R-:W-:Y:S05]  /*ffb0*/  @P1 BRA `(.L_x_1112) ;  /* 0x0000000000081947 */ /* 0x002fea0003800000 */
[----:B------:R-:W1:Y:S02]  /*ffc0*/  SYNCS.PHASECHK.TRANS64.TRYWAIT P1, [UR6+0x28830], R6 ;  /* 0x02883006ff0075a7 */ /* 0x000e640008020146 */
[----:B-1----:R-:W-:Y:S05]  /*ffd0*/  @!P1 BRA `(.L_x_1115) ;  /* 0x00000104007c9947 */ /* 0x002fea0003800000 */
.L_x_1112:
        /* <DEDUP_REMOVED lines=30> */
.L_x_1117:
[----:B------:R-:W-:Y:S01]  /*101c0*/  ULEA UR6, UR25, UR45, 0x3 ;  /* 0x0000002d19067291 */ /* 0x000fe2000f8e183f */
[----:B------:R-:W-:-:S05]  /*101d0*/  IMAD.U32 R6, RZ, RZ, UR26 ;  /* 0x0000001aff067e24 */ /* 0x000fca000f8e00ff */
[----:B------:R-:W-:-:S04]  /*101e0*/  SHF.L.U32 R6, R6, 0x1f, RZ ;  /* 0x0000001f06067819 */ /* 0x000fc800000006ff */
[----:B------:R0:W1:Y:S01]  /*101f0*/  SYNCS.PHASECHK.TRANS64.TRYWAIT P1, [UR6+0x28850], R6 ;  /* 0x02885006ff0075a7 */ /* 0x0000620008020146 */
[----:B------:R-:W-:Y:S05]  /*10200*/  @!P0 BRA `(.L_x_1118) ;  /* 0x0000000000048947 */ /* 0x000fea0003800000 */
[----:B------:R-:W-:Y:S01]  /*10210*/  BPT.TRAP 0x1 ;  /* 0x000000040000795c */ /* 0x000fe20000300000 */
.L_x_1118:
[----:B-1----:R-:W-:Y:S05]  /*10220*/  @P1 BRA `(.L_x_1116) ;  /* 0x0000000000081947 */ /* 0x002fea0003800000 */
[----:B------:R-:W1:Y:S02]  /*10230*/  SYNCS.PHASECHK.TRANS64.TRYWAIT P1, [UR6+0x28850], R6 ;  /* 0x02885006ff0075a7 */ /* 0x000e640008020146 */
[----:B-1----:R-:W-:Y:S05]  /*10240*/  @!P1 BRA `(.L_x_1119) ;  /* 0x0000010000f89947 */ /* 0x002fea0003800000 */
.L_x_1116:
        /* <DEDUP_REMOVED lines=105> */
[----:B------:R-:W-:Y:S01]  /*108e0*/  IADD3 R110, -R233, 0xb, RZ ;  /* 0x0000000be96e7810 */ /* 0x000fe20007ffe1ff */
        /* <DEDUP_REMOVED lines=13> */
[----:B------:R-:W0:Y:S08]  /*109c0*/  MUFU.TANH R6, R6 ;  /* 0x0000000600067308 */ /* 0x000e300000002400 */
[----:B------:R-:W1:Y:S08]  /*109d0*/  MUFU.TANH R7, R7 ;  /* 0x0000000700077308 */ /* 0x000e700000002400 */
[----:B------:R-:W2:Y:S08]  /*109e0*/  MUFU.TANH R10, R10 ;  /* 0x0000000a000a7308 */ /* 0x000eb00000002400 */
[----:B------:R-:W3:Y:S08]  /*109f0*/  MUFU.TANH R11, R11 ;  /* 0x0000000b000b7308 */ /* 0x000ef00000002400 */
[----:B------:R-:W4:Y:S08]  /*10a00*/  MUFU.TANH R12, R12 ;  /* 0x0000000c000c7308 */ /* 0x000f300000002400 */
        /* <DEDUP_REMOVED lines=104> */
[----:B------:R-:W-:-:S05]  /*11090*/  @P2 SHF.R.U32.HI R112, RZ, UR7, R41 ;  /* 0x00000007ff702c19 */ /* 0x000fca0008011629 */
[----:B------:R-:W5:Y:S02]  /*110a0*/  SHFL.IDX PT, R41, R112, RZ, 0x1c1f ;  /* 0x001c1fff70297589 */ /* 0x000f6400000e0000 */
        /* <DEDUP_REMOVED lines=16> */
[----:B------:R2:W-:Y:S01]  /*111b0*/  @!P3 SYNCS.ARRIVE.TRANS64.RED.A1T0 RZ, [R40+URZ], RZ ;  /* 0x000000ff28ffb9a7 */ /* 0x0005e2000810043f */
[----:B-1----:R-:W-:Y:S01]  /*111c0*/  IMAD.IADD R110, R114, 0x1, -R19 ;  /* 0x00000001726e7824 */ /* 0x002fe200078e0a13 */
[----:B--2---:R-:W-:-:S04]  /*111d0*/  IADD3 R40, -R19, 0x1, R114 ;  /* 0x0000000113287810 */ /* 0x004fc80007ffe172 */
[----:B------:R-:W-:-:S05]  /*111e0*/  IADD3 R40, -R18, R40, R17 ;  /* 0x0000002812287210 */ /* 0x000fca0007ffe111 */
[C---:B------:R-:W-:Y:S02]  /*111f0*/  VIADD R118, R40.reuse, UR24 ;  /* 0x0000001828767c36 */ /* 0x040fe40008000000 */
[----:B------:R-:W-:Y:S02]  /*11200*/  VIADD R117, R40, UR21 ;  /* 0x0000001528757c36 */ /* 0x000fe40008000000 */
[--C-:B-----5:R-:W-:Y:S02]  /*11210*/  IMAD.IADD R116, R118, 0x1, R41.reuse ;  /* 0x0000000176747824 */ /* 0x120fe400078e0229 */
[----:B------:R-:W-:Y:S01]  /*11220*/  IMAD.IADD R115, R117, 0x1, R41 ;  /* 0x0000000175737824 */ /* 0x000fe200078e0229 */
[----:B0--34-:R-:W-:Y:S06]  /*11230*/  @P1 BRA `(.L_x_1120) ;  /* 0x0000000000541947 */ /* 0x019fec0003800000 */
        /* <DEDUP_REMOVED lines=12> */
.L_x_1122:
[----:B------:R-:W-:-:S05]  /*11300*/  IMAD.U32 R184, RZ, RZ, UR22 ;  /* 0x00000016ffb87e24 */ /* 0x000fca000f8e00ff */
[----:B------:R-:W-:-:S13]  /*11310*/  ISETP.NE.AND P1, PT, R184, 0x1, PT ;  /* 0x00000001b800780c */ /* 0x000fda0003f25270 */
[----:B------:R-:W0:Y:S02]  /*11320*/  @P1 LDC.64 R40, c[0x0][0x9e8] ;  /* 0x00027a00ff281b82 */ /* 0x000e240000000a00 */
[----:B0-----:R-:W-:-:S05]  /*11330*/  @P1 IMAD.HI.U32 R40, R119, R40, RZ ;  /* 0x0000002877281227 */ /* 0x001fca00078e00ff */
[----:B------:R-:W-:-:S07]  /*11340*/  @P1 SHF.R.U32.HI R119, RZ, R41, R40 ;  /* 0x00000029ff771219 */ /* 0x000fce0000011628 */
.L_x_1123:
[----:B------:R-:W-:Y:S05]  /*11350*/  BSYNC B0 ;  /* 0x0000000000007941 */ /* 0x000fea0003800000 */
.L_x_1121:
[----:B------:R-:W-:-:S05]  /*11360*/  IMAD R119, R119, R184, R110 ;  /* 0x000000b877777224 */ /* 0x000fca00078e026e */
[----:B------:R-:W-:Y:S02]  /*11370*/  VIADDMNMX R116, R119, R184, R116, PT ;  /* 0x000000b877747246 */ /* 0x000fe40003800174 */
[----:B------:R-:W-:-:S07]  /*11380*/  VIMNMX R115, R115, R119, !PT ;  /* 0x0000007773737248 */ /* 0x000fce0007fe0100 */
.L_x_1120:
        /* <DEDUP_REMOVED lines=295> */
.L_x_1126:
[----:B------:R-:W-:-:S05]  /*12600*/  IMAD.U32 R119, RZ, RZ, UR22 ;  /* 0x00000016ff777e24 */ /* 0x000fca000f8e00ff */
[----:B------:R-:W-:-:S13]  /*12610*/  ISETP.NE.AND P6, PT, R119, 0x1, PT ;  /* 0x000000017700780c */ /* 0x000fda0003fc5270 */
[----:B------:R-:W0:Y:S02]  /*12620*/  @P6 LDC.64 R6, c[0x0][0x9e8] ;  /* 0x00027a00ff066b82 */ /* 0x000e240000000a00 */
[----:B0-----:R-:W-:-:S05]  /*12630*/  @P6 IMAD.HI.U32 R6, R115, R6, RZ ;  /* 0x0000000673066227 */ /* 0x001fca00078e00ff */
[----:B------:R-:W-:-:S07]  /*12640*/  @P6 SHF.R.U32.HI R115, RZ, R7, R6 ;  /* 0x00000007ff736219 */ /* 0x000fce0000011606 */
.L_x_1127:
[----:B------:R-:W-:Y:S05]  /*12650*/  BSYNC B0 ;  /* 0x0000000000007941 */ /* 0x000fea0003800000 */
.L_x_1125:
[----:B------:R-:W-:-:S05]  /*12660*/  IMAD R110, R115, R119, R110 ;  /* 0x00000077736e7224 */ /* 0x000fca00078e026e */
[----:B------:R-:W-:Y:S02]  /*12670*/  VIADDMNMX R118, R110, R119, R118, PT ;  /* 0x000000776e767246 */ /* 0x000fe40003800176 */
[----:B------:R-:W-:-:S07]  /*12680*/  VIMNMX R117, R117, R110, !PT ;  /* 0x0000006e75757248 */ /* 0x000fce0007fe0100 */
.L_x_1124:
        /* <DEDUP_REMOVED lines=155> */
[----:B------:R-:W-:Y:S01]  /*13040*/  FSEL R107, R107, -INF , !P5 ;  /* 0xff8000006b6b7808 */ /* 0x000fe20006800000 */
[----:B------:R-:W-:-:S01]  /*13050*/  FFMA.FTZ R115, R7, R112, -8 ;  /* 0xc100000007737423 */ /* 0x000fc20000010070 */
        /* <DEDUP_REMOVED lines=88> */
[----:B------:R-:W-:-:S01]  /*135e0*/  FFMA.FTZ R41, R40, UR10, -R115 ;  /* 0x0000000a28297c23 */ /* 0x000fc20008010873 */
[--C-:B------:R-:W-:Y:S01]  /*135f0*/  FFMA.FTZ R40, R44, UR10, -R115.reuse ;  /* 0x0000000a2c287c23 */ /* 0x100fe20008010873 */
[----:B------:R-:W-:-:S01]  /*13600*/  FFMA.FTZ R44, R48, UR10, -R115 ;  /* 0x0000000a302c7c23 */ /* 0x000fc20008010873 */
[----:B------:R0:W-:Y:S01]  /*13610*/  MUFU.EX2 R110, R6 ;  /* 0x00000006006e7308 */ /* 0x0001e20000000800 */
        /* <DEDUP_REMOVED lines=99> */
[----:B------:R-:W-:Y:S01]  /*13c50*/  FMNMX.FTZ R6, R100, R119, !PT ;  /* 0x0000007764067209 */ /* 0x000fe20007810000 */
[----:B------:R-:W-:-:S03]  /*13c60*/  FFMA.FTZ R119, R108, UR10, -R115 ;  /* 0x0000000a6c777c23 */ /* 0x000fc60008010873 */
[----:B------:R-:W-:Y:S01]  /*13c70*/  FMNMX.FTZ R6, R101, R6, !PT ;  /* 0x0000000665067209 */ /* 0x000fe20007810000 */
[----:B------:R-:W-:Y:S03]  /*13c80*/  MUFU.EX2 R49, R49 ;  /* 0x0000003100317308 */ /* 0x000fe60000000800 */
[----:B------:R-:W-:-:S04]  /*13c90*/  FMNMX.FTZ R6, R103, R6, !PT ;  /* 0x0000000667067209 */ /* 0x000fc80007810000 */
[----:B------:R-:W-:Y:S01]  /*13ca0*/  FMNMX.FTZ R6, R105, R6, !PT ;  /* 0x0000000669067209 */ /* 0x000fe20007810000 */
[----:B------:R-:W-:Y:S03]  /*13cb0*/  MUFU.EX2 R48, R48 ;  /* 0x0000003000307308 */ /* 0x000fe60000000800 */
[----:B------:R-:W-:-:S04]  /*13cc0*/  FMNMX.FTZ R6, R107, R6, !PT ;  /* 0x000000066b067209 */ /* 0x000fc80007810000 */
[----:B------:R-:W-:Y:S01]  /*13cd0*/  FMNMX.FTZ R6, R109, R6, !PT ;  /* 0x000000066d067209 */ /* 0x000fe20007810000 */
[----:B------:R-:W-:Y:S04]  /*13ce0*/  MUFU.EX2 R53, R53 ;  /* 0x0000003500357308 */ /* 0x000fe80000000800 */
[----:B------:R-:W0:Y:S04]  /*13cf0*/  SHFL.BFLY PT, R117, R6, 0x2, 0x1f ;  /* 0x0c401f0006757f89 */ /* 0x000e2800000e0000 */
[----:B------:R-:W-:Y:S08]  /*13d00*/  MUFU.EX2 R52, R52 ;  /* 0x0000003400347308 */ /* 0x000ff00000000800 */
[----:B------:R-:W-:Y:S08]  /*13d10*/  MUFU.EX2 R57, R57 ;  /* 0x0000003900397308 */ /* 0x000ff00000000800 */
[----:B------:R-:W-:Y:S01]  /*13d20*/  MUFU.EX2 R56, R56 ;  /* 0x0000003800387308 */ /* 0x000fe20000000800 */
[----:B0-----:R-:W-:Y:S01]  /*13d30*/  FMNMX.FTZ R112, R6, R117, !PT ;  /* 0x0000007506707209 */ /* 0x001fe20007810000 */
[--C-:B------:R-:W-:Y:S01]  /*13d40*/  FFMA.FTZ R117, R104, UR10, -R115.reuse ;  /* 0x0000000a68757c23 */ /* 0x100fe20008010873 */
[----:B------:R-:W-:-:S01]  /*13d50*/  FFMA.FTZ R104, R111, UR10, -R115 ;  /* 0x0000000a6f687c23 */ /* 0x000fc20008010873 */
[----:B------:R-:W-:Y:S01]  /*13d60*/  FSEL R111, R7, RZ, P1 ;  /* 0x000000ff076f7208 */ /* 0x000fe20000800000 */
[----:B------:R-:W-:Y:S01]  /*13d70*/  IMAD.U32 R115, RZ, RZ, UR10 ;  /* 0x0000000aff737e24 */ /* 0x000fe2000f8e00ff */
[----:B------:R-:W0:Y:S02]  /*13d80*/  SHFL.BFLY PT, R185, R112, 0x1, 0x1f ;  /* 0x0c201f0070b97f89 */ /* 0x000e2400000e0000 */
[----:B------:R-:W-:Y:S01]  /*13d90*/  MUFU.EX2 R63, R63 ;  /* 0x0000003f003f7308 */ /* 0x000fe20000000800 */
[----:B------:R-:W-:-:S04]  /*13da0*/  FADD.FTZ R111, -R111, R8 ;  /* 0x000000086f6f7221 */ /* 0x000fc80000010100 */
[----:B------:R-:W-:-:S03]  /*13db0*/  FMUL.FTZ R111, R111, UR10 ;  /* 0x0000000a6f6f7c20 */ /* 0x000fc60008410000 */
[----:B------:R-:W-:Y:S08]  /*13dc0*/  MUFU.EX2 R60, R60 ;  /* 0x0000003c003c7308 */ /* 0x000ff00000000800 */
[----:B------:R-:W1:Y:S01]  /*13dd0*/  MUFU.EX2 R111, R111 ;  /* 0x0000006f006f7308 */ /* 0x000e620000000800 */
[----:B0-----:R-:W-:-:S07]  /*13de0*/  FMNMX.FTZ R6, R112, R185, !PT ;  /* 0x000000b970067209 */ /* 0x001fce0007810000 */
[----:B------:R-:W-:Y:S01]  /*13df0*/  MUFU.EX2 R67, R67 ;  /* 0x0000004300437308 */ /* 0x000fe20000000800 */
[C---:B------:R-:W-:Y:S01]  /*13e00*/  FSETP.NEU.FTZ.AND P1, PT, R6.reuse, -INF , PT ;  /* 0xff8000000600780b */ /* 0x040fe20003f3d000 */
[----:B------:R-:W-:-:S03]  /*13e10*/  FFMA.FTZ R8, R6, R115, -8 ;  /* 0xc100000006087423 */ /* 0x000fc60000010073 */
[----:B------:R-:W-:-:S03]  /*13e20*/  FSEL R106, R6, RZ, P1 ;  /* 0x000000ff066a7208 */ /* 0x000fc60000800000 */
[----:B------:R-:W-:Y:S01]  /*13e30*/  MUFU.EX2 R66, R66 ;  /* 0x0000004200427308 */ /* 0x000fe20000000800 */
[----:B------:R-:W-:Y:S01]  /*13e40*/  FSEL R8, R8, RZ, P1 ;  /* 0x000000ff08087208 */ /* 0x000fe20000800000 */
[----:B------:R-:W-:-:S04]  /*13e50*/  FADD.FTZ R106, -R106, R9 ;  /* 0x000000096a6a7221 */ /* 0x000fc80000010100 */
[--C-:B------:R-:W-:Y:S01]  /*13e60*/  FFMA.FTZ R115, R10, UR10, -R8.reuse ;  /* 0x0000000a0a737c23 */ /* 0x100fe20008010808 */
[----:B------:R-:W-:-:S01]  /*13e70*/  FFMA.FTZ R10, R11, UR10, -R8 ;  /* 0x0000000a0b0a7c23 */ /* 0x000fc20008010808 */
[--C-:B------:R-:W-:Y:S01]  /*13e80*/  FFMA.FTZ R11, R14, UR10, -R8.reuse ;  /* 0x0000000a0e0b7c23 */ /* 0x100fe20008010808 */
[----:B------:R-:W-:-:S01]  /*13e90*/  FFMA.FTZ R14, R15, UR10, -R8 ;  /* 0x0000000a0f0e7c23 */ /* 0x000fc20008010808 */
[----:B------:R-:W-:Y:S01]  /*13ea0*/  FMUL.FTZ R106, R106, UR10 ;  /* 0x0000000a6a6a7c20 */ /* 0x000fe20008410000 */
        /* <DEDUP_REMOVED lines=22> */
[----:B------:R-:W-:-:S01]  /*14010*/  FFMA.FTZ R64, R65, UR10, -R8 ;  /* 0x0000000a41407c23 */ /* 0x000fc20008010808 */
[----:B------:R-:W-:Y:S01]  /*14020*/  FFMA.FTZ R65, R68, UR10, -R8 ;  /* 0x0000000a44417c23 */ /* 0x000fe20008010808 */
[----:B-1----:R-:W-:-:S01]  /*14030*/  FFMA.FTZ R68, R111, R5, R110 ;  /* 0x000000056f447223 */ /* 0x002fc2000001006e */
[--C-:B------:R-:W-:Y:S01]  /*14040*/  FFMA.FTZ R61, R61, UR10, -R8.reuse ;  /* 0x0000000a3d3d7c23 */ /* 0x100fe20008010808 */
[----:B------:R-:W-:-:S02]  /*14050*/  FFMA.FTZ R62, R62, UR10, -R8 ;  /* 0x0000000a3e3e7c23 */ /* 0x000fc40008010808 */
[----:B------:R-:W-:Y:S01]  /*14060*/  FADD.FTZ R185, R41, R68 ;  /* 0x0000004429b97221 */ /* 0x000fe20000010000 */
[----:B------:R-:W1:Y:S01]  /*14070*/  MUFU.EX2 R11, R11 ;  /* 0x0000000b000b7308 */ /* 0x000e620000000800 */
[----:B0-----:R-:W-:-:S01]  /*14080*/  FFMA.FTZ R5, R106, R4, R115 ;  /* 0x000000046a057223 */ /* 0x001fc20000010073 */
[----:B------:R-:W-:Y:S01]  /*14090*/  FFMA.FTZ R68, R69, UR10, -R8 ;  /* 0x0000000a45447c23 */ /* 0x000fe20008010808 */
[----:B------:R-:W-:-:S04]  /*140a0*/  FADD.FTZ R108, R12, R185 ;  /* 0x000000b90c6c7221 */ /* 0x000fc80000010000 */
[----:B------:R-:W-:Y:S01]  /*140b0*/  FADD.FTZ R69, R13, R108 ;  /* 0x0000006c0d457221 */ /* 0x000fe20000010000 */
[----:B------:R-:W0:Y:S01]  /*140c0*/  MUFU.EX2 R14, R14 ;  /* 0x0000000e000e7308 */ /* 0x000e220000000800 */
[----:B--2---:R-:W-:-:S07]  /*140d0*/  FADD.FTZ R4, R10, R5 ;  /* 0x000000050a047221 */ /* 0x004fce0000010000 */
[----:B------:R-:W2:Y:S01]  /*140e0*/  MUFU.EX2 R15, R15 ;  /* 0x0000000f000f7308 */ /* 0x000ea20000000800 */
[----:B-1----:R-:W-:-:S01]  /*140f0*/  FADD.FTZ R5, R11, R4 ;  /* 0x000000040b057221 */ /* 0x002fc20000010000 */
[----:B------:R-:W-:Y:S01]  /*14100*/  FFMA.FTZ R4, R72, UR10, -R8 ;  /* 0x0000000a48047c23 */ /* 0x000fe20008010808 */
[----:B------:R-:W-:-:S04]  /*14110*/  FADD.FTZ R72, R20, R69 ;  /* 0x0000004514487221 */ /* 0x000fc80000010000 */
[----:B------:R-:W-:Y:S01]  /*14120*/  FADD.FTZ R69, R21, R72 ;  /* 0x0000004815457221 */ /* 0x000fe20000010000 */
[----:B------:R-:W1:Y:S01]  /*14130*/  MUFU.EX2 R24, R24 ;  /* 0x0000001800187308 */ /* 0x000e620000000800 */
[----:B0-----:R-:W-:-:S01]  /*14140*/  FADD.FTZ R108, R14, R5 ;  /* 0x000000050e6c7221 */ /* 0x001fc20000010000 */
[----:B------:R-:W-:Y:S01]  /*14150*/  FFMA.FTZ R72, R73, UR10, -R8 ;  /* 0x0000000a49487c23 */ /* 0x000fe20008010808 */
[----:B------:R-:W-:-:S01]  /*14160*/  FADD.FTZ R112, R26, R69 ;  /* 0x000000451a707221 */ /* 0x000fc20000010000 */
[----:B------:R-:W-:-:S03]  /*14170*/  FFMA.FTZ R69, R76, UR10, -R8 ;  /* 0x0000000a4c457c23 */ /* 0x000fc60008010808 */
[----:B------:R-:W-:Y:S01]  /*14180*/  FADD.FTZ R73, R27, R112 ;  /* 0x000000701b497221 */ /* 0x000fe20000010000 */
[----:B------:R-:W0:Y:S01]  /*14190*/  MUFU.EX2 R25, R25 ;  /* 0x0000001900197308 */ /* 0x000e220000000800 */
[----:B--2---:R-:W-:-:S02]  /*141a0*/  FADD.FTZ R5, R15, R108 ;  /* 0x0000006c0f057221 */ /* 0x004fc40000010000 */
[----:B------:R-:W-:-:S04]  /*141b0*/  FADD.FTZ R76, R30, R73 ;  /* 0x000000491e4c7221 */ /* 0x000fc80000010000 */
[----:B------:R-:W-:Y:S01]  /*141c0*/  FADD.FTZ R73, R31, R76 ;  /* 0x0000004c1f497221 */ /* 0x000fe20000010000 */
        /* <DEDUP_REMOVED lines=8> */
[----:B-1----:R-:W-:-:S01]  /*14250*/  FADD.FTZ R5, R29, R108 ;  /* 0x0000006c1d057221 */ /* 0x002fc20000010000 */
[----:B------:R-:W-:Y:S01]  /*14260*/  FADD.FTZ R108, R34, R73 ;  /* 0x00000049226c7221 */ /* 0x000fe20000010000 */
[----:B------:R-:W-:-:S03]  /*14270*/  FFMA.FTZ R73, R80, UR10, -R8 ;  /* 0x0000000a50497c23 */ /* 0x000fc60008010808 */
[----:B------:R-:W-:Y:S02]  /*14280*/  FADD.FTZ R77, R35, R108 ;  /* 0x0000006c234d7221 */ /* 0x000fe40000010000 */
[----:B------:R-:W1:Y:S02]  /*14290*/  MUFU.EX2 R36, R36 ;  /* 0x0000002400247308 */ /* 0x000e640000000800 */
        /* <DEDUP_REMOVED lines=24> */
[----:B0-----:R-:W-:-:S01]  /*14420*/  FADD.FTZ R4, R32, R5 ;  /* 0x0000000520047221 */ /* 0x001fc20000010000 */
[----:B------:R-:W-:-:S03]  /*14430*/  FADD.FTZ R92, R60, R89 ;  /* 0x000000593c5c7221 */ /* 0x000fc60000010000 */
[----:B--2---:R-:W-:Y:S01]  /*14440*/  FADD.FTZ R5, R33, R4 ;  /* 0x0000000421057221 */ /* 0x004fe20000010000 */
[----:B------:R-:W-:-:S01]  /*14450*/  FADD.FTZ R89, R67, R92 ;  /* 0x0000005c43597221 */ /* 0x000fc20000010000 */
[----:B------:R-:W-:Y:S01]  /*14460*/  FFMA.FTZ R92, R93, UR10, -R8 ;  /* 0x0000000a5d5c7c23 */ /* 0x000fe20008010808 */
[----:B------:R-:W0:Y:S01]  /*14470*/  MUFU.EX2 R46, R46 ;  /* 0x0000002e002e7308 */ /* 0x000e220000000800 */
[----:B-1----:R-:W-:-:S01]  /*14480*/  FADD.FTZ R4, R36, R5 ;  /* 0x0000000524047221 */ /* 0x002fc20000010000 */
[----:B------:R-:W-:Y:S01]  /*14490*/  FADD.FTZ R108, R66, R89 ;  /* 0x00000059426c7221 */ /* 0x000fe20000010000 */
[----:B------:R-:W-:-:S02]  /*144a0*/  FFMA.FTZ R89, R96, UR10, -R8 ;  /* 0x0000000a60597c23 */ /* 0x000fc40008010808 */
        /* <DEDUP_REMOVED lines=34> */
[----:B-1----:R-:W-:-:S01]  /*146d0*/  FADD.FTZ R93, R75, R96 ;  /* 0x000000604b5d7221 */ /* 0x002fc20000010000 */
[----:B------:R-:W-:-:S06]  /*146e0*/  FFMA.FTZ R96, R99, UR10, -R8 ;  /* 0x0000000a63607c23 */ /* 0x000fcc0008010808 */
        /* <DEDUP_REMOVED lines=40> */
[--C-:B------:R-:W-:Y:S01]  /*14970*/  FFMA.FTZ R101, R107, UR10, -R8.reuse ;  /* 0x0000000a6b657c23 */ /* 0x100fe20008010808 */
        /* <DEDUP_REMOVED lines=39> */
.L_x_1128:
        /* <DEDUP_REMOVED lines=123> */
.L_x_1111:
[----:B------:R-:W-:Y:S06]  /*153a0*/  BAR.ARV 0x8, 0x180 ;  /* 0x0206000000007b1d */ /* 0x000fec0000002000 */
[----:B------:R-:W-:Y:S05]  /*153b0*/  @!P0 BRA `(.L_x_1130) ;  /* 0x0000000000048947 */ /* 0x000fea0003800000 */
[----:B------:R-:W-:Y:S01]  /*153c0*/  BPT.TRAP 0x1 ;  /* 0x000000040000795c */ /* 0x000fe20000300000 */
.L_x_1130:
[----:B------:R-:W-:Y:S01]  /*153d0*/  ULEA UR9, UR52, UR45, 0x3 ;  /* 0x0000002d34097291 */ /* 0x000fe2000f8e183f */
[----:B------:R-:W-:-:S05]  /*153e0*/  IMAD.U32 R0, RZ, RZ, UR46 ;  /* 0x0000002eff007e24 */ /* 0x000fca000f8e00ff */
[----:B------:R-:W-:-:S04]  /*153f0*/  SHF.L.U32 R0, R0, 0x1f, RZ ;  /* 0x0000001f00007819 */ /* 0x000fc800000006ff */
[----:B------:R0:W1:Y:S01]  /*15400*/  SYNCS.PHASECHK.TRANS64.TRYWAIT P1, [UR9+0x28850], R0 ;  /* 0x02885000ff0075a7 */ /* 0x0000620008020149 */
[----:B------:R-:W-:Y:S05]  /*15410*/  @!P0 BRA `(.L_x_1131) ;  /* 0x0000000000048947 */ /* 0x000fea0003800000 */
[----:B------:R-:W-:Y:S01]  /*15420*/  BPT.TRAP 0x1 ;  /* 0x000000040000795c */ /* 0x000fe20000300000 */
.L_x_1131:
[----:B-1----:R-:W-:Y:S05]  /*15430*/  @P1 BRA `(.L_x_1132) ;  /* 0x0000000000081947 */ /* 0x002fea0003800000 */
[----:B------:R-:W1:Y:S02]  /*15440*/  SYNCS.PHASECHK.TRANS64.TRYWAIT P1, [UR9+0x28850], R0 ;  /* 0x02885000ff0075a7 */ /* 0x000e640008020149 */
[----:B-1----:R-:W-:Y:S05]  /*15450*/  @!P1 BRA `(.L_x_1133) ;  /* 0x000000b0008c9947 */ /* 0x002fea0003800000 */
.L_x_1132:
        /* <DEDUP_REMOVED lines=11> */
[----:B------:R-:W-:-:S04]  /*15510*/  PLOP3.LUT P1, PT, PT, PT, UP0, 0x80, 0x0 ;  /* 0x000000000000781c */ /* 0x000fc80003f2f008 */
[----:B------:R-:W-:Y:S02]  /*15520*/  @UP0 ULDC.64 UR14, c[0x0][0x9c8] ;  /* 0x00027200000e0ab9 */ /* 0x000fe40000000a00 */
[----:B------:R-:W-:Y:S01]  /*15530*/  UMOV UR6, UR8 ;  /* 0x0000000800067c82 */ /* 0x000fe20008000000 */
[----:B------:R-:W-:-:S09]  /*15540*/  @UP0 UIMAD.WIDE.U32 UR4, UR49, UR14, URZ ;  /* 0x0000000e310402a5 */ /* 0x000fd2000f8e003f */
[----:B------:R-:W-:Y:S01]  /*15550*/  QGMMA.64x128x32.F32.E4M3.E4M3 R120, R204, gdesc[UR4], R120, gsb0 ;  /* 0x01e00004cc787df3 */ /* 0x000fe20008000878 */
[----:B------:R-:W-:Y:S01]  /*15560*/  UIADD3 UR6, UR8, 0x2, URZ ;  /* 0x0000000208067890 */ /* 0x000fe2000fffe03f */
[----:B------:R-:W-:Y:S01]  /*15570*/  UMOV UR7, 0x80000020 ;  /* 0x8000002000077882 */ /* 0x000fe20000000000 */
[----:B------:R-:W-:Y:S02]  /*15580*/  WARPGROUP.DEPBAR.LE gsb0, 0x0 ;  /* 0x00008000000079c5 */ /* 0x000fe40000010000 */
[----:B------:R-:W-:-:S07]  /*15590*/  WARPGROUP.ARRIVE ;  /* 0x00000000000079c5 */ /* 0x000fce0000000000 */
[----:B------:R-:W-:Y:S01]  /*155a0*/  QGMMA.64x128x32.F32.E4M3.E4M3 R120, R200, gdesc[UR4], R120, gsb0 ;  /* 0x01e00004c8787df3 */ /* 0x000fe20008000878 */
[----:B------:R-:W-:Y:S01]  /*155b0*/  UIADD3 UR6, UR8, 0x200, URZ ;  /* 0x0000020008067890 */ /* 0x000fe2000fffe03f */
[----:B------:R-:W-:Y:S01]  /*155c0*/  UMOV UR7, 0x80000020 ;  /* 0x8000002000077882 */ /* 0x000fe20000000000 */
[----:B------:R-:W-:Y:S02]  /*155d0*/  WARPGROUP.DEPBAR.LE gsb0, 0x0 ;  /* 0x00008000000079c5 */ /* 0x000fe40000010000 */
[----:B------:R-:W-:-:S07]  /*155e0*/  WARPGROUP.ARRIVE ;  /* 0x00000000000079c5 */ /* 0x000fce0000000000 */
[----:B------:R-:W-:Y:S01]  /*155f0*/  QGMMA.64x128x32.F32.E4M3.E4M3 R120, R196, gdesc[UR4], R120, gsb0 ;  /* 0x01e00004c4787df3 */ /* 0x000fe20008000878 */
[----:B------:R-:W-:-:S04]  /*15600*/  @UP0 USHF.R.S32.HI UR6, URZ, 0x1f, UR49 ;  /* 0x0000001f3f060899 */ /* 0x000fc80008011431 */
[----:B------:R-:W-:-:S04]  /*15610*/  @UP0 UIMAD UR6, UR6, UR14, URZ ;  /* 0x0000000e060602a4 */ /* 0x000fc8000f8e023f */
[----:B------:R-:W-:-:S04]  /*15620*/  @UP0 UIMAD UR6, UR49, UR15, UR6 ;  /* 0x0000000f310602a4 */ /* 0x000fc8000f8e0206 */
[----:B------:R-:W-:-:S03]  /*15630*/  @UP0 UIADD3 UR5, UR5, UR6, URZ ;  /* 0x0000000605050290 */ /* 0x000fc6000fffe03f */
[----:B------:R-:W-:Y:S02]  /*15640*/  @UP0 ULDC.64 UR6, c[0x0][0x9d0] ;  /* 0x0002740000060ab9 */ /* 0x000fe40000000a00 */
[----:B------:R-:W-:-:S04]  /*15650*/  @UP0 UIMAD.WIDE.U32 UR4, UR36, UR6, UR4 ;  /* 0x00000006240402a5 */ /* 0x000fc8000f8e0004 */
[----:B------:R-:W-:Y:S02]  /*15660*/  @UP0 ULEA UR6, UP1, UR4, UR12, 0x2 ;  /* 0x0000000c04060291 */ /* 0x000fe4000f82103f */
[----:B------:R-:W-:-:S04]  /*15670*/  @UP0 UIMAD UR5, UR36, UR7, UR5 ;  /* 0x00000007240502a4 */ /* 0x000fc8000f8e0205 */
[----:B------:R-:W-:Y:S01]  /*15680*/  IMAD.U32 R8, RZ, RZ, UR6 ;  /* 0x00000006ff087e24 */ /* 0x000fe2000f8e00ff */
[----:B------:R-:W-:Y:S02]  /*15690*/  @UP0 ULEA.HI.X UR7, UR4, UR13, UR5, 0x2, UP1 ;  /* 0x0000000d04070291 */ /* 0x000fe400088f1405 */
[----:B------:R-:W-:-:S04]  /*156a0*/  UIADD3 UR6, UR8, 0x202, URZ ;  /* 0x0000020208067890 */ /* 0x000fc8000fffe03f */
[----:B------:R-:W-:Y:S01]  /*156b0*/  IMAD.U32 R9, RZ, RZ, UR7 ;  /* 0x00000007ff097e24 */ /* 0x000fe2000f8e00ff */
[----:B------:R-:W-:-:S04]  /*156c0*/  UMOV UR7, 0x80000020 ;  /* 0x8000002000077882 */ /* 0x000fc80000000000 */
[----:B------:R2:W3:Y:S01]  /*156d0*/  @P1 LDG.E R10, desc[UR50][R8.64] ;  /* 0x00000032080a1981 */ /* 0x0004e2000c1e1900 */
[----:B------:R-:W-:Y:S02]  /*156e0*/  WARPGROUP.DEPBAR.LE gsb0, 0x0 ;  /* 0x00008000000079c5 */ /* 0x000fe40000010000 */
[----:B------:R-:W-:-:S06]  /*156f0*/  WARPGROUP.ARRIVE ;  /* 0x00000000000079c5 */ /* 0x000fcc0000000000 */
[----:B------:R-:W-:Y:S01]  /*15700*/  QGMMA.64x128x32.F32.E4M3.E4M3 R120, R192, gdesc[UR4], R120, gsb0 ;  /* 0x01e00004c0787df3 */ /* 0x000fe20008000878 */
[----:B------:R-:W-:Y:S01]  /*15710*/  UIADD3 UR6, UR8, 0x400, URZ ;  /* 0x0000040008067890 */ /* 0x000fe2000fffe03f */
[----:B------:R-:W-:Y:S01]  /*15720*/  UMOV UR7, 0x80000020 ;  /* 0x8000002000077882 */ /* 0x000fe20000000000 */
[----:B------:R-:W-:Y:S01]  /*15730*/  UIADD3 UR8, UR8, 0x402, URZ ;  /* 0x0000040208087890 */ /* 0x000fe2000fffe03f */
[----:B01----:R-:W0:Y:S04]  /*15740*/  SHFL.BFLY PT, R0, R5, 0x2, 0x1f ;  /* 0x0c401f0005007f89 */ /* 0x003e2800000e0000 */
[----:B------:R-:W1:Y:S01]  /*15750*/  SHFL.BFLY PT, R11, R4, 0x2, 0x1f ;  /* 0x0c401f00040b7f89 */ /* 0x000e6200000e0000 */
[----:B------:R-:W-:Y:S02]  /*15760*/  WARPGROUP.DEPBAR.LE gsb0, 0x0 ;  /* 0x00008000000079c5 */ /* 0x000fe40000010000 */
[----:B------:R-:W-:-:S06]  /*15770*/  WARPGROUP.ARRIVE ;  /* 0x00000000000079c5 */ /* 0x000fcc0000000000 */
[----:B------:R-:W-:Y:S01]  /*15780*/  QGMMA.64x128x32.F32.E4M3.E4M3 R120, R188, gdesc[UR4], R120, gsb0 ;  /* 0x01e00004bc787df3 */ /* 0x000fe20008000878 */
[----:B------:R-:W-:Y:S01]  /*15790*/  UMOV UR6, UR8 ;  /* 0x0000000800067c82 */ /* 0x000fe20008000000 */
[----:B------:R-:W-:Y:S01]  /*157a0*/  UMOV UR7, 0x80000020 ;  /* 0x8000002000077882 */ /* 0x000fe20000000000 */
[----:B0-----:R-:W-:-:S01]  /*157b0*/  FADD.FTZ R0, R0, R5 ;  /* 0x0000000500007221 */ /* 0x001fc20000010000 */
[----:B-1----:R-:W-:-:S04]  /*157c0*/  FADD.FTZ R11, R11, R4 ;  /* 0x000000040b0b7221 */ /* 0x002fc80000010000 */
[----:B------:R-:W0:Y:S04]  /*157d0*/  SHFL.BFLY PT, R3, R0, 0x1, 0x1f ;  /* 0x0c201f0000037f89 */ /* 0x000e2800000e0000 */
[----:B--2---:R-:W1:Y:S01]  /*157e0*/  SHFL.BFLY PT, R8, R11, 0x1, 0x1f ;  /* 0x0c201f000b087f89 */ /* 0x004e6200000e0000 */
[----:B------:R-:W-:Y:S02]  /*157f0*/  IMAD.MOV.U32 R5, RZ, RZ, RZ ;  /* 0x000000ffff057224 */ /* 0x000fe400078e00ff */
[----:B0-----:R-:W-:Y:S01]  /*15800*/  FADD.FTZ R9, R0, R3 ;  /* 0x0000000300097221 */ /* 0x001fe20000010000 */
[----:B-1----:R-:W-:-:S04]  /*15810*/  FADD.FTZ R14, R11, R8 ;  /* 0x000000080b0e7221 */ /* 0x002fc80000010000 */
[C---:B------:R-:W-:Y:S01]  /*15820*/  FSETP.NE.FTZ.AND P1, PT, R9.reuse, RZ, PT ;  /* 0x000000ff0900720b */ /* 0x040fe20003f35000 */
[----:B------:R-:W-:Y:S01]  /*15830*/  FMUL.FTZ R13, R9, 0.00390625 ;  /* 0x3b800000090d7820 */ /* 0x000fe20000410000 */
[----:B------:R-:W-:-:S04]  /*15840*/  FMUL.FTZ R12, R14, 0.00390625 ;  /* 0x3b8000000e0c7820 */ /* 0x000fc80000410000 */
        /* <DEDUP_REMOVED lines=10> */
[----:B------:R-:W2:Y:S01]  /*158f0*/  @P1 MUFU.RCP R11, R14 ;  /* 0x0000000e000b1308 */ /* 0x000ea20000001000 */
        /* <DEDUP_REMOVED lines=10> */
[-C--:B---3--:R-:W-:Y:S01]  /*159a0*/  FMUL.FTZ R5, R5, R10.reuse ;  /* 0x0000000a05057220 */ /* 0x088fe20000410000 */
[----:B--2---:R-:W-:Y:S01]  /*159b0*/  FMUL.FTZ R11, R11, R10 ;  /* 0x0000000a0b0b7220 */ /* 0x004fe20000410000 */
[----:B------:R-:W-:-:S02]  /*159c0*/  WARPGROUP.DEPBAR.LE gsb0, 0x0 ;  /* 0x00008000000079c5 */ /* 0x000fc40000010000 */
[----:B------:R-:W-:Y:S05]  /*159d0*/  @!P0 BRA `(.L_x_1134) ;  /* 0x0000000000048947 */ /* 0x000fea0003800000 */
[----:B------:R-:W-:Y:S01]  /*159e0*/  BPT.TRAP 0x1 ;  /* 0x000000040000795c */ /* 0x000fe20000300000 */
.L_x_1134:
[----:B------:R-:W-:Y:S01]  /*159f0*/  UIADD3 UR4, UR9, 0x28860, URZ ;  /* 0x0002886009047890 */ /* 0x000fe2000fffe03f */
[-C--:B------:R-:W-:Y:S01]  /*15a00*/  FMUL.FTZ R21, R120, R5.reuse ;  /* 0x0000000578157220 */ /* 0x080fe20000410000 */
[----:B------:R-:W-:Y:S01]  /*15a10*/  UIADD3 UR52, UR52, 0x1, URZ ;  /* 0x0000000134347890 */ /* 0x000fe2000fffe03f */
[-C--:B------:R-:W-:Y:S01]  /*15a20*/  FMUL.FTZ R6, R125, R5.reuse ;  /* 0x000000057d067220 */ /* 0x080fe20000410000 */
[----:B------:R-:W-:Y:S01]  /*15a30*/  UPRMT UR4, UR43, 0x654, UR4 ;  /* 0x000006542b047896 */ /* 0x000fe20008000004 */
[-C--:B------:R-:W-:Y:S01]  /*15a40*/  FMUL.FTZ R24, R128, R5.reuse ;  /* 0x0000000580187220 */ /* 0x080fe20000410000 */
[----:B------:R-:W-:Y:S01]  /*15a50*/  UISETP.NE.AND UP0, UPT, UR52, 0x2, UPT ;  /* 0x000000023400788c */ /* 0x000fe2000bf05270 */
[-C--:B------:R-:W-:Y:S01]  /*15a60*/  FMUL.FTZ R10, R133, R5.reuse ;  /* 0x00000005850a7220 */ /* 0x080fe20000410000 */
[-C--:B------:R-:W-:Y:S01]  /*15a70*/  FMUL.FTZ R26, R136, R5.reuse ;  /* 0x00000005881a7220 */ /* 0x080fe20000410000 */
[-C--:B------:R-:W-:Y:S01]  /*15a80*/  FMUL.FTZ R141, R141, R5.reuse ;  /* 0x000000058d8d7220 */ /* 0x080fe20000410000 */
[-C--:B------:R-:W-:Y:S01]  /*15a90*/  FMUL.FTZ R28, R144, R5.reuse ;  /* 0x00000005901c7220 */ /* 0x080fe20000410000 */
[-C--:B------:R-:W-:Y:S01]  /*15aa0*/  FMUL.FTZ R149, R149, R5.reuse ;  /* 0x0000000595957220 */ /* 0x080fe20000410000 */
[-C--:B------:R-:W-:Y:S01]  /*15ab0*/  FMUL.FTZ R29, R152, R5.reuse ;  /* 0x00000005981d7220 */ /* 0x080fe20000410000 */
[----:B------:R-:W-:Y:S01]  /*15ac0*/  SYNCS.ARRIVE.TRANS64.RED.A1T0 RZ, [UR4], RZ ;  /* 0x000000ffffff79a7 */ /* 0x000fe20008100404 */
        /* <DEDUP_REMOVED lines=59> */
[----:B------:R-:W-:-:S12]  /*15e80*/  ULOP3.LUT UR46, UR46, UR4, URZ, 0x3c, !UPT ;  /* 0x000000042e2e7292 */ /* 0x000fd8000f8e3c3f */
.L_x_1060:
        /* <DEDUP_REMOVED lines=9> */
[----:B------:R-:W-:Y:S02]  /*15f20*/  R2UR UR6, R14 ;  /* 0x000000000e0672ca */ /* 0x000fe400000e0000 */
[----:B------:R-:W-:Y:S01]  /*15f30*/  R2UR UR49, R15 ;  /* 0x000000000f3172ca */ /* 0x000fe200000e0000 */
[----:B------:R-:W-:Y:S06]  /*15f40*/  BAR.ARV 0x4, 0x180 ;  /* 0x0106000000007b1d */ /* 0x000fec0000002000 */
[----:B------:R-:W-:Y:S08]  /*15f50*/  @P0 BRA `(.L_x_1136) ;  /* 0x0000002c00b80947 */ /* 0x000ff00003800000 */
[----:B------:R-:W0:Y:S01]  /*15f60*/  S2R R9, SR_TID.X ;  /* 0x0000000000097919 */ /* 0x000e220000002100 */
[----:B------:R-:W-:Y:S01]  /*15f70*/  ULDC.64 UR8, c[0x4][0x38] ;  /* 0x01000e0000087ab9 */ /* 0x000fe20000000a00 */
[----:B------:R-:W-:Y:S01]  /*15f80*/  ULDC.64 UR10, c[0x0][0xc00] ;  /* 0x00030000000a7ab9 */ /* 0x000fe20000000a00 */
[----:B0-----:R-:W-:-:S05]  /*15f90*/  IMAD.SHL.U32 R4, R9, 0x4, RZ ;  /* 0x0000000409047824 */ /* 0x001fca00078e00ff */
[----:B------:R-:W-:Y:S01]  /*15fa0*/  LOP3.LUT R4, R4, 0xc, RZ, 0xc0, !PT ;  /* 0x0000000c04047812 */ /* 0x000fe200078ec0ff */
[----:B------:R-:W-:Y:S03]  /*15fb0*/  BAR.SYNC.DEFER_BLOCKING 0x1, 0x100 ;  /* 0x0044000000007b1d */ /* 0x000fe60000010000 */
[----:B------:R-:W-:-:S05]  /*15fc0*/  IADD3 R4, P0, R4, UR8, RZ ;  /* 0x0000000804047c10 */ /* 0x000fca000ff1e0ff */
[----:B------:R-:W-:Y:S01]  /*15fd0*/  IMAD.X R5, RZ, RZ, UR9, P0 ;  /* 0x00000009ff057e24 */ /* 0x000fe200080e06ff */
[----:B------:R-:W-:-:S04]  /*15fe0*/  ULDC.64 UR8, c[0x0][0xc00] ;  /* 0x0003000000087ab9 */ /* 0x000fc80000000a00 */
[----:B------:R0:W2:Y:S01]  /*15ff0*/  LDG.E.CONSTANT R20, desc[UR50][R4.64] ;  /* 0x0000003204147981 */ /* 0x0000a2000c1e9900 */
[----:B------:R-:W-:Y:S01]  /*16000*/  LOP3.LUT P0, R9, R9, 0x3, RZ, 0xc0, !PT ;  /* 0x0000000309097812 */ /* 0x000fe2000780c0ff */
[----:B------:R-:W-:-:S03]  /*16010*/  UIMAD.WIDE UR8, UR37, 0x4, UR8 ;  /* 0x00000004250878a5 */ /* 0x000fc6000f8e0208 */
        /* <DEDUP_REMOVED lines=22> */
[----:B------:R-:W-:Y:S01]  /*16180*/  SEL R61, R130, R131, P0 ;  /* 0x00000083823d7207 */ /* 0x000fe20000000000 */
[----:B------:R-:W-:Y:S01]  /*16190*/  IMAD.WIDE R10, R229, 0x2, R58 ;  /* 0x00000002e50a7825 */ /* 0x000fe200078e023a */
[----:B------:R-:W-:Y:S02]  /*161a0*/  SEL R51, R146, R147, P0 ;  /* 0x0000009392337207 */ /* 0x000fe40000000000 */
[----:B------:R-:W-:Y:S02]  /*161b0*/  SEL R47, R166, R167, P0 ;  /* 0x000000a7a62f7207 */ /* 0x000fe40000000000 */
[----:B------:R-:W-:-:S02]  /*161c0*/  IADD3 R95, P6, R10, 0x20, RZ ;  /* 0x000000200a5f7810 */ /* 0x000fc40007fde0ff */
[C---:B------:R-:W-:Y:S02]  /*161d0*/  IADD3 R97, P1, R10.reuse, 0x40, RZ ;  /* 0x000000400a617810 */ /* 0x040fe40007f3e0ff */
[----:B------:R-:W-:Y:S01]  /*161e0*/  LOP3.LUT R4, R95, 0x380, RZ, 0xc0, !PT ;  /* 0x000003805f047812 */ /* 0x000fe200078ec0ff */
[--C-:B------:R-:W-:Y:S01]  /*161f0*/  IMAD.X R99, RZ, RZ, R11.reuse, P6 ;  /* 0x000000ffff637224 */ /* 0x100fe200030e060b */
[----:B------:R-:W-:Y:S01]  /*16200*/  LOP3.LUT R6, R97, 0x380, RZ, 0xc0, !PT ;  /* 0x0000038061067812 */ /* 0x000fe200078ec0ff */
[--C-:B------:R-:W-:Y:S01]  /*16210*/  IMAD.X R15, RZ, RZ, R11.reuse, P1 ;  /* 0x000000ffff0f7224 */ /* 0x100fe200008e060b */
[----:B------:R-:W-:Y:S02]  /*16220*/  IADD3 R109, P2, R10, 0x60, RZ ;  /* 0x000000600a6d7810 */ /* 0x000fe40007f5e0ff */
[----:B------:R-:W-:Y:S02]  /*16230*/  SHF.R.U64 R4, R4, 0x3, RZ ;  /* 0x0000000304047819 */ /* 0x000fe400000012ff */
[----:B------:R-:W-:Y:S01]  /*16240*/  SHF.R.U64 R6, R6, 0x3, RZ ;  /* 0x0000000306067819 */ /* 0x000fe200000012ff */
[----:B------:R-:W-:Y:S01]  /*16250*/  IMAD.X R13, RZ, RZ, R11, P2 ;  /* 0x000000ffff0d7224 */ /* 0x000fe200010e060b */
[----:B------:R-:W-:-:S02]  /*16260*/  IADD3 R111, P3, R10, 0x4000, RZ ;  /* 0x000040000a6f7810 */ /* 0x000fc40007f7e0ff */
[C---:B------:R-:W-:Y:S02]  /*16270*/  IADD3 R113, P4, R10.reuse, 0x4020, RZ ;  /* 0x000040200a717810 */ /* 0x040fe40007f9e0ff */
[----:B------:R-:W-:Y:S01]  /*16280*/  IADD3 R115, P5, R10, 0x4040, RZ ;  /* 0x000040400a737810 */ /* 0x000fe20007fbe0ff */
[--C-:B------:R-:W-:Y:S01]  /*16290*/  IMAD.X R9, RZ, RZ, R11.reuse, P3 ;  /* 0x000000ffff097224 */ /* 0x100fe200018e060b */
[----:B------:R-:W-:Y:S01]  /*162a0*/  LOP3.LUT R8, R109, 0x380, RZ, 0xc0, !PT ;  /* 0x000003806d087812 */ /* 0x000fe200078ec0ff */
[--C-:B------:R-:W-:Y:S01]  /*162b0*/  IMAD.X R93, RZ, RZ, R11.reuse, P4 ;  /* 0x000000ffff5d7224 */ /* 0x100fe200020e060b */
[----:B------:R-:W-:Y:S01]  /*162c0*/  LOP3.LUT R98, R4, R95, RZ, 0x3c, !PT ;  /* 0x0000005f04627212 */ /* 0x000fe200078e3cff */
[----:B------:R-:W-:Y:S01]  /*162d0*/  IMAD.X R5, RZ, RZ, R11, P5 ;  /* 0x000000ffff057224 */ /* 0x000fe200028e060b */
[----:B------:R-:W-:Y:S02]  /*162e0*/  LOP3.LUT R14, R6, R97, RZ, 0x3c, !PT ;  /* 0x00000061060e7212 */ /* 0x000fe400078e3cff */
[----:B------:R-:W-:-:S02]  /*162f0*/  LOP3.LUT R4, R111, 0x380, RZ, 0xc0, !PT ;  /* 0x000003806f047812 */ /* 0x000fc400078ec0ff */
[----:B------:R-:W-:Y:S02]  /*16300*/  LOP3.LUT R6, R113, 0x380, RZ, 0xc0, !PT ;  /* 0x0000038071067812 */ /* 0x000fe400078ec0ff */
[----:B------:R-:W-:Y:S02]  /*16310*/  LOP3.LUT R18, R115, 0x380, RZ, 0xc0, !PT ;  /* 0x0000038073127812 */ /* 0x000fe400078ec0ff */
[----:B------:R-:W-:Y:S02]  /*16320*/  SHF.R.U64 R8, R8, 0x3, RZ ;  /* 0x0000000308087819 */ /* 0x000fe400000012ff */
[----:B------:R-:W-:Y:S02]  /*16330*/  IADD3 R117, P6, R10, 0x4060, RZ ;  /* 0x000040600a757810 */ /* 0x000fe40007fde0ff */
[----:B------:R-:W-:Y:S02]  /*16340*/  SHF.R.U64 R4, R4, 0x3, RZ ;  /* 0x0000000304047819 */ /* 0x000fe400000012ff */
[----:B------:R-:W-:-:S02]  /*16350*/  SHF.R.U64 R6, R6, 0x3, RZ ;  /* 0x0000000306067819 */ /* 0x000fc400000012ff */
[----:B------:R-:W-:Y:S02]  /*16360*/  SHF.R.U64 R18, R18, 0x3, RZ ;  /* 0x0000000312127819 */ /* 0x000fe400000012ff */
[----:B------:R-:W-:Y:S02]  /*16370*/  LOP3.LUT R7, R10, 0x380, RZ, 0xc0, !PT ;  /* 0x000003800a077812 */ /* 0x000fe400078ec0ff */
[----:B------:R-:W-:Y:S02]  /*16380*/  LOP3.LUT R12, R8, R109, RZ, 0x3c, !PT ;  /* 0x0000006d080c7212 */ /* 0x000fe400078e3cff */
[----:B------:R-:W-:Y:S02]  /*16390*/  LOP3.LUT R36, R117, 0x380, RZ, 0xc0, !PT ;  /* 0x0000038075247812 */ /* 0x000fe400078ec0ff */
[----:B------:R-:W-:Y:S02]  /*163a0*/  LOP3.LUT R8, R4, R111, RZ, 0x3c, !PT ;  /* 0x0000006f04087212 */ /* 0x000fe400078e3cff */
[----:B------:R-:W-:-:S02]  /*163b0*/  LOP3.LUT R92, R6, R113, RZ, 0x3c, !PT ;  /* 0x00000071065c7212 */ /* 0x000fc400078e3cff */
[----:B------:R-:W-:Y:S02]  /*163c0*/  LOP3.LUT R4, R18, R115, RZ, 0x3c, !PT ;  /* 0x0000007312047212 */ /* 0x000fe400078e3cff */
[----:B------:R-:W-:Y:S02]  /*163d0*/  SHF.R.U64 R7, R7, 0x3, RZ ;  /* 0x0000000307077819 */ /* 0x000fe400000012ff */
[----:B------:R-:W-:Y:S02]  /*163e0*/  SHF.R.U64 R36, R36, 0x3, RZ ;  /* 0x0000000324247819 */ /* 0x000fe400000012ff */
[----:B------:R-:W-:Y:S02]  /*163f0*/  MOV R92, R92 ;  /* 0x0000005c005c7202 */ /* 0x000fe40000000f00 */
[----:B------:R-:W-:Y:S02]  /*16400*/  MOV R93, R4 ;  /* 0x00000004005d7202 */ /* 0x000fe40000000f00 */
[----:B------:R-:W-:-:S02]  /*16410*/  SEL R43, R174, R175, P0 ;  /* 0x000000afae2b7207 */ /* 0x000fc40000000000 */
[----:B------:R-:W-:Y:S02]  /*16420*/  SEL R182, R183, R182, P0 ;  /* 0x000000b6b7b67207 */ /* 0x000fe40000000000 */
[----:B------:R-:W-:Y:S01]  /*16430*/  LOP3.LUT R10, R7, R10, RZ, 0x3c, !PT ;  /* 0x0000000a070a7212 */ /* 0x000fe200078e3cff */
[----:B------:R-:W-:Y:S01]  /*16440*/  IMAD.X R7, RZ, RZ, R11, P6 ;  /* 0x000000ffff077224 */ /* 0x000fe200030e060b */
        /* <DEDUP_REMOVED lines=15> */
[----:B------:R-:W-:-:S02]  /*16540*/  LOP3.LUT R6, R36, R117, RZ, 0x3c, !PT ;  /* 0x0000007524067212 */ /* 0x000fc400078e3cff */
[----:B------:R-:W-:Y:S02]  /*16550*/  SEL R30, R141, R30, P0 ;  /* 0x0000001e8d1e7207 */ /* 0x000fe40000000000 */
[----:B------:R-:W-:Y:S02]  /*16560*/  SEL R28, R145, R28, P0 ;  /* 0x0000001c911c7207 */ /* 0x000fe40000000000 */
[----:B------:R-:W-:Y:S02]  /*16570*/  SEL R134, R135, R134, P0 ;  /* 0x0000008687867207 */ /* 0x000fe40000000000 */
[----:B------:R-:W-:Y:S02]  /*16580*/  SEL R142, R143, R142, P0 ;  /* 0x0000008e8f8e7207 */ /* 0x000fe40000000000 */
[----:B------:R-:W-:Y:S02]  /*16590*/  SEL R150, R151, R150, P0 ;  /* 0x0000009697967207 */ /* 0x000fe40000000000 */
[----:B------:R-:W-:-:S02]  /*165a0*/  SEL R49, R158, R159, P0 ;  /* 0x0000009f9e317207 */ /* 0x000fc40000000000 */
[----:B------:R-:W-:Y:S02]  /*165b0*/  MOV R98, R98 ;  /* 0x0000006200627202 */ /* 0x000fe40000000f00 */
[----:B------:R-:W-:Y:S02]  /*165c0*/  MOV R95, R14 ;  /* 0x0000000e005f7202 */ /* 0x000fe40000000f00 */
[----:B------:R-:W-:Y:S02]  /*165d0*/  SEL R87, R32, R149, P0 ;  /* 0x0000009520577207 */ /* 0x000fe40000000000 */
[----:B------:R-:W-:Y:S02]  /*165e0*/  SEL R69, R176, R177, P0 ;  /* 0x000000b1b0457207 */ /* 0x000fe40000000000 */
[----:B------:R-:W-:Y:S02]  /*165f0*/  SEL R158, R159, R158, P0 ;  /* 0x0000009e9f9e7207 */ /* 0x000fe40000000000 */
[----:B------:R-:W-:-:S02]  /*16600*/  SEL R166, R167, R166, P0 ;  /* 0x000000a6a7a67207 */ /* 0x000fc40000000000 */
[----:B------:R-:W-:Y:S02]  /*16610*/  MOV R97, R10 ;  /* 0x0000000a00617202 */ /* 0x000fe40000000f00 */
        /* <DEDUP_REMOVED lines=12> */
[----:B------:R-:W-:Y:S02]  /*166e0*/  MOV R94, R6 ;  /* 0x00000006005e7202 */ /* 0x000fe40000000f00 */
[----:B------:R-:W-:Y:S02]  /*166f0*/  SEL R162, R163, R162, P0 ;  /* 0x000000a2a3a27207 */ /* 0x000fe40000000000 */
[----:B------:R-:W-:Y:S02]  /*16700*/  MOV R18, R8 ;  /* 0x0000000800127202 */ /* 0x000fe40000000f00 */
[----:B------:R-:W-:Y:S02]  /*16710*/  SEL R170, R171, R170, P0 ;  /* 0x000000aaabaa7207 */ /* 0x000fe40000000000 */
[----:B------:R-:W-:-:S02]  /*16720*/  SEL R174, R175, R174, P0 ;  /* 0x000000aeafae7207 */ /* 0x000fc40000000000 */
[----:B------:R-:W-:Y:S02]  /*16730*/  MOV R96, R12 ;  /* 0x0000000c00607202 */ /* 0x000fe40000000f00 */
[----:B------:R-:W-:Y:S02]  /*16740*/  SEL R178, R179, R178, P0 ;  /* 0x000000b2b3b27207 */ /* 0x000fe40000000000 */
[----:B--2---:R-:W-:Y:S01]  /*16750*/  LOP3.LUT R5, R20, 0x2, RZ, 0x3c, !PT ;  /* 0x0000000214057812 */ /* 0x004fe200078e3cff */
        /* <DEDUP_REMOVED lines=11> */
[----:B------:R-:W0:Y:S04]  /*16810*/  SHFL.IDX PT, R71, R21, R5, 0x1c1f ;  /* 0x001c1f0515477589 */ /* 0x000e2800000e0000 */
[----:B------:R-:W1:Y:S04]  /*16820*/  SHFL.IDX PT, R45, R182, R5, 0x1c1f ;  /* 0x001c1f05b62d7589 */ /* 0x000e6800000e0000 */
[----:B------:R-:W2:Y:S04]  /*16830*/  SHFL.IDX PT, R55, R122, R5, 0x1c1f ;  /* 0x001c1f057a377589 */ /* 0x000ea800000e0000 */
[----:B------:R-:W-:Y:S04]  /*16840*/  SHFL.IDX PT, R78, R101, R20, 0x1c1f ;  /* 0x001c1f14654e7589 */ /* 0x000fe800000e0000 */
[----:B------:R-:W-:Y:S04]  /*16850*/  SHFL.IDX PT, R88, R81, R20, 0x1c1f ;  /* 0x001c1f1451587589 */ /* 0x000fe800000e0000 */
[----:B------:R-:W-:Y:S04]  /*16860*/  SHFL.IDX PT, R50, R61, R20, 0x1c1f ;  /* 0x001c1f143d327589 */ /* 0x000fe800000e0000 */
[----:B------:R-:W3:Y:S01]  /*16870*/  SHFL.IDX PT, R79, R24, R5, 0x1c1f ;  /* 0x001c1f05184f7589 */ /* 0x000ee200000e0000 */
[----:B0-----:R-:W-:-:S02]  /*16880*/  SEL R72, R70, R71, P0 ;  /* 0x0000004746487207 */ /* 0x001fc40000000000 */
[----:B------:R-:W-:Y:S01]  /*16890*/  SEL R70, R71, R70, P0 ;  /* 0x0000004647467207 */ /* 0x000fe20000000000 */
[----:B------:R0:W4:Y:S01]  /*168a0*/  SHFL.IDX PT, R89, R29, R5, 0x1c1f ;  /* 0x001c1f051d597589 */ /* 0x00012200000e0000 */
[----:B-1----:R-:W-:-:S03]  /*168b0*/  SEL R21, R45, R44, P0 ;  /* 0x0000002c2d157207 */ /* 0x002fc60000000000 */
[----:B------:R-:W1:Y:S01]  /*168c0*/  SHFL.IDX PT, R51, R130, R5, 0x1c1f ;  /* 0x001c1f0582337589 */ /* 0x000e6200000e0000 */
[----:B--2---:R-:W-:Y:S02]  /*168d0*/  SEL R56, R54, R55, P0 ;  /* 0x0000003736387207 */ /* 0x004fe40000000000 */
[----:B------:R-:W-:Y:S01]  /*168e0*/  SEL R54, R55, R54, P0 ;  /* 0x0000003637367207 */ /* 0x000fe20000000000 */
[----:B------:R-:W2:Y:S01]  /*168f0*/  SHFL.IDX PT, R47, R138, R5, 0x1c1f ;  /* 0x001c1f058a2f7589 */ /* 0x000ea200000e0000 */
[----:B0-----:R-:W-:-:S03]  /*16900*/  SEL R29, R44, R45, P0 ;  /* 0x0000002d2c1d7207 */ /* 0x001fc60000000000 */
[----:B------:R-:W0:Y:S04]  /*16910*/  SHFL.IDX PT, R43, R146, R5, 0x1c1f ;  /* 0x001c1f05922b7589 */ /* 0x000e2800000e0000 */
[----:B------:R-:W-:Y:S04]  /*16920*/  SHFL.IDX PT, R4, R107, R20, 0x1c1f ;  /* 0x001c1f146b047589 */ /* 0x000fe800000e0000 */
[----:B------:R-:W-:Y:S01]  /*16930*/  SHFL.IDX PT, R10, R83, R20, 0x1c1f ;  /* 0x001c1f14530a7589 */ /* 0x000fe200000e0000 */
[----:B---3--:R-:W-:Y:S02]  /*16940*/  SEL R74, R78, R79, P0 ;  /* 0x0000004f4e4a7207 */ /* 0x008fe40000000000 */
[----:B------:R-:W-:Y:S01]  /*16950*/  SEL R78, R79, R78, P0 ;  /* 0x0000004e4f4e7207 */ /* 0x000fe20000000000 */
[----:B------:R-:W-:Y:S01]  /*16960*/  SHFL.IDX PT, R35, R35, R20, 0x1c1f ;  /* 0x001c1f1423237589 */ /* 0x000fe200000e0000 */
[----:B----4-:R-:W-:-:S02]  /*16970*/  SEL R86, R88, R89, P0 ;  /* 0x0000005958567207 */ /* 0x010fc40000000000 */
[----:B------:R-:W-:Y:S01]  /*16980*/  SEL R88, R89, R88, P0 ;  /* 0x0000005859587207 */ /* 0x000fe20000000000 */
[----:B------:R-:W-:Y:S01]  /*16990*/  SHFL.IDX PT, R102, R41, R20, 0x1c1f ;  /* 0x001c1f1429667589 */ /* 0x000fe200000e0000 */
[----:B-1----:R-:W-:Y:S02]  /*169a0*/  SEL R52, R50, R51, P0 ;  /* 0x0000003332347207 */ /* 0x002fe40000000000 */
[----:B------:R-:W-:Y:S01]  /*169b0*/  SEL R50, R51, R50, P0 ;  /* 0x0000003233327207 */ /* 0x000fe20000000000 */
[----:B------:R-:W-:Y:S01]  /*169c0*/  SHFL.IDX PT, R104, R37, R20, 0x1c1f ;  /* 0x001c1f1425687589 */ /* 0x000fe200000e0000 */
[----:B--2---:R-:W-:Y:S02]  /*169d0*/  SEL R48, R46, R47, P0 ;  /* 0x0000002f2e307207 */ /* 0x004fe40000000000 */
[----:B------:R-:W-:Y:S01]  /*169e0*/  SEL R46, R47, R46, P0 ;  /* 0x0000002e2f2e7207 */ /* 0x000fe20000000000 */
[----:B------:R-:W1:Y:S01]  /*169f0*/  SHFL.IDX PT, R25, R25, R5, 0x1c1f ;  /* 0x001c1f0519197589 */ /* 0x000e6200000e0000 */
[----:B0-----:R-:W-:-:S02]  /*16a00*/  SEL R44, R42, R43, P0 ;  /* 0x0000002b2a2c7207 */ /* 0x001fc40000000000 */
[----:B------:R-:W-:Y:S01]  /*16a10*/  SEL R42, R43, R42, P0 ;  /* 0x0000002a2b2a7207 */ /* 0x000fe20000000000 */
[----:B------:R-:W0:Y:S04]  /*16a20*/  SHFL.IDX PT, R81, R26, R5, 0x1c1f ;  /* 0x001c1f051a517589 */ /* 0x000e2800000e0000 */
[----:B------:R-:W2:Y:S04]  /*16a30*/  SHFL.IDX PT, R24, R126, R5, 0x1c1f ;  /* 0x001c1f057e187589 */ /* 0x000ea800000e0000 */
[----:B------:R-:W-:Y:S04]  /*16a40*/  SHFL.IDX PT, R6, R103, R20, 0x1c1f ;  /* 0x001c1f1467067589 */ /* 0x000fe800000e0000 */
[----:B------:R-:W-:Y:S04]  /*16a50*/  SHFL.IDX PT, R82, R85, R20, 0x1c1f ;  /* 0x001c1f1455527589 */ /* 0x000fe800000e0000 */
[----:B------:R-:W-:Y:S04]  /*16a60*/  SHFL.IDX PT, R36, R65, R20, 0x1c1f ;  /* 0x001c1f1441247589 */ /* 0x000fe800000e0000 */
[----:B------:R3:W-:Y:S01]  /*16a70*/  SHFL.IDX PT, R38, R57, R20, 0x1c1f ;  /* 0x001c1f1439267589 */ /* 0x0007e200000e0000 */
[----:B-1----:R-:W-:-:S03]  /*16a80*/  SEL R71, R25, R4, P0 ;  /* 0x0000000419477207 */ /* 0x002fc60000000000 */
[----:B------:R-:W-:Y:S01]  /*16a90*/  SHFL.IDX PT, R40, R53, R20, 0x1c1f ;  /* 0x001c1f1435287589 */ /* 0x000fe200000e0000 */
[----:B0-----:R-:W-:Y:S02]  /*16aa0*/  SEL R76, R80, R81, P0 ;  /* 0x00000051504c7207 */ /* 0x001fe40000000000 */
[----:B------:R-:W-:Y:S01]  /*16ab0*/  SEL R80, R81, R80, P0 ;  /* 0x0000005051507207 */ /* 0x000fe20000000000 */
[----:B------:R-:W0:Y:S01]  /*16ac0*/  SHFL.IDX PT, R27, R27, R5, 0x1c1f ;  /* 0x001c1f051b1b7589 */ /* 0x000e2200000e0000 */
[----:B--2---:R-:W-:Y:S02]  /*16ad0*/  SEL R55, R24, R35, P0 ;  /* 0x0000002318377207 */ /* 0x004fe40000000000 */
[----:B---3--:R-:W-:Y:S01]  /*16ae0*/  SEL R57, R35, R24, P0 ;  /* 0x0000001823397207 */ /* 0x008fe20000000000 */
[----:B------:R-:W1:Y:S04]  /*16af0*/  SHFL.IDX PT, R83, R28, R5, 0x1c1f ;  /* 0x001c1f051c537589 */ /* 0x000e6800000e0000 */
[----:B------:R-:W2:Y:S04]  /*16b00*/  SHFL.IDX PT, R33, R33, R5, 0x1c1f ;  /* 0x001c1f0521217589 */ /* 0x000ea800000e0000 */
[----:B------:R-:W3:Y:S04]  /*16b10*/  SHFL.IDX PT, R37, R134, R5, 0x1c1f ;  /* 0x001c1f0586257589 */ /* 0x000ee800000e0000 */
[----:B------:R-:W4:Y:S04]  /*16b20*/  SHFL.IDX PT, R39, R142, R5, 0x1c1f ;  /* 0x001c1f058e277589 */ /* 0x000f2800000e0000 */
[----:B------:R-:W4:Y:S04]  /*16b30*/  SHFL.IDX PT, R41, R150, R5, 0x1c1f ;  /* 0x001c1f0596297589 */ /* 0x000f2800000e0000 */
[----:B------:R-:W-:Y:S01]  /*16b40*/  SHFL.IDX PT, R7, R91, R20, 0x1c1f ;  /* 0x001c1f145b077589 */ /* 0x000fe200000e0000 */
[----:B0-----:R-:W-:-:S03]  /*16b50*/  SEL R79, R27, R6, P0 ;  /* 0x000000061b4f7207 */ /* 0x001fc60000000000 */
[----:B------:R4:W-:Y:S01]  /*16b60*/  SHFL.IDX PT, R62, R49, R20, 0x1c1f ;  /* 0x001c1f14313e7589 */ /* 0x0009e200000e0000 */
[----:B-1----:R-:W-:Y:S02]  /*16b70*/  SEL R84, R82, R83, P0 ;  /* 0x0000005352547207 */ /* 0x002fe40000000000 */
[----:B------:R-:W-:Y:S01]  /*16b80*/  SEL R82, R83, R82, P0 ;  /* 0x0000005253527207 */ /* 0x000fe20000000000 */
[----:B------:R-:W0:Y:S01]  /*16b90*/  SHFL.IDX PT, R30, R30, R5, 0x1c1f ;  /* 0x001c1f051e1e7589 */ /* 0x000e2200000e0000 */
[----:B--2---:R-:W-:-:S03]  /*16ba0*/  SEL R89, R33, R10, P0 ;  /* 0x0000000a21597207 */ /* 0x004fc60000000000 */
[----:B------:R-:W1:Y:S01]  /*16bb0*/  SHFL.IDX PT, R67, R158, R5, 0x1c1f ;  /* 0x001c1f059e437589 */ /* 0x000e6200000e0000 */
[----:B---3--:R-:W-:Y:S02]  /*16bc0*/  SEL R53, R36, R37, P0 ;  /* 0x0000002524357207 */ /* 0x008fe40000000000 */
[----:B------:R-:W-:Y:S01]  /*16bd0*/  SEL R51, R37, R36, P0 ;  /* 0x0000002425337207 */ /* 0x000fe20000000000 */
[----:B------:R-:W2:Y:S01]  /*16be0*/  SHFL.IDX PT, R101, R166, R5, 0x1c1f ;  /* 0x001c1f05a6657589 */ /* 0x000ea200000e0000 */
[----:B----4-:R-:W-:Y:S02]  /*16bf0*/  SEL R49, R38, R39, P0 ;  /* 0x0000002726317207 */ /* 0x010fe40000000000 */
[----:B------:R-:W-:Y:S01]  /*16c00*/  SEL R47, R39, R38, P0 ;  /* 0x00000026272f7207 */ /* 0x000fe20000000000 */
[----:B------:R3:W-:Y:S01]  /*16c10*/  SHFL.IDX PT, R8, R87, R20, 0x1c1f ;  /* 0x001c1f1457087589 */ /* 0x0007e200000e0000 */
[----:B------:R-:W-:Y:S02]  /*16c20*/  SEL R45, R40, R41, P0 ;  /* 0x00000029282d7207 */ /* 0x000fe40000000000 */
[----:B------:R-:W-:Y:S01]  /*16c30*/  SEL R43, R41, R40, P0 ;  /* 0x00000028292b7207 */ /* 0x000fe20000000000 */
[----:B------:R4:W-:Y:S04]  /*16c40*/  SHFL.IDX PT, R64, R73, R20, 0x1c1f ;  /* 0x001c1f1449407589 */ /* 0x0009e800000e0000 */
[----:B------:R-:W-:Y:S01]  /*16c50*/  SHFL.IDX PT, R60, R69, R20, 0x1c1f ;  /* 0x001c1f14453c7589 */ /* 0x000fe200000e0000 */
[----:B---3--:R-:W-:-:S03]  /*16c60*/  SEL R87, R10, R33, P0 ;  /* 0x000000210a577207 */ /* 0x008fc60000000000 */
[----:B------:R-:W3:Y:S01]  /*16c70*/  SHFL.IDX PT, R9, R32, R5, 0x1c1f ;  /* 0x001c1f0520097589 */ /* 0x000ee200000e0000 */
[----:B0-----:R-:W-:Y:S02]  /*16c80*/  SEL R81, R30, R7, P0 ;  /* 0x000000071e517207 */ /* 0x001fe40000000000 */
[----:B----4-:R-:W-:Y:S01]  /*16c90*/  SEL R73, R4, R25, P0 ;  /* 0x0000001904497207 */ /* 0x010fe20000000000 */
[----:B------:R-:W0:Y:S01]  /*16ca0*/  SHFL.IDX PT, R65, R34, R5, 0x1c1f ;  /* 0x001c1f0522417589 */ /* 0x000e2200000e0000 */
[----:B-1----:R-:W-:Y:S02]  /*16cb0*/  SEL R41, R62, R67, P0 ;  /* 0x000000433e297207 */ /* 0x002fe40000000000 */
[----:B------:R-:W-:Y:S01]  /*16cc0*/  SEL R39, R67, R62, P0 ;  /* 0x0000003e43277207 */ /* 0x000fe20000000000 */
[----:B------:R-:W1:Y:S01]  /*16cd0*/  SHFL.IDX PT, R61, R176, R5, 0x1c1f ;  /* 0x001c1f05b03d7589 */ /* 0x000e6200000e0000 */
[----:B--2---:R-:W-:Y:S02]  /*16ce0*/  SEL R37, R66, R101, P0 ;  /* 0x0000006542257207 */ /* 0x004fe40000000000 */
[----:B------:R-:W-:Y:S01]  /*16cf0*/  SEL R33, R101, R66, P0 ;  /* 0x0000004265217207 */ /* 0x000fe20000000000 */
[----:B------:R2:W-:Y:S01]  /*16d00*/  SHFL.IDX PT, R68, R77, R20, 0x1c1f ;  /* 0x001c1f144d447589 */ /* 0x0005e200000e0000 */
[----:B------:R-:W-:-:S02]  /*16d10*/  F2FP.BF16.F32.PACK_AB R4, R73, R72 ;  /* 0x000000484904723e */ /* 0x000fc400000010ff */
[----:B------:R-:W-:Y:S01]  /*16d20*/  F2FP.BF16.F32.PACK_AB R10, R79, R78 ;  /* 0x0000004e4f0a723e */ /* 0x000fe200000010ff */
[----:B------:R4:W-:Y:S01]  /*16d30*/  SHFL.IDX PT, R13, R75, R20, 0x1c1f ;  /* 0x001c1f144b0d7589 */ /* 0x0009e200000e0000 */
[----:B------:R-:W-:-:S03]  /*16d40*/  F2FP.BF16.F32.PACK_AB R25, R45, R44 ;  /* 0x0000002c2d19723e */ /* 0x000fc600000010ff */
[----:B------:R-:W-:Y:S01]  /*16d50*/  SHFL.IDX PT, R63, R63, R20, 0x1c1f ;  /* 0x001c1f143f3f7589 */ /* 0x000fe200000e0000 */
[----:B--2---:R-:W-:-:S03]  /*16d60*/  SEL R77, R7, R30, P0 ;  /* 0x0000001e074d7207 */ /* 0x004fc60000000000 */
[----:B------:R-:W2:Y:S01]  /*16d70*/  SHFL.IDX PT, R12, R164, R5, 0x1c1f ;  /* 0x001c1f05a40c7589 */ /* 0x000ea200000e0000 */
[----:B---3--:R-:W-:Y:S02]  /*16d80*/  SEL R85, R8, R9, P0 ;  /* 0x0000000908557207 */ /* 0x008fe40000000000 */
[----:B----4-:R-:W-:Y:S01]  /*16d90*/  SEL R75, R6, R27, P0 ;  /* 0x0000001b064b7207 */ /* 0x010fe20000000000 */
[----:B------:R-:W3:Y:S01]  /*16da0*/  SHFL.IDX PT, R26, R154, R5, 0x1c1f ;  /* 0x001c1f059a1a7589 */ /* 0x000ee200000e0000 */
[----:B------:R-:W-:Y:S02]  /*16db0*/  SEL R83, R9, R8, P0 ;  /* 0x0000000809537207 */ /* 0x000fe40000000000 */
[----:B0-----:R-:W-:Y:S01]  /*16dc0*/  SEL R66, R64, R65, P0 ;  /* 0x0000004140427207 */ /* 0x001fe20000000000 */
[----:B------:R-:W0:Y:S01]  /*16dd0*/  SHFL.IDX PT, R14, R172, R5, 0x1c1f ;  /* 0x001c1f05ac0e7589 */ /* 0x000e2200000e0000 */
[----:B-1----:R-:W-:Y:S02]  /*16de0*/  SEL R62, R60, R61, P0 ;  /* 0x0000003d3c3e7207 */ /* 0x002fe40000000000 */
[----:B------:R-:W-:Y:S01]  /*16df0*/  SEL R64, R65, R64, P0 ;  /* 0x0000004041407207 */ /* 0x000fe20000000000 */
[----:B------:R-:W1:Y:S01]  /*16e00*/  SHFL.IDX PT, R20, R180, R5, 0x1c1f ;  /* 0x001c1f05b4147589 */ /* 0x000e6200000e0000 */
[----:B------:R-:W-:-:S02]  /*16e10*/  SEL R60, R61, R60, P0 ;  /* 0x0000003c3d3c7207 */ /* 0x000fc40000000000 */
[----:B------:R-:W-:Y:S01]  /*16e20*/  F2FP.BF16.F32.PACK_AB R6, R71, R70 ;  /* 0x000000464706723e */ /* 0x000fe200000010ff */
[----:B------:R-:W4:Y:S01]  /*16e30*/  SHFL.IDX PT, R31, R31, R5, 0x1c1f ;  /* 0x001c1f051f1f7589 */ /* 0x000f2200000e0000 */
[----:B------:R-:W-:Y:S02]  /*16e40*/  F2FP.BF16.F32.PACK_AB R7, R55, R54 ;  /* 0x000000363707723e */ /* 0x000fe400000010ff */
[----:B------:R-:W-:Y:S01]  /*16e50*/  F2FP.BF16.F32.PACK_AB R8, R75, R74 ;  /* 0x0000004a4b08723e */ /* 0x000fe200000010ff */
[----:B------:R-:W4:Y:S01]  /*16e60*/  SHFL.IDX PT, R32, R162, R5, 0x1c1f ;  /* 0x001c1f05a2207589 */ /* 0x000f2200000e0000 */
[----:B------:R-:W-:Y:S02]  /*16e70*/  F2FP.BF16.F32.PACK_AB R9, R53, R52 ;  /* 0x000000343509723e */ /* 0x000fe400000010ff */
[----:B------:R-:W-:Y:S01]  /*16e80*/  F2FP.BF16.F32.PACK_AB R24, R85, R84 ;  /* 0x000000545518723e */ /* 0x000fe200000010ff */
[----:B------:R-:W-:Y:S01]  /*16e90*/  SHFL.IDX PT, R103, R174, R5, 0x1c1f ;  /* 0x001c1f05ae677589 */ /* 0x000fe200000e0000 */
[----:B--2---:R-:W-:-:S02]  /*16ea0*/  SEL R91, R11, R12, P0 ;  /* 0x0000000c0b5b7207 */ /* 0x004fc40000000000 */
[----:B------:R-:W-:Y:S01]  /*16eb0*/  SEL R69, R12, R11, P0 ;  /* 0x0000000b0c457207 */ /* 0x000fe20000000000 */
[----:B------:R-:W2:Y:S01]  /*16ec0*/  SHFL.IDX PT, R105, R170, R5, 0x1c1f ;  /* 0x001c1f05aa697589 */ /* 0x000ea200000e0000 */
[----:B---3--:R-:W-:Y:S02]  /*16ed0*/  SEL R40, R63, R26, P0 ;  /* 0x0000001a3f287207 */ /* 0x008fe40000000000 */
[----:B------:R-:W-:Y:S01]  /*16ee0*/  SEL R38, R26, R63, P0 ;  /* 0x0000003f1a267207 */ /* 0x000fe20000000000 */
[----:B------:R3:W2:Y:S01]  /*16ef0*/  SHFL.IDX PT, R107, R178, R5, 0x1c1f ;  /* 0x001c1f05b26b7589 */ /* 0x0006a200000e0000 */
[----:B0-----:R-:W-:Y:S02]  /*16f00*/  SEL R67, R13, R14, P0 ;  /* 0x0000000e0d437207 */ /* 0x001fe40000000000 */
[----:B------:R-:W-:Y:S02]  /*16f10*/  SEL R65, R14, R13, P0 ;  /* 0x0000000d0e417207 */ /* 0x000fe40000000000 */
[----:B-1----:R-:W-:-:S02]  /*16f20*/  SEL R63, R15, R20, P0 ;  /* 0x000000140f3f7207 */ /* 0x002fc40000000000 */
[----:B------:R-:W-:Y:S02]  /*16f30*/  SEL R61, R20, R15, P0 ;  /* 0x0000000f143d7207 */ /* 0x000fe40000000000 */
[----:B------:R-:W-:Y:S02]  /*16f40*/  F2FP.BF16.F32.PACK_AB R11, R51, R50 ;  /* 0x00000032330b723e */ /* 0x000fe400000010ff */
[----:B---3--:R-:W-:Y:S02]  /*16f50*/  F2FP.BF16.F32.PACK_AB R5, R57, R56 ;  /* 0x000000383905723e */ /* 0x008fe400000010ff */
[----:B----4-:R-:W-:Y:S02]  /*16f60*/  SEL R90, R68, R31, P0 ;  /* 0x0000001f445a7207 */ /* 0x010fe40000000000 */
[----:B------:R-:W-:Y:S01]  /*16f70*/  SEL R36, R99, R32, P0 ;  /* 0x0000002063247207 */ /* 0x000fe20000000000 */
[----:B------:R0:W-:Y:S01]  /*16f80*/  STSM.16.M88.4 [R97], R4 ;  /* 0x0000000461007844 */ /* 0x0001e20000000200 */
[----:B------:R-:W-:-:S02]  /*16f90*/  F2FP.BF16.F32.PACK_AB R12, R77, R76 ;  /* 0x0000004c4d0c723e */ /* 0x000fc400000010ff */
[----:B------:R-:W-:Y:S01]  /*16fa0*/  F2FP.BF16.F32.PACK_AB R13, R49, R48 ;  /* 0x00000030310d723e */ /* 0x000fe200000010ff */
[----:B------:R1:W-:Y:S01]  /*16fb0*/  STSM.16.M88.4 [R98], R8 ;  /* 0x0000000862007844 */ /* 0x0003e20000000200 */
[----:B------:R-:W-:Y:S02]  /*16fc0*/  F2FP.BF16.F32.PACK_AB R14, R81, R80 ;  /* 0x00000050510e723e */ /* 0x000fe400000010ff */
[----:B------:R-:W-:Y:S02]  /*16fd0*/  F2FP.BF16.F32.PACK_AB R15, R47, R46 ;  /* 0x0000002e2f0f723e */ /* 0x000fe400000010ff */
[----:B------:R-:W-:Y:S02]  /*16fe0*/  SEL R68, R31, R68, P0 ;  /* 0x000000441f447207 */ /* 0x000fe40000000000 */
[----:B------:R-:W-:Y:S01]  /*16ff0*/  SEL R32, R32, R99, P0 ;  /* 0x0000006320207207 */ /* 0x000fe20000000000 */
[----:B------:R-:W-:Y:S01]  /*17000*/  STSM.16.M88.4 [R95], R12 ;  /* 0x0000000c5f007844 */ /* 0x000fe20000000200 */
[----:B------:R-:W-:-:S02]  /*17010*/  F2FP.BF16.F32.PACK_AB R26, R83, R82 ;  /* 0x00000052531a723e */ /* 0x000fc400000010ff */
[----:B------:R-:W-:Y:S01]  /*17020*/  F2FP.BF16.F32.PACK_AB R27, R43, R42 ;  /* 0x0000002a2b1b723e */ /* 0x000fe200000010ff */
[----:B0-----:R-:W-:Y:S01]  /*17030*/  IMAD.U32 R97, RZ, RZ, UR9 ;  /* 0x00000009ff617e24 */ /* 0x001fe2000f8e00ff */
[----:B--2---:R-:W-:Y:S02]  /*17040*/  SEL R34, R102, R105, P0 ;  /* 0x0000006966227207 */ /* 0x004fe40000000000 */
[----:B------:R-:W-:Y:S01]  /*17050*/  SEL R30, R105, R102, P0 ;  /* 0x00000066691e7207 */ /* 0x000fe20000000000 */
[----:B------:R0:W-:Y:S01]  /*17060*/  STSM.16.M88.4 [R96], R24 ;  /* 0x0000001860007844 */ /* 0x0001e20000000200 */
[----:B------:R-:W-:Y:S01]  /*17070*/  SEL R35, R100, R103, P0 ;  /* 0x0000006764237207 */ /* 0x000fe20000000000 */
[----:B-1----:R-:W1:Y:S01]  /*17080*/  LDC.64 R98, c[0x0][0xc08] ;  /* 0x00030200ff627b82 */ /* 0x002e620000000a00 */
[----:B------:R-:W-:Y:S02]  /*17090*/  SEL R31, R103, R100, P0 ;  /* 0x00000064671f7207 */ /* 0x000fe40000000000 */
[----:B------:R-:W-:-:S02]  /*170a0*/  SEL R28, R104, R107, P0 ;  /* 0x0000006b681c7207 */ /* 0x000fc40000000000 */
[----:B------:R-:W-:Y:S02]  /*170b0*/  SEL R20, R107, R104, P0 ;  /* 0x000000686b147207 */ /* 0x000fe40000000000 */
[----:B------:R-:W-:Y:S02]  /*170c0*/  F2FP.BF16.F32.PACK_AB R4, R87, R86 ;  /* 0x000000565704723e */ /* 0x000fe400000010ff */
[----:B------:R-:W-:Y:S02]  /*170d0*/  F2FP.BF16.F32.PACK_AB R5, R41, R40 ;  /* 0x000000282905723e */ /* 0x000fe400000010ff */
[----:B------:R-:W-:Y:S02]  /*170e0*/  F2FP.BF16.F32.PACK_AB R6, R89, R88 ;  /* 0x000000585906723e */ /* 0x000fe400000010ff */
[----:B------:R-:W-:Y:S01]  /*170f0*/  F2FP.BF16.F32.PACK_AB R7, R39, R38 ;  /* 0x000000262707723e */ /* 0x000fe200000010ff */
[----:B0-----:R-:W-:Y:S01]  /*17100*/  IMAD.U32 R96, RZ, RZ, UR8 ;  /* 0x00000008ff607e24 */ /* 0x001fe2000f8e00ff */
[----:B------:R-:W-:-:S02]  /*17110*/  F2FP.BF16.F32.PACK_AB R8, R91, R90 ;  /* 0x0000005a5b08723e */ /* 0x000fc400000010ff */
[----:B------:R-:W-:Y:S01]  /*17120*/  F2FP.BF16.F32.PACK_AB R9, R37, R36 ;  /* 0x000000242509723e */ /* 0x000fe200000010ff */
[----:B------:R-:W-:Y:S01]  /*17130*/  STSM.16.M88.4 [R18], R4 ;  /* 0x0000000412007844 */ /* 0x000fe20000000200 */
[----:B------:R-:W-:Y:S02]  /*17140*/  F2FP.BF16.F32.PACK_AB R10, R69, R68 ;  /* 0x00000044450a723e */ /* 0x000fe400000010ff */
[----:B------:R-:W-:Y:S02]  /*17150*/  F2FP.BF16.F32.PACK_AB R11, R33, R32 ;  /* 0x00000020210b723e */ /* 0x000fe400000010ff */
[----:B------:R-:W-:Y:S02]  /*17160*/  F2FP.BF16.F32.PACK_AB R12, R67, R66 ;  /* 0x00000042430c723e */ /* 0x000fe400000010ff */
[----:B------:R-:W-:Y:S01]  /*17170*/  F2FP.BF16.F32.PACK_AB R13, R35, R34 ;  /* 0x00000022230d723e */ /* 0x000fe200000010ff */
[----:B------:R-:W-:Y:S01]  /*17180*/  STSM.16.M88.4 [R92], R8 ;  /* 0x000000085c007844 */ /* 0x000fe20000000200 */
[----:B------:R-:W-:-:S02]  /*17190*/  F2FP.BF16.F32.PACK_AB R14, R65, R64 ;  /* 0x00000040410e723e */ /* 0x000fc400000010ff */
[----:B------:R-:W-:Y:S02]  /*171a0*/  F2FP.BF16.F32.PACK_AB R15, R31, R30 ;  /* 0x0000001e1f0f723e */ /* 0x000fe400000010ff */
[----:B------:R-:W-:Y:S02]  /*171b0*/  F2FP.BF16.F32.PACK_AB R24, R63, R62 ;  /* 0x0000003e3f18723e */ /* 0x000fe400000010ff */
[----:B------:R-:W-:Y:S01]  /*171c0*/  F2FP.BF16.F32.PACK_AB R25, R29, R28 ;  /* 0x0000001c1d19723e */ /* 0x000fe200000010ff */
[----:B------:R0:W-:Y:S01]  /*171d0*/  STSM.16.M88.4 [R93], R12 ;  /* 0x0000000c5d007844 */ /* 0x0001e20000000200 */
[----:B------:R-:W-:Y:S02]  /*171e0*/  F2FP.BF16.F32.PACK_AB R26, R61, R60 ;  /* 0x0000003c3d1a723e */ /* 0x000fe400000010ff */
[----:B------:R-:W-:Y:S02]  /*171f0*/  F2FP.BF16.F32.PACK_AB R27, R21, R20 ;  /* 0x00000014151b723e */ /* 0x000fe400000010ff */
[----:B------:R-:W-:-:S03]  /*17200*/  ISETP.NE.U32.AND P0, PT, RZ, UR10, PT ;  /* 0x0000000aff007c0c */ /* 0x000fc6000bf05070 */
[----:B------:R2:W-:Y:S01]  /*17210*/  STSM.16.M88.4 [R94], R24 ;  /* 0x000000185e007844 */ /* 0x0005e20000000200 */
[----:B------:R-:W-:Y:S01]  /*17220*/  ISETP.NE.AND.EX P0, PT, RZ, UR11, PT, P0 ;  /* 0x0000000bff007c0c */ /* 0x000fe2000bf05300 */
[----:B------:R-:W-:Y:S08]  /*17230*/  BAR.SYNC.DEFER_BLOCKING 0x1, 0x100 ;  /* 0x0044000000007b1d */ /* 0x000ff00000010000 */
[----:B0-----:R-:W0:Y:S04]  /*17240*/  LDC R93, c[0x0][0xbe8] ;  /* 0x0002fa00ff5d7b82 */ /* 0x001e280000000800 */
[----:B------:R-:W3:Y:S01]  /*17250*/  @P0 LDG.E R95, desc[UR50][R96.64] ;  /* 0x00000032605f0981 */ /* 0x000ee2000c1e1900 */
[----:B-1----:R-:W-:-:S02]  /*17260*/  ISETP.NE.U32.AND P1, PT, R98, RZ, PT ;  /* 0x000000ff6200720c */ /* 0x002fc40003f25070 */
[----:B------:R-:W-:-:S11]  /*17270*/  R2UR UR4, R99 ;  /* 0x00000000630472ca */ /* 0x000fd600000e0000 */
[----:B------:R-:W-:Y:S01]  /*17280*/  VOTEU.ANY UP0, P1 ;  /* 0x00000000003f7886 */ /* 0x000fe20000800100 */
[----:B0-----:R-:W-:Y:S01]  /*17290*/  ISETP.NE.AND P1, PT, R93, 0x1, PT ;  /* 0x000000015d00780c */ /* 0x001fe20003f25270 */
[----:B------:R-:W-:Y:S02]  /*172a0*/  UISETP.NE.AND.EX UP0, UPT, UR4, URZ, UPT, UP0 ;  /* 0x0000003f0400728c */ /* 0x000fe4000bf05300 */
[----:B------:R-:W-:Y:S01]  /*172b0*/  UISETP.GT.AND UP1, UPT, UR41, 0x1, UPT ;  /* 0x000000012900788c */ /* 0x000fe2000bf24270 */
[----:B------:R-:W-:Y:S01]  /*172c0*/  UMOV UR18, 0x9b8 ;  /* 0x000009b800127882 */ /* 0x000fe20000000000 */
[----:B------:R-:W-:Y:S02]  /*172d0*/  ULDC UR4, c[0x0][0xa88] ;  /* 0x0002a20000047ab9 */ /* 0x000fe40000000800 */
[----:B------:R-:W-:Y:S01]  /*172e0*/  USEL UR18, UR18, 0x978, UP1 ;  /* 0x0000097812127887 */ /* 0x000fe20008800000 */
[----:B------:R-:W-:Y:S01]  /*172f0*/  PLOP3.LUT P4, PT, PT, PT, UP0, 0x80, 0x0 ;  /* 0x000000000000781c */ /* 0x000fe20003f8f008 */
[----:B------:R-:W-:-:S03]  /*17300*/  IMAD.U32 R18, RZ, RZ, UR4 ;  /* 0x00000004ff127e24 */ /* 0x000fc6000f8e00ff */
[----:B------:R-:W-:Y:S01]  /*17310*/  @UP0 ULDC.64 UR8, c[0x0][0xc08] ;  /* 0x0003020000080ab9 */ /* 0x000fe20000000a00 */
[----:B------:R-:W0:Y:S01]  /*17320*/  @P1 LDC R6, c[0x0][0xbec] ;  /* 0x0002fb00ff061b82 */ /* 0x000e220000000800 */
[----:B------:R-:W-:-:S07]  /*17330*/  @UP0 UIMAD.WIDE UR8, UR37, 0x4, UR8 ;  /* 0x00000004250808a5 */ /* 0x000fce000f8e0208 */
[----:B------:R-:W1:Y:S01]  /*17340*/  @P1 LDC R9, c[0x0][0xbf0] ;  /* 0x0002fc00ff091b82 */ /* 0x000e620000000800 */
[----:B------:R-:W-:Y:S01]  /*17350*/  UISETP.NE.U32.AND UP0, UPT, UR10, URZ, UPT ;  /* 0x0000003f0a00728c */ /* 0x000fe2000bf05070 */
[----:B------:R-:W-:Y:S01]  /*17360*/  IMAD.U32 R4, RZ, RZ, UR8 ;  /* 0x00000008ff047e24 */ /* 0x000fe2000f8e00ff */
[----:B------:R-:W-:Y:S01]  /*17370*/  ULDC.64 UR12, c[0x0][UR18+0x218] ;  /* 0x00008600120c7abb */ /* 0x000fe20008000a00 */
[----:B------:R-:W-:Y:S01]  /*17380*/  IMAD.U32 R5, RZ, RZ, UR9 ;  /* 0x00000009ff057e24 */ /* 0x000fe2000f8e00ff */
[----:B------:R-:W-:Y:S02]  /*17390*/  UISETP.NE.AND.EX UP0, UPT, UR11, URZ, UPT, UP0 ;  /* 0x0000003f0b00728c */ /* 0x000fe4000bf05300 */
[----:B------:R-:W-:Y:S01]  /*173a0*/  USEL UR16, UR40, URZ, UP1 ;  /* 0x0000003f28107287 */ /* 0x000fe20008800000 */
[----:B------:R-:W-:Y:S01]  /*173b0*/  VIADD R13, R22, UR39 ;  /* 0x00000027160d7c36 */ /* 0x000fe20008000000 */
[----:B------:R-:W-:Y:S01]  /*173c0*/  UMOV UR4, URZ ;  /* 0x0000003f00047c82 */ /* 0x000fe20008000000 */
[----:B------:R-:W-:Y:S01]  /*173d0*/  UIMAD.WIDE.U32 UR8, UR12, UR36, URZ ;  /* 0x000000240c0872a5 */ /* 0x000fe2000f8e003f */
[----:B------:R0:W5:Y:S01]  /*173e0*/  @P4 LDG.E R18, desc[UR50][R4.64] ;  /* 0x0000003204124981 */ /* 0x000162000c1e1900 */
[----:B------:R-:W-:Y:S01]  /*173f0*/  ULDC.64 UR14, c[0x0][UR18+0x228] ;  /* 0x00008a00120e7abb */ /* 0x000fe20008000a00 */
[----:B------:R-:W-:Y:S01]  /*17400*/  UIMAD UR12, UR13, UR36, URZ ;  /* 0x000000240d0c72a4 */ /* 0x000fe2000f8e023f */
[----:B------:R-:W-:Y:S01]  /*17410*/  IMAD.MOV.U32 R7, RZ, RZ, R13 ;  /* 0x000000ffff077224 */ /* 0x000fe200078e000d */
[----:B------:R-:W-:-:S02]  /*17420*/  USHF.R.S32.HI UR17, URZ, 0x1f, UR37 ;  /* 0x0000001f3f117899 */ /* 0x000fc40008011425 */
[----:B------:R-:W-:Y:S02]  /*17430*/  USEL UR7, UR37, URZ, !UP0 ;  /* 0x0000003f25077287 */ /* 0x000fe4000c000000 */
[----:B------:R-:W-:Y:S01]  /*17440*/  UIMAD.WIDE.U32 UR20, UR14, UR16, URZ ;  /* 0x000000100e1472a5 */ /* 0x000fe2000f8e003f */
[----:B------:R-:W-:Y:S01]  /*17450*/  ULDC.64 UR10, c[0x0][UR18+0x220] ;  /* 0x00008800120a7abb */ /* 0x000fe20008000a00 */
[----:B------:R-:W-:Y:S01]  /*17460*/  UIMAD UR14, UR15, UR16, URZ ;  /* 0x000000100f0e72a4 */ /* 0x000fe2000f8e023f */
[----:B0-----:R-:W-:Y:S01]  /*17470*/  @P1 IMAD.HI.U32 R4, R13, R6, RZ ;  /* 0x000000060d041227 */ /* 0x001fe200078e00ff */
[----:B------:R-:W-:Y:S02]  /*17480*/  UIADD3 UR15, UR9, UR12, URZ ;  /* 0x0000000c090f7290 */ /* 0x000fe4000fffe03f */
[----:B------:R-:W-:Y:S01]  /*17490*/  USEL UR17, UR17, URZ, !UP0 ;  /* 0x0000003f11117287 */ /* 0x000fe2000c000000 */
[----:B------:R-:W-:Y:S01]  /*174a0*/  IMAD.U32 R5, RZ, RZ, UR21 ;  /* 0x00000015ff057e24 */ /* 0x000fe2000f8e00ff */
[----:B------:R-:W-:Y:S01]  /*174b0*/  UIMAD UR9, UR11, UR7, URZ ;  /* 0x000000070b0972a4 */ /* 0x000fe2000f8e023f */
[----:B-1----:R-:W-:Y:S01]  /*174c0*/  @P1 SHF.R.U32.HI R7, RZ, R9, R4 ;  /* 0x00000009ff071219 */ /* 0x002fe20000011604 */
[----:B------:R-:W-:Y:S01]  /*174d0*/  UIMAD.WIDE.U32 UR12, UR10, UR7, URZ ;  /* 0x000000070a0c72a5 */ /* 0x000fe2000f8e003f */
[----:B------:R-:W-:Y:S01]  /*174e0*/  IMAD.U32 R4, RZ, RZ, UR20 ;  /* 0x00000014ff047e24 */ /* 0x000fe2000f8e00ff */
[----:B------:R-:W-:Y:S01]  /*174f0*/  UIMAD UR9, UR10, UR17, UR9 ;  /* 0x000000110a0972a4 */ /* 0x000fe2000f8e0209 */
[--C-:B------:R-:W-:Y:S01]  /*17500*/  SHF.R.S32.HI R5, RZ, 0x1f, R7.reuse ;  /* 0x0000001fff057819 */ /* 0x100fe20000011407 */
[----:B------:R-:W-:Y:S01]  /*17510*/  UIADD3 UR14, UR21, UR14, URZ ;  /* 0x0000000e150e7290 */ /* 0x000fe2000fffe03f */
[----:B------:R-:W-:Y:S01]  /*17520*/  IMAD.MOV R6, RZ, RZ, -R7 ;  /* 0x000000ffff067224 */ /* 0x000fe200078e0a07 */
[----:B------:R-:W-:-:S03]  /*17530*/  UIADD3 UR9, UR13, UR9, URZ ;  /* 0x000000090d097290 */ /* 0x000fc6000fffe03f */
        /* <DEDUP_REMOVED lines=24> */
.L_x_1137:
[----:B------:R-:W-:Y:S01]  /*176c0*/  SHFL.IDX PT, R4, R8, RZ, 0x1c1f ;  /* 0x001c1fff08047589 */ /* 0x000fe200000e0000 */
[----:B------:R-:W-:Y:S01]  /*176d0*/  VIADD R11, R228, UR39 ;  /* 0x00000027e40b7c36 */ /* 0x000fe20008000000 */
[----:B------:R-:W-:Y:S01]  /*176e0*/  LOP3.LUT P0, RZ, R219, 0x3, RZ, 0xc0, !PT ;  /* 0x00000003dbff7812 */ /* 0x000fe2000780c0ff */
[----:B-----5:R-:W-:Y:S01]  /*176f0*/  IMAD R18, R18, R93, RZ ;  /* 0x0000005d12127224 */ /* 0x020fe200078e02ff */
[----:B------:R-:W0:Y:S01]  /*17700*/  SHFL.IDX PT, R5, R9, RZ, 0x1c1f ;  /* 0x001c1fff09057589 */ /* 0x000e2200000e0000 */
[----:B------:R-:W-:-:S03]  /*17710*/  VIADD R27, R11, 0x8 ;  /* 0x000000080b1b7836 */ /* 0x000fc60000000000 */
[----:B------:R-:W-:Y:S01]  /*17720*/  SHFL.IDX PT, R6, R8, 0x1, 0x1c1f ;  /* 0x003c1f0008067f89 */ /* 0x000fe200000e0000 */
[-C--:B------:R-:W-:Y:S02]  /*17730*/  ISETP.GE.OR P2, PT, R11, R18.reuse, P0 ;  /* 0x000000120b00720c */ /* 0x080fe40000746670 */
[----:B------:R-:W-:Y:S01]  /*17740*/  ISETP.GE.OR P0, PT, R27, R18, P0 ;  /* 0x000000121b00720c */ /* 0x000fe20000706670 */
[----:B------:R-:W1:Y:S10]  /*17750*/  SHFL.IDX PT, R7, R9, 0x1, 0x1c1f ;  /* 0x003c1f0009077f89 */ /* 0x000e7400000e0000 */
[----:B0-----:R0:W-:Y:S04]  /*17760*/  @!P2 ST.E desc[UR50][R4.64], R3 ;  /* 0x000000030400a985 */ /* 0x0011e8000c101932 */
[----:B-1----:R0:W-:Y:S01]  /*17770*/  @!P0 ST.E desc[UR50][R6.64], R0 ;  /* 0x0000000006008985 */ /* 0x0021e2000c101932 */
[----:B------:R-:W-:-:S13]  /*17780*/  PLOP3.LUT P0, PT, PT, PT, UP1, 0x80, 0x0 ;  /* 0x000000000000781c */ /* 0x000fda0003f0f018 */
[----:B0-----:R-:W-:Y:S05]  /*17790*/  @P0 BRA `(.L_x_1138) ;  /* 0x0000000800880947 */ /* 0x001fea0003800000 */
[----:B------:R-:W-:Y:S01]  /*177a0*/  IMAD R3, R218, 0x40, R23 ;  /* 0x00000040da037824 */ /* 0x000fe200078e0217 */
[----:B------:R-:W0:Y:S01]  /*177b0*/  @P1 LDC R20, c[0x0][0xbec] ;  /* 0x0002fb00ff141b82 */ /* 0x000e220000000800 */
[----:B------:R-:W-:Y:S02]  /*177c0*/  ULDC.64 UR12, c[0x0][0xaa0] ;  /* 0x0002a800000c7ab9 */ /* 0x000fe40000000a00 */
[----:B------:R-:W-:-:S03]  /*177d0*/  IMAD.WIDE R58, R3, 0x2, R58 ;  /* 0x00000002033a7825 */ /* 0x000fc600078e023a */
[C---:B------:R-:W-:Y:S02]  /*177e0*/  IADD3 R13, P6, R58.reuse, 0x1000, RZ ;  /* 0x000010003a0d7810 */ /* 0x040fe40007fde0ff */
[----:B------:R-:W1:Y:S01]  /*177f0*/  @P1 LDC R21, c[0x0][0xbf0] ;  /* 0x0002fc00ff151b82 */ /* 0x000e620000000800 */
[----:B------:R-:W-:Y:S01]  /*17800*/  UIMAD UR10, UR11, UR12, URZ ;  /* 0x0000000c0b0a72a4 */ /* 0x000fe2000f8e023f */
[C---:B------:R-:W-:Y:S02]  /*17810*/  IADD3 R5, P5, R58.reuse, 0x2000, RZ ;  /* 0x000020003a057810 */ /* 0x040fe40007fbe0ff */
[----:B------:R-:W-:Y:S01]  /*17820*/  LOP3.LUT R12, R13, 0x380, RZ, 0xc0, !PT ;  /* 0x000003800d0c7812 */ /* 0x000fe200078ec0ff */
[----:B------:R-:W-:Y:S01]  /*17830*/  UIMAD UR10, UR4, UR13, UR10 ;  /* 0x0000000d040a72a4 */ /* 0x000fe2000f8e020a */
[----:B------:R-:W-:Y:S02]  /*17840*/  IADD3 R9, P4, R58, 0x3000, RZ ;  /* 0x000030003a097810 */ /* 0x000fe40007f9e0ff */
[----:B------:R-:W-:Y:S01]  /*17850*/  SHF.R.U64 R12, R12, 0x3, RZ ;  /* 0x000000030c0c7819 */ /* 0x000fe200000012ff */
[----:B------:R-:W-:Y:S01]  /*17860*/  UIMAD.WIDE.U32 UR8, UR4, UR12, URZ ;  /* 0x0000000c040872a5 */ /* 0x000fe2000f8e003f */
[----:B------:R-:W-:-:S02]  /*17870*/  IADD3 R41, P3, R58, 0x4000, RZ ;  /* 0x000040003a297810 */ /* 0x000fc40007f7e0ff */
[----:B------:R-:W-:Y:S01]  /*17880*/  LOP3.LUT R12, R12, R13, RZ, 0x3c, !PT ;  /* 0x0000000d0c0c7212 */ /* 0x000fe200078e3cff */
[--C-:B------:R-:W-:Y:S01]  /*17890*/  IMAD.X R13, RZ, RZ, R59.reuse, P6 ;  /* 0x000000ffff0d7224 */ /* 0x100fe200030e063b */
[C---:B------:R-:W-:Y:S01]  /*178a0*/  IADD3 R3, P6, R58.reuse, 0x7000, RZ ;  /* 0x000070003a037810 */ /* 0x040fe20007fde0ff */
[----:B------:R-:W-:Y:S01]  /*178b0*/  UIADD3 UR9, UR9, UR10, URZ ;  /* 0x0000000a09097290 */ /* 0x000fe2000fffe03f */
[C---:B------:R-:W-:Y:S02]  /*178c0*/  IADD3 R37, P2, R58.reuse, 0x5000, RZ ;  /* 0x000050003a257810 */ /* 0x040fe40007f5e0ff */
[----:B------:R-:W-:Y:S01]  /*178d0*/  LOP3.LUT R0, R3, 0x380, RZ, 0xc0, !PT ;  /* 0x0000038003007812 */ /* 0x000fe200078ec0ff */
[----:B------:R-:W-:Y:S01]  /*178e0*/  ULDC.64 UR10, c[0x0][0xae8] ;  /* 0x0002ba00000a7ab9 */ /* 0x000fe20000000a00 */
[----:B------:R-:W-:Y:S01]  /*178f0*/  IADD3 R33, P0, R58, 0x6000, RZ ;  /* 0x000060003a217810 */ /* 0x000fe20007f1e0ff */
[----:B------:R-:W-:Y:S01]  /*17900*/  USHF.R.S32.HI UR4, URZ, 0x1f, UR7 ;  /* 0x0000001f3f047899 */ /* 0x000fe20008011407 */
[----:B------:R-:W-:Y:S01]  /*17910*/  SHF.R.U64 R0, R0, 0x3, RZ ;  /* 0x0000000300007819 */ /* 0x000fe200000012ff */
[----:B------:R-:W-:Y:S01]  /*17920*/  UIMAD.WIDE.U32 UR8, UR36, UR10, UR8 ;  /* 0x0000000a240872a5 */ /* 0x000fe2000f8e0008 */
[----:B------:R-:W-:Y:S01]  /*17930*/  LOP3.LUT R4, R5, 0x380, RZ, 0xc0, !PT ;  /* 0x0000038005047812 */ /* 0x000fe200078ec0ff */
[----:B------:R-:W-:Y:S01]  /*17940*/  IMAD.X R29, RZ, RZ, R59, P6 ;  /* 0x000000ffff1d7224 */ /* 0x000fe200030e063b */
[----:B------:R-:W-:Y:S01]  /*17950*/  LOP3.LUT R28, R0, R3, RZ, 0x3c, !PT ;  /* 0x00000003001c7212 */ /* 0x000fe200078e3cff */
[----:B------:R-:W-:Y:S01]  /*17960*/  IMAD R0, R209, 0x20, R218 ;  /* 0x00000020d1007824 */ /* 0x000fe200078e02da */
[----:B------:R-:W-:Y:S01]  /*17970*/  UIMAD UR9, UR36, UR11, UR9 ;  /* 0x0000000b240972a4 */ /* 0x000fe2000f8e0209 */
[----:B------:R-:W-:Y:S01]  /*17980*/  LOP3.LUT R8, R9, 0x380, RZ, 0xc0, !PT ;  /* 0x0000038009087812 */ /* 0x000fe200078ec0ff */
[----:B------:R-:W5:Y:S01]  /*17990*/  LD.E.128 R12, desc[UR50][R12.64] ;  /* 0x000000320c0c7980 */ /* 0x000f62000c101d00 */
[----:B------:R-:W-:Y:S01]  /*179a0*/  VIADD R45, R0, UR39 ;  /* 0x00000027002d7c36 */ /* 0x000fe20008000000 */
[----:B------:R-:W-:Y:S01]  /*179b0*/  ULDC.64 UR10, c[0x0][0xaf0] ;  /* 0x0002bc00000a7ab9 */ /* 0x000fe20000000a00 */
[----:B------:R-:W-:Y:S01]  /*179c0*/  LOP3.LUT R40, R41, 0x380, RZ, 0xc0, !PT ;  /* 0x0000038029287812 */ /* 0x000fe200078ec0ff */
[----:B------:R-:W5:Y:S01]  /*179d0*/  LD.E.128 R28, desc[UR50][R28.64] ;  /* 0x000000321c1c7980 */ /* 0x000f62000c101d00 */
[----:B0-----:R-:W-:Y:S01]  /*179e0*/  @P1 IMAD.HI.U32 R0, R45, R20, RZ ;  /* 0x000000142d001227 */ /* 0x001fe200078e00ff */
[----:B------:R-:W-:Y:S01]  /*179f0*/  LOP3.LUT R36, R37, 0x380, RZ, 0xc0, !PT ;  /* 0x0000038025247812 */ /* 0x000fe200078ec0ff */
[----:B------:R-:W-:Y:S01]  /*17a00*/  UIMAD UR4, UR4, UR10, URZ ;  /* 0x0000000a040472a4 */ /* 0x000fe2000f8e023f */
[----:B------:R-:W-:Y:S01]  /*17a10*/  LOP3.LUT R32, R33, 0x380, RZ, 0xc0, !PT ;  /* 0x0000038021207812 */ /* 0x000fe200078ec0ff */
[----:B------:R-:W-:Y:S01]  /*17a20*/  IMAD.MOV.U32 R3, RZ, RZ, R45 ;  /* 0x000000ffff037224 */ /* 0x000fe200078e002d */
[----:B------:R-:W-:Y:S01]  /*17a30*/  LOP3.LUT R7, R58, 0x380, RZ, 0xc0, !PT ;  /* 0x000003803a077812 */ /* 0x000fe200078ec0ff */
[----:B------:R-:W-:Y:S01]  /*17a40*/  UIMAD UR4, UR7, UR11, UR4 ;  /* 0x0000000b070472a4 */ /* 0x000fe2000f8e0204 */
[----:B-1----:R-:W-:Y:S01]  /*17a50*/  @P1 SHF.R.U32.HI R3, RZ, R21, R0 ;  /* 0x00000015ff031219 */ /* 0x002fe20000011600 */
[----:B------:R-:W-:Y:S01]  /*17a60*/  UIMAD.WIDE.U32 UR8, UR7, UR10, UR8 ;  /* 0x0000000a070872a5 */ /* 0x000fe2000f8e0008 */
[----:B------:R-:W-:-:S02]  /*17a70*/  SHF.R.U64 R4, R4, 0x3, RZ ;  /* 0x0000000304047819 */ /* 0x000fc400000012ff */
[----:B------:R-:W-:Y:S02]  /*17a80*/  SHF.R.U64 R8, R8, 0x3, RZ ;  /* 0x0000000308087819 */ /* 0x000fe400000012ff */
[----:B------:R-:W-:Y:S02]  /*17a90*/  SHF.R.U64 R40, R40, 0x3, RZ ;  /* 0x0000000328287819 */ /* 0x000fe400000012ff */
[----:B------:R-:W-:Y:S02]  /*17aa0*/  SHF.R.U64 R36, R36, 0x3, RZ ;  /* 0x0000000324247819 */ /* 0x000fe400000012ff */
[----:B------:R-:W-:Y:S02]  /*17ab0*/  SHF.R.U64 R32, R32, 0x3, RZ ;  /* 0x0000000320207819 */ /* 0x000fe400000012ff */
[----:B------:R-:W-:Y:S01]  /*17ac0*/  SHF.R.U64 R7, R7, 0x3, RZ ;  /* 0x0000000307077819 */ /* 0x000fe200000012ff */
[----:B------:R-:W-:Y:S01]  /*17ad0*/  UIADD3 UR4, UR9, UR4, URZ ;  /* 0x0000000409047290 */ /* 0x000fe2000fffe03f */
[--C-:B------:R-:W-:Y:S01]  /*17ae0*/  SHF.R.S32.HI R0, RZ, 0x1f, R3.reuse ;  /* 0x0000001fff007819 */ /* 0x100fe20000011403 */
[----:B------:R-:W-:Y:S01]  /*17af0*/  IMAD.MOV R44, RZ, RZ, -R3 ;  /* 0x000000ffff2c7224 */ /* 0x000fe200078e0a03 */
        /* <DEDUP_REMOVED lines=11> */
[----:B------:R-:W-:Y:S01]  /*17bb0*/  ULDC.64 UR10, c[0x0][0xae0] ;  /* 0x0002b800000a7ab9 */ /* 0x000fe20000000a00 */
[----:B------:R-:W-:Y:S01]  /*17bc0*/  IMAD R45, R93, R44, R45 ;  /* 0x0000002c5d2d7224 */ /* 0x000fe200078e022d */
[----:B------:R-:W5:Y:S01]  /*17bd0*/  LD.E.128 R4, desc[UR50][R4.64] ;  /* 0x0000003204047980 */ /* 0x000f62000c101d00 */
[----:B------:R-:W-:-:S02]  /*17be0*/  IMAD R0, R0, UR10, RZ ;  /* 0x0000000a00007c24 */ /* 0x000fc4000f8e02ff */
[----:B------:R-:W-:Y:S01]  /*17bf0*/  IMAD.U32 R21, RZ, RZ, UR9 ;  /* 0x00000009ff157e24 */ /* 0x000fe2000f8e00ff */
[----:B------:R0:W5:Y:S01]  /*17c00*/  LD.E.128 R24, desc[UR50][R58.64] ;  /* 0x000000323a187980 */ /* 0x000162000c101d00 */
[----:B------:R-:W-:Y:S01]  /*17c10*/  IMAD.U32 R20, RZ, RZ, UR8 ;  /* 0x00000008ff147e24 */ /* 0x000fe2000f8e00ff */
[----:B------:R-:W-:Y:S01]  /*17c20*/  ULDC.64 UR8, c[0x0][0xad8] ;  /* 0x0002b60000087ab9 */ /* 0x000fe20000000a00 */
[----:B------:R-:W-:Y:S01]  /*17c30*/  IMAD.U32 R21, RZ, RZ, UR4 ;  /* 0x00000004ff157e24 */ /* 0x000fe2000f8e00ff */
[----:B------:R-:W5:Y:S01]  /*17c40*/  LD.E.128 R8, desc[UR50][R8.64] ;  /* 0x0000003208087980 */ /* 0x000f62000c101d00 */
[C---:B------:R-:W-:Y:S01]  /*17c50*/  IMAD R47, R3.reuse, UR11, R0 ;  /* 0x0000000b032f7c24 */ /* 0x040fe2000f8e0200 */
[----:B------:R-:W-:Y:S02]  /*17c60*/  SHF.R.S32.HI R0, RZ, 0x1f, R45 ;  /* 0x0000001fff007819 */ /* 0x000fe4000001142d */
[----:B------:R-:W5:Y:S01]  /*17c70*/  LD.E.128 R40, desc[UR50][R40.64] ;  /* 0x0000003228287980 */ /* 0x000f62000c101d00 */
[----:B------:R-:W-:-:S03]  /*17c80*/  IMAD.WIDE.U32 R20, R3, UR10, R20 ;  /* 0x0000000a03147c25 */ /* 0x000fc6000f8e0014 */
[----:B------:R-:W5:Y:S04]  /*17c90*/  LD.E.128 R36, desc[UR50][R36.64] ;  /* 0x0000003224247980 */ /* 0x000f68000c101d00 */
[----:B------:R-:W5:Y:S01]  /*17ca0*/  LD.E.128 R32, desc[UR50][R32.64] ;  /* 0x0000003220207980 */ /* 0x000f62000c101d00 */
[----:B------:R-:W-:Y:S01]  /*17cb0*/  @!PT LDS RZ, [RZ] ;  /* 0x00000000fffff984 */ /* 0x000fe20000000800 */
[----:B------:R-:W-:Y:S01]  /*17cc0*/  @!PT LDS RZ, [RZ] ;  /* 0x00000000fffff984 */ /* 0x000fe20000000800 */
[----:B------:R-:W-:Y:S01]  /*17cd0*/  @!PT LDS RZ, [RZ] ;  /* 0x00000000fffff984 */ /* 0x000fe20000000800 */
[----:B------:R-:W-:Y:S01]  /*17ce0*/  @!PT LDS RZ, [RZ] ;  /* 0x00000000fffff984 */ /* 0x000fe20000000800 */
[----:B------:R1:W-:Y:S06]  /*17cf0*/  MEMBAR.ALL.CTA ;  /* 0x0000000000007992 */ /* 0x0003ec0000008000 */
[----:B-1----:R-:W1:Y:S01]  /*17d00*/  FENCE.VIEW.ASYNC.S ;  /* 0x00000000000073c6 */ /* 0x002e620000000000 */
[----:B------:R-:W-:-:S02]  /*17d10*/  IMAD.IADD R21, R21, 0x1, R47 ;  /* 0x0000000115157824 */ /* 0x000fc400078e022f */
[----:B------:R-:W-:Y:S02]  /*17d20*/  IMAD R0, R0, UR8, RZ ;  /* 0x0000000800007c24 */ /* 0x000fe4000f8e02ff */
[----:B------:R-:W-:Y:S02]  /*17d30*/  VIADD R49, R218, UR39 ;  /* 0x00000027da317c36 */ /* 0x000fe40008000000 */
[C---:B------:R-:W-:Y:S02]  /*17d40*/  IMAD R47, R45.reuse, UR9, R0 ;  /* 0x000000092d2f7c24 */ /* 0x040fe4000f8e0200 */
[----:B------:R-:W-:Y:S01]  /*17d50*/  IMAD.WIDE.U32 R20, R45, UR8, R20 ;  /* 0x000000082d147c25 */ /* 0x000fe2000f8e0014 */
[C---:B------:R-:W-:Y:S01]  /*17d60*/  ISETP.GE.AND P2, PT, R49.reuse, R18, PT ;  /* 0x000000123100720c */ /* 0x040fe20003f46270 */
[----:B------:R-:W-:Y:S02]  /*17d70*/  ULDC.64 UR8, c[0x0][0xa80] ;  /* 0x0002a00000087ab9 */ /* 0x000fe40000000a00 */
[----:B------:R-:W-:Y:S01]  /*17d80*/  VIADD R3, R49, 0x20 ;  /* 0x0000002031037836 */ /* 0x000fe20000000000 */
[----:B------:R-:W-:Y:S01]  /*17d90*/  LEA R0, P3, R20, UR8, 0x1 ;  /* 0x0000000814007c11 */ /* 0x000fe2000f8608ff */
[----:B------:R-:W-:-:S02]  /*17da0*/  IMAD.IADD R21, R21, 0x1, R47 ;  /* 0x0000000115157824 */ /* 0x000fc400078e022f */
[----:B------:R-:W-:Y:S01]  /*17db0*/  VIADD R17, R17, 0x28820 ;  /* 0x0002882011117836 */ /* 0x000fe20000000000 */
[-C--:B------:R-:W-:Y:S01]  /*17dc0*/  ISETP.GE.AND P0, PT, R3, R18.reuse, PT ;  /* 0x000000120300720c */ /* 0x080fe20003f06270 */
[----:B------:R-:W-:Y:S01]  /*17dd0*/  VIADD R3, R49, 0x40 ;  /* 0x0000004031037836 */ /* 0x000fe20000000000 */
[----:B------:R-:W-:Y:S02]  /*17de0*/  LEA.HI.X R46, R20, UR9, R21, 0x1, P3 ;  /* 0x00000009142e7c11 */ /* 0x000fe400098f0c15 */
[----:B------:R-:W-:Y:S01]  /*17df0*/  PRMT R17, RZ, 0x654, R17 ;  /* 0x00000654ff117816 */ /* 0x000fe20000000011 */
[----:B-1----:R0:W1:Y:S01]  /*17e00*/  SHFL.IDX PT, R44, R0, RZ, 0x181f ;  /* 0x00181fff002c7589 */ /* 0x00206200000e0000 */
[----:B------:R-:W-:Y:S01]  /*17e10*/  ISETP.GE.AND P1, PT, R3, R18, PT ;  /* 0x000000120300720c */ /* 0x000fe20003f26270 */
[----:B------:R-:W-:Y:S01]  /*17e20*/  BSSY B1, `(.L_x_1139) ;  /* 0x000000d000017945 */ /* 0x000fe20003800000 */
[----:B------:R0:W-:Y:S01]  /*17e30*/  SYNCS.ARRIVE.TRANS64.RED.A1T0 RZ, [R17+URZ], RZ ;  /* 0x000000ff11ff79a7 */ /* 0x0001e2000810043f */
[----:B------:R0:W2:Y:S02]  /*17e40*/  SHFL.IDX PT, R3, R46, RZ, 0x181f ;  /* 0x00181fff2e037589 */ /* 0x0000a400000e0000 */
[----:B------:R-:W-:Y:S08]  /*17e50*/  @P2 BRA `(.L_x_1140) ;  /* 0x0000000000242947 */ /* 0x000ff00003800000 */
[----:B------:R-:W-:Y:S02]  /*17e60*/  ULDC UR4, c[0x0][0xac8] ;  /* 0x0002b20000047ab9 */ /* 0x000fe40000000800 */
[----:B------:R-:W-:Y:S02]  /*17e70*/  ISETP.GE.AND P2, PT, R23, UR4, PT ;  /* 0x0000000417007c0c */ /* 0x000fe4000bf46270 */
[----:B------:R-:W-:-:S11]  /*17e80*/  ISETP.GE.AND P3, PT, R208, UR4, PT ;  /* 0x00000004d0007c0c */ /* 0x000fd6000bf66270 */
[CC--:B-1----:R-:W-:Y:S02]  /*17e90*/  @!P2 LEA R20, P4, R23.reuse, R44.reuse, 0x1 ;  /* 0x0000002c1714a211 */ /* 0x0c2fe400078808ff */
[C---:B------:R-:W-:Y:S02]  /*17ea0*/  @!P3 LEA R44, P5, R208.reuse, R44, 0x1 ;  /* 0x0000002cd02cb211 */ /* 0x040fe400078a08ff */
[-C--:B--2---:R-:W-:Y:S02]  /*17eb0*/  @!P2 LEA.HI.X R21, R23, R3.reuse, R231, 0x1, P4 ;  /* 0x000000031715a211 */ /* 0x084fe400020f0ce7 */
[----:B------:R-:W-:-:S03]  /*17ec0*/  @!P3 LEA.HI.X R45, R208, R3, R230, 0x1, P5 ;  /* 0x00000003d02db211 */ /* 0x000fc600028f0ce6 */
[----:B-----5:R3:W-:Y:S04]  /*17ed0*/  @!P2 ST.E.128 desc[UR50][R20.64], R24 ;  /* 0x000000181400a985 */ /* 0x0207e8000c101d32 */
[----:B------:R3:W-:Y:S02]  /*17ee0*/  @!P3 ST.E.128 desc[UR50][R44.64], R40 ;  /* 0x000000282c00b985 */ /* 0x0007e4000c101d32 */
.L_x_1140:
[----:B------:R-:W-:Y:S05]  /*17ef0*/  BSYNC B1 ;  /* 0x0000000000017941 */ /* 0x000fea0003800000 */
.L_x_1139:
[----:B--2---:R2:W4:Y:S01]  /*17f00*/  SHFL.IDX PT, R3, R46, 0x1, 0x181f ;  /* 0x00381f002e037f89 */ /* 0x00452200000e0000 */
[----:B------:R-:W-:Y:S03]  /*17f10*/  BSSY B1, `(.L_x_1141) ;  /* 0x000000c000017945 */ /* 0x000fe60003800000 */
[----:B---3-5:R2:W3:Y:S01]  /*17f20*/  SHFL.IDX PT, R24, R0, 0x1, 0x181f ;  /* 0x00381f0000187f89 */ /* 0x0284e200000e0000 */
[----:B------:R-:W-:Y:S05]  /*17f30*/  @P0 BRA `(.L_x_1142) ;  /* 0x0000000000240947 */ /* 0x000fea0003800000 */
[----:B------:R-:W-:Y:S02]  /*17f40*/  ULDC UR4, c[0x0][0xac8] ;  /* 0x0002b20000047ab9 */ /* 0x000fe40000000800 */
[----:B------:R-:W-:Y:S02]  /*17f50*/  ISETP.GE.AND P3, PT, R23, UR4, PT ;  /* 0x0000000417007c0c */ /* 0x000fe4000bf66270 */
[----:B------:R-:W-:-:S11]  /*17f60*/  ISETP.GE.AND P4, PT, R208, UR4, PT ;  /* 0x00000004d0007c0c */ /* 0x000fd6000bf86270 */
[CC--:B---3--:R-:W-:Y:S02]  /*17f70*/  @!P3 LEA R20, P0, R23.reuse, R24.reuse, 0x1 ;  /* 0x000000181714b211 */ /* 0x0c8fe400078008ff */
[C---:B------:R-:W-:Y:S02]  /*17f80*/  @!P4 LEA R24, P2, R208.reuse, R24, 0x1 ;  /* 0x00000018d018c211 */ /* 0x040fe400078408ff */
[-C--:B----4-:R-:W-:Y:S02]  /*17f90*/  @!P3 LEA.HI.X R21, R23, R3.reuse, R231, 0x1, P0 ;  /* 0x000000031715b211 */ /* 0x090fe400000f0ce7 */
[----:B------:R-:W-:-:S03]  /*17fa0*/  @!P4 LEA.HI.X R25, R208, R3, R230, 0x1, P2 ;  /* 0x00000003d019c211 */ /* 0x000fc600010f0ce6 */
[----:B------:R3:W-:Y:S04]  /*17fb0*/  @!P3 ST.E.128 desc[UR50][R20.64], R12 ;  /* 0x0000000c1400b985 */ /* 0x0007e8000c101d32 */
[----:B------:R3:W-:Y:S02]  /*17fc0*/  @!P4 ST.E.128 desc[UR50][R24.64], R36 ;  /* 0x000000241800c985 */ /* 0x0007e4000c101d32 */
.L_x_1142:
[----:B------:R-:W-:Y:S05]  /*17fd0*/  BSYNC B1 ;  /* 0x0000000000017941 */ /* 0x000fea0003800000 */
.L_x_1141:
[----:B----4-:R4:W0:Y:S01]  /*17fe0*/  SHFL.IDX PT, R3, R46, 0x2, 0x181f ;  /* 0x00581f002e037f89 */ /* 0x01082200000e0000 */
[----:B------:R-:W-:Y:S03]  /*17ff0*/  BSSY B1, `(.L_x_1143) ;  /* 0x000000c000017945 */ /* 0x000fe60003800000 */
[----:B---3--:R4:W3:Y:S01]  /*18000*/  SHFL.IDX PT, R14, R0, 0x2, 0x181f ;  /* 0x00581f00000e7f89 */ /* 0x0088e200000e0000 */
[----:B------:R-:W-:Y:S05]  /*18010*/  @P1 BRA `(.L_x_1144) ;  /* 0x0000000000241947 */ /* 0x000fea0003800000 */
[----:B------:R-:W-:Y:S02]  /*18020*/  ULDC UR4, c[0x0][0xac8] ;  /* 0x0002b20000047ab9 */ /* 0x000fe40000000800 */
[----:B------:R-:W-:Y:S02]  /*18030*/  ISETP.GE.AND P2, PT, R23, UR4, PT ;  /* 0x0000000417007c0c */ /* 0x000fe4000bf46270 */
[----:B------:R-:W-:-:S11]  /*18040*/  ISETP.GE.AND P3, PT, R208, UR4, PT ;  /* 0x00000004d0007c0c */ /* 0x000fd6000bf66270 */
[CC--:B---3--:R-:W-:Y:S02]  /*18050*/  @!P2 LEA R12, P0, R23.reuse, R14.reuse, 0x1 ;  /* 0x0000000e170ca211 */ /* 0x0c8fe400078008ff */
[C---:B------:R-:W-:Y:S02]  /*18060*/  @!P3 LEA R14, P1, R208.reuse, R14, 0x1 ;  /* 0x0000000ed00eb211 */ /* 0x040fe400078208ff */
[-C--:B0-----:R-:W-:Y:S02]  /*18070*/  @!P2 LEA.HI.X R13, R23, R3.reuse, R231, 0x1, P0 ;  /* 0x00000003170da211 */ /* 0x081fe400000f0ce7 */
[----:B------:R-:W-:-:S03]  /*18080*/  @!P3 LEA.HI.X R15, R208, R3, R230, 0x1, P1 ;  /* 0x00000003d00fb211 */ /* 0x000fc600008f0ce6 */
[----:B------:R0:W-:Y:S04]  /*18090*/  @!P2 ST.E.128 desc[UR50][R12.64], R4 ;  /* 0x000000040c00a985 */ /* 0x0001e8000c101d32 */
[----:B------:R0:W-:Y:S02]  /*180a0*/  @!P3 ST.E.128 desc[UR50][R14.64], R32 ;  /* 0x000000200e00b985 */ /* 0x0001e4000c101d32 */
.L_x_1144:
[----:B------:R-:W-:Y:S05]  /*180b0*/  BSYNC B1 ;  /* 0x0000000000017941 */ /* 0x000fea0003800000 */
.L_x_1143:
[----:B0-----:R-:W-:Y:S01]  /*180c0*/  VIADD R3, R49, 0x60 ;  /* 0x0000006031037836 */ /* 0x001fe20000000000 */
[----:B--2-4-:R-:W4:Y:S04]  /*180d0*/  SHFL.IDX PT, R46, R46, 0x3, 0x181f ;  /* 0x00781f002e2e7f89 */ /* 0x014f2800000e0000 */
[----:B------:R-:W-:Y:S01]  /*180e0*/  ISETP.GE.AND P0, PT, R3, R18, PT ;  /* 0x000000120300720c */ /* 0x000fe20003f06270 */
[----:B------:R-:W0:-:S12]  /*180f0*/  SHFL.IDX PT, R0, R0, 0x3, 0x181f ;  /* 0x00781f0000007f89 */ /* 0x000e1800000e0000 */
[----:B------:R-:W-:Y:S05]  /*18100*/  @P0 BRA `(.L_x_1145) ;  /* 0x0000001800780947 */ /* 0x000fea0003800000 */
[----:B------:R-:W-:Y:S02]  /*18110*/  ULDC UR4, c[0x0][0xac8] ;  /* 0x0002b20000047ab9 */ /* 0x000fe40000000800 */
[----:B------:R-:W-:-:S13]  /*18120*/  ISETP.GE.AND P1, PT, R23, UR4, PT ;  /* 0x0000000417007c0c */ /* 0x000fda000bf26270 */
[----:B0-----:R-:W-:-:S04]  /*18130*/  @!P1 LEA R4, P0, R23, R0, 0x1 ;  /* 0x0000000017049211 */ /* 0x001fc800078008ff */
[----:B----4-:R-:W-:Y:S02]  /*18140*/  @!P1 LEA.HI.X R5, R23, R46, R231, 0x1, P0 ;  /* 0x0000002e17059211 */ /* 0x010fe400000f0ce7 */
[----:B------:R-:W-:-:S03]  /*18150*/  ISETP.GE.AND P0, PT, R208, UR4, PT ;  /* 0x00000004d0007c0c */ /* 0x000fc6000bf06270 */
[----:B------:R0:W-:Y:S10]  /*18160*/  @!P1 ST.E.128 desc[UR50][R4.64], R8 ;  /* 0x0000000804009985 */ /* 0x0001f4000c101d32 */
[----:B------:R-:W-:Y:S05]  /*18170*/  @P0 BRA `(.L_x_1145) ;  /* 0x00000018005c0947 */ /* 0x000fea0003800000 */
[----:B0-----:R-:W-:-:S04]  /*18180*/  LEA R4, P0, R208, R0, 0x1 ;  /* 0x00000000d0047211 */ /* 0x001fc800078008ff */
[----:B------:R-:W-:-:S05]  /*18190*/  LEA.HI.X R5, R208, R46, R230, 0x1, P0 ;  /* 0x0000002ed0057211 */ /* 0x000fca00000f0ce6 */
[----:B------:R0:W-:Y:S01]  /*181a0*/  ST.E.128 desc[UR50][R4.64], R28 ;  /* 0x0000001c04007985 */ /* 0x0001e2000c101d32 */
[----:B------:R-:W-:Y:S05]  /*181b0*/  BRA `(.L_x_1145) ;  /* 0x00000018004c7947 */ /* 0x000fea0003800000 */
.L_x_1138:
[----:B------:R-:W-:Y:S01]  /*181c0*/  ULDC.64 UR12, c[0x0][0xb08] ;  /* 0x0002c200000c7ab9 */ /* 0x000fe20000000a00 */
[----:B------:R-:W0:Y:S01]  /*181d0*/  @P1 LDC R0, c[0x0][0xbec] ;  /* 0x0002fb00ff001b82 */ /* 0x000e220000000800 */
[----:B------:R-:W-:Y:S01]  /*181e0*/  UIMAD UR10, UR11, UR12, URZ ;  /* 0x0000000c0b0a72a4 */ /* 0x000fe2000f8e023f */
[----:B------:R-:W-:Y:S01]  /*181f0*/  IMAD.MOV.U32 R3, RZ, RZ, R13 ;  /* 0x000000ffff037224 */ /* 0x000fe200078e000d */
[----:B------:R-:W-:Y:S01]  /*18200*/  UIMAD.WIDE.U32 UR8, UR4, UR12, URZ ;  /* 0x0000000c040872a5 */ /* 0x000fe2000f8e003f */
[----:B------:R-:W-:Y:S01]  /*18210*/  VIADD R17, R17, 0x28820 ;  /* 0x0002882011117836 */ /* 0x000fe20000000000 */
[----:B------:R-:W-:Y:S01]  /*18220*/  UIMAD UR10, UR4, UR13, UR10 ;  /* 0x0000000d040a72a4 */ /* 0x000fe2000f8e020a */
[----:B------:R-:W-:Y:S01]  /*18230*/  ISETP.GE.AND P0, PT, R11, R18, PT ;  /* 0x000000120b00720c */ /* 0x000fe20003f06270 */
[----:B------:R-:W-:Y:S01]  /*18240*/  USHF.R.S32.HI UR4, URZ, 0x1f, UR7 ;  /* 0x0000001f3f047899 */ /* 0x000fe20008011407 */
[----:B------:R-:W1:Y:S01]  /*18250*/  @P1 LDC R5, c[0x0][0xbf0] ;  /* 0x0002fc00ff051b82 */ /* 0x000e620000000800 */
[----:B------:R-:W-:Y:S01]  /*18260*/  UIADD3 UR9, UR9, UR10, URZ ;  /* 0x0000000a09097290 */ /* 0x000fe2000fffe03f */
[----:B------:R-:W-:Y:S01]  /*18270*/  PRMT R17, RZ, 0x654, R17 ;  /* 0x00000654ff117816 */ /* 0x000fe20000000011 */
[C---:B------:R-:W-:Y:S01]  /*18280*/  VIADD R59, R19.reuse, 0x10 ;  /* 0x00000010133b7836 */ /* 0x040fe20000000000 */
[----:B------:R-:W-:Y:S01]  /*18290*/  ULDC.64 UR10, c[0x0][0xb38] ;  /* 0x0002ce00000a7ab9 */ /* 0x000fe20000000a00 */
[C---:B------:R-:W-:Y:S01]  /*182a0*/  VIADD R95, R19.reuse, 0x20 ;  /* 0x00000020135f7836 */ /* 0x040fe20000000000 */
[----:B------:R-:W-:Y:S01]  /*182b0*/  UIMAD.WIDE.U32 UR8, UR36, UR10, UR8 ;  /* 0x0000000a240872a5 */ /* 0x000fe2000f8e0008 */
[C---:B------:R-:W-:Y:S01]  /*182c0*/  VIADD R97, R19.reuse, 0x28 ;  /* 0x0000002813617836 */ /* 0x040fe20000000000 */
[----:B------:R2:W-:Y:S01]  /*182d0*/  SYNCS.ARRIVE.TRANS64.RED.A1T0 RZ, [R17+URZ], RZ ;  /* 0x000000ff11ff79a7 */ /* 0x0005e2000810043f */
[C---:B------:R-:W-:Y:S01]  /*182e0*/  VIADD R99, R19.reuse, 0x30 ;  /* 0x0000003013637836 */ /* 0x040fe20000000000 */
[----:B------:R-:W-:Y:S01]  /*182f0*/  UIMAD UR9, UR36, UR11, UR9 ;  /* 0x0000000b240972a4 */ /* 0x000fe2000f8e0209 */
[----:B------:R-:W-:Y:S01]  /*18300*/  VIADD R101, R19, 0x38 ;  /* 0x0000003813657836 */ /* 0x000fe20000000000 */
[----:B------:R-:W-:Y:S01]  /*18310*/  BSSY B1, `(.L_x_1146) ;  /* 0x000006c000017945 */ /* 0x000fe20003800000 */
[----:B------:R-:W-:Y:S01]  /*18320*/  ULDC.64 UR10, c[0x0][0xb40] ;  /* 0x0002d000000a7ab9 */ /* 0x000fe20000000a00 */
[----:B------:R-:W-:Y:S01]  /*18330*/  SHF.R.S32.HI R103, RZ, 0x1f, R210 ;  /* 0x0000001fff677819 */ /* 0x000fe200000114d2 */
[----:B------:R-:W-:Y:S01]  /*18340*/  UIMAD UR4, UR4, UR10, URZ ;  /* 0x0000000a040472a4 */ /* 0x000fe2000f8e023f */
[----:B0-----:R-:W-:Y:S01]  /*18350*/  @P1 IMAD.HI.U32 R0, R13, R0, RZ ;  /* 0x000000000d001227 */ /* 0x001fe200078e00ff */
[----:B------:R-:W-:Y:S01]  /*18360*/  UIMAD.WIDE.U32 UR8, UR7, UR10, UR8 ;  /* 0x0000000a070872a5 */ /* 0x000fe2000f8e0008 */
[----:B------:R-:W-:Y:S01]  /*18370*/  SHF.R.S32.HI R58, RZ, 0x1f, R59 ;  /* 0x0000001fff3a7819 */ /* 0x000fe2000001143b */
[----:B------:R-:W-:Y:S01]  /*18380*/  UIMAD UR4, UR7, UR11, UR4 ;  /* 0x0000000b070472a4 */ /* 0x000fe2000f8e0204 */
[----:B--2---:R-:W-:Y:S01]  /*18390*/  VIADD R17, R19, 0x8 ;  /* 0x0000000813117836 */ /* 0x004fe20000000000 */
[----:B------:R-:W-:Y:S01]  /*183a0*/  SHF.R.S32.HI R94, RZ, 0x1f, R95 ;  /* 0x0000001fff5e7819 */ /* 0x000fe2000001145f */
[----:B------:R-:W-:Y:S01]  /*183b0*/  ULDC.64 UR10, c[0x0][0xb48] ;  /* 0x0002d200000a7ab9 */ /* 0x000fe20000000a00 */
[----:B------:R-:W-:Y:S01]  /*183c0*/  UIADD3 UR9, UR9, UR4, URZ ;  /* 0x0000000409097290 */ /* 0x000fe2000fffe03f */
[----:B-1----:R-:W-:-:S02]  /*183d0*/  @P1 SHF.R.U32.HI R3, RZ, R5, R0 ;  /* 0x00000005ff031219 */ /* 0x002fc40000011600 */
[----:B------:R-:W-:Y:S01]  /*183e0*/  SHF.R.S32.HI R26, RZ, 0x1f, R17 ;  /* 0x0000001fff1a7819 */ /* 0x000fe20000011411 */
[----:B------:R-:W-:Y:S01]  /*183f0*/  UIMAD.WIDE.U32 UR8, UR40, UR10, UR8 ;  /* 0x0000000a280872a5 */ /* 0x000fe2000f8e0008 */
[--C-:B------:R-:W-:Y:S01]  /*18400*/  SHF.R.S32.HI R0, RZ, 0x1f, R3.reuse ;  /* 0x0000001fff007819 */ /* 0x100fe20000011403 */
[----:B------:R-:W-:Y:S01]  /*18410*/  IMAD.MOV R4, RZ, RZ, -R3 ;  /* 0x000000ffff047224 */ /* 0x000fe200078e0a03 */
[----:B------:R-:W-:Y:S01]  /*18420*/  SHF.R.S32.HI R96, RZ, 0x1f, R97 ;  /* 0x0000001fff607819 */ /* 0x000fe20000011461 */
[----:B------:R-:W-:Y:S01]  /*18430*/  UIMAD UR40, UR40, UR11, UR9 ;  /* 0x0000000b282872a4 */ /* 0x000fe2000f8e0209 */
[----:B------:R-:W-:Y:S01]  /*18440*/  SHF.R.S32.HI R98, RZ, 0x1f, R99 ;  /* 0x0000001fff627819 */ /* 0x000fe20000011463 */
[----:B------:R-:W-:Y:S01]  /*18450*/  IMAD R7, R93, R4, R13 ;  /* 0x000000045d077224 */ /* 0x000fe200078e020d */
[----:B------:R-:W-:Y:S01]  /*18460*/  ULDC.64 UR10, c[0x0][0xb30] ;  /* 0x0002cc00000a7ab9 */ /* 0x000fe20000000a00 */
[----:B------:R-:W-:Y:S01]  /*18470*/  IMAD.U32 R5, RZ, RZ, UR9 ;  /* 0x00000009ff057e24 */ /* 0x000fe2000f8e00ff */
[----:B------:R-:W-:Y:S01]  /*18480*/  SHF.R.S32.HI R100, RZ, 0x1f, R101 ;  /* 0x0000001fff647819 */ /* 0x000fe20000011465 */
[----:B------:R-:W-:-:S02]  /*18490*/  IMAD R0, R0, UR10, RZ ;  /* 0x0000000a00007c24 */ /* 0x000fc4000f8e02ff */
[----:B------:R-:W-:Y:S01]  /*184a0*/  IMAD.U32 R4, RZ, RZ, UR8 ;  /* 0x00000008ff047e24 */ /* 0x000fe2000f8e00ff */
[----:B------:R-:W-:Y:S01]  /*184b0*/  ULDC.64 UR8, c[0x0][0xb28] ;  /* 0x0002ca0000087ab9 */ /* 0x000fe20000000a00 */
[----:B------:R-:W-:Y:S02]  /*184c0*/  IMAD.U32 R5, RZ, RZ, UR40 ;  /* 0x00000028ff057e24 */ /* 0x000fe4000f8e00ff */
[C---:B------:R-:W-:Y:S01]  /*184d0*/  IMAD R9, R3.reuse, UR11, R0 ;  /* 0x0000000b03097c24 */ /* 0x040fe2000f8e0200 */
[----:B------:R-:W-:Y:S01]  /*184e0*/  SHF.R.S32.HI R0, RZ, 0x1f, R7 ;  /* 0x0000001fff007819 */ /* 0x000fe20000011407 */
[----:B------:R-:W-:-:S04]  /*184f0*/  IMAD.WIDE.U32 R4, R3, UR10, R4 ;  /* 0x0000000a03047c25 */ /* 0x000fc8000f8e0004 */
[----:B------:R-:W-:Y:S02]  /*18500*/  IMAD R0, R0, UR8, RZ ;  /* 0x0000000800007c24 */ /* 0x000fe4000f8e02ff */
[----:B------:R-:W-:Y:S02]  /*18510*/  IMAD.IADD R5, R5, 0x1, R9 ;  /* 0x0000000105057824 */ /* 0x000fe400078e0209 */
[C---:B------:R-:W-:Y:S02]  /*18520*/  IMAD R3, R7.reuse, UR9, R0 ;  /* 0x0000000907037c24 */ /* 0x040fe4000f8e0200 */
[----:B------:R-:W-:Y:S01]  /*18530*/  IMAD.WIDE.U32 R4, R7, UR8, R4 ;  /* 0x0000000807047c25 */ /* 0x000fe2000f8e0004 */
[----:B------:R-:W-:-:S03]  /*18540*/  ULDC.64 UR8, c[0x0][0xb00] ;  /* 0x0002c00000087ab9 */ /* 0x000fc60000000a00 */
[----:B------:R-:W-:Y:S01]  /*18550*/  IMAD.IADD R3, R5, 0x1, R3 ;  /* 0x0000000105037824 */ /* 0x000fe200078e0203 */
[----:B------:R-:W-:Y:S01]  /*18560*/  LEA R0, P1, R4, UR8, 0x2 ;  /* 0x0000000804007c11 */ /* 0x000fe2000f8210ff */
[----:B------:R-:W-:-:S03]  /*18570*/  VIADD R93, R19, 0x18 ;  /* 0x00000018135d7836 */ /* 0x000fc60000000000 */
[----:B------:R-:W-:Y:S01]  /*18580*/  LEA.HI.X R3, R4, UR9, R3, 0x2, P1 ;  /* 0x0000000904037c11 */ /* 0x000fe200088f1403 */
[----:B------:R0:W1:Y:S01]  /*18590*/  SHFL.IDX PT, R6, R0, RZ, 0x1c1f ;  /* 0x001c1fff00067589 */ /* 0x00006200000e0000 */
[----:B------:R-:W-:-:S03]  /*185a0*/  SHF.R.S32.HI R92, RZ, 0x1f, R93 ;  /* 0x0000001fff5c7819 */ /* 0x000fc6000001145d */
[----:B------:R0:W2:Y:S01]  /*185b0*/  SHFL.IDX PT, R7, R3, RZ, 0x1c1f ;  /* 0x001c1fff03077589 */ /* 0x0000a200000e0000 */
[----:B------:R-:W-:Y:S05]  /*185c0*/  @P0 BRA `(.L_x_1147) ;  /* 0x0000000400000947 */ /* 0x000fea0003800000 */
[----:B------:R-:W-:Y:S02]  /*185d0*/  ULDC UR4, c[0x0][0xac8] ;  /* 0x0002b20000047ab9 */ /* 0x000fe40000000800 */
[----:B------:R-:W-:Y:S02]  /*185e0*/  ISETP.GE.AND P3, PT, R17, UR4, PT ;  /* 0x0000000411007c0c */ /* 0x000fe4000bf66270 */
[----:B------:R-:W-:Y:S02]  /*185f0*/  ISETP.GE.AND P2, PT, R19, UR4, PT ;  /* 0x0000000413007c0c */ /* 0x000fe4000bf46270 */
[----:B------:R-:W-:Y:S02]  /*18600*/  ISETP.GE.AND P1, PT, R59, UR4, PT ;  /* 0x000000043b007c0c */ /* 0x000fe4000bf26270 */
[----:B------:R-:W-:Y:S02]  /*18610*/  ISETP.GE.AND P0, PT, R93, UR4, PT ;  /* 0x000000045d007c0c */ /* 0x000fe4000bf06270 */
[----:B------:R-:W-:-:S05]  /*18620*/  ISETP.GE.AND P4, PT, R95, UR4, PT ;  /* 0x000000045f007c0c */ /* 0x000fca000bf86270 */
[-C--:B-1----:R-:W-:Y:S02]  /*18630*/  @!P3 LEA R8, P5, R17, R6.reuse, 0x2 ;  /* 0x000000061108b211 */ /* 0x082fe400078a10ff */
[----:B--2---:R-:W-:Y:S02]  /*18640*/  @!P2 IMAD.WIDE R4, R19, 0x4, R6 ;  /* 0x000000041304a825 */ /* 0x004fe400078e0206 */
        /* <DEDUP_REMOVED lines=10> */
[----:B-1----:R-:W-:-:S03]  /*186f0*/  @!P4 LEA R4, P1, R95, R6, 0x2 ;  /* 0x000000065f04c211 */ /* 0x002fc600078210ff */
[----:B------:R1:W-:Y:S01]  /*18700*/  @!P0 ST.E.64 desc[UR50][R12.64], R78 ;  /* 0x0000004e0c008985 */ /* 0x0003e2000c101b32 */
[----:B------:R-:W-:Y:S02]  /*18710*/  ISETP.GE.AND P0, PT, R101, UR4, PT ;  /* 0x0000000465007c0c */ /* 0x000fe4000bf06270 */
[-C--:B------:R-:W-:Y:S02]  /*18720*/  @!P4 LEA.HI.X R5, R95, R7.reuse, R94, 0x2, P1 ;  /* 0x000000075f05c211 */ /* 0x080fe400008f145e */
[-C--:B------:R-:W-:Y:S02]  /*18730*/  @!P2 LEA R14, P6, R97, R6.reuse, 0x2 ;  /* 0x00000006610ea211 */ /* 0x080fe400078c10ff */
[----:B------:R-:W-:Y:S01]  /*18740*/  ISETP.GE.AND P1, PT, R210, UR4, PT ;  /* 0x00000004d2007c0c */ /* 0x000fe2000bf26270 */
[----:B------:R4:W-:Y:S01]  /*18750*/  @!P4 ST.E.64 desc[UR50][R4.64], R76 ;  /* 0x0000004c0400c985 */ /* 0x0009e2000c101b32 */
[----:B------:R-:W-:Y:S02]  /*18760*/  @!P3 LEA R24, P5, R99, R6, 0x2 ;  /* 0x000000066318b211 */ /* 0x000fe400078a10ff */
[----:B------:R-:W-:-:S02]  /*18770*/  @!P2 LEA.HI.X R15, R97, R7, R96, 0x2, P6 ;  /* 0x00000007610fa211 */ /* 0x000fc400030f1460 */
[----:B------:R-:W-:Y:S02]  /*18780*/  ISETP.GE.AND P4, PT, R217, UR4, PT ;  /* 0x00000004d9007c0c */ /* 0x000fe4000bf86270 */
[----:B------:R-:W-:Y:S01]  /*18790*/  @!P3 LEA.HI.X R25, R99, R7, R98, 0x2, P5 ;  /* 0x000000076319b211 */ /* 0x000fe200028f1462 */
[----:B------:R5:W-:Y:S01]  /*187a0*/  @!P2 ST.E.64 desc[UR50][R14.64], R80 ;  /* 0x000000500e00a985 */ /* 0x000be2000c101b32 */
[----:B--2---:R-:W-:-:S03]  /*187b0*/  @!P0 LEA R8, P2, R101, R6, 0x2 ;  /* 0x0000000665088211 */ /* 0x004fc600078410ff */
[----:B------:R-:W-:Y:S01]  /*187c0*/  @!P3 ST.E.64 desc[UR50][R24.64], R84 ;  /* 0x000000541800b985 */ /* 0x000fe2000c101b32 */
[----:B------:R-:W-:Y:S02]  /*187d0*/  ISETP.GE.AND P3, PT, R216, UR4, PT ;  /* 0x00000004d8007c0c */ /* 0x000fe4000bf66270 */
[CC--:B---3--:R-:W-:Y:S02]  /*187e0*/  @!P1 LEA R10, P5, R210.reuse, R6.reuse, 0x2 ;  /* 0x00000006d20a9211 */ /* 0x0c8fe400078a10ff */
[-C--:B------:R-:W-:Y:S02]  /*187f0*/  @!P0 LEA.HI.X R9, R101, R7.reuse, R100, 0x2, P2 ;  /* 0x0000000765098211 */ /* 0x080fe400010f1464 */
[----:B------:R-:W-:Y:S02]  /*18800*/  ISETP.GE.AND P2, PT, R215, UR4, PT ;  /* 0x00000004d7007c0c */ /* 0x000fe4000bf46270 */
[----:B-1----:R-:W-:Y:S01]  /*18810*/  @!P4 LEA R12, P6, R217, R6, 0x2 ;  /* 0x00000006d90cc211 */ /* 0x002fe200078c10ff */
[----:B------:R1:W-:Y:S01]  /*18820*/  @!P0 ST.E.64 desc[UR50][R8.64], R82 ;  /* 0x0000005208008985 */ /* 0x0003e2000c101b32 */
[----:B------:R-:W-:-:S02]  /*18830*/  @!P1 LEA.HI.X R11, R210, R7, R103, 0x2, P5 ;  /* 0x00000007d20b9211 */ /* 0x000fc400028f1467 */
[-C--:B------:R-:W-:Y:S02]  /*18840*/  @!P4 LEA.HI.X R13, R217, R7.reuse, R226, 0x2, P6 ;  /* 0x00000007d90dc211 */ /* 0x080fe400030f14e2 */
[----:B------:R-:W-:Y:S01]  /*18850*/  ISETP.GE.AND P0, PT, R214, UR4, PT ;  /* 0x00000004d6007c0c */ /* 0x000fe2000bf06270 */
[----:B------:R2:W-:Y:S01]  /*18860*/  @!P1 ST.E.64 desc[UR50][R10.64], R86 ;  /* 0x000000560a009985 */ /* 0x0005e2000c101b32 */
[C---:B----4-:R-:W-:Y:S02]  /*18870*/  @!P3 LEA R4, P1, R216.reuse, R6, 0x2 ;  /* 0x00000006d804b211 */ /* 0x050fe400078210ff */
[----:B------:R-:W-:Y:S01]  /*18880*/  ISETP.GE.AND P5, PT, R213, UR4, PT ;  /* 0x00000004d5007c0c */ /* 0x000fe2000bfa6270 */
[----:B------:R3:W-:Y:S01]  /*18890*/  @!P4 ST.E.64 desc[UR50][R12.64], R88 ;  /* 0x000000580c00c985 */ /* 0x0007e2000c101b32 */
[----:B------:R-:W-:Y:S02]  /*188a0*/  @!P3 LEA.HI.X R5, R216, R7, R225, 0x2, P1 ;  /* 0x00000007d805b211 */ /* 0x000fe400008f14e1 */
[----:B------:R-:W-:-:S02]  /*188b0*/  ISETP.GE.AND P4, PT, R212, UR4, PT ;  /* 0x00000004d4007c0c */ /* 0x000fc4000bf86270 */
[----:B------:R-:W-:Y:S01]  /*188c0*/  ISETP.GE.AND P1, PT, R211, UR4, PT ;  /* 0x00000004d3007c0c */ /* 0x000fe2000bf26270 */
[----:B------:R4:W-:Y:S01]  /*188d0*/  @!P3 ST.E.64 desc[UR50][R4.64], R90 ;  /* 0x0000005a0400b985 */ /* 0x0009e2000c101b32 */
[CC--:B-----5:R-:W-:Y:S02]  /*188e0*/  @!P2 LEA R14, P6, R215.reuse, R6.reuse, 0x2 ;  /* 0x00000006d70ea211 */ /* 0x0e0fe400078c10ff */
[C---:B-1----:R-:W-:Y:S02]  /*188f0*/  @!P0 LEA R8, P3, R214.reuse, R6, 0x2 ;  /* 0x00000006d6088211 */ /* 0x042fe400078610ff */
[-C--:B------:R-:W-:Y:S02]  /*18900*/  @!P2 LEA.HI.X R15, R215, R7.reuse, R224, 0x2, P6 ;  /* 0x00000007d70fa211 */ /* 0x080fe400030f14e0 */
[----:B------:R-:W-:-:S03]  /*18910*/  @!P0 LEA.HI.X R9, R214, R7, R223, 0x2, P3 ;  /* 0x00000007d6098211 */ /* 0x000fc600018f14df */
[----:B------:R4:W-:Y:S01]  /*18920*/  @!P2 ST.E.64 desc[UR50][R14.64], R68 ;  /* 0x000000440e00a985 */ /* 0x0009e2000c101b32 */
[-C--:B--2---:R-:W-:Y:S02]  /*18930*/  @!P5 LEA R10, P2, R213, R6.reuse, 0x2 ;  /* 0x00000006d50ad211 */ /* 0x084fe400078410ff */
[CC--:B---3--:R-:W-:Y:S01]  /*18940*/  @!P4 LEA R12, P3, R212.reuse, R6.reuse, 0x2 ;  /* 0x00000006d40cc211 */ /* 0x0c8fe200078610ff */
        /* <DEDUP_REMOVED lines=8> */
.L_x_1147:
[----:B------:R-:W-:Y:S05]  /*189d0*/  BSYNC B1 ;  /* 0x0000000000017941 */ /* 0x000fea0003800000 */
.L_x_1146:
[----:B------:R-:W-:Y:S01]  /*189e0*/  ISETP.GE.AND P0, PT, R27, R18, PT ;  /* 0x000000121b00720c */ /* 0x000fe20003f06270 */
[----:B--2-4-:R2:W3:Y:S04]  /*189f0*/  SHFL.IDX PT, R7, R3, 0x1, 0x1c1f ;  /* 0x003c1f0003077f89 */ /* 0x0144e800000e0000 */
[----:B-1----:R2:W1:Y:S08]  /*18a00*/  SHFL.IDX PT, R6, R0, 0x1, 0x1c1f ;  /* 0x003c1f0000067f89 */ /* 0x00247000000e0000 */
[----:B--2---:R-:W-:Y:S05]  /*18a10*/  @P0 BRA `(.L_x_1145) ;  /* 0x0000001000340947 */ /* 0x004fea0003800000 */
[----:B------:R-:W-:Y:S02]  /*18a20*/  ULDC UR4, c[0x0][0xac8] ;  /* 0x0002b20000047ab9 */ /* 0x000fe40000000800 */
[----:B------:R-:W-:Y:S02]  /*18a30*/  ISETP.GE.AND P6, PT, R17, UR4, PT ;  /* 0x0000000411007c0c */ /* 0x000fe4000bfc6270 */
[----:B------:R-:W-:Y:S02]  /*18a40*/  ISETP.GE.AND P2, PT, R19, UR4, PT ;  /* 0x0000000413007c0c */ /* 0x000fe4000bf46270 */
[----:B------:R-:W-:Y:S02]  /*18a50*/  ISETP.GE.AND P0, PT, R59, UR4, PT ;  /* 0x000000043b007c0c */ /* 0x000fe4000bf06270 */
[----:B------:R-:W-:Y:S02]  /*18a60*/  ISETP.GE.AND P4, PT, R93, UR4, PT ;  /* 0x000000045d007c0c */ /* 0x000fe4000bf86270 */
[----:B------:R-:W-:-:S02]  /*18a70*/  ISETP.GE.AND P5, PT, R95, UR4, PT ;  /* 0x000000045f007c0c */ /* 0x000fc4000bfa6270 */
[----:B------:R-:W-:-:S03]  /*18a80*/  ISETP.GE.AND P3, PT, R97, UR4, PT ;  /* 0x0000000461007c0c */ /* 0x000fc6000bf66270 */
[-C--:B-1----:R-:W-:Y:S02]  /*18a90*/  @!P6 LEA R8, P1, R17, R6.reuse, 0x2 ;  /* 0x000000061108e211 */ /* 0x082fe400078210ff */
[----:B---3--:R-:W-:Y:S02]  /*18aa0*/  @!P2 IMAD.WIDE R4, R19, 0x4, R6 ;  /* 0x000000041304a825 */ /* 0x008fe400078e0206 */
[-C--:B------:R-:W-:Y:S02]  /*18ab0*/  @!P6 LEA.HI.X R9, R17, R7.reuse, R26, 0x2, P1 ;  /* 0x000000071109e211 */ /* 0x080fe400008f141a */
[-C--:B------:R-:W-:Y:S01]  /*18ac0*/  @!P4 LEA R12, P1, R93, R6.reuse, 0x2 ;  /* 0x000000065d0cc211 */ /* 0x080fe200078210ff */
[----:B------:R1:W-:Y:S01]  /*18ad0*/  @!P2 ST.E.64 desc[UR50][R4.64], R56 ;  /* 0x000000380400a985 */ /* 0x0003e2000c101b32 */
[----:B------:R-:W-:Y:S02]  /*18ae0*/  ISETP.GE.AND P2, PT, R99, UR4, PT ;  /* 0x0000000463007c0c */ /* 0x000fe4000bf46270 */
[----:B------:R-:W-:Y:S01]  /*18af0*/  @!P4 LEA.HI.X R13, R93, R7, R92, 0x2, P1 ;  /* 0x000000075d0dc211 */ /* 0x000fe200008f145c */
[----:B------:R2:W-:Y:S01]  /*18b00*/  @!P6 ST.E.64 desc[UR50][R8.64], R54 ;  /* 0x000000360800e985 */ /* 0x0005e2000c101b32 */
[----:B------:R-:W-:-:S02]  /*18b10*/  @!P0 LEA R10, P6, R59, R6, 0x2 ;  /* 0x000000063b0a8211 */ /* 0x000fc400078c10ff */
[----:B------:R-:W-:Y:S02]  /*18b20*/  ISETP.GE.AND P1, PT, R101, UR4, PT ;  /* 0x0000000465007c0c */ /* 0x000fe4000bf26270 */
[----:B------:R-:W-:Y:S02]  /*18b30*/  @!P0 LEA.HI.X R11, R59, R7, R58, 0x2, P6 ;  /* 0x000000073b0b8211 */ /* 0x000fe400030f143a */
[----:B------:R-:W-:-:S03]  /*18b40*/  @!P5 LEA R14, P6, R95, R6, 0x2 ;  /* 0x000000065f0ed211 */ /* 0x000fc600078c10ff */
[----:B------:R3:W-:Y:S01]  /*18b50*/  @!P0 ST.E.64 desc[UR50][R10.64], R52 ;  /* 0x000000340a008985 */ /* 0x0007e2000c101b32 */
[-C--:B------:R-:W-:Y:S02]  /*18b60*/  @!P5 LEA.HI.X R15, R95, R7.reuse, R94, 0x2, P6 ;  /* 0x000000075f0fd211 */ /* 0x080fe400030f145e */
[CC--:B-1----:R-:W-:Y:S01]  /*18b70*/  @!P3 LEA R4, P6, R97.reuse, R6.reuse, 0x2 ;  /* 0x000000066104b211 */ /* 0x0c2fe200078c10ff */
[----:B------:R1:W-:Y:S01]  /*18b80*/  @!P4 ST.E.64 desc[UR50][R12.64], R50 ;  /* 0x000000320c00c985 */ /* 0x0003e2000c101b32 */
[----:B------:R-:W-:Y:S02]  /*18b90*/  ISETP.GE.AND P0, PT, R210, UR4, PT ;  /* 0x00000004d2007c0c */ /* 0x000fe4000bf06270 */
[-C--:B------:R-:W-:Y:S01]  /*18ba0*/  @!P3 LEA.HI.X R5, R97, R7.reuse, R96, 0x2, P6 ;  /* 0x000000076105b211 */ /* 0x080fe200030f1460 */
[----:B------:R-:W-:Y:S01]  /*18bb0*/  @!P5 ST.E.64 desc[UR50][R14.64], R48 ;  /* 0x000000300e00d985 */ /* 0x000fe2000c101b32 */
[----:B--2---:R-:W-:Y:S02]  /*18bc0*/  @!P2 LEA R8, P6, R99, R6, 0x2 ;  /* 0x000000066308a211 */ /* 0x004fe400078c10ff */
[----:B------:R-:W-:Y:S01]  /*18bd0*/  ISETP.GE.AND P4, PT, R217, UR4, PT ;  /* 0x00000004d9007c0c */ /* 0x000fe2000bf86270 */
[----:B------:R2:W-:Y:S01]  /*18be0*/  @!P3 ST.E.64 desc[UR50][R4.64], R46 ;  /* 0x0000002e0400b985 */ /* 0x0005e2000c101b32 */
[----:B------:R-:W-:-:S02]  /*18bf0*/  @!P2 LEA.HI.X R9, R99, R7, R98, 0x2, P6 ;  /* 0x000000076309a211 */ /* 0x000fc400030f1462 */
[CC--:B------:R-:W-:Y:S02]  /*18c00*/  @!P1 LEA R24, P6, R101.reuse, R6.reuse, 0x2 ;  /* 0x0000000665189211 */ /* 0x0c0fe400078c10ff */
[----:B------:R-:W-:Y:S01]  /*18c10*/  ISETP.GE.AND P3, PT, R216, UR4, PT ;  /* 0x00000004d8007c0c */ /* 0x000fe2000bf66270 */
[----:B------:R4:W-:Y:S01]  /*18c20*/  @!P2 ST.E.64 desc[UR50][R8.64], R44 ;  /* 0x0000002c0800a985 */ /* 0x0009e2000c101b32 */
[----:B------:R-:W-:Y:S02]  /*18c30*/  @!P1 LEA.HI.X R25, R101, R7, R100, 0x2, P6 ;  /* 0x0000000765199211 */ /* 0x000fe400030f1464 */
[----:B------:R-:W-:-:S03]  /*18c40*/  @!P0 LEA R26, P5, R210, R6, 0x2 ;  /* 0x00000006d21a8211 */ /* 0x000fc600078a10ff */
[----:B------:R5:W-:Y:S01]  /*18c50*/  @!P1 ST.E.64 desc[UR50][R24.64], R42 ;  /* 0x0000002a18009985 */ /* 0x000be2000c101b32 */
[-C--:B------:R-:W-:Y:S02]  /*18c60*/  @!P0 LEA.HI.X R27, R210, R7.reuse, R103, 0x2, P5 ;  /* 0x00000007d21b8211 */ /* 0x080fe400028f1467 */
[----:B------:R-:W-:Y:S02]  /*18c70*/  ISETP.GE.AND P1, PT, R215, UR4, PT ;  /* 0x00000004d7007c0c */ /* 0x000fe4000bf26270 */
[C---:B---3--:R-:W-:Y:S01]  /*18c80*/  @!P4 LEA R10, P2, R217.reuse, R6, 0x2 ;  /* 0x00000006d90ac211 */ /* 0x048fe200078410ff */
[----:B------:R3:W-:Y:S01]  /*18c90*/  @!P0 ST.E.64 desc[UR50][R26.64], R40 ;  /* 0x000000281a008985 */ /* 0x0007e2000c101b32 */
[----:B------:R-:W-:Y:S02]  /*18ca0*/  ISETP.GE.AND P5, PT, R214, UR4, PT ;  /* 0x00000004d6007c0c */ /* 0x000fe4000bfa6270 */
[----:B------:R-:W-:Y:S02]  /*18cb0*/  @!P4 LEA.HI.X R11, R217, R7, R226, 0x2, P2 ;  /* 0x00000007d90bc211 */ /* 0x000fe400010f14e2 */
[----:B------:R-:W-:-:S02]  /*18cc0*/  ISETP.GE.AND P2, PT, R213, UR4, PT ;  /* 0x00000004d5007c0c */ /* 0x000fc4000bf46270 */
[----:B------:R-:W-:Y:S01]  /*18cd0*/  ISETP.GE.AND P0, PT, R212, UR4, PT ;  /* 0x00000004d4007c0c */ /* 0x000fe2000bf06270 */
[----:B------:R3:W-:Y:S01]  /*18ce0*/  @!P4 ST.E.64 desc[UR50][R10.64], R38 ;  /* 0x000000260a00c985 */ /* 0x0007e2000c101b32 */
[CC--:B-1----:R-:W-:Y:S02]  /*18cf0*/  @!P3 LEA R12, P6, R216.reuse, R6.reuse, 0x2 ;  /* 0x00000006d80cb211 */ /* 0x0c2fe400078c10ff */
[C---:B--2---:R-:W-:Y:S02]  /*18d00*/  @!P1 LEA R4, P4, R215.reuse, R6, 0x2 ;  /* 0x00000006d7049211 */ /* 0x044fe400078810ff */
[-C--:B------:R-:W-:Y:S02]  /*18d10*/  @!P3 LEA.HI.X R13, R216, R7.reuse, R225, 0x2, P6 ;  /* 0x00000007d80db211 */ /* 0x080fe400030f14e1 */
[----:B------:R-:W-:-:S03]  /*18d20*/  @!P1 LEA.HI.X R5, R215, R7, R224, 0x2, P4 ;  /* 0x00000007d7059211 */ /* 0x000fc600020f14e0 */
[----:B------:R3:W-:Y:S01]  /*18d30*/  @!P3 ST.E.64 desc[UR50][R12.64], R36 ;  /* 0x000000240c00b985 */ /* 0x0007e2000c101b32 */
[-C--:B----4-:R-:W-:Y:S02]  /*18d40*/  @!P5 LEA R8, P3, R214, R6.reuse, 0x2 ;  /* 0x00000006d608d211 */ /* 0x090fe400078610ff */
[CC--:B------:R-:W-:Y:S01]  /*18d50*/  @!P2 LEA R14, P4, R213.reuse, R6.reuse, 0x2 ;  /* 0x00000006d50ea211 */ /* 0x0c0fe200078810ff */
[----:B------:R3:W-:Y:S01]  /*18d60*/  @!P1 ST.E.64 desc[UR50][R4.64], R32 ;  /* 0x0000002004009985 */ /* 0x0007e2000c101b32 */
[----:B-----5:R-:W-:Y:S02]  /*18d70*/  @!P0 LEA R24, P6, R212, R6, 0x2 ;  /* 0x00000006d4188211 */ /* 0x020fe400078c10ff */
[-C--:B------:R-:W-:Y:S02]  /*18d80*/  @!P5 LEA.HI.X R9, R214, R7.reuse, R223, 0x2, P3 ;  /* 0x00000007d609d211 */ /* 0x080fe400018f14df */
[-C--:B------:R-:W-:Y:S02]  /*18d90*/  @!P2 LEA.HI.X R15, R213, R7.reuse, R222, 0x2, P4 ;  /* 0x00000007d50fa211 */ /* 0x080fe400020f14de */
[----:B------:R-:W-:Y:S01]  /*18da0*/  @!P0 LEA.HI.X R25, R212, R7, R221, 0x2, P6 ;  /* 0x00000007d4198211 */ /* 0x000fe200030f14dd */
[----:B------:R3:W-:Y:S04]  /*18db0*/  @!P5 ST.E.64 desc[UR50][R8.64], R34 ;  /* 0x000000220800d985 */ /* 0x0007e8000c101b32 */
[----:B------:R3:W-:Y:S04]  /*18dc0*/  @!P2 ST.E.64 desc[UR50][R14.64], R30 ;  /* 0x0000001e0e00a985 */ /* 0x0007e8000c101b32 */
[----:B------:R3:W-:Y:S01]  /*18dd0*/  @!P0 ST.E.64 desc[UR50][R24.64], R28 ;  /* 0x0000001c18008985 */ /* 0x0007e2000c101b32 */
[----:B------:R-:W-:-:S13]  /*18de0*/  ISETP.GE.AND P0, PT, R211, UR4, PT ;  /* 0x00000004d3007c0c */ /* 0x000fda000bf06270 */
[----:B---3--:R-:W-:Y:S05]  /*18df0*/  @P0 BRA `(.L_x_1145) ;  /* 0x0000000c003c0947 */ /* 0x008fea0003800000 */
[----:B------:R-:W-:-:S04]  /*18e00*/  LEA R4, P0, R211, R6, 0x2 ;  /* 0x00000006d3047211 */ /* 0x000fc800078010ff */
[----:B------:R-:W-:-:S05]  /*18e10*/  LEA.HI.X R5, R211, R7, R220, 0x2, P0 ;  /* 0x00000007d3057211 */ /* 0x000fca00000f14dc */
[----:B------:R2:W-:Y:S01]  /*18e20*/  ST.E.64 desc[UR50][R4.64], R20 ;  /* 0x0000001404007985 */ /* 0x0005e2000c101b32 */
[----:B------:R-:W-:Y:S05]  /*18e30*/  BRA `(.L_x_1145) ;  /* 0x0000000c002c7947 */ /* 0x000fea0003800000 */
.L_x_1136:
[----:B------:R-:W0:Y:S01]  /*18e40*/  LDC.64 R4, c[0x0][0xc00] ;  /* 0x00030000ff047b82 */ /* 0x000e220000000a00 */
[----:B------:R-:W-:Y:S01]  /*18e50*/  ULDC.64 UR8, c[0x0][0xc00] ;  /* 0x0003000000087ab9 */ /* 0x000fe20000000a00 */
[----:B------:R-:W-:Y:S01]  /*18e60*/  IMAD.MOV.U32 R3, RZ, RZ, RZ ;  /* 0x000000ffff037224 */ /* 0x000fe200078e00ff */
[----:B------:R-:W-:-:S05]  /*18e70*/  UIMAD.WIDE UR8, UR37, 0x4, UR8 ;  /* 0x00000004250878a5 */ /* 0x000fca000f8e0208 */
[----:B------:R-:W1:Y:S01]  /*18e80*/  LDC.64 R6, c[0x0][0xc08] ;  /* 0x00030200ff067b82 */ /* 0x000e620000000a00 */
[----:B0-----:R-:W-:Y:S01]  /*18e90*/  ISETP.NE.U32.AND P0, PT, R4, RZ, PT ;  /* 0x000000ff0400720c */ /* 0x001fe20003f05070 */
[----:B------:R-:W-:Y:S01]  /*18ea0*/  IMAD.U32 R4, RZ, RZ, UR8 ;  /* 0x00000008ff047e24 */ /* 0x000fe2000f8e00ff */
[----:B------:R-:W-:Y:S01]  /*18eb0*/  R2UR UR4, R5 ;  /* 0x00000000050472ca */ /* 0x000fe200000e0000 */
[----:B------:R-:W-:Y:S01]  /*18ec0*/  IMAD.U32 R5, RZ, RZ, UR9 ;  /* 0x00000009ff057e24 */ /* 0x000fe2000f8e00ff */
[----:B-1----:R-:W-:-:S09]  /*18ed0*/  ISETP.NE.U32.AND P1, PT, R6, RZ, PT ;  /* 0x000000ff0600720c */ /* 0x002fd20003f25070 */
[----:B------:R-:W-:Y:S02]  /*18ee0*/  VOTEU.ANY UP0, P0 ;  /* 0x00000000003f7886 */ /* 0x000fe40000000100 */
[----:B------:R-:W-:Y:S01]  /*18ef0*/  UISETP.NE.AND.EX UP0, UPT, UR4, URZ, UPT, UP0 ;  /* 0x0000003f0400728c */ /* 0x000fe2000bf05300 */
[----:B------:R-:W-:Y:S01]  /*18f00*/  R2UR UR4, R7 ;  /* 0x00000000070472ca */ /* 0x000fe200000e0000 */
[----:B------:R-:W-:-:S04]  /*18f10*/  VOTEU.ANY UP1, P1 ;  /* 0x00000000003f7886 */ /* 0x000fc80000820100 */
[----:B------:R-:W-:-:S08]  /*18f20*/  PLOP3.LUT P0, PT, PT, PT, UP0, 0x80, 0x0 ;  /* 0x000000000000781c */ /* 0x000fd00003f0f008 */
[----:B------:R-:W-:-:S06]  /*18f30*/  UISETP.NE.AND.EX UP1, UPT, UR4, URZ, UPT, UP1 ;  /* 0x0000003f0400728c */ /* 0x000fcc000bf25310 */
[----:B------:R-:W-:Y:S01]  /*18f40*/  PLOP3.LUT P1, PT, PT, PT, UP1, 0x80, 0x0 ;  /* 0x000000000000781c */ /* 0x000fe20003f2f018 */
[----:B------:R0:W5:Y:S01]  /*18f50*/  @P0 LDG.E R3, desc[UR50][R4.64] ;  /* 0x0000003204030981 */ /* 0x000162000c1e1900 */
[----:B------:R-:W-:Y:S02]  /*18f60*/  ULDC UR4, c[0x0][0xa88] ;  /* 0x0002a20000047ab9 */ /* 0x000fe40000000800 */
[----:B------:R-:W-:Y:S01]  /*18f70*/  IMAD.U32 R0, RZ, RZ, UR4 ;  /* 0x00000004ff007e24 */ /* 0x000fe2000f8e00ff */
[----:B------:R-:W-:Y:S02]  /*18f80*/  @UP1 ULDC.64 UR8, c[0x0][0xc08] ;  /* 0x0003020000081ab9 */ /* 0x000fe40000000a00 */
[----:B------:R-:W-:-:S06]  /*18f90*/  @UP1 UIMAD.WIDE UR8, UR37, 0x4, UR8 ;  /* 0x00000004250818a5 */ /* 0x000fcc000f8e0208 */
[----:B------:R-:W-:Y:S02]  /*18fa0*/  IMAD.U32 R6, RZ, RZ, UR8 ;  /* 0x00000008ff067e24 */ /* 0x000fe4000f8e00ff */
[----:B------:R-:W-:-:S05]  /*18fb0*/  IMAD.U32 R7, RZ, RZ, UR9 ;  /* 0x00000009ff077e24 */ /* 0x000fca000f8e00ff */
[----:B------:R0:W5:Y:S01]  /*18fc0*/  @P1 LDG.E R0, desc[UR50][R6.64] ;  /* 0x0000003206001981 */ /* 0x000162000c1e1900 */
[----:B------:R-:W-:Y:S05]  /*18fd0*/  @P1 BRA `(.L_x_1148) ;  /* 0x0000000000101947 */ /* 0x000fea0003800000 */
[----:B------:R-:W-:Y:S05]  /*18fe0*/  @!P0 BRA `(.L_x_1148) ;  /* 0x00000000000c8947 */ /* 0x000fea0003800000 */
[----:B0-----:R-:W2:Y:S04]  /*18ff0*/  LDG.E R7, desc[UR50][R4.64] ;  /* 0x0000003204077981 */ /* 0x001ea8000c1e1900 */
[----:B-----5:R-:W2:Y:S02]  /*19000*/  LDG.E R0, desc[UR50][R4.64+0x4] ;  /* 0x0000043204007981 */ /* 0x020ea4000c1e1900 */
[----:B--2---:R-:W-:-:S07]  /*19010*/  IMAD.IADD R0, R0, 0x1, -R7 ;  /* 0x0000000100007824 */ /* 0x004fce00078e0a07 */
.L_x_1148:
[----:B-----5:R-:W-:Y:S01]  /*19020*/  R2UR UR16, R3 ;  /* 0x00000000031072ca */ /* 0x020fe200000e0000 */
[----:B------:R-:W-:Y:S01]  /*19030*/  USHF.R.S32.HI UR7, URZ, 0x1f, UR37 ;  /* 0x0000001f3f077899 */ /* 0x000fe20008011425 */
[----:B------:R-:W-:Y:S01]  /*19040*/  ISETP.GT.AND P0, PT, R232, 0x7f, PT ;  /* 0x0000007fe800780c */ /* 0x000fe20003f04270 */
[----:B------:R-:W-:Y:S01]  /*19050*/  USEL UR4, UR37, URZ, !UP0 ;  /* 0x0000003f25047287 */ /* 0x000fe2000c000000 */
[----:B------:R-:W-:Y:S01]  /*19060*/  BSSY B1, `(.L_x_1149) ;  /* 0x000003a000017945 */ /* 0x000fe20003800000 */
[----:B------:R-:W-:-:S08]  /*19070*/  USEL UR7, UR7, URZ, !UP0 ;  /* 0x0000003f07077287 */ /* 0x000fd0000c000000 */
[----:B------:R-:W-:Y:S02]  /*19080*/  USHF.R.S32.HI UR16, URZ, 0x1f, UR16 ;  /* 0x0000001f3f107899 */ /* 0x000fe40008011410 */
[----:B------:R-:W-:Y:S10]  /*19090*/  @P0 BRA `(.L_x_1150) ;  /* 0x0000000000d80947 */ /* 0x000ff40003800000 */
[----:B0-----:R-:W0:Y:S01]  /*190a0*/  S2R R5, SR_TID.X ;  /* 0x0000000000057919 */ /* 0x001e220000002100 */
[----:B------:R-:W1:Y:S01]  /*190b0*/  LDC R9, c[0x0][0xbe8] ;  /* 0x0002fa00ff097b82 */ /* 0x000e620000000800 */
[----:B------:R-:W-:Y:S02]  /*190c0*/  IMAD.U32 R8, RZ, RZ, UR39 ;  /* 0x00000027ff087e24 */ /* 0x000fe4000f8e00ff */
[----:B-1----:R-:W-:-:S03]  /*190d0*/  IMAD R4, R0, R9, RZ ;  /* 0x0000000900047224 */ /* 0x002fc600078e02ff */
[----:B0-----:R-:W-:-:S04]  /*190e0*/  IADD3 R8, R8, -0x80, R5 ;  /* 0xffffff8008087810 */ /* 0x001fc80007ffe005 */
        /* <DEDUP_REMOVED lines=11> */
[----:B------:R-:W-:Y:S02]  /*191a0*/  UIMAD.WIDE.U32 UR14, UR8, UR36, URZ ;  /* 0x00000024080e72a5 */ /* 0x000fe4000f8e003f */
[----:B------:R-:W1:Y:S01]  /*191b0*/  @P0 LDC R10, c[0x0][0xbf0] ;  /* 0x0002fc00ff0a0b82 */ /* 0x000e620000000800 */
[----:B------:R-:W-:Y:S02]  /*191c0*/  UIMAD UR18, UR9, UR36, URZ ;  /* 0x00000024091272a4 */ /* 0x000fe4000f8e023f */
[----:B------:R-:W-:Y:S01]  /*191d0*/  UIMAD UR11, UR11, UR4, URZ ;  /* 0x000000040b0b72a4 */ /* 0x000fe2000f8e023f */
[----:B------:R-:W-:Y:S01]  /*191e0*/  IMAD.U32 R4, RZ, RZ, UR14 ;  /* 0x0000000eff047e24 */ /* 0x000fe2000f8e00ff */
[----:B------:R-:W-:Y:S01]  /*191f0*/  UIMAD.WIDE.U32 UR8, UR10, UR4, URZ ;  /* 0x000000040a0872a5 */ /* 0x000fe2000f8e003f */
[----:B------:R-:W-:Y:S01]  /*19200*/  IMAD.U32 R5, RZ, RZ, UR15 ;  /* 0x0000000fff057e24 */ /* 0x000fe2000f8e00ff */
[----:B------:R-:W-:-:S02]  /*19210*/  UIADD3 UR14, UR18, UR15, URZ ;  /* 0x0000000f120e7290 */ /* 0x000fc4000fffe03f */
[----:B------:R-:W-:Y:S01]  /*19220*/  UIMAD UR11, UR10, UR7, UR11 ;  /* 0x000000070a0b72a4 */ /* 0x000fe2000f8e020b */
[----:B------:R-:W-:-:S03]  /*19230*/  ULDC.64 UR12, c[0x0][UR17+0x228] ;  /* 0x00008a00110c7abb */ /* 0x000fc60008000a00 */
[----:B------:R-:W-:Y:S01]  /*19240*/  UIADD3 UR11, UR9, UR11, URZ ;  /* 0x0000000b090b7290 */ /* 0x000fe2000fffe03f */
[----:B------:R-:W-:Y:S01]  /*19250*/  IMAD.U32 R11, RZ, RZ, UR14 ;  /* 0x0000000eff0b7e24 */ /* 0x000fe2000f8e00ff */
[----:B------:R-:W-:Y:S01]  /*19260*/  UIMAD.WIDE.U32 UR20, UR12, UR19, URZ ;  /* 0x000000130c1472a5 */ /* 0x000fe2000f8e003f */
[----:B0-----:R-:W-:Y:S01]  /*19270*/  @P0 IMAD.HI.U32 R7, R8, R7, RZ ;  /* 0x0000000708070227 */ /* 0x001fe200078e00ff */
[----:B------:R-:W-:-:S04]  /*19280*/  UIMAD UR10, UR13, UR19, URZ ;  /* 0x000000130d0a72a4 */ /* 0x000fc8000f8e023f */
[----:B------:R-:W-:Y:S01]  /*19290*/  UIADD3 UR10, UR10, UR21, URZ ;  /* 0x000000150a0a7290 */ /* 0x000fe2000fffe03f */
[----:B-1----:R-:W-:Y:S02]  /*192a0*/  @P0 SHF.R.U32.HI R6, RZ, R10, R7 ;  /* 0x0000000aff060219 */ /* 0x002fe40000011607 */
[----:B------:R-:W-:Y:S01]  /*192b0*/  IADD3 R5, P0, P1, R4, UR8, R3 ;  /* 0x0000000804057c10 */ /* 0x000fe2000f91e003 */
[----:B------:R-:W-:Y:S01]  /*192c0*/  IMAD.U32 R4, RZ, RZ, UR16 ;  /* 0x00000010ff047e24 */ /* 0x000fe2000f8e00ff */
[----:B------:R-:W-:Y:S01]  /*192d0*/  ULDC.64 UR8, c[0x0][UR17+0x210] ;  /* 0x0000840011087abb */ /* 0x000fe20008000a00 */
[----:B------:R-:W-:-:S04]  /*192e0*/  IMAD.MOV R7, RZ, RZ, -R6 ;  /* 0x000000ffff077224 */ /* 0x000fc800078e0a06 */
[----:B------:R-:W-:Y:S01]  /*192f0*/  IMAD R7, R9, R7, R8 ;  /* 0x0000000709077224 */ /* 0x000fe200078e0208 */
[----:B------:R-:W-:Y:S02]  /*19300*/  IADD3.X R8, R11, UR11, R4, P0, P1 ;  /* 0x0000000b0b087c10 */ /* 0x000fe400087e2404 */
[----:B------:R-:W-:Y:S01]  /*19310*/  IADD3 R4, P0, P1, R6, UR20, R5 ;  /* 0x0000001406047c10 */ /* 0x000fe2000f91e005 */
[----:B------:R-:W-:Y:S01]  /*19320*/  IMAD R9, R7, UR9, RZ ;  /* 0x0000000907097c24 */ /* 0x000fe2000f8e02ff */
[----:B------:R-:W-:Y:S02]  /*19330*/  SHF.R.S32.HI R5, RZ, 0x1f, R6 ;  /* 0x0000001fff057819 */ /* 0x000fe40000011406 */
[----:B------:R-:W-:Y:S02]  /*19340*/  SHF.R.S32.HI R6, RZ, 0x1f, R7 ;  /* 0x0000001fff067819 */ /* 0x000fe40000011407 */
[----:B------:R-:W-:Y:S01]  /*19350*/  IADD3.X R5, R5, UR10, R8, P0, P1 ;  /* 0x0000000a05057c10 */ /* 0x000fe200087e2408 */
[----:B------:R-:W-:Y:S01]  /*19360*/  ULDC.64 UR10, c[0x0][0xba8] ;  /* 0x0002ea00000a7ab9 */ /* 0x000fe20000000a00 */
[----:B------:R-:W-:Y:S01]  /*19370*/  @!UP0 ULDC UR10, c[0x0][0xb50] ;  /* 0x0002d400000a8ab9 */ /* 0x000fe20000000800 */
[----:B------:R-:W-:Y:S01]  /*19380*/  IMAD R9, R6, UR8, R9 ;  /* 0x0000000806097c24 */ /* 0x000fe2000f8e0209 */
[----:B------:R-:W-:Y:S01]  /*19390*/  @!UP0 ULDC UR11, c[0x0][0xb54] ;  /* 0x0002d500000b8ab9 */ /* 0x000fe20000000800 */
[----:B------:R-:W-:-:S04]  /*193a0*/  IMAD.WIDE.U32 R4, R7, UR8, R4 ;  /* 0x0000000807047c25 */ /* 0x000fc8000f8e0004 */
[----:B------:R-:W-:Y:S01]  /*193b0*/  IMAD.IADD R5, R5, 0x1, R9 ;  /* 0x0000000105057824 */ /* 0x000fe200078e0209 */
[----:B------:R-:W-:-:S04]  /*193c0*/  LEA R6, P0, R4, UR10, 0x2 ;  /* 0x0000000a04067c11 */ /* 0x000fc8000f8010ff */
[----:B------:R-:W-:Y:S01]  /*193d0*/  LEA.HI.X R7, R4, UR11, R5, 0x2, P0 ;  /* 0x0000000b04077c11 */ /* 0x000fe200080f1405 */
[----:B------:R-:W-:-:S05]  /*193e0*/  IMAD.MOV.U32 R5, RZ, RZ, -0x800000 ;  /* 0xff800000ff057424 */ /* 0x000fca00078e00ff */
[----:B------:R1:W-:Y:S03]  /*193f0*/  STG.E desc[UR50][R6.64], R5 ;  /* 0x0000000506007986 */ /* 0x0003e6000c101932 */
.L_x_1150:
[----:B------:R-:W-:Y:S05]  /*19400*/  BSYNC B1 ;  /* 0x0000000000017941 */ /* 0x000fea0003800000 */
.L_x_1149:
[----:B------:R-:W-:-:S06]  /*19410*/  UISETP.GT.AND UP0, UPT, UR41, 0x1, UPT ;  /* 0x000000012900788c */ /* 0x000fcc000bf04270 */
[----:B------:R-:W-:-:S13]  /*19420*/  PLOP3.LUT P0, PT, PT, PT, UP0, 0x80, 0x0 ;  /* 0x000000000000781c */ /* 0x000fda0003f0f008 */
[----:B------:R-:W-:Y:S05]  /*19430*/  @P0 BRA `(.L_x_1145) ;  /* 0x0000000400ac0947 */ /* 0x000fea0003800000 */
[----:B------:R-:W2:Y:S01]  /*19440*/  LDC R11, c[0x0][0xbe8] ;  /* 0x0002fa00ff0b7b82 */ /* 0x000ea20000000800 */
[C---:B------:R-:W-:Y:S01]  /*19450*/  R2UR UR11, R3.reuse ;  /* 0x00000000030b72ca */ /* 0x040fe200000e0000 */
[----:B------:R-:W-:Y:S01]  /*19460*/  ULDC.64 UR12, c[0x0][0xaa0] ;  /* 0x0002a800000c7ab9 */ /* 0x000fe20000000a00 */
[----:B------:R-:W-:Y:S01]  /*19470*/  R2UR UR8, R3 ;  /* 0x00000000030872ca */ /* 0x000fe200000e0000 */
[----:B------:R-:W-:Y:S01]  /*19480*/  UIMAD UR10, UR16, UR12, URZ ;  /* 0x0000000c100a72a4 */ /* 0x000fe2000f8e023f */
[----:B------:R-:W-:Y:S01]  /*19490*/  IMAD R3, R209, 0x20, R218 ;  /* 0x00000020d1037824 */ /* 0x000fe200078e02da */
[----:B------:R-:W-:Y:S03]  /*194a0*/  BSSY B1, `(.L_x_1151) ;  /* 0x000003a000017945 */ /* 0x000fe60003800000 */
[----:B------:R-:W-:-:S04]  /*194b0*/  VIADD R8, R3, UR39 ;  /* 0x0000002703087c36 */ /* 0x000fc80008000000 */
[----:B------:R-:W-:Y:S01]  /*194c0*/  IMAD.MOV.U32 R3, RZ, RZ, R8 ;  /* 0x000000ffff037224 */ /* 0x000fe200078e0008 */
[----:B------:R-:W-:Y:S02]  /*194d0*/  UIMAD UR10, UR11, UR13, UR10 ;  /* 0x0000000d0b0a72a4 */ /* 0x000fe4000f8e020a */
[----:B------:R-:W-:-:S04]  /*194e0*/  UIMAD.WIDE.U32 UR8, UR8, UR12, URZ ;  /* 0x0000000c080872a5 */ /* 0x000fc8000f8e003f */
[----:B------:R-:W-:-:S03]  /*194f0*/  UIADD3 UR9, UR9, UR10, URZ ;  /* 0x0000000a09097290 */ /* 0x000fc6000fffe03f */
[----:B------:R-:W-:Y:S01]  /*19500*/  ULDC.64 UR10, c[0x0][0xae8] ;  /* 0x0002ba00000a7ab9 */ /* 0x000fe20000000a00 */
[----:B--2---:R-:W-:Y:S01]  /*19510*/  ISETP.NE.AND P0, PT, R11, 0x1, PT ;  /* 0x000000010b00780c */ /* 0x004fe20003f05270 */
[----:B------:R-:W-:-:S04]  /*19520*/  UIMAD.WIDE.U32 UR8, UR36, UR10, UR8 ;  /* 0x0000000a240872a5 */ /* 0x000fc8000f8e0008 */
[----:B------:R-:W-:-:S03]  /*19530*/  UIMAD UR9, UR36, UR11, UR9 ;  /* 0x0000000b240972a4 */ /* 0x000fc6000f8e0209 */
[----:B------:R-:W-:Y:S02]  /*19540*/  ULDC.64 UR10, c[0x0][0xaf0] ;  /* 0x0002bc00000a7ab9 */ /* 0x000fe40000000a00 */
[----:B------:R-:W-:Y:S02]  /*19550*/  UIMAD UR7, UR7, UR10, URZ ;  /* 0x0000000a070772a4 */ /* 0x000fe4000f8e023f */
[----:B------:R-:W-:Y:S01]  /*19560*/  UIMAD.WIDE.U32 UR8, UR4, UR10, UR8 ;  /* 0x0000000a040872a5 */ /* 0x000fe2000f8e0008 */
[----:B01----:R-:W0:Y:S01]  /*19570*/  @P0 LDC R5, c[0x0][0xbec] ;  /* 0x0002fb00ff050b82 */ /* 0x003e220000000800 */
[----:B------:R-:W-:-:S03]  /*19580*/  UIMAD UR7, UR4, UR11, UR7 ;  /* 0x0000000b040772a4 */ /* 0x000fc6000f8e0207 */
[----:B------:R-:W-:Y:S01]  /*19590*/  ULDC.64 UR10, c[0x0][0xae0] ;  /* 0x0002b800000a7ab9 */ /* 0x000fe20000000a00 */
[----:B------:R-:W-:-:S03]  /*195a0*/  UIADD3 UR4, UR9, UR7, URZ ;  /* 0x0000000709047290 */ /* 0x000fc6000fffe03f */
        /* <DEDUP_REMOVED lines=8> */
[----:B------:R-:W-:Y:S01]  /*19630*/  IMAD.U32 R4, RZ, RZ, UR8 ;  /* 0x00000008ff047e24 */ /* 0x000fe2000f8e00ff */
[----:B------:R-:W-:Y:S01]  /*19640*/  ULDC.64 UR8, c[0x0][0xad8] ;  /* 0x0002b60000087ab9 */ /* 0x000fe20000000a00 */
[----:B------:R-:W-:Y:S02]  /*19650*/  IMAD R7, R11, R7, R8 ;  /* 0x000000070b077224 */ /* 0x000fe400078e0208 */
[C---:B------:R-:W-:Y:S02]  /*19660*/  IMAD R9, R3.reuse, UR11, R6 ;  /* 0x0000000b03097c24 */ /* 0x040fe4000f8e0206 */
[----:B------:R-:W-:Y:S01]  /*19670*/  IMAD.WIDE.U32 R4, R3, UR10, R4 ;  /* 0x0000000a03047c25 */ /* 0x000fe2000f8e0004 */
[----:B------:R-:W-:-:S03]  /*19680*/  SHF.R.S32.HI R3, RZ, 0x1f, R7 ;  /* 0x0000001fff037819 */ /* 0x000fc60000011407 */
[----:B------:R-:W-:Y:S02]  /*19690*/  IMAD.IADD R5, R5, 0x1, R9 ;  /* 0x0000000105057824 */ /* 0x000fe400078e0209 */
[----:B------:R-:W-:Y:S02]  /*196a0*/  IMAD R6, R3, UR8, RZ ;  /* 0x0000000803067c24 */ /* 0x000fe4000f8e02ff */
[----:B------:R-:W-:Y:S02]  /*196b0*/  VIADD R8, R218, UR39 ;  /* 0x00000027da087c36 */ /* 0x000fe40008000000 */
[----:B------:R-:W-:Y:S02]  /*196c0*/  IMAD R11, R0, R11, RZ ;  /* 0x0000000b000b7224 */ /* 0x000fe400078e02ff */
[C---:B------:R-:W-:Y:S02]  /*196d0*/  IMAD R3, R7.reuse, UR9, R6 ;  /* 0x0000000907037c24 */ /* 0x040fe4000f8e0206 */
[----:B------:R-:W-:Y:S01]  /*196e0*/  IMAD.WIDE.U32 R4, R7, UR8, R4 ;  /* 0x0000000807047c25 */ /* 0x000fe2000f8e0004 */
[----:B------:R-:W-:Y:S01]  /*196f0*/  ISETP.GE.AND P2, PT, R8, R11, PT ;  /* 0x0000000b0800720c */ /* 0x000fe20003f46270 */
[----:B------:R-:W-:-:S02]  /*19700*/  ULDC.64 UR8, c[0x0][0xa80] ;  /* 0x0002a00000087ab9 */ /* 0x000fc40000000a00 */
        /* <DEDUP_REMOVED lines=19> */
.L_x_1152:
[----:B------:R-:W-:Y:S05]  /*19840*/  BSYNC B1 ;  /* 0x0000000000017941 */ /* 0x000fea0003800000 */
.L_x_1151:
        /* <DEDUP_REMOVED lines=13> */
.L_x_1154:
[----:B------:R-:W-:Y:S05]  /*19920*/  BSYNC B1 ;  /* 0x0000000000017941 */ /* 0x000fea0003800000 */
.L_x_1153:
        /* <DEDUP_REMOVED lines=13> */
.L_x_1156:
[----:B------:R-:W-:Y:S05]  /*19a00*/  BSYNC B1 ;  /* 0x0000000000017941 */ /* 0x000fea0003800000 */
.L_x_1155:
        /* <DEDUP_REMOVED lines=14> */
.L_x_1145:
[----:B------:R-:W-:Y:S05]  /*19af0*/  BSYNC B0 ;  /* 0x0000000000007941 */ /* 0x000fea0003800000 */
.L_x_1135:
[----:B------:R-:W-:Y:S02]  /*19b00*/  ULDC UR4, c[0x0][0xc3c] ;  /* 0x00030f0000047ab9 */ /* 0x000fe40000000800 */
[----:B------:R-:W-:-:S06]  /*19b10*/  UISETP.GE.AND UP0, UPT, UR49, UR4, UPT ;  /* 0x000000043100728c */ /* 0x000fcc000bf06270 */
[----:B------:R-:W-:-:S13]  /*19b20*/  PLOP3.LUT P0, PT, PT, PT, UP0, 0x80, 0x0 ;  /* 0x000000000000781c */ /* 0x000fda0003f0f008 */
[----:B------:R-:W-:Y:S05]  /*19b30*/  @!P0 BRA `(.L_x_1157) ;  /* 0xfffffe7000f48947 */ /* 0x000fea000383ffff */
[----:B------:R-:W-:Y:S05]  /*19b40*/  EXIT ;  /* 0x000000000000794d */ /* 0x000fea0003800000 */
.L_x_1048:
[----:B------:R-:W-:-:S08]  /*19b50*/  NOP ;  /* 0x0000000000007918 */ /* 0x000fd00000000000 */
[----:B------:R-:W0:-:S00]  /*19b60*/  USETMAXREG.DEALLOC.CTAPOOL 0x18 ;  /* 0x00000018000079c8 */ /* 0x000e0000080e0500 */
[----:B0-----:R-:W-:Y:S01]  /*19b70*/  LOP3.LUT R0, R0, 0x3, RZ, 0xc0, !PT ;  /* 0x0000000300007812 */ /* 0x001fe200078ec0ff */
[----:B------:R-:W-:Y:S01]  /*19b80*/  IMAD.MOV.U32 R6, RZ, RZ, RZ ;  /* 0x000000ffff067224 */ /* 0x000fe200078e00ff */
[----:B------:R-:W-:-:S04]  /*19b90*/  LOP3.LUT R16, R16, 0xfffffffd, RZ, 0xc0, !PT ;  /* 0xfffffffd10107812 */ /* 0x000fc800078ec0ff */
[----:B------:R-:W0:Y:S02]  /*19ba0*/  SHFL.IDX PT, R0, R0, RZ, 0x1f ;  /* 0x00001fff00007589 */ /* 0x000e2400000e0000 */
[----:B0-----:R-:W-:-:S13]  /*19bb0*/  ISETP.NE.AND P0, PT, R0, RZ, PT ;  /* 0x000000ff0000720c */ /* 0x001fda0003f05270 */
[----:B------:R-:W-:Y:S01]  /*19bc0*/  @P0 LOP3.LUT R16, R16, 0x2, RZ, 0xfc, !PT ;  /* 0x0000000210100812 */ /* 0x000fe200078efcff */
[----:B------:R-:W-:Y:S06]  /*19bd0*/  @!P0 BRA `(.L_x_1158) ;  /* 0x00000000002c8947 */ /* 0x000fec0003800000 */
[----:B------:R-:W0:Y:S08]  /*19be0*/  S2UR UR5, SR_CgaCtaId ;  /* 0x00000000000579c3 */ /* 0x000e300000008800 */
[----:B------:R-:W-:Y:S06]  /*19bf0*/  BAR.SYNC.DEFER_BLOCKING 0x5, 0x180 ;  /* 0x0146000000007b1d */ /* 0x000fec0000010000 */
[----:B------:R-:W-:-:S02]  /*19c00*/  UMOV UR4, 0x400 ;  /* 0x0000040000047882 */ /* 0x000fc40000000000 */
[----:B0-----:R-:W-:-:S09]  /*19c10*/  ULEA UR4, UR5, UR4, 0x18 ;  /* 0x0000000405047291 */ /* 0x001fd2000f8ec03f */
[----:B------:R-:W0:Y:S04]  /*19c20*/  LDS.128 R4, [UR4+0x288d0] ;  /* 0x0288d004ff047984 */ /* 0x000e280008000c00 */
[----:B0-----:R0:W-:Y:S01]  /*19c30*/  STL.64 [R1+0x10], R4 ;  /* 0x0000100401007387 */ /* 0x0011e20000100a00 */
[----:B------:R-:W-:-:S03]  /*19c40*/  IMAD.MOV.U32 R0, RZ, RZ, R7 ;  /* 0x000000ffff007224 */ /* 0x000fc600078e0007 */
[----:B------:R0:W-:Y:S02]  /*19c50*/  STL [R1+0x18], R6 ;  /* 0x0000180601007387 */ /* 0x0001e40000100800 */
[----:B------:R-:W-:Y:S01]  /*19c60*/  R2UR UR42, R0 ;  /* 0x00000000002a72ca */ /* 0x000fe200000e0000 */
[----:B------:R-:W-:Y:S06]  /*19c70*/  BAR.ARV 0x4, 0x180 ;  /* 0x0106000000007b1d */ /* 0x000fec0000002000 */
[----:B------:R-:W-:Y:S08]  /*19c80*/  BRA `(.L_x_1159) ;  /* 0x0000000c00c47947 */ /* 0x000ff00003800000 */
.L_x_1158:
[----:B------:R-:W0:Y:S01]  /*19c90*/  S2R R0, SR_TID.X ;  /* 0x0000000000007919 */ /* 0x000e220000002100 */
[----:B------:R-:W-:Y:S01]  /*19ca0*/  ULDC UR4, c[0x0][0xc3c] ;  /* 0x00030f0000047ab9 */ /* 0x000fe20000000800 */
[----:B0-----:R-:W-:-:S04]  /*19cb0*/  LOP3.LUT R0, R0, 0x1f, RZ, 0xc0, !PT ;  /* 0x0000001f00007812 */ /* 0x001fc800078ec0ff */
[----:B------:R-:W-:-:S04]  /*19cc0*/  ISETP.NE.AND P0, PT, R0, 0x1f, PT ;  /* 0x0000001f0000780c */ /* 0x000fc80003f05270 */
[----:B------:R-:W-:-:S13]  /*19cd0*/  ISETP.GE.OR P1, PT, R0, UR4, !P0 ;  /* 0x0000000400007c0c */ /* 0x000fda000c726670 */
[----:B------:R-:W0:Y:S08]  /*19ce0*/  @!P1 LDC.64 R2, c[0x0][0xc80] ;  /* 0x00032000ff029b82 */ /* 0x000e300000000a00 */
        /* <DEDUP_REMOVED lines=15> */
[----:B------:R-:W-:Y:S02]  /*19de0*/  IMAD.IADD R7, R4, 0x1, R7 ;  /* 0x0000000104077824 */ /* 0x000fe400078e0207 */
[----:B------:R-:W0:Y:S03]  /*19df0*/  LDC R4, c[0x0][0xc38] ;  /* 0x00030e00ff047b82 */ /* 0x000e260000000800 */
[----:B------:R-:W1:Y:S02]  /*19e00*/  SHFL.UP PT, R8, R7, 0x2, RZ ;  /* 0x0440000007087989 */ /* 0x000e6400000e00ff */
[----:B-1----:R-:W-:-:S05]  /*19e10*/  SEL R8, R8, RZ, P2 ;  /* 0x000000ff08087207 */ /* 0x002fca0001000000 */
[----:B------:R-:W-:Y:S02]  /*19e20*/  IMAD.IADD R8, R7, 0x1, R8 ;  /* 0x0000000107087824 */ /* 0x000fe400078e0208 */
[----:B------:R-:W1:Y:S03]  /*19e30*/  S2R R7, SR_CTAID.X ;  /* 0x0000000000077919 */ /* 0x000e660000002500 */
[----:B------:R-:W2:Y:S02]  /*19e40*/  SHFL.UP PT, R9, R8, 0x4, RZ ;  /* 0x0480000008097989 */ /* 0x000ea400000e00ff */
[----:B--2---:R-:W-:-:S05]  /*19e50*/  SEL R9, R9, RZ, P3 ;  /* 0x000000ff09097207 */ /* 0x004fca0001800000 */
[----:B------:R-:W-:-:S05]  /*19e60*/  IMAD.IADD R9, R8, 0x1, R9 ;  /* 0x0000000108097824 */ /* 0x000fca00078e0209 */
[----:B------:R-:W2:Y:S02]  /*19e70*/  SHFL.UP PT, R2, R9, 0x8, RZ ;  /* 0x0500000009027989 */ /* 0x000ea400000e00ff */
[----:B--2---:R-:W-:-:S05]  /*19e80*/  SEL R2, R2, RZ, P4 ;  /* 0x000000ff02027207 */ /* 0x004fca0002000000 */
[----:B------:R-:W-:-:S05]  /*19e90*/  IMAD.IADD R2, R9, 0x1, R2 ;  /* 0x0000000109027824 */ /* 0x000fca00078e0202 */
[----:B------:R-:W2:Y:S02]  /*19ea0*/  SHFL.UP PT, R3, R2, 0x10, RZ ;  /* 0x0600000002037989 */ /* 0x000ea400000e00ff */
[----:B--2---:R-:W-:-:S05]  /*19eb0*/  SEL R3, R3, RZ, P5 ;  /* 0x000000ff03037207 */ /* 0x004fca0002800000 */
[----:B------:R-:W-:-:S05]  /*19ec0*/  IMAD.IADD R3, R2, 0x1, R3 ;  /* 0x0000000102037824 */ /* 0x000fca00078e0203 */
[----:B------:R-:W0:Y:S02]  /*19ed0*/  SHFL.IDX PT, R11, R3, 0x1f, 0x1f ;  /* 0x03e01f00030b7f89 */ /* 0x000e2400000e0000 */
[----:B0-----:R-:W-:-:S04]  /*19ee0*/  IMAD R8, R11, R4, RZ ;  /* 0x000000040b087224 */ /* 0x001fc800078e02ff */
[----:B------:R-:W-:Y:S01]  /*19ef0*/  IMAD.MOV.U32 R9, RZ, RZ, R8 ;  /* 0x000000ffff097224 */ /* 0x000fe200078e0008 */
[----:B-1----:R-:W-:-:S13]  /*19f00*/  ISETP.GT.AND P6, PT, R8, R7, PT ;  /* 0x000000070800720c */ /* 0x002fda0003fc4270 */
[----:B------:R-:W-:Y:S05]  /*19f10*/  @P6 BRA `(.L_x_1160) ;  /* 0x0000000000a86947 */ /* 0x000fea0003800000 */
[----:B------:R-:W-:Y:S01]  /*19f20*/  IMAD.MOV.U32 R8, RZ, RZ, R9 ;  /* 0x000000ffff087224 */ /* 0x000fe200078e0009 */
[----:B------:R-:W-:Y:S01]  /*19f30*/  UMOV UR42, URZ ;  /* 0x0000003f002a7c82 */ /* 0x000fe20008000000 */
[----:B------:R-:W-:-:S05]  /*19f40*/  ULDC UR5, c[0x0][0xc3c] ;  /* 0x00030f0000057ab9 */ /* 0x000fca0000000800 */
.L_x_1162:
        /* <DEDUP_REMOVED lines=22> */
[----:B------:R-:W-:Y:S02]  /*1a0b0*/  IMAD.IADD R9, R4, 0x1, R9 ;  /* 0x0000000104097824 */ /* 0x000fe400078e0209 */
[----:B------:R-:W0:Y:S03]  /*1a0c0*/  LDC R4, c[0x0][0xc38] ;  /* 0x00030e00ff047b82 */ /* 0x000e260000000800 */
        /* <DEDUP_REMOVED lines=9> */
[----:B------:R-:W0:Y:S02]  /*1a160*/  SHFL.IDX PT, R11, R2, 0x1f, 0x1f ;  /* 0x03e01f00020b7f89 */ /* 0x000e2400000e0000 */
[----:B0-----:R-:W-:-:S04]  /*1a170*/  IMAD R9, R11, R4, RZ ;  /* 0x000000040b097224 */ /* 0x001fc800078e02ff */
[----:B------:R-:W-:-:S05]  /*1a180*/  IMAD.IADD R8, R9, 0x1, R8 ;  /* 0x0000000109087824 */ /* 0x000fca00078e0208 */
[----:B------:R-:W-:-:S13]  /*1a190*/  ISETP.GT.AND P6, PT, R8, R7, PT ;  /* 0x000000070800720c */ /* 0x000fda0003fc4270 */
[----:B------:R-:W-:Y:S05]  /*1a1a0*/  @!P6 BRA `(.L_x_1162) ;  /* 0xfffffffc0068e947 */ /* 0x000fea000383ffff */
[----:B------:R-:W-:-:S07]  /*1a1b0*/  IMAD.MOV.U32 R3, RZ, RZ, R2 ;  /* 0x000000ffff037224 */ /* 0x000fce00078e0002 */
.L_x_1160:
        /* <DEDUP_REMOVED lines=8> */
[----:B------:R-:W-:-:S04]  /*1a240*/  IMAD.U32 R11, RZ, RZ, UR4 ;  /* 0x00000004ff0b7e24 */ /* 0x000fc8000f8e00ff */
[----:B------:R0:W1:Y:S04]  /*1a250*/  SHFL.IDX PT, R8, R5, R8, 0x1f ;  /* 0x00001f0805087589 */ /* 0x00006800000e0000 */
[----:B------:R0:W2:Y:S01]  /*1a260*/  SHFL.IDX PT, R6, R6, R11, 0x1f ;  /* 0x00001f0b06067589 */ /* 0x0000a200000e0000 */
[----:B------:R-:W-:Y:S05]  /*1a270*/  @!P0 BRA `(.L_x_1163) ;  /* 0x00000000000c8947 */ /* 0x000fea0003800000 */
[----:B------:R-:W-:-:S06]  /*1a280*/  UIADD3 UR5, UR4, -0x1, URZ ;  /* 0xffffffff04057890 */ /* 0x000fcc000fffe03f */
[----:B------:R-:W-:-:S05]  /*1a290*/  IMAD.U32 R2, RZ, RZ, UR5 ;  /* 0x00000005ff027e24 */ /* 0x000fca000f8e00ff */
[----:B------:R3:W4:Y:S02]  /*1a2a0*/  SHFL.IDX PT, R9, R3, R2, 0x1f ;  /* 0x00001f0203097589 */ /* 0x00072400000e0000 */
.L_x_1163:
[----:B---34-:R-:W-:Y:S01]  /*1a2b0*/  IMAD R2, R9, R4, R10 ;  /* 0x0000000409027224 */ /* 0x018fe200078e020a */
[----:B-1----:R-:W-:Y:S01]  /*1a2c0*/  ISETP.NE.AND P0, PT, R8, 0x1, PT ;  /* 0x000000010800780c */ /* 0x002fe20003f05270 */
[----:B------:R-:W-:Y:S02]  /*1a2d0*/  UIADD3 UR42, UR4, UR42, URZ ;  /* 0x0000002a042a7290 */ /* 0x000fe4000fffe03f */
[----:B0-----:R-:W-:Y:S01]  /*1a2e0*/  IMAD.IADD R5, R7, 0x1, -R2 ;  /* 0x0000000107057824 */ /* 0x001fe200078e0a02 */
[----:B------:R0:W-:Y:S09]  /*1a2f0*/  STL [R1+0x10], R2 ;  /* 0x0000100201007387 */ /* 0x0001f20000100800 */
[----:B------:R-:W-:Y:S05]  /*1a300*/  @!P0 BRA `(.L_x_1164) ;  /* 0x0000000000e08947 */ /* 0x000fea0003800000 */
[----:B--2---:R-:W-:Y:S02]  /*1a310*/  IABS R4, R6 ;  /* 0x0000000600047213 */ /* 0x004fe40000000000 */
[----:B------:R-:W-:Y:S02]  /*1a320*/  IABS R7, R8 ;  /* 0x0000000800077213 */ /* 0x000fe40000000000 */
[----:B------:R-:W1:Y:S08]  /*1a330*/  I2F.RP R9, R4 ;  /* 0x0000000400097306 */ /* 0x000e700000209400 */
[----:B------:R-:W2:Y:S08]  /*1a340*/  I2F.RP R10, R7 ;  /* 0x00000007000a7306 */ /* 0x000eb00000209400 */
[----:B-1----:R-:W0:Y:S08]  /*1a350*/  MUFU.RCP R9, R9 ;  /* 0x0000000900097308 */ /* 0x002e300000001000 */
[----:B--2---:R-:W-:Y:S01]  /*1a360*/  MUFU.RCP R10, R10 ;  /* 0x0000000a000a7308 */ /* 0x004fe20000001000 */
[----:B0-----:R-:W-:Y:S01]  /*1a370*/  VIADD R2, R9, 0xffffffe ;  /* 0x0ffffffe09027836 */ /* 0x001fe20000000000 */
[----:B------:R-:W-:-:S06]  /*1a380*/  IABS R9, R6 ;  /* 0x0000000600097213 */ /* 0x000fcc0000000000 */
[----:B------:R0:W1:Y:S02]  /*1a390*/  F2I.FTZ.U32.TRUNC.NTZ R3, R2 ;  /* 0x0000000200037305 */ /* 0x000064000021f000 */
[----:B0-----:R-:W-:Y:S02]  /*1a3a0*/  IMAD.MOV.U32 R2, RZ, RZ, RZ ;  /* 0x000000ffff027224 */ /* 0x001fe400078e00ff */
[----:B-1----:R-:W-:-:S04]  /*1a3b0*/  IMAD.MOV R11, RZ, RZ, -R3 ;  /* 0x000000ffff0b7224 */ /* 0x002fc800078e0a03 */
[----:B------:R-:W-:-:S04]  /*1a3c0*/  IMAD R11, R11, R4, RZ ;  /* 0x000000040b0b7224 */ /* 0x000fc800078e02ff */
[----:B------:R-:W-:Y:S01]  /*1a3d0*/  IMAD.HI.U32 R3, R3, R11, R2 ;  /* 0x0000000b03037227 */ /* 0x000fe200078e0002 */
[----:B------:R-:W-:-:S03]  /*1a3e0*/  IABS R2, R5 ;  /* 0x0000000500027213 */ /* 0x000fc60000000000 */
[----:B------:R-:W-:Y:S02]  /*1a3f0*/  IMAD.MOV R11, RZ, RZ, -R9 ;  /* 0x000000ffff0b7224 */ /* 0x000fe400078e0a09 */
[----:B------:R-:W-:-:S04]  /*1a400*/  IMAD.HI.U32 R9, R3, R2, RZ ;  /* 0x0000000203097227 */ /* 0x000fc800078e00ff */
[----:B------:R-:W-:Y:S02]  /*1a410*/  VIADD R3, R10, 0xffffffe ;  /* 0x0ffffffe0a037836 */ /* 0x000fe40000000000 */
[----:B------:R-:W-:-:S04]  /*1a420*/  IMAD R11, R9, R11, R2 ;  /* 0x0000000b090b7224 */ /* 0x000fc800078e0202 */
[----:B------:R-:W0:Y:S01]  /*1a430*/  F2I.FTZ.U32.TRUNC.NTZ R3, R3 ;  /* 0x0000000300037305 */ /* 0x000e22000021f000 */
[----:B------:R-:W-:-:S13]  /*1a440*/  ISETP.GT.U32.AND P1, PT, R4, R11, PT ;  /* 0x0000000b0400720c */ /* 0x000fda0003f24070 */
[----:B------:R-:W-:Y:S02]  /*1a450*/  @!P1 IMAD.IADD R11, R11, 0x1, -R4 ;  /* 0x000000010b0b9824 */ /* 0x000fe400078e0a04 */
[----:B0-----:R-:W-:Y:S02]  /*1a460*/  IMAD.MOV R2, RZ, RZ, -R3 ;  /* 0x000000ffff027224 */ /* 0x001fe400078e0a03 */
[----:B------:R-:W-:Y:S01]  /*1a470*/  @!P1 VIADD R9, R9, 0x1 ;  /* 0x0000000109099836 */ /* 0x000fe20000000000 */
[----:B------:R-:W-:Y:S01]  /*1a480*/  ISETP.GE.U32.AND P0, PT, R11, R4, PT ;  /* 0x000000040b00720c */ /* 0x000fe20003f06070 */
[----:B------:R-:W-:Y:S01]  /*1a490*/  IMAD R11, R2, R7, RZ ;  /* 0x00000007020b7224 */ /* 0x000fe200078e02ff */
[----:B------:R-:W-:Y:S01]  /*1a4a0*/  ISETP.NE.AND P1, PT, R6, RZ, PT ;  /* 0x000000ff0600720c */ /* 0x000fe20003f25270 */
[----:B------:R-:W-:-:S04]  /*1a4b0*/  IMAD.MOV.U32 R2, RZ, RZ, RZ ;  /* 0x000000ffff027224 */ /* 0x000fc800078e00ff */
[----:B------:R-:W-:Y:S01]  /*1a4c0*/  IMAD.HI.U32 R4, R3, R11, R2 ;  /* 0x0000000b03047227 */ /* 0x000fe200078e0002 */
[----:B------:R-:W-:-:S04]  /*1a4d0*/  LOP3.LUT R2, R5, R6, RZ, 0x3c, !PT ;  /* 0x0000000605027212 */ /* 0x000fc800078e3cff */
[----:B------:R-:W-:Y:S01]  /*1a4e0*/  ISETP.GE.AND P2, PT, R2, RZ, PT ;  /* 0x000000ff0200720c */ /* 0x000fe20003f46270 */
[----:B------:R-:W-:Y:S01]  /*1a4f0*/  @P0 VIADD R9, R9, 0x1 ;  /* 0x0000000109090836 */ /* 0x000fe20000000000 */
[----:B------:R-:W-:-:S05]  /*1a500*/  IABS R2, R8 ;  /* 0x0000000800027213 */ /* 0x000fca0000000000 */
[----:B------:R-:W-:-:S06]  /*1a510*/  IMAD.MOV R2, RZ, RZ, -R2 ;  /* 0x000000ffff027224 */ /* 0x000fcc00078e0a02 */
[----:B------:R-:W-:Y:S01]  /*1a520*/  @!P2 IMAD.MOV R9, RZ, RZ, -R9 ;  /* 0x000000ffff09a224 */ /* 0x000fe200078e0a09 */
[----:B------:R-:W-:-:S04]  /*1a530*/  @!P1 LOP3.LUT R9, RZ, R6, RZ, 0x33, !PT ;  /* 0x00000006ff099212 */ /* 0x000fc800078e33ff */
        /* <DEDUP_REMOVED lines=15> */
[--C-:B------:R-:W-:Y:S02]  /*1a630*/  IMAD R8, R8, R2, R9.reuse ;  /* 0x0000000208087224 */ /* 0x100fe400078e0209 */
[----:B------:R-:W-:Y:S02]  /*1a640*/  IMAD.MOV R2, RZ, RZ, -R9 ;  /* 0x000000ffff027224 */ /* 0x000fe400078e0a09 */
[----:B------:R-:W-:Y:S02]  /*1a650*/  IMAD R3, R8, 0x10000, R3 ;  /* 0x0001000008037824 */ /* 0x000fe400078e0203 */
[----:B------:R-:W-:-:S03]  /*1a660*/  IMAD R2, R6, R2, R5 ;  /* 0x0000000206027224 */ /* 0x000fc600078e0205 */
[----:B------:R1:W-:Y:S01]  /*1a670*/  STL [R1+0x18], R3 ;  /* 0x0000180301007387 */ /* 0x0003e20000100800 */
[----:B------:R-:W-:Y:S05]  /*1a680*/  BRA `(.L_x_1165) ;  /* 0x0000000000fc7947 */ /* 0x000fea0003800000 */
.L_x_1164:
[----:B------:R-:W-:Y:S02]  /*1a690*/  ULDC.64 UR4, c[0x0][0xc90] ;  /* 0x0003240000047ab9 */ /* 0x000fe40000000a00 */
[----:B------:R-:W-:-:S06]  /*1a6a0*/  UIMAD.WIDE UR4, UR42, 0x4, UR4 ;  /* 0x000000042a0478a5 */ /* 0x000fcc000f8e0204 */
[----:B0-----:R-:W-:Y:S02]  /*1a6b0*/  IMAD.U32 R2, RZ, RZ, UR4 ;  /* 0x00000004ff027e24 */ /* 0x001fe4000f8e00ff */
[----:B------:R-:W-:-:S05]  /*1a6c0*/  IMAD.U32 R3, RZ, RZ, UR5 ;  /* 0x00000005ff037e24 */ /* 0x000fca000f8e00ff */
[----:B------:R0:W2:Y:S02]  /*1a6d0*/  LDG.E R7, desc[UR50][R2.64] ;  /* 0x0000003202077981 */ /* 0x0000a4000c1e1900 */
[----:B0-----:R-:W-:Y:S02]  /*1a6e0*/  IMAD.MOV.U32 R2, RZ, RZ, RZ ;  /* 0x000000ffff027224 */ /* 0x001fe400078e00ff */
[----:B--2---:R-:W-:-:S05]  /*1a6f0*/  IMAD R8, R6, R7, RZ ;  /* 0x0000000706087224 */ /* 0x004fca00078e02ff */
[----:B------:R-:W-:-:S04]  /*1a700*/  IABS R9, R8 ;  /* 0x0000000800097213 */ /* 0x000fc80000000000 */
[----:B------:R-:W0:Y:S08]  /*1a710*/  I2F.RP R10, R9 ;  /* 0x00000009000a7306 */ /* 0x000e300000209400 */
[----:B0-----:R-:W0:Y:S02]  /*1a720*/  MUFU.RCP R10, R10 ;  /* 0x0000000a000a7308 */ /* 0x001e240000001000 */
[----:B0-----:R-:W-:-:S06]  /*1a730*/  VIADD R11, R10, 0xffffffe ;  /* 0x0ffffffe0a0b7836 */ /* 0x001fcc0000000000 */
[----:B------:R-:W0:Y:S02]  /*1a740*/  F2I.FTZ.U32.TRUNC.NTZ R3, R11 ;  /* 0x0000000b00037305 */ /* 0x000e24000021f000 */
[----:B0-----:R-:W-:-:S04]  /*1a750*/  IMAD.MOV R12, RZ, RZ, -R3 ;  /* 0x000000ffff0c7224 */ /* 0x001fc800078e0a03 */
[----:B------:R-:W-:-:S04]  /*1a760*/  IMAD R13, R12, R9, RZ ;  /* 0x000000090c0d7224 */ /* 0x000fc800078e02ff */
[----:B------:R-:W-:Y:S01]  /*1a770*/  IMAD.HI.U32 R2, R3, R13, R2 ;  /* 0x0000000d03027227 */ /* 0x000fe200078e0002 */
[----:B------:R-:W-:Y:S02]  /*1a780*/  IABS R13, R5 ;  /* 0x00000005000d7213 */ /* 0x000fe40000000000 */
[----:B------:R-:W-:-:S03]  /*1a790*/  IABS R3, R8 ;  /* 0x0000000800037213 */ /* 0x000fc60000000000 */
[----:B------:R-:W-:-:S04]  /*1a7a0*/  IMAD.HI.U32 R2, R2, R13, RZ ;  /* 0x0000000d02027227 */ /* 0x000fc800078e00ff */
[----:B------:R-:W-:-:S04]  /*1a7b0*/  IMAD.MOV R3, RZ, RZ, -R3 ;  /* 0x000000ffff037224 */ /* 0x000fc800078e0a03 */
[----:B------:R-:W-:Y:S01]  /*1a7c0*/  IMAD R10, R2, R3, R13 ;  /* 0x00000003020a7224 */ /* 0x000fe200078e020d */
[----:B------:R-:W-:-:S04]  /*1a7d0*/  LOP3.LUT R3, R5, R8, RZ, 0x3c, !PT ;  /* 0x0000000805037212 */ /* 0x000fc800078e3cff */
[----:B------:R-:W-:Y:S02]  /*1a7e0*/  ISETP.GT.U32.AND P1, PT, R9, R10, PT ;  /* 0x0000000a0900720c */ /* 0x000fe40003f24070 */
[----:B------:R-:W-:-:S11]  /*1a7f0*/  ISETP.GE.AND P2, PT, R3, RZ, PT ;  /* 0x000000ff0300720c */ /* 0x000fd60003f46270 */
[----:B------:R-:W-:Y:S02]  /*1a800*/  @!P1 IMAD.IADD R10, R10, 0x1, -R9 ;  /* 0x000000010a0a9824 */ /* 0x000fe400078e0a09 */
[----:B------:R-:W-:Y:S01]  /*1a810*/  @!P1 VIADD R2, R2, 0x1 ;  /* 0x0000000102029836 */ /* 0x000fe20000000000 */
[----:B------:R-:W-:Y:S02]  /*1a820*/  ISETP.NE.AND P1, PT, R8, RZ, PT ;  /* 0x000000ff0800720c */ /* 0x000fe40003f25270 */
[----:B------:R-:W-:-:S13]  /*1a830*/  ISETP.GE.U32.AND P0, PT, R10, R9, PT ;  /* 0x000000090a00720c */ /* 0x000fda0003f06070 */
[----:B------:R-:W-:-:S04]  /*1a840*/  @P0 VIADD R2, R2, 0x1 ;  /* 0x0000000102020836 */ /* 0x000fc80000000000 */
[----:B------:R-:W-:Y:S01]  /*1a850*/  @!P2 IMAD.MOV R2, RZ, RZ, -R2 ;  /* 0x000000ffff02a224 */ /* 0x000fe200078e0a02 */
[----:B------:R-:W-:-:S05]  /*1a860*/  @!P1 LOP3.LUT R2, RZ, R8, RZ, 0x33, !PT ;  /* 0x00000008ff029212 */ /* 0x000fca00078e33ff */
[----:B------:R-:W-:Y:S02]  /*1a870*/  IMAD R9, R7, R2, RZ ;  /* 0x0000000207097224 */ /* 0x000fe400078e02ff */
[----:B------:R-:W-:Y:S02]  /*1a880*/  IMAD.MOV R2, RZ, RZ, -R2 ;  /* 0x000000ffff027224 */ /* 0x000fe400078e0a02 */
[----:B------:R-:W-:Y:S02]  /*1a890*/  IMAD.MOV R3, RZ, RZ, -R9 ;  /* 0x000000ffff037224 */ /* 0x000fe400078e0a09 */
[----:B------:R-:W-:-:S03]  /*1a8a0*/  IMAD R5, R8, R2, R5 ;  /* 0x0000000208057224 */ /* 0x000fc600078e0205 */
[----:B------:R-:W-:-:S04]  /*1a8b0*/  VIADDMNMX R4, R3, R4, R7, PT ;  /* 0x0000000403047246 */ /* 0x000fc80003800107 */
[-C--:B------:R-:W-:Y:S02]  /*1a8c0*/  IABS R7, R4.reuse ;  /* 0x0000000400077213 */ /* 0x080fe40000000000 */
[----:B------:R-:W-:Y:S02]  /*1a8d0*/  IABS R8, R4 ;  /* 0x0000000400087213 */ /* 0x000fe40000000000 */
[----:B------:R-:W0:Y:S03]  /*1a8e0*/  I2F.RP R10, R7 ;  /* 0x00000007000a7306 */ /* 0x000e260000209400 */
[----:B------:R-:W-:-:S05]  /*1a8f0*/  IMAD.MOV R8, RZ, RZ, -R8 ;  /* 0x000000ffff087224 */ /* 0x000fca00078e0a08 */
[----:B0-----:R-:W0:Y:S02]  /*1a900*/  MUFU.RCP R10, R10 ;  /* 0x0000000a000a7308 */ /* 0x001e240000001000 */
[----:B0-----:R-:W-:-:S06]  /*1a910*/  VIADD R3, R10, 0xffffffe ;  /* 0x0ffffffe0a037836 */ /* 0x001fcc0000000000 */
[----:B------:R-:W0:Y:S02]  /*1a920*/  F2I.FTZ.U32.TRUNC.NTZ R3, R3 ;  /* 0x0000000300037305 */ /* 0x000e24000021f000 */
[----:B0-----:R-:W-:-:S04]  /*1a930*/  IMAD.MOV R2, RZ, RZ, -R3 ;  /* 0x000000ffff027224 */ /* 0x001fc800078e0a03 */
[----:B------:R-:W-:Y:S02]  /*1a940*/  IMAD R11, R2, R7, RZ ;  /* 0x00000007020b7224 */ /* 0x000fe400078e02ff */
[----:B------:R-:W-:-:S04]  /*1a950*/  IMAD.MOV.U32 R2, RZ, RZ, RZ ;  /* 0x000000ffff027224 */ /* 0x000fc800078e00ff */
[----:B------:R-:W-:Y:S01]  /*1a960*/  IMAD.HI.U32 R2, R3, R11, R2 ;  /* 0x0000000b03027227 */ /* 0x000fe200078e0002 */
[----:B------:R-:W-:Y:S02]  /*1a970*/  IABS R11, R5 ;  /* 0x00000005000b7213 */ /* 0x000fe40000000000 */
[----:B------:R-:W-:Y:S02]  /*1a980*/  LOP3.LUT R3, R5, R4, RZ, 0x3c, !PT ;  /* 0x0000000405037212 */ /* 0x000fe400078e3cff */
[----:B------:R-:W-:Y:S01]  /*1a990*/  IADD3 R5, R9, 0x1000000, R5 ;  /* 0x0100000009057810 */ /* 0x000fe20007ffe005 */
        /* <DEDUP_REMOVED lines=8> */
[----:B------:R-:W-:-:S04]  /*1aa20*/  @P0 VIADD R2, R2, 0x1 ;  /* 0x0000000102020836 */ /* 0x000fc80000000000 */
[----:B------:R-:W-:Y:S01]  /*1aa30*/  @!P2 IMAD.MOV R2, RZ, RZ, -R2 ;  /* 0x000000ffff02a224 */ /* 0x000fe200078e0a02 */
[----:B------:R-:W-:Y:S01]  /*1aa40*/  @!P1 LOP3.LUT R2, RZ, R4, RZ, 0x33, !PT ;  /* 0x00000004ff029212 */ /* 0x000fe200078e33ff */
[----:B------:R-:W-:-:S04]  /*1aa50*/  IMAD.MOV R4, RZ, RZ, -R4 ;  /* 0x000000ffff047224 */ /* 0x000fc800078e0a04 */
[----:B------:R-:W-:-:S05]  /*1aa60*/  IMAD R3, R2, R4, R5 ;  /* 0x0000000402037224 */ /* 0x000fca00078e0205 */
[----:B------:R0:W-:Y:S02]  /*1aa70*/  STL [R1+0x18], R3 ;  /* 0x0000180301007387 */ /* 0x0001e40000100800 */
.L_x_1165:
[----:B01----:R-:W-:-:S05]  /*1aa80*/  LOP3.LUT R3, RZ, R2, RZ, 0x33, !PT ;  /* 0x00000002ff037212 */ /* 0x003fca00078e33ff */
[----:B------:R-:W-:-:S05]  /*1aa90*/  IMAD.IADD R2, R6, 0x1, R3 ;  /* 0x0000000106027824 */ /* 0x000fca00078e0203 */
[----:B------:R1:W-:Y:S01]  /*1aaa0*/  STL [R1+0x14], R2 ;  /* 0x0000140201007387 */ /* 0x0003e20000100800 */
[----:B------:R-:W-:Y:S05]  /*1aab0*/  BRA `(.L_x_1166) ;  /* 0x00000000000c7947 */ /* 0x000fea0003800000 */
.L_x_1161:
[----:B------:R0:W-:Y:S04]  /*1aac0*/  STL [R1+0x10], R7 ;  /* 0x0000100701007387 */ /* 0x0001e80000100800 */
[----:B------:R0:W-:Y:S04]  /*1aad0*/  STL [R1+0x14], RZ ;  /* 0x000014ff01007387 */ /* 0x0001e80000100800 */
[----:B------:R0:W-:Y:S02]  /*1aae0*/  STL [R1+0x18], RZ ;  /* 0x000018ff01007387 */ /* 0x0001e40000100800 */
.L_x_1166:
[----:B------:R-:W2:Y:S04]  /*1aaf0*/  LDL R4, [R1+0x10] ;  /* 0x0000100001047983 */ /* 0x000ea80000100800 */
[----:B------:R-:W2:Y:S04]  /*1ab00*/  LDL R5, [R1+0x14] ;  /* 0x0000140001057983 */ /* 0x000ea80000100800 */
[----:B------:R-:W2:Y:S01]  /*1ab10*/  LDL R6, [R1+0x18] ;  /* 0x0000180001067983 */ /* 0x000ea20000100800 */
[----:B------:R-:W-:Y:S01]  /*1ab20*/  ISETP.NE.AND P0, PT, R0, RZ, PT ;  /* 0x000000ff0000720c */ /* 0x000fe20003f05270 */
[----:B-1----:R-:W-:-:S12]  /*1ab30*/  IMAD.U32 R2, RZ, RZ, UR42 ;  /* 0x0000002aff027e24 */ /* 0x002fd8000f8e00ff */
[----:B------:R-:W1:Y:S01]  /*1ab40*/  @!P0 S2R R3, SR_CgaCtaId ;  /* 0x0000000000038919 */ /* 0x000e620000008800 */
[----:B------:R-:W-:Y:S01]  /*1ab50*/  @!P0 MOV R0, 0x400 ;  /* 0x0000040000008802 */ /* 0x000fe20000000f00 */
[----:B0-----:R-:W-:-:S03]  /*1ab60*/  @!P0 IMAD.MOV.U32 R7, RZ, RZ, R2 ;  /* 0x000000ffff078224 */ /* 0x001fc600078e0002 */
[----:B-1----:R-:W-:-:S05]  /*1ab70*/  @!P0 LEA R0, R3, R0, 0x18 ;  /* 0x0000000003008211 */ /* 0x002fca00078ec0ff */
[----:B--2---:R1:W-:Y:S01]  /*1ab80*/  @!P0 STS.128 [R0+0x288d0], R4 ;  /* 0x0288d00400008388 */ /* 0x0043e20000000c00 */
[----:B------:R-:W-:Y:S06]  /*1ab90*/  BAR.ARV 0x5, 0x180 ;  /* 0x0146000000007b1d */ /* 0x000fec0000002000 */
.L_x_1159:
[----:B-1----:R-:W-:Y:S01]  /*1aba0*/  IMAD.MOV.U32 R0, RZ, RZ, 0x1 ;  /* 0x00000001ff007424 */ /* 0x002fe200078e00ff */
[----:B------:R-:W-:Y:S01]  /*1abb0*/  ULDC UR4, c[0x0][0xc3c] ;  /* 0x00030f0000047ab9 */ /* 0x000fe20000000800 */
[----:B------:R1:W-:Y:S01]  /*1abc0*/  STL [R1+0x4], RZ ;  /* 0x000004ff01007387 */ /* 0x0003e20000100800 */
[----:B------:R-:W-:-:S03]  /*1abd0*/  UISETP.GE.AND UP0, UPT, UR42, UR4, UPT ;  /* 0x000000042a00728c */ /* 0x000fc6000bf06270 */
[----:B------:R1:W-:Y:S03]  /*1abe0*/  STL [R1+0x8], R0 ;  /* 0x0000080001007387 */ /* 0x0003e60000100800 */
[----:B------:R-:W-:Y:S01]  /*1abf0*/  PLOP3.LUT P0, PT, PT, PT, UP0, 0x80, 0x0 ;  /* 0x000000000000781c */ /* 0x000fe20003f0f008 */
[----:B------:R1:W-:-:S12]  /*1ac00*/  STL [R1+0x30], RZ ;  /* 0x000030ff01007387 */ /* 0x0003d80000100800 */
[----:B-1----:R-:W-:Y:S05]  /*1ac10*/  @P0 BRA `(.L_x_1167) ;  /* 0x0000005000d00947 */ /* 0x002fea0003800000 */
[----:B0-----:R-:W0:Y:S01]  /*1ac20*/  S2R R4, SR_TID.X ;  /* 0x0000000000047919 */ /* 0x001e220000002100 */
[----:B------:R-:W1:Y:S01]  /*1ac30*/  S2UR UR5, SR_CgaCtaId ;  /* 0x00000000000579c3 */ /* 0x000e620000008800 */
[----:B------:R-:W-:Y:S01]  /*1ac40*/  UMOV UR4, 0x400 ;  /* 0x0000040000047882 */ /* 0x000fe20000000000 */
[----:B------:R-:W-:Y:S01]  /*1ac50*/  ULDC UR40, c[0x0][0xc] ;  /* 0x0000030000287ab9 */ /* 0x000fe20000000800 */
[----:B------:R-:W-:Y:S02]  /*1ac60*/  ULOP3.LUT UR39, UR38, 0x1, URZ, 0xfc, !UPT ;  /* 0x0000000126277892 */ /* 0x000fe4000f8efc3f */
[----:B------:R-:W-:Y:S01]  /*1ac70*/  ULOP3.LUT UR41, UR38, 0x2, URZ, 0xfc, !UPT ;  /* 0x0000000226297892 */ /* 0x000fe2000f8efc3f */
[----:B------:R-:W-:Y:S01]  /*1ac80*/  ULDC.64 UR44, c[0x0][0x198] ;  /* 0x00006600002c7ab9 */ /* 0x000fe20000000a00 */
[----:B-1----:R-:W-:Y:S01]  /*1ac90*/  ULEA UR4, UR5, UR4, 0x18 ;  /* 0x0000000405047291 */ /* 0x002fe2000f8ec03f */
[C---:B0-----:R-:W-:Y:S01]  /*1aca0*/  IMAD.SHL.U32 R0, R4.reuse, 0x40, RZ ;  /* 0x0000004004007824 */ /* 0x041fe200078e00ff */
[C---:B------:R-:W-:Y:S01]  /*1acb0*/  LOP3.LUT R6, R4.reuse, 0x7f, RZ, 0xc0, !PT ;  /* 0x0000007f04067812 */ /* 0x040fe200078ec0ff */
[C---:B------:R-:W-:Y:S01]  /*1acc0*/  IMAD.SHL.U32 R3, R4.reuse, 0x8, RZ ;  /* 0x0000000804037824 */ /* 0x040fe200078e00ff */
[----:B------:R-:W-:-:S02]  /*1acd0*/  LOP3.LUT P0, RZ, R4, 0x4, RZ, 0xc0, !PT ;  /* 0x0000000404ff7812 */ /* 0x000fc4000780c0ff */
[----:B------:R-:W-:-:S04]  /*1ace0*/  LOP3.LUT R2, R0, 0x180, RZ, 0xc0, !PT ;  /* 0x0000018000027812 */ /* 0x000fc800078ec0ff */
[----:B------:R-:W-:-:S04]  /*1acf0*/  LOP3.LUT R2, R2, 0x10, R4, 0xf8, !PT ;  /* 0x0000001002027812 */ /* 0x000fc800078ef804 */
[----:B------:R-:W-:Y:S02]  /*1ad00*/  LOP3.LUT R5, R2, 0x30, R3, 0x78, !PT ;  /* 0x0000003002057812 */ /* 0x000fe400078e7803 */
[----:B------:R-:W-:Y:S02]  /*1ad10*/  SHF.R.U32.HI R3, RZ, 0x5, R6 ;  /* 0x00000005ff037819 */ /* 0x000fe40000011606 */
        /* <DEDUP_REMOVED lines=12> */
[----:B------:R-:W-:Y:S01]  /*1ade0*/  LOP3.LUT R2, R0, 0x3f0, RZ, 0xc0, !PT ;  /* 0x000003f000027812 */ /* 0x000fe200078ec0ff */
[----:B------:R-:W-:Y:S02]  /*1adf0*/  IMAD.MOV.U32 R4, RZ, RZ, 0x20 ;  /* 0x00000020ff047424 */ /* 0x000fe400078e00ff */
[----:B------:R0:W-:Y:S01]  /*1ae00*/  STL [R1+0x24], R5 ;  /* 0x0000240501007387 */ /* 0x0001e20000100800 */
[----:B------:R-:W-:Y:S01]  /*1ae10*/  LOP3.LUT R3, R2, 0x70, R3, 0x78, !PT ;  /* 0x0000007002037812 */ /* 0x000fe200078e7803 */
[----:B------:R-:W-:Y:S01]  /*1ae20*/  IMAD.SHL.U32 R2, R6, 0x10, RZ ;  /* 0x0000001006027824 */ /* 0x000fe200078e00ff */
[----:B------:R-:W-:-:S04]  /*1ae30*/  SEL R4, R4, 0xffffffe0, !P0 ;  /* 0xffffffe004047807 */ /* 0x000fc80004000000 */
[----:B------:R-:W-:Y:S01]  /*1ae40*/  LOP3.LUT R2, R3, 0x400, R2, 0xf8, !PT ;  /* 0x0000040003027812 */ /* 0x000fe200078ef802 */
[----:B------:R-:W-:Y:S01]  /*1ae50*/  IMAD.MOV.U32 R3, RZ, RZ, 0x40 ;  /* 0x00000040ff037424 */ /* 0x000fe200078e00ff */
[----:B0-----:R-:W-:-:S04]  /*1ae60*/  SHF.R.U32.HI R5, RZ, 0x3, R6 ;  /* 0x00000003ff057819 */ /* 0x001fc80000011606 */
[----:B------:R-:W-:Y:S01]  /*1ae70*/  SEL R3, R3, 0xffffffc0, !P0 ;  /* 0xffffffc003037807 */ /* 0x000fe20004000000 */
[----:B------:R-:W-:Y:S01]  /*1ae80*/  IMAD.U32 R3, RZ, RZ, UR4 ;  /* 0x00000004ff037e24 */ /* 0x000fe2000f8e00ff */
[----:B------:R-:W-:Y:S01]  /*1ae90*/  LOP3.LUT R0, R5, 0x70, R0, 0xf8, !PT ;  /* 0x0000007005007812 */ /* 0x000fe200078ef800 */
[----:B------:R-:W-:Y:S02]  /*1aea0*/  IMAD.MOV.U32 R0, RZ, RZ, 0x1 ;  /* 0x00000001ff007424 */ /* 0x000fe400078e00ff */
[----:B------:R-:W-:Y:S01]  /*1aeb0*/  IMAD.IADD R2, R3, 0x1, R2 ;  /* 0x0000000103027824 */ /* 0x000fe200078e0202 */
[----:B------:R0:W-:Y:S04]  /*1aec0*/  STL [R1], R3 ;  /* 0x0000000301007387 */ /* 0x0001e80000100800 */
[----:B------:R0:W-:Y:S04]  /*1aed0*/  STL [R1+0x28], R2 ;  /* 0x0000280201007387 */ /* 0x0001e80000100800 */
[----:B------:R0:W-:Y:S04]  /*1aee0*/  STL [R1+0x30], RZ ;  /* 0x000030ff01007387 */ /* 0x0001e80000100800 */
[----:B------:R0:W-:Y:S04]  /*1aef0*/  STL [R1+0x8], R0 ;  /* 0x0000080001007387 */ /* 0x0001e80000100800 */
[----:B------:R0:W-:Y:S02]  /*1af00*/  STL [R1+0x4], RZ ;  /* 0x000004ff01007387 */ /* 0x0001e40000100800 */
.L_x_1241:
[----:B------:R-:W-:Y:S01]  /*1af10*/  ULDC.64 UR8, c[0x0][0xa00] ;  /* 0x0002800000087ab9 */ /* 0x000fe20000000a00 */
[----:B------:R-:W-:Y:S01]  /*1af20*/  ULDC.64 UR6, c[0x0][0xa00] ;  /* 0x0002800000067ab9 */ /* 0x000fe20000000a00 */
[----:B------:R-:W-:Y:S01]  /*1af30*/  ISETP.NE.U32.AND P0, PT, RZ, UR8, PT ;  /* 0x00000008ff007c0c */ /* 0x000fe2000bf05070 */
[----:B------:R-:W-:Y:S01]  /*1af40*/  UIMAD.WIDE UR6, UR42, 0x4, UR6 ;  /* 0x000000042a0678a5 */ /* 0x000fe2000f8e0206 */
[----:B-1----:R-:W2:Y:S01]  /*1af50*/  LDL.LU R7, [R1+0x18] ;  /* 0x0000180001077983 */ /* 0x002ea20000300800 */
[----:B------:R-:W-:Y:S01]  /*1af60*/  ULDC.64 UR4, c[0x0][0xa28] ;  /* 0x00028a0000047ab9 */ /* 0x000fe20000000a00 */
[----:B------:R-:W-:Y:S01]  /*1af70*/  ISETP.NE.AND.EX P0, PT, RZ, UR9, PT, P0 ;  /* 0x00000009ff007c0c */ /* 0x000fe2000bf05300 */
[----:B------:R-:W-:Y:S01]  /*1af80*/  UISETP.NE.U32.AND UP0, UPT, UR4, URZ, UPT ;  /* 0x0000003f0400728c */ /* 0x000fe2000bf05070 */
[----:B0-----:R-:W-:Y:S01]  /*1af90*/  IMAD.MOV.U32 R0, RZ, RZ, RZ ;  /* 0x000000ffff007224 */ /* 0x001fe200078e00ff */
[----:B------:R-:W-:Y:S01]  /*1afa0*/  ULDC.64 UR10, c[0x0][0xa18] ;  /* 0x00028600000a7ab9 */ /* 0x000fe20000000a00 */
[----:B------:R-:W-:Y:S01]  /*1afb0*/  IMAD.U32 R2, RZ, RZ, UR6 ;  /* 0x00000006ff027e24 */ /* 0x000fe2000f8e00ff */
[----:B------:R-:W-:Y:S01]  /*1afc0*/  UISETP.NE.AND.EX UP0, UPT, UR5, URZ, UPT, UP0 ;  /* 0x0000003f0500728c */ /* 0x000fe2000bf05300 */
[----:B------:R-:W-:Y:S01]  /*1afd0*/  IMAD.U32 R3, RZ, RZ, UR7 ;  /* 0x00000007ff037e24 */ /* 0x000fe2000f8e00ff */
[----:B------:R-:W0:Y:S01]  /*1afe0*/  LDC R19, c[0x0][0x288] ;  /* 0x0000a200ff137b82 */ /* 0x000e220000000800 */
[----:B------:R-:W-:-:S03]  /*1aff0*/  ULDC.64 UR8, c[0x0][0xa08] ;  /* 0x0002820000087ab9 */ /* 0x000fc60000000a00 */
[----:B------:R-:W-:Y:S02]  /*1b000*/  PLOP3.LUT P1, PT, PT, PT, UP0, 0x80, 0x0 ;  /* 0x000000000000781c */ /* 0x000fe40003f2f008 */
[----:B------:R1:W3:Y:S01]  /*1b010*/  @P0 LDG.E R5, desc[UR50][R2.64] ;  /* 0x0000003202050981 */ /* 0x0002e2000c1e1900 */
[----:B------:R-:W-:Y:S01]  /*1b020*/  IMAD.MOV.U32 R4, RZ, RZ, RZ ;  /* 0x000000ffff047224 */ /* 0x000fe200078e00ff */
[----:B------:R-:W-:Y:S01]  /*1b030*/  UMOV UR43, URZ ;  /* 0x0000003f002b7c82 */ /* 0x000fe20008000000 */
[----:B------:R-:W-:Y:S01]  /*1b040*/  @UP0 ULDC.64 UR4, c[0x0][0xa28] ;  /* 0x00028a0000040ab9 */ /* 0x000fe20000000a00 */
[----:B------:R-:W4:Y:S01]  /*1b050*/  LDC R6, c[0x0][0x2f0] ;  /* 0x0000bc00ff067b82 */ /* 0x000f220000000800 */
[----:B------:R-:W-:Y:S02]  /*1b060*/  @UP0 UIMAD.WIDE UR4, UR42, 0x4, UR4 ;  /* 0x000000042a0408a5 */ /* 0x000fe4000f8e0204 */
[----:B------:R-:W-:-:S04]  /*1b070*/  UISETP.NE.U32.AND UP0, UPT, UR10, URZ, UPT ;  /* 0x0000003f0a00728c */ /* 0x000fc8000bf05070 */
[----:B-1----:R-:W-:Y:S02]  /*1b080*/  IMAD.U32 R2, RZ, RZ, UR4 ;  /* 0x00000004ff027e24 */ /* 0x002fe4000f8e00ff */
[----:B------:R-:W-:Y:S01]  /*1b090*/  IMAD.U32 R3, RZ, RZ, UR5 ;  /* 0x00000005ff037e24 */ /* 0x000fe2000f8e00ff */
[----:B------:R-:W-:Y:S01]  /*1b0a0*/  ULDC.64 UR4, c[0x0][0xa08] ;  /* 0x0002820000047ab9 */ /* 0x000fe20000000a00 */
[----:B------:R-:W-:-:S03]  /*1b0b0*/  UISETP.NE.AND.EX UP0, UPT, UR11, URZ, UPT, UP0 ;  /* 0x0000003f0b00728c */ /* 0x000fc6000bf05300 */
[----:B------:R1:W5:Y:S01]  /*1b0c0*/  @P1 LDG.E R0, desc[UR50][R2.64] ;  /* 0x0000003202001981 */ /* 0x000362000c1e1900 */
[----:B------:R-:W-:Y:S01]  /*1b0d0*/  ISETP.NE.U32.AND P1, PT, RZ, UR4, PT ;  /* 0x00000004ff007c0c */ /* 0x000fe2000bf25070 */
[----:B------:R-:W-:-:S03]  /*1b0e0*/  UIMAD.WIDE UR8, UR42, 0x4, UR8 ;  /* 0x000000042a0878a5 */ /* 0x000fc6000f8e0208 */
[----:B------:R-:W-:Y:S02]  /*1b0f0*/  ISETP.NE.AND.EX P1, PT, RZ, UR5, PT, P1 ;  /* 0x00000005ff007c0c */ /* 0x000fe4000bf25310 */
[----:B------:R-:W-:Y:S01]  /*1b100*/  PLOP3.LUT P4, PT, PT, PT, UP0, 0x80, 0x0 ;  /* 0x000000000000781c */ /* 0x000fe20003f8f008 */
[----:B------:R-:W-:Y:S01]  /*1b110*/  @UP0 ULDC.64 UR4, c[0x0][0xa18] ;  /* 0x0002860000040ab9 */ /* 0x000fe20000000a00 */
[----:B-1----:R-:W-:Y:S01]  /*1b120*/  IMAD.U32 R2, RZ, RZ, UR8 ;  /* 0x00000008ff027e24 */ /* 0x002fe2000f8e00ff */
[----:B------:R-:W-:Y:S01]  /*1b130*/  @UP0 UIMAD.WIDE UR4, UR42, 0x4, UR4 ;  /* 0x000000042a0408a5 */ /* 0x000fe2000f8e0204 */
[----:B------:R-:W-:-:S07]  /*1b140*/  IMAD.U32 R3, RZ, RZ, UR9 ;  /* 0x00000009ff037e24 */ /* 0x000fce000f8e00ff */
[----:B------:R1:W5:Y:S02]  /*1b150*/  @P1 LDG.E R4, desc[UR50][R2.64] ;  /* 0x0000003202041981 */ /* 0x000364000c1e1900 */
[----:B-1----:R-:W-:Y:S02]  /*1b160*/  IMAD.U32 R2, RZ, RZ, UR4 ;  /* 0x00000004ff027e24 */ /* 0x002fe4000f8e00ff */
[----:B------:R-:W-:Y:S01]  /*1b170*/  IMAD.U32 R3, RZ, RZ, UR5 ;  /* 0x00000005ff037e24 */ /* 0x000fe2000f8e00ff */
[----:B------:R-:W-:-:S04]  /*1b180*/  ULDC.64 UR4, c[0x0][0xa20] ;  /* 0x0002880000047ab9 */ /* 0x000fc80000000a00 */
[----:B0-----:R0:W5:Y:S02]  /*1b190*/  @P4 LDG.E R19, desc[UR50][R2.64] ;  /* 0x0000003202134981 */ /* 0x001164000c1e1900 */
[----:B0-----:R-:W0:Y:S01]  /*1b1a0*/  LDC.64 R2, c[0x0][0x418] ;  /* 0x00010600ff027b82 */ /* 0x001e220000000a00 */
[----:B------:R-:W-:-:S04]  /*1b1b0*/  ISETP.NE.U32.AND P3, PT, RZ, UR4, PT ;  /* 0x00000004ff007c0c */ /* 0x000fc8000bf65070 */
[----:B------:R-:W-:Y:S02]  /*1b1c0*/  ISETP.NE.AND.EX P3, PT, RZ, UR5, PT, P3 ;  /* 0x00000005ff007c0c */ /* 0x000fe4000bf65330 */
[----:B0-----:R-:W-:-:S04]  /*1b1d0*/  ISETP.NE.U32.AND P2, PT, R2, RZ, PT ;  /* 0x000000ff0200720c */ /* 0x001fc80003f45070 */
[----:B------:R-:W-:Y:S02]  /*1b1e0*/  ISETP.NE.AND.EX P2, PT, R3, RZ, PT, P2 ;  /* 0x000000ff0300720c */ /* 0x000fe40003f45320 */
[----:B--2---:R-:W-:Y:S02]  /*1b1f0*/  R2UR UR36, R7 ;  /* 0x00000000072472ca */ /* 0x004fe400000e0000 */
[----:B---3--:R-:W-:Y:S02]  /*1b200*/  @P0 R2UR UR43, R5 ;  /* 0x00000000052b02ca */ /* 0x008fe400000e0000 */
[----:B------:R-:W0:Y:S01]  /*1b210*/  LDC R5, c[0x0][0x424] ;  /* 0x00010900ff057b82 */ /* 0x000e220000000800 */
[----:B------:R-:W-:-:S08]  /*1b220*/  LOP3.LUT R2, R7, 0xff000000, RZ, 0xc0, !PT ;  /* 0xff00000007027812 */ /* 0x000fd000078ec0ff */
[----:B------:R-:W-:Y:S01]  /*1b230*/  ULOP3.LUT UR36, UR36, 0xffff, URZ, 0xc0, !UPT ;  /* 0x0000ffff24247892 */ /* 0x000fe2000f8ec03f */
[----:B------:R-:W-:Y:S02]  /*1b240*/  LOP3.LUT R7, R7, 0xff0000, RZ, 0xc0, !PT ;  /* 0x00ff000007077812 */ /* 0x000fe400078ec0ff */
[----:B------:R-:W-:-:S04]  /*1b250*/  SHF.R.U32.HI R2, RZ, 0x8, R2 ;  /* 0x00000008ff027819 */ /* 0x000fc80000011602 */
[----:B------:R-:W-:Y:S02]  /*1b260*/  LEA.HI R7, R7, R2, RZ, 0x10 ;  /* 0x0000000207077211 */ /* 0x000fe400078f80ff */
[----:B0-----:R-:W-:-:S05]  /*1b270*/  SEL R5, R5, 0x1, P2 ;  /* 0x0000000105057807 */ /* 0x001fca0001000000 */
[----:B----4-:R-:W-:Y:S01]  /*1b280*/  IMAD R5, R5, R6, RZ ;  /* 0x0000000605057224 */ /* 0x010fe200078e02ff */
[----:B------:R-:W-:Y:S06]  /*1b290*/  @P4 BRA `(.L_x_1168) ;  /* 0x0000000000184947 */ /* 0x000fec0003800000 */
[----:B------:R-:W-:Y:S05]  /*1b2a0*/  @!P0 BRA `(.L_x_1168) ;  /* 0x0000000000148947 */ /* 0x000fea0003800000 */
[----:B------:R-:W-:Y:S02]  /*1b2b0*/  IMAD.U32 R2, RZ, RZ, UR6 ;  /* 0x00000006ff027e24 */ /* 0x000fe4000f8e00ff */
[----:B------:R-:W-:-:S05]  /*1b2c0*/  IMAD.U32 R3, RZ, RZ, UR7 ;  /* 0x00000007ff037e24 */ /* 0x000fca000f8e00ff */
[----:B-----5:R-:W2:Y:S04]  /*1b2d0*/  LDG.E R19, desc[UR50][R2.64] ;  /* 0x0000003202137981 */ /* 0x020ea8000c1e1900 */
[----:B------:R-:W2:Y:S02]  /*1b2e0*/  LDG.E R2, desc[UR50][R2.64+0x4] ;  /* 0x0000043202027981 */ /* 0x000ea4000c1e1900 */
[----:B--2---:R-:W-:-:S07]  /*1b2f0*/  IMAD.IADD R19, R2, 0x1, -R19 ;  /* 0x0000000102137824 */ /* 0x004fce00078e0a13 */
.L_x_1168:
[----:B-----5:R-:W-:-:S05]  /*1b300*/  IMAD.IADD R2, R4, 0x1, R0 ;  /* 0x0000000104027824 */ /* 0x020fca00078e0200 */
[----:B------:R0:W-:Y:S01]  /*1b310*/  STL [R1+0x1c], R2 ;  /* 0x00001c0201007387 */ /* 0x0001e20000100800 */
[----:B------:R-:W-:Y:S05]  /*1b320*/  @!P3 BRA `(.L_x_1169) ;  /* 0x000000000018b947 */ /* 0x000fea0003800000 */
[----:B------:R-:W-:Y:S02]  /*1b330*/  ULDC.64 UR4, c[0x0][0xa20] ;  /* 0x0002880000047ab9 */ /* 0x000fe40000000a00 */
[----:B------:R-:W-:-:S06]  /*1b340*/  UIMAD.WIDE UR4, UR42, 0x4, UR4 ;  /* 0x000000042a0478a5 */ /* 0x000fcc000f8e0204 */
[----:B0-----:R-:W-:Y:S02]  /*1b350*/  IMAD.U32 R2, RZ, RZ, UR4 ;  /* 0x00000004ff027e24 */ /* 0x001fe4000f8e00ff */
[----:B------:R-:W-:-:S05]  /*1b360*/  IMAD.U32 R3, RZ, RZ, UR5 ;  /* 0x00000005ff037e24 */ /* 0x000fca000f8e00ff */
[----:B------:R0:W5:Y:S01]  /*1b370*/  LDG.E R5, desc[UR50][R2.64] ;  /* 0x0000003202057981 */ /* 0x000162000c1e1900 */
[----:B------:R-:W-:Y:S05]  /*1b380*/  BRA `(.L_x_1170) ;  /* 0x0000000000187947 */ /* 0x000fea0003800000 */
.L_x_1169:
[----:B------:R-:W-:Y:S05]  /*1b390*/  @!P1 BRA `(.L_x_1170) ;  /* 0x0000000000149947 */ /* 0x000fea0003800000 */
[----:B0-----:R-:W-:Y:S02]  /*1b3a0*/  IMAD.U32 R2, RZ, RZ, UR8 ;  /* 0x00000008ff027e24 */ /* 0x001fe4000f8e00ff */
[----:B------:R-:W-:-:S05]  /*1b3b0*/  IMAD.U32 R3, RZ, RZ, UR9 ;  /* 0x00000009ff037e24 */ /* 0x000fca000f8e00ff */
[----:B------:R-:W2:Y:S04]  /*1b3c0*/  LDG.E R5, desc[UR50][R2.64] ;  /* 0x0000003202057981 */ /* 0x000ea8000c1e1900 */
[----:B------:R-:W2:Y:S02]  /*1b3d0*/  LDG.E R2, desc[UR50][R2.64+0x4] ;  /* 0x0000043202027981 */ /* 0x000ea4000c1e1900 */
[----:B--2---:R-:W-:-:S07]  /*1b3e0*/  IMAD.IADD R5, R2, 0x1, -R5 ;  /* 0x0000000102057824 */ /* 0x004fce00078e0a05 */
.L_x_1170:
[----:B------:R-:W2:Y:S01]  /*1b3f0*/  LDL.LU R4, [R1+0x14] ;  /* 0x0000140001047983 */ /* 0x000ea20000300800 */
[----:B0-----:R-:W0:Y:S01]  /*1b400*/  LDC R2, c[0x0][0x448] ;  /* 0x00011200ff027b82 */ /* 0x001e220000000800 */
[----:B-----5:R-:W-:Y:S01]  /*1b410*/  IMAD.IADD R0, R5, 0x1, -R0 ;  /* 0x0000000105007824 */ /* 0x020fe200078e0a00 */
[----:B0-----:R-:W-:-:S13]  /*1b420*/  ISETP.NE.AND P1, PT, R2, 0x1, PT ;  /* 0x000000010200780c */ /* 0x001fda0003f25270 */
[----:B------:R-:W0:Y:S08]  /*1b430*/  @P1 LDC R3, c[0x0][0x44c] ;  /* 0x00011300ff031b82 */ /* 0x000e300000000800 */
[----:B------:R-:W1:Y:S01]  /*1b440*/  @P1 LDC R2, c[0x0][0x450] ;  /* 0x00011400ff021b82 */ /* 0x000e620000000800 */
[----:B--2---:R-:W-:-:S04]  /*1b450*/  IMAD.SHL.U32 R18, R4, 0x80, RZ ;  /* 0x0000008004127824 */ /* 0x004fc800078e00ff */
[----:B------:R-:W-:-:S04]  /*1b460*/  VIADD R4, R18, 0x7f ;  /* 0x0000007f12047836 */ /* 0x000fc80000000000 */
[----:B0-----:R-:W-:-:S04]  /*1b470*/  @P1 IMAD.HI.U32 R3, R4, R3, RZ ;  /* 0x0000000304031227 */ /* 0x001fc800078e00ff */
[----:B------:R-:W-:Y:S01]  /*1b480*/  IMAD.MOV.U32 R6, RZ, RZ, R4 ;  /* 0x000000ffff067224 */ /* 0x000fe200078e0004 */
[----:B-1----:R-:W-:Y:S02]  /*1b490*/  @P1 SHF.R.U32.HI R6, RZ, R2, R3 ;  /* 0x00000002ff061219 */ /* 0x002fe40000011603 */
[----:B------:R-:W-:-:S05]  /*1b4a0*/  IADD3 R2, R0, 0x1, -R19 ;  /* 0x0000000100027810 */ /* 0x000fca0007ffe813 */
[----:B------:R-:W-:Y:S02]  /*1b4b0*/  IMAD.IADD R6, R2, 0x1, R6 ;  /* 0x0000000102067824 */ /* 0x000fe400078e0206 */
[----:B------:R-:W0:Y:S02]  /*1b4c0*/  LDC.64 R2, c[0x0][0x9e0] ;  /* 0x00027800ff027b82 */ /* 0x000e240000000a00 */
[----:B0-----:R-:W-:Y:S01]  /*1b4d0*/  ISETP.GE.AND P2, PT, R3, 0x1, PT ;  /* 0x000000010300780c */ /* 0x001fe20003f46270 */
[----:B------:R-:W-:-:S12]  /*1b4e0*/  IMAD.IADD R2, R6, 0x1, R2 ;  /* 0x0000000106027824 */ /* 0x000fd800078e0202 */
[----:B------:R-:W-:Y:S05]  /*1b4f0*/  @!P2 BRA `(.L_x_1171) ;  /* 0x000000000040a947 */ /* 0x000fea0003800000 */
[C---:B------:R-:W-:Y:S01]  /*1b500*/  ISETP.GT.AND P0, PT, R6.reuse, RZ, PT ;  /* 0x000000ff0600720c */ /* 0x040fe20003f04270 */
[----:B------:R-:W-:-:S12]  /*1b510*/  VIADD R8, R6, 0xffffffff ;  /* 0xffffffff06087836 */ /* 0x000fd80000000000 */
[----:B------:R-:W-:Y:S05]  /*1b520*/  @P0 BRA `(.L_x_1172) ;  /* 0x00000000001c0947 */ /* 0x000fea0003800000 */
[----:B------:R-:W-:Y:S01]  /*1b530*/  ISETP.NE.AND P0, PT, R3, 0x1, PT ;  /* 0x000000010300780c */ /* 0x000fe20003f05270 */
[----:B------:R-:W-:-:S12]  /*1b540*/  IMAD.MOV R6, RZ, RZ, -R6 ;  /* 0x000000ffff067224 */ /* 0x000fd800078e0a06 */
[----:B------:R-:W0:Y:S02]  /*1b550*/  @P0 LDC.64 R4, c[0x0][0x9e8] ;  /* 0x00027a00ff040b82 */ /* 0x000e240000000a00 */
[----:B0-----:R-:W-:-:S05]  /*1b560*/  @P0 IMAD.HI.U32 R4, R6, R4, RZ ;  /* 0x0000000406040227 */ /* 0x001fca00078e00ff */
[----:B------:R-:W-:-:S04]  /*1b570*/  @P0 SHF.R.U32.HI R6, RZ, R5, R4 ;  /* 0x00000005ff060219 */ /* 0x000fc80000011604 */
[----:B------:R-:W-:Y:S01]  /*1b580*/  LOP3.LUT R8, RZ, R6, RZ, 0x33, !PT ;  /* 0x00000006ff087212 */ /* 0x000fe200078e33ff */
[----:B------:R-:W-:Y:S06]  /*1b590*/  BRA `(.L_x_1173) ;  /* 0x0000000000107947 */ /* 0x000fec0003800000 */
.L_x_1172:
[----:B------:R-:W-:-:S13]  /*1b5a0*/  ISETP.NE.AND P0, PT, R3, 0x1, PT ;  /* 0x000000010300780c */ /* 0x000fda0003f05270 */
[----:B------:R-:W0:Y:S02]  /*1b5b0*/  @P0 LDC.64 R4, c[0x0][0x9e8] ;  /* 0x00027a00ff040b82 */ /* 0x000e240000000a00 */
[----:B0-----:R-:W-:-:S05]  /*1b5c0*/  @P0 IMAD.HI.U32 R4, R8, R4, RZ ;  /* 0x0000000408040227 */ /* 0x001fca00078e00ff */
[----:B------:R-:W-:-:S07]  /*1b5d0*/  @P0 SHF.R.U32.HI R8, RZ, R5, R4 ;  /* 0x00000005ff080219 */ /* 0x000fce0000011604 */
.L_x_1173:
[----:B------:R-:W-:-:S05]  /*1b5e0*/  IMAD R8, R8, R3, R3 ;  /* 0x0000000308087224 */ /* 0x000fca00078e0203 */
[----:B------:R-:W-:-:S07]  /*1b5f0*/  VIMNMX R2, R2, R8, PT ;  /* 0x0000000802027248 */ /* 0x000fce0003fe0100 */
.L_x_1171:
[----:B------:R-:W0:Y:S01]  /*1b600*/  @P1 LDC R5, c[0x0][0x44c] ;  /* 0x00011300ff051b82 */ /* 0x000e220000000800 */
[----:B------:R-:W-:Y:S01]  /*1b610*/  IMAD.MOV.U32 R4, RZ, RZ, R18 ;  /* 0x000000ffff047224 */ /* 0x000fe200078e0012 */
[----:B------:R-:W-:-:S06]  /*1b620*/  ULDC UR4, c[0x0][0x9dc] ;  /* 0x0002770000047ab9 */ /* 0x000fcc0000000800 */
[----:B------:R-:W1:Y:S01]  /*1b630*/  @P1 LDC R6, c[0x0][0x450] ;  /* 0x00011400ff061b82 */ /* 0x000e620000000800 */
[----:B0-----:R-:W-:-:S05]  /*1b640*/  @P1 IMAD.HI.U32 R5, R18, R5, RZ ;  /* 0x0000000512051227 */ /* 0x001fca00078e00ff */
[----:B-1----:R-:W-:Y:S01]  /*1b650*/  @P1 SHF.R.U32.HI R4, RZ, R6, R5 ;  /* 0x00000006ff041219 */ /* 0x002fe20000011605 */
[----:B------:R-:W-:Y:S02]  /*1b660*/  VIADD R5, R2, 0xbf ;  /* 0x000000bf02057836 */ /* 0x000fe40000000000 */
[----:B------:R-:W-:Y:S01]  /*1b670*/  VIADD R2, R0, 0xbf ;  /* 0x000000bf00027836 */ /* 0x000fe20000000000 */
[----:B------:R-:W-:Y:S01]  /*1b680*/  IADD3 R6, R4, R0, -R19 ;  /* 0x0000000004067210 */ /* 0x000fe20007ffe813 */
[----:B------:R-:W-:-:S04]  /*1b690*/  IMAD.HI R5, R5, 0x2aaaaaab, RZ ;  /* 0x2aaaaaab05057827 */ /* 0x000fc800078e02ff */
[----:B------:R-:W-:Y:S01]  /*1b6a0*/  IMAD.HI R2, R2, 0x2aaaaaab, RZ ;  /* 0x2aaaaaab02027827 */ /* 0x000fe200078e02ff */
[----:B------:R-:W-:-:S04]  /*1b6b0*/  SHF.R.U32.HI R0, RZ, 0x1f, R5 ;  /* 0x0000001fff007819 */ /* 0x000fc80000011605 */
[----:B------:R-:W-:Y:S02]  /*1b6c0*/  SHF.R.U32.HI R4, RZ, 0x1f, R2 ;  /* 0x0000001fff047819 */ /* 0x000fe40000011602 */
[----:B------:R-:W-:Y:S02]  /*1b6d0*/  LEA.HI.SX32 R0, R5, R0, 0x1b ;  /* 0x0000000005007211 */ /* 0x000fe400078fdaff */
[----:B------:R-:W-:Y:S01]  /*1b6e0*/  LEA.HI.SX32 R4, R2, R4, 0x1b ;  /* 0x0000000402047211 */ /* 0x000fe200078fdaff */
[----:B------:R-:W-:-:S03]  /*1b6f0*/  VIADD R2, R6, -UR4 ;  /* 0x8000000406027c36 */ /* 0x000fc60008000000 */
[----:B------:R-:W-:Y:S01]  /*1b700*/  VIMNMX R0, R4, R0, PT ;  /* 0x0000000004007248 */ /* 0x000fe20003fe0100 */
[----:B------:R-:W-:Y:S06]  /*1b710*/  @!P2 BRA `(.L_x_1174) ;  /* 0x00000000003ca947 */ /* 0x000fec0003800000 */
[----:B------:R-:W-:-:S13]  /*1b720*/  ISETP.GT.AND P0, PT, R6, -0x1, PT ;  /* 0xffffffff0600780c */ /* 0x000fda0003f04270 */
[----:B------:R-:W-:Y:S05]  /*1b730*/  @P0 BRA `(.L_x_1175) ;  /* 0x00000000001c0947 */ /* 0x000fea0003800000 */
[----:B------:R-:W-:Y:S02]  /*1b740*/  ISETP.NE.AND P0, PT, R3, 0x1, PT ;  /* 0x000000010300780c */ /* 0x000fe40003f05270 */
[----:B------:R-:W-:-:S11]  /*1b750*/  LOP3.LUT R6, RZ, R6, RZ, 0x33, !PT ;  /* 0x00000006ff067212 */ /* 0x000fd600078e33ff */
[----:B------:R-:W0:Y:S02]  /*1b760*/  @P0 LDC.64 R4, c[0x0][0x9e8] ;  /* 0x00027a00ff040b82 */ /* 0x000e240000000a00 */
[----:B0-----:R-:W-:-:S05]  /*1b770*/  @P0 IMAD.HI.U32 R4, R6, R4, RZ ;  /* 0x0000000406040227 */ /* 0x001fca00078e00ff */
[----:B------:R-:W-:-:S04]  /*1b780*/  @P0 SHF.R.U32.HI R6, RZ, R5, R4 ;  /* 0x00000005ff060219 */ /* 0x000fc80000011604 */
[----:B------:R-:W-:Y:S01]  /*1b790*/  LOP3.LUT R6, RZ, R6, RZ, 0x33, !PT ;  /* 0x00000006ff067212 */ /* 0x000fe200078e33ff */
[----:B------:R-:W-:Y:S06]  /*1b7a0*/  BRA `(.L_x_1176) ;  /* 0x0000000000107947 */ /* 0x000fec0003800000 */
.L_x_1175:
[----:B------:R-:W-:-:S13]  /*1b7b0*/  ISETP.NE.AND P0, PT, R3, 0x1, PT ;  /* 0x000000010300780c */ /* 0x000fda0003f05270 */
[----:B------:R-:W0:Y:S02]  /*1b7c0*/  @P0 LDC.64 R4, c[0x0][0x9e8] ;  /* 0x00027a00ff040b82 */ /* 0x000e240000000a00 */
[----:B0-----:R-:W-:-:S05]  /*1b7d0*/  @P0 IMAD.HI.U32 R4, R6, R4, RZ ;  /* 0x0000000406040227 */ /* 0x001fca00078e00ff */
[----:B------:R-:W-:-:S07]  /*1b7e0*/  @P0 SHF.R.U32.HI R6, RZ, R5, R4 ;  /* 0x00000005ff060219 */ /* 0x000fce0000011604 */
.L_x_1176:
[----:B------:R-:W-:-:S05]  /*1b7f0*/  IMAD R3, R6, R3, RZ ;  /* 0x0000000306037224 */ /* 0x000fca00078e02ff */
[----:B------:R-:W-:-:S07]  /*1b800*/  VIMNMX R2, R2, R3, !PT ;  /* 0x0000000302027248 */ /* 0x000fce0007fe0100 */
.L_x_1174:
[----:B------:R-:W-:Y:S01]  /*1b810*/  SHF.R.U32.HI R5, RZ, 0x10, R7 ;  /* 0x00000010ff057819 */ /* 0x000fe20000011607 */
[----:B------:R-:W-:-:S03]  /*1b820*/  IMAD.HI R2, R2, 0x2aaaaaab, RZ ;  /* 0x2aaaaaab02027827 */ /* 0x000fc600078e02ff */
[----:B------:R-:W-:Y:S02]  /*1b830*/  ISETP.NE.AND P0, PT, R5, RZ, PT ;  /* 0x000000ff0500720c */ /* 0x000fe40003f05270 */
[----:B------:R-:W-:-:S04]  /*1b840*/  SHF.R.U32.HI R3, RZ, 0x1f, R2 ;  /* 0x0000001fff037819 */ /* 0x000fc80000011602 */
[----:B------:R-:W-:Y:S01]  /*1b850*/  LEA.HI.SX32 R3, R2, R3, 0x1b ;  /* 0x0000000302037211 */ /* 0x000fe200078fdaff */
[----:B------:R-:W-:-:S03]  /*1b860*/  IMAD.MOV.U32 R2, RZ, RZ, RZ ;  /* 0x000000ffff027224 */ /* 0x000fc600078e00ff */
[----:B------:R-:W-:-:S03]  /*1b870*/  VIMNMX R4, RZ, R3, !PT ;  /* 0x00000003ff047248 */ /* 0x000fc60007fe0100 */
[----:B------:R-:W0:Y:S01]  /*1b880*/  @!P0 LDC R5, c[0x0][0x9f0] ;  /* 0x00027c00ff058b82 */ /* 0x000e220000000800 */
[----:B------:R-:W-:-:S13]  /*1b890*/  ISETP.GT.AND P1, PT, R0, R4, PT ;  /* 0x000000040000720c */ /* 0x000fda0003f24270 */
[----:B------:R-:W-:Y:S05]  /*1b8a0*/  @!P1 BRA `(.L_x_1177) ;  /* 0x0000000000689947 */ /* 0x000fea0003800000 */
[-C--:B0-----:R-:W-:Y:S02]  /*1b8b0*/  IABS R6, R5.reuse ;  /* 0x0000000500067213 */ /* 0x081fe40000000000 */
        /* <DEDUP_REMOVED lines=10> */
[----:B------:R-:W-:-:S05]  /*1b960*/  IADD3 R8, R5, -0x1, R0 ;  /* 0xffffffff05087810 */ /* 0x000fca0007ffe000 */
[----:B------:R-:W-:-:S05]  /*1b970*/  IMAD.IADD R8, R8, 0x1, -R4 ;  /* 0x0000000108087824 */ /* 0x000fca00078e0a04 */
[----:B------:R-:W-:Y:S02]  /*1b980*/  IABS R3, R8 ;  /* 0x0000000800037213 */ /* 0x000fe40000000000 */
[----:B------:R-:W-:-:S03]  /*1b990*/  LOP3.LUT R8, R8, R5, RZ, 0x3c, !PT ;  /* 0x0000000508087212 */ /* 0x000fc600078e3cff */
        /* <DEDUP_REMOVED lines=10> */
[----:B------:R-:W-:-:S07]  /*1ba40*/  @!P1 LOP3.LUT R2, RZ, R5, RZ, 0x33, !PT ;  /* 0x00000005ff029212 */ /* 0x000fce00078e33ff */
.L_x_1177:
[----:B------:R-:W-:Y:S01]  /*1ba50*/  LOP3.LUT R7, R7, 0xff, RZ, 0xc0, !PT ;  /* 0x000000ff07077812 */ /* 0x000fe200078ec0ff */
[----:B------:R-:W-:Y:S04]  /*1ba60*/  BSSY B7, `(.L_x_1178) ;  /* 0x0000340000077945 */ /* 0x000fe80003800000 */
[----:B------:R-:W-:-:S05]  /*1ba70*/  IMAD R3, R7, R2, R4 ;  /* 0x0000000207037224 */ /* 0x000fca00078e0204 */
[----:B------:R-:W-:Y:S01]  /*1ba80*/  VIADDMNMX R0, R3, R2, R0, PT ;  /* 0x0000000203007246 */ /* 0x000fe20003800100 */
[----:B------:R1:W-:Y:S03]  /*1ba90*/  STL [R1+0x14], R3 ;  /* 0x0000140301007387 */ /* 0x0003e60000100800 */
[----:B------:R-:W-:Y:S01]  /*1baa0*/  ISETP.GT.AND P0, PT, R0, R3, PT ;  /* 0x000000030000720c */ /* 0x000fe20003f04270 */
[----:B------:R1:W-:-:S12]  /*1bab0*/  STL [R1+0x2c], R0 ;  /* 0x00002c0001007387 */ /* 0x0003d80000100800 */
[----:B-1----:R-:W-:Y:S05]  /*1bac0*/  @P0 BRA `(.L_x_1179) ;  /* 0x0000000000480947 */ /* 0x002fea0003800000 */
[----:B------:R-:W1:Y:S02]  /*1bad0*/  S2R R3, SR_TID.X ;  /* 0x0000000000037919 */ /* 0x000e640000002100 */
[----:B-1----:R-:W-:-:S04]  /*1bae0*/  LOP3.LUT R3, R3, 0x7f, RZ, 0xc0, !PT ;  /* 0x0000007f03037812 */ /* 0x002fc800078ec0ff */
[----:B------:R-:W-:-:S13]  /*1baf0*/  ISETP.NE.AND P0, PT, R3, RZ, PT ;  /* 0x000000ff0300720c */ /* 0x000fda0003f05270 */
[----:B------:R-:W-:Y:S05]  /*1bb00*/  @P0 BRA `(.L_x_1180) ;  /* 0x0000003000d40947 */ /* 0x000fea0003800000 */
[----:B------:R-:W1:Y:S01]  /*1bb10*/  S2R R3, SR_LANEID ;  /* 0x0000000000037919 */ /* 0x000e620000000000 */
[----:B------:R-:W-:Y:S02]  /*1bb20*/  VOTEU.ANY UR4, UPT, PT ;  /* 0x0000000000047886 */ /* 0x000fe400038e0100 */
[----:B------:R-:W1:Y:S08]  /*1bb30*/  FLO.U32 R0, UR4 ;  /* 0x0000000400007d00 */ /* 0x000e7000080e0000 */
[----:B0-----:R-:W0:Y:S01]  /*1bb40*/  POPC R5, UR4 ;  /* 0x0000000400057d09 */ /* 0x001e220008000000 */
[----:B-1----:R-:W-:-:S02]  /*1bb50*/  ISETP.EQ.U32.AND P0, PT, R0, R3, PT ;  /* 0x000000030000720c */ /* 0x002fc40003f02070 */
[----:B------:R-:W0:Y:S11]  /*1bb60*/  LDC.64 R2, c[0x0][0xc60] ;  /* 0x00031800ff027b82 */ /* 0x000e360000000a00 */
[----:B0-----:R-:W2:Y:S01]  /*1bb70*/  @P0 ATOMG.E.ADD.STRONG.GPU PT, R3, desc[UR50][R2.64], R5 ;  /* 0x00000005020309a8 */ /* 0x001ea200081ee1f2 */
[----:B------:R-:W0:Y:S02]  /*1bb80*/  S2R R4, SR_LTMASK ;  /* 0x0000000000047919 */ /* 0x000e240000003900 */
[----:B0-----:R-:W-:-:S04]  /*1bb90*/  LOP3.LUT R4, R4, UR4, RZ, 0xc0, !PT ;  /* 0x0000000404047c12 */ /* 0x001fc8000f8ec0ff */
[----:B------:R-:W0:Y:S01]  /*1bba0*/  POPC R7, R4 ;  /* 0x0000000400077309 */ /* 0x000e220000000000 */
[----:B--2---:R-:W0:Y:S02]  /*1bbb0*/  SHFL.IDX PT, R0, R3, R0, 0x1f ;  /* 0x00001f0003007589 */ /* 0x004e2400000e0000 */
[----:B0-----:R-:W-:-:S05]  /*1bbc0*/  IADD3 R0, R0, UR40, R7 ;  /* 0x0000002800007c10 */ /* 0x001fca000fffe007 */
[----:B------:R1:W-:Y:S01]  /*1bbd0*/  STL [R1+0x10], R0 ;  /* 0x0000100001007387 */ /* 0x0003e20000100800 */
[----:B------:R-:W-:Y:S05]  /*1bbe0*/  BRA `(.L_x_1180) ;  /* 0x00000030009c7947 */ /* 0x000fea0003800000 */
.L_x_1179:
[----:B------:R-:W2:Y:S01]  /*1bbf0*/  LDL R17, [R1] ;  /* 0x0000000001117983 */ /* 0x000ea20000100800 */
[----:B------:R-:W-:Y:S01]  /*1bc00*/  BSSY B6, `(.L_x_1181) ;  /* 0x0000014000067945 */ /* 0x000fe20003800000 */
[----:B--2---:R-:W-:-:S05]  /*1bc10*/  VIADD R0, R17, 0x1c400 ;  /* 0x0001c40011007836 */ /* 0x004fca0000000000 */
        /* <DEDUP_REMOVED lines=8> */
[----:B0-----:R-:W-:Y:S02]  /*1bca0*/  IMAD.U32 R5, RZ, RZ, UR7 ;  /* 0x00000007ff057e24 */ /* 0x001fe4000f8e00ff */
        /* <DEDUP_REMOVED lines=8> */
[----:B-1----:R-:W-:Y:S05]  /*1bd30*/  CALL.ABS.NOINC R2 ;  /* 0x0000000002007343 */ /* 0x002fea0003c00000 */
.L_x_1182:
[----:B------:R-:W-:Y:S05]  /*1bd40*/  BSYNC B6 ;  /* 0x0000000000067941 */ /* 0x000fea0003800000 */
.L_x_1181:
[----:B------:R-:W-:Y:S01]  /*1bd50*/  VIADD R0, R17, 0xc400 ;  /* 0x0000c40011007836 */ /* 0x000fe20000000000 */
[----:B------:R-:W-:Y:S01]  /*1bd60*/  LOP3.LUT R16, R16, 0xfffffffe, RZ, 0xc0, !PT ;  /* 0xfffffffe10107812 */ /* 0x000fe200078ec0ff */
[----:B------:R-:W-:Y:S03]  /*1bd70*/  BSSY B6, `(.L_x_1183) ;  /* 0x0000014000067945 */ /* 0x000fe60003800000 */
[----:B------:R-:W-:-:S13]  /*1bd80*/  LOP3.LUT P0, RZ, R0, 0x3ff, RZ, 0xc0, !PT ;  /* 0x000003ff00ff7812 */ /* 0x000fda000780c0ff */
[----:B------:R-:W-:Y:S01]  /*1bd90*/  @P0 LOP3.LUT R16, R16, 0x1, RZ, 0xfc, !PT ;  /* 0x0000000110100812 */ /* 0x000fe200078efcff */
[----:B------:R-:W-:Y:S06]  /*1bda0*/  @!P0 BRA `(.L_x_1184) ;  /* 0x0000000000408947 */ /* 0x000fec0003800000 */
        /* <DEDUP_REMOVED lines=16> */
.L_x_1184:
[----:B------:R-:W-:Y:S05]  /*1beb0*/  BSYNC B6 ;  /* 0x0000000000067941 */ /* 0x000fea0003800000 */
.L_x_1183:
        /* <DEDUP_REMOVED lines=20> */
.L_x_1186:
[----:B------:R-:W-:Y:S05]  /*1c000*/  BSYNC B6 ;  /* 0x0000000000067941 */ /* 0x000fea0003800000 */
.L_x_1185:
        /* <DEDUP_REMOVED lines=19> */
.L_x_1188:
[----:B------:R-:W-:Y:S05]  /*1c140*/  BSYNC B6 ;  /* 0x0000000000067941 */ /* 0x000fea0003800000 */
.L_x_1187:
[----:B------:R-:W-:Y:S01]  /*1c150*/  ULDC.64 UR4, c[0x0][0x9f8] ;  /* 0x00027e0000047ab9 */ /* 0x000fe20000000a00 */
[----:B------:R-:W-:Y:S01]  /*1c160*/  IMAD.U32 R8, RZ, RZ, UR42 ;  /* 0x0000002aff087e24 */ /* 0x000fe2000f8e00ff */
[----:B------:R-:W-:-:S04]  /*1c170*/  UISETP.NE.U32.AND UP0, UPT, UR4, URZ, UPT ;  /* 0x0000003f0400728c */ /* 0x000fc8000bf05070 */
[----:B------:R-:W-:-:S06]  /*1c180*/  UISETP.NE.AND.EX UP0, UPT, UR5, URZ, UPT, UP0 ;  /* 0x0000003f0500728c */ /* 0x000fcc000bf05300 */
[----:B------:R-:W-:-:S05]  /*1c190*/  PLOP3.LUT P0, PT, PT, PT, UP0, 0x80, 0x0 ;  /* 0x000000000000781c */ /* 0x000fca0003f0f008 */
[----:B------:R-:W-:Y:S02]  /*1c1a0*/  @UP0 ULDC.64 UR4, c[0x0][0x9f8] ;  /* 0x00027e0000040ab9 */ /* 0x000fe40000000a00 */
[----:B------:R-:W-:-:S06]  /*1c1b0*/  @UP0 UIMAD.WIDE UR4, UR42, 0x4, UR4 ;  /* 0x000000042a0408a5 */ /* 0x000fcc000f8e0204 */
[----:B------:R-:W-:Y:S02]  /*1c1c0*/  IMAD.U32 R2, RZ, RZ, UR4 ;  /* 0x00000004ff027e24 */ /* 0x000fe4000f8e00ff */
[----:B------:R-:W-:Y:S01]  /*1c1d0*/  IMAD.U32 R3, RZ, RZ, UR5 ;  /* 0x00000005ff037e24 */ /* 0x000fe2000f8e00ff */
[----:B------:R-:W1:Y:S01]  /*1c1e0*/  S2R R0, SR_TID.X ;  /* 0x0000000000007919 */ /* 0x000e620000002100 */
[----:B------:R-:W-:-:S03]  /*1c1f0*/  ULDC.64 UR4, c[0x0][0xa08] ;  /* 0x0002820000047ab9 */ /* 0x000fc60000000a00 */
[----:B------:R2:W3:Y:S02]  /*1c200*/  @P0 LDG.E R8, desc[UR50][R2.64] ;  /* 0x0000003202080981 */ /* 0x0004e4000c1e1900 */
[----:B--2---:R-:W2:Y:S01]  /*1c210*/  LDC.64 R2, c[0x0][0x418] ;  /* 0x00010600ff027b82 */ /* 0x004ea20000000a00 */
[----:B-1----:R-:W-:-:S04]  /*1c220*/  SHF.R.U32.HI R0, RZ, 0x5, R0 ;  /* 0x00000005ff007819 */ /* 0x002fc80000011600 */
[----:B------:R-:W-:Y:S02]  /*1c230*/  LOP3.LUT R0, R0, 0x3, RZ, 0xc0, !PT ;  /* 0x0000000300007812 */ /* 0x000fe400078ec0ff */
[----:B--2---:R-:W-:Y:S01]  /*1c240*/  LOP3.LUT P0, RZ, R2, UR4, RZ, 0xfc, !PT ;  /* 0x0000000402ff7c12 */ /* 0x004fe2000f80fcff */
[----:B------:R-:W-:-:S03]  /*1c250*/  UMOV UR4, 0xffffffff ;  /* 0xffffffff00047882 */ /* 0x000fc60000000000 */
[----:B------:R-:W-:Y:S02]  /*1c260*/  LOP3.LUT P0, RZ, R3, UR5, RZ, 0xfc, P0 ;  /* 0x0000000503ff7c12 */ /* 0x000fe4000800fcff */
[----:B---3--:R-:W-:Y:S01]  /*1c270*/  SHF.R.S32.HI R9, RZ, 0x1f, R8 ;  /* 0x0000001fff097819 */ /* 0x008fe20000011408 */
[----:B------:R1:W-:Y:S01]  /*1c280*/  STL [R1+0xc], R8 ;  /* 0x00000c0801007387 */ /* 0x0003e20000100800 */
[----:B------:R-:W-:-:S03]  /*1c290*/  SEL R17, R8, RZ, !P0 ;  /* 0x000000ff08117207 */ /* 0x000fc60004000000 */
[----:B------:R1:W-:Y:S01]  /*1c2a0*/  STL [R1+0x18], R9 ;  /* 0x0000180901007387 */ /* 0x0003e20000100800 */
[----:B------:R-:W-:Y:S05]  /*1c2b0*/  BRA.DIV UR4, `(.L_x_1189) ;  /* 0x00000046040c7947 */ /* 0x000fea000b800000 */
[----:B------:R2:W3:Y:S02]  /*1c2c0*/  SHFL.IDX PT, R14, R0, RZ, 0x1f ;  /* 0x00001fff000e7589 */ /* 0x0004e400000e0000 */
.L_x_1260:
[----:B---3--:R-:W-:Y:S02]  /*1c2d0*/  ISETP.NE.AND P0, PT, R14, RZ, PT ;  /* 0x000000ff0e00720c */ /* 0x008fe40003f05270 */
[----:B------:R-:W-:Y:S02]  /*1c2e0*/  PLOP3.LUT P1, PT, PT, PT, PT, 0x8, 0x0 ;  /* 0x000000000000781c */ /* 0x000fe40003f2e170 */
[----:B------:R-:W-:-:S11]  /*1c2f0*/  LOP3.LUT R16, R16, 0xfffffffe, RZ, 0xc0, !PT ;  /* 0xfffffffe10107812 */ /* 0x000fd600078ec0ff */
[----:B------:R-:W-:Y:S01]  /*1c300*/  @P1 LOP3.LUT R16, R16, 0x1, RZ, 0xfc, !PT ;  /* 0x0000000110101812 */ /* 0x000fe200078efcff */
[----:B------:R-:W-:Y:S06]  /*1c310*/  @P0 BRA `(.L_x_1190) ;  /* 0x0000000400600947 */ /* 0x000fec0003800000 */
[----:B--2---:R-:W2:Y:S01]  /*1c320*/  LDL R0, [R1+0x2c] ;  /* 0x00002c0001007983 */ /* 0x004ea20000100800 */
[----:B------:R-:W-:Y:S01]  /*1c330*/  UMOV UR4, 0xffffffff ;  /* 0xffffffff00047882 */ /* 0x000fe20000000000 */
[----:B--2---:R-:W-:Y:S02]  /*1c340*/  VIADD R0, R0, 0xffffffff ;  /* 0xffffffff00007836 */ /* 0x004fe40000000000 */
[----:B------:R-:W-:Y:S05]  /*1c350*/  BRA.DIV UR4, `(.L_x_1191) ;  /* 0x0000004604047947 */ /* 0x000fea000b800000 */
[----:B------:R-:W-:-:S13]  /*1c360*/  ELECT P6, URZ, PT ;  /* 0x00000000003f782f */ /* 0x000fda00038c0000 */
.L_x_1263:
[----:B------:R-:W-:Y:S05]  /*1c370*/  @!P6 BRA `(.L_x_1190) ;  /* 0x000000040048e947 */ /* 0x000fea0003800000 */
[----:B------:R-:W-:-:S04]  /*1c380*/  ISETP.NE.U32.AND P0, PT, R2, RZ, PT ;  /* 0x000000ff0200720c */ /* 0x000fc80003f05070 */
[----:B------:R-:W-:-:S13]  /*1c390*/  ISETP.NE.AND.EX P0, PT, R3, RZ, PT, P0 ;  /* 0x000000ff0300720c */ /* 0x000fda0003f05300 */
[----:B------:R-:W-:Y:S05]  /*1c3a0*/  @!P0 BRA `(.L_x_1192) ;  /* 0x0000000000448947 */ /* 0x000fea0003800000 */
[----:B------:R-:W2:Y:S01]  /*1c3b0*/  LDC R7, c[0x0][0x43c] ;  /* 0x00010f00ff077b82 */ /* 0x000ea20000000800 */
[----:B------:R-:W-:Y:S01]  /*1c3c0*/  ULDC.64 UR4, c[0x0][0x428] ;  /* 0x00010a0000047ab9 */ /* 0x000fe20000000a00 */
[----:B--2---:R-:W-:-:S13]  /*1c3d0*/  ISETP.NE.AND P0, PT, R7, 0x1, PT ;  /* 0x000000010700780c */ /* 0x004fda0003f05270 */
[----:B0-----:R-:W0:Y:S02]  /*1c3e0*/  @P0 LDC.64 R4, c[0x0][0x440] ;  /* 0x00011000ff040b82 */ /* 0x001e240000000a00 */
        /* <DEDUP_REMOVED lines=13> */
.L_x_1192:
[----:B-1----:R-:W3:Y:S04]  /*1c4c0*/  LDL R9, [R1] ;  /* 0x0000000001097983 */ /* 0x002ee80000100800 */
[----:B--2---:R-:W3:Y:S04]  /*1c4d0*/  LDL R3, [R1+0x4] ;  /* 0x0000040001037983 */ /* 0x004ee80000100800 */
[----:B------:R-:W2:Y:S01]  /*1c4e0*/  LDL R2, [R1+0x8] ;  /* 0x0000080001027983 */ /* 0x000ea20000100800 */
[----:B------:R-:W1:Y:S02]  /*1c4f0*/  S2R R8, SR_TID.X ;  /* 0x0000000000087919 */ /* 0x000e640000002100 */
[----:B-1----:R-:W-:-:S04]  /*1c500*/  LOP3.LUT R8, R8, 0x7f, RZ, 0xc0, !PT ;  /* 0x0000007f08087812 */ /* 0x002fc800078ec0ff */
[----:B------:R-:W-:Y:S01]  /*1c510*/  ISETP.NE.AND P1, PT, R8, RZ, PT ;  /* 0x000000ff0800720c */ /* 0x000fe20003f25270 */
[----:B---3--:R-:W-:Y:S01]  /*1c520*/  IMAD R3, R3, 0x8, R9 ;  /* 0x0000000803037824 */ /* 0x008fe200078e0209 */
[----:B--2---:R-:W-:-:S04]  /*1c530*/  SHF.L.U32 R4, R2, 0x1f, RZ ;  /* 0x0000001f02047819 */ /* 0x004fc800000006ff */
[----:B------:R-:W1:Y:S02]  /*1c540*/  SYNCS.PHASECHK.TRANS64.TRYWAIT P0, [R3+URZ+0x28880], R4 ;  /* 0x02888004030075a7 */ /* 0x000e64000800017f */
[----:B-1----:R-:W-:Y:S05]  /*1c550*/  @!P0 BRA `(.L_x_1193) ;  /* 0x0000004000a48947 */ /* 0x002fea0003800000 */
.L_x_1264:
        /* <DEDUP_REMOVED lines=8> */
.L_x_1194:
[----:B------:R-:W2:Y:S04]  /*1c5e0*/  LDL R6, [R1] ;  /* 0x0000000001067983 */ /* 0x000ea80000100800 */
[----:B------:R-:W2:Y:S04]  /*1c5f0*/  LDL R2, [R1+0x4] ;  /* 0x0000040001027983 */ /* 0x000ea80000100800 */
[----:B0-----:R-:W3:Y:S01]  /*1c600*/  LDL R5, [R1+0x1c] ;  /* 0x00001c0001057983 */ /* 0x001ee20000100800 */
[----:B------:R-:W-:Y:S01]  /*1c610*/  R2UR UR33, R3 ;  /* 0x00000000032172ca */ /* 0x000fe200000e0000 */
[----:B------:R-:W-:Y:S01]  /*1c620*/  UIADD3 UR4, UP0, UR44, 0x470, URZ ;  /* 0x000004702c047890 */ /* 0x000fe2000ff1e03f */
[----:B-----5:R-:W-:Y:S01]  /*1c630*/  R2UR UR37, R17 ;  /* 0x00000000112572ca */ /* 0x020fe200000e0000 */
[----:B------:R-:W-:Y:S01]  /*1c640*/  UMOV UR6, 0x0 ;  /* 0x0000000000067882 */ /* 0x000fe20000000000 */
[----:B------:R-:W-:Y:S01]  /*1c650*/  UMOV UR7, 0x14f00000 ;  /* 0x14f0000000077882 */ /* 0x000fe20000000000 */
[----:B------:R-:W-:Y:S01]  /*1c660*/  UIADD3.X UR5, URZ, UR45, URZ, UP0, !UPT ;  /* 0x0000002d3f057290 */ /* 0x000fe200087fe43f */
[----:B------:R-:W-:-:S07]  /*1c670*/  UMOV UR34, URZ ;  /* 0x0000003f00227c82 */ /* 0x000fce0008000000 */
        /* <DEDUP_REMOVED lines=9> */
.L_x_1265:
        /* <DEDUP_REMOVED lines=8> */
.L_x_1196:
[----:B------:R-:W-:Y:S01]  /*1c790*/  R2UR UR8, R2 ;  /* 0x00000000020872ca */ /* 0x000fe200000e0000 */
[----:B------:R-:W-:Y:S01]  /*1c7a0*/  UIADD3 UR4, UP0, UR44, 0x370, URZ ;  /* 0x000003702c047890 */ /* 0x000fe2000ff1e03f */
[----:B------:R-:W-:Y:S01]  /*1c7b0*/  R2UR UR9, R3 ;  /* 0x00000000030972ca */ /* 0x000fe200000e0000 */
[----:B------:R-:W-:Y:S01]  /*1c7c0*/  UMOV UR6, 0x0 ;  /* 0x0000000000067882 */ /* 0x000fe20000000000 */
[----:B------:R-:W-:Y:S01]  /*1c7d0*/  R2UR UR11, R0 ;  /* 0x00000000000b72ca */ /* 0x000fe200000e0000 */
[----:B------:R-:W-:Y:S01]  /*1c7e0*/  UIADD3.X UR5, URZ, UR45, URZ, UP0, !UPT ;  /* 0x0000002d3f057290 */ /* 0x000fe200087fe43f */
[----:B------:R-:W-:Y:S01]  /*1c7f0*/  R2UR UR13, R17 ;  /* 0x00000000110d72ca */ /* 0x000fe200000e0000 */
[----:B------:R-:W-:Y:S01]  /*1c800*/  UMOV UR7, 0x14f00000 ;  /* 0x14f0000000077882 */ /* 0x000fe20000000000 */
[----:B------:R-:W-:Y:S01]  /*1c810*/  UMOV UR10, URZ ;  /* 0x0000003f000a7c82 */ /* 0x000fe20008000000 */
[----:B------:R-:W-:Y:S01]  /*1c820*/  UMOV UR12, UR36 ;  /* 0x00000024000c7c82 */ /* 0x000fe20008000000 */
[----:B------:R-:W-:-:S02]  /*1c830*/  PLOP3.LUT P0, PT, PT, PT, PT, 0x80, 0x0 ;  /* 0x000000000000781c */ /* 0x000fc40003f0f070 */
[----:B------:R-:W-:Y:S01]  /*1c840*/  LOP3.LUT R16, R16, 0xfffffffe, RZ, 0xc0, !PT ;  /* 0xfffffffe10107812 */ /* 0x000fe200078ec0ff */
[----:B------:R-:W-:Y:S02]  /*1c850*/  UIADD3 UR8, UR8, 0x1c400, URZ ;  /* 0x0001c40008087890 */ /* 0x000fe4000fffe03f */
[----:B------:R-:W-:-:S08]  /*1c860*/  UIADD3 UR9, UR9, 0x28830, URZ ;  /* 0x0002883009097890 */ /* 0x000fd0000fffe03f */
[----:B------:R-:W-:Y:S01]  /*1c870*/  @P0 LOP3.LUT R16, R16, 0x1, RZ, 0xfc, !PT ;  /* 0x0000000110100812 */ /* 0x000fe200078efcff */
[----:B------:R3:W-:Y:S02]  /*1c880*/  UTMALDG.4D [UR8], [UR4], desc[UR6] ;  /* 0x00000608040075b4 */ /* 0x0007e40008019000 */
[----:B---3--:R-:W-:-:S04]  /*1c890*/  NOP ;  /* 0x0000000000007918 */ /* 0x008fc80000000000 */
.L_x_1190:
[----:B------:R-:W-:Y:S05]  /*1c8a0*/  WARPSYNC.ALL ;  /* 0x0000000000007948 */ /* 0x000fea0003800000 */
[----:B--2---:R-:W2:Y:S01]  /*1c8b0*/  LDL R0, [R1] ;  /* 0x0000000001007983 */ /* 0x004ea20000100800 */
[----:B------:R-:W-:Y:S01]  /*1c8c0*/  USHF.R.S32.HI UR4, URZ, 0x1f, UR43 ;  /* 0x0000001f3f047899 */ /* 0x000fe2000801142b */
[----:B------:R-:W-:Y:S01]  /*1c8d0*/  BSSY B6, `(.L_x_1197) ;  /* 0x000001a000067945 */ /* 0x000fe20003800000 */
[----:B------:R-:W-:Y:S02]  /*1c8e0*/  ULDC.64 UR6, c[0x0][0x298] ;  /* 0x0000a60000067ab9 */ /* 0x000fe40000000a00 */
[----:B------:R-:W-:-:S02]  /*1c8f0*/  UIMAD UR4, UR4, UR6, URZ ;  /* 0x00000006040472a4 */ /* 0x000fc4000f8e023f */
[----:B------:R-:W-:Y:S02]  /*1c900*/  UIMAD.WIDE.U32 UR46, UR43, UR6, URZ ;  /* 0x000000062b2e72a5 */ /* 0x000fe4000f8e003f */
[----:B------:R-:W-:-:S04]  /*1c910*/  UIMAD UR4, UR43, UR7, UR4 ;  /* 0x000000072b0472a4 */ /* 0x000fc8000f8e0204 */
[----:B------:R-:W-:Y:S01]  /*1c920*/  UIADD3 UR37, UR47, UR4, URZ ;  /* 0x000000042f257290 */ /* 0x000fe2000fffe03f */
[----:B------:R-:W-:Y:S01]  /*1c930*/  BAR.SYNC.DEFER_BLOCKING 0x8, 0x180 ;  /* 0x0206000000007b1d */ /* 0x000fe20000010000 */
[----:B--2---:R-:W-:-:S05]  /*1c940*/  VIADD R0, R0, 0x18400 ;  /* 0x0001840000007836 */ /* 0x004fca0000000000 */
[----:B------:R-:W-:-:S13]  /*1c950*/  LOP3.LUT P0, RZ, R0, 0x3ff, RZ, 0xc0, !PT ;  /* 0x000003ff00ff7812 */ /* 0x000fda000780c0ff */
[----:B------:R-:W-:Y:S05]  /*1c960*/  @!P0 BRA `(.L_x_1198) ;  /* 0x0000000000408947 */ /* 0x000fea0003800000 */
[----:B------:R-:W-:Y:S01]  /*1c970*/  MOV R2, 0x0 ;  /* 0x0000000000027802 */ /* 0x000fe20000000f00 */
[----:B------:R-:W-:Y:S01]  /*1c980*/  ULDC.64 UR6, c[0x4][0xc0] ;  /* 0x0100300000067ab9 */ /* 0x000fe20000000a00 */
[----:B------:R-:W-:Y:S01]  /*1c990*/  ULDC.64 UR8, c[0x4][0xc8] ;  /* 0x0100320000087ab9 */ /* 0x000fe20000000a00 */
[----:B------:R-:W-:Y:S01]  /*1c9a0*/  ULDC.64 UR4, c[0x4][0x28] ;  /* 0x01000a0000047ab9 */ /* 0x000fe20000000a00 */
[----:B01----:R-:W-:Y:S02]  /*1c9b0*/  IMAD.U32 R4, RZ, RZ, UR6 ;  /* 0x00000006ff047e24 */ /* 0x003fe4000f8e00ff */
        /* <DEDUP_REMOVED lines=11> */
.L_x_1198:
[----:B------:R-:W-:Y:S05]  /*1ca70*/  BSYNC B6 ;  /* 0x0000000000067941 */ /* 0x000fea0003800000 */
.L_x_1197:
[----:B------:R2:W5:Y:S01]  /*1ca80*/  LDL R10, [R1+0x28] ;  /* 0x00002800010a7983 */ /* 0x0005620000100800 */
[----:B-1----:R-:W1:Y:S01]  /*1ca90*/  LDC R8, c[0x0][0x448] ;  /* 0x00011200ff087b82 */ /* 0x002e620000000800 */
[----:B------:R-:W-:Y:S01]  /*1caa0*/  ULDC.64 UR8, c[0x0][0xa00] ;  /* 0x0002800000087ab9 */ /* 0x000fe20000000a00 */
[----:B------:R-:W-:Y:S01]  /*1cab0*/  ULDC.64 UR6, c[0x0][0x2d8] ;  /* 0x0000b60000067ab9 */ /* 0x000fe20000000a00 */
[----:B------:R-:W3:Y:S01]  /*1cac0*/  S2R R2, SR_TID.X ;  /* 0x0000000000027919 */ /* 0x000ee20000002100 */
[----:B------:R-:W4:Y:S01]  /*1cad0*/  S2R R0, SR_TID.X ;  /* 0x0000000000007919 */ /* 0x000f220000002100 */
[----:B------:R-:W-:Y:S01]  /*1cae0*/  UISETP.NE.U32.AND UP0, UPT, UR8, URZ, UPT ;  /* 0x0000003f0800728c */ /* 0x000fe2000bf05070 */
[----:B------:R-:W-:Y:S01]  /*1caf0*/  UMOV UR4, UR46 ;  /* 0x0000002e00047c82 */ /* 0x000fe20008000000 */
[----:B-1----:R-:W-:Y:S02]  /*1cb00*/  ISETP.NE.AND P0, PT, R8, 0x1, PT ;  /* 0x000000010800780c */ /* 0x002fe40003f05270 */
[----:B---3--:R-:W-:Y:S01]  /*1cb10*/  LOP3.LUT R2, R2, 0x7f, RZ, 0xc0, !PT ;  /* 0x0000007f02027812 */ /* 0x008fe200078ec0ff */
[----:B----4-:R-:W-:-:S03]  /*1cb20*/  IMAD.SHL.U32 R0, R0, 0x10, RZ ;  /* 0x0000001000007824 */ /* 0x010fc600078e00ff */
[----:B------:R-:W-:Y:S01]  /*1cb30*/  SHF.R.U32.HI R2, RZ, 0x3, R2 ;  /* 0x00000003ff027819 */ /* 0x000fe20000011602 */
[----:B------:R-:W-:Y:S01]  /*1cb40*/  UMOV UR5, UR37 ;  /* 0x0000002500057c82 */ /* 0x000fe20008000000 */
[----:B------:R-:W-:-:S05]  /*1cb50*/  UISETP.NE.AND.EX UP0, UPT, UR9, URZ, UPT, UP0 ;  /* 0x0000003f0900728c */ /* 0x000fca000bf05300 */
[----:B0-----:R-:W0:Y:S01]  /*1cb60*/  @P0 LDC R3, c[0x0][0x450] ;  /* 0x00011400ff030b82 */ /* 0x001e220000000800 */
[----:B------:R-:W-:Y:S01]  /*1cb70*/  LOP3.LUT R0, R2, 0x70, R0, 0xf8, !PT ;  /* 0x0000007002007812 */ /* 0x000fe200078ef800 */
[----:B------:R-:W-:Y:S01]  /*1cb80*/  UIMAD.WIDE.U32 UR4, UR36, UR6, UR4 ;  /* 0x00000006240472a5 */ /* 0x000fe2000f8e0004 */
[----:B------:R-:W-:-:S05]  /*1cb90*/  ULDC.64 UR8, c[0x0][0x2e0] ;  /* 0x0000b80000087ab9 */ /* 0x000fca0000000a00 */
[----:B------:R-:W1:Y:S01]  /*1cba0*/  @P0 LDC R2, c[0x0][0x44c] ;  /* 0x00011300ff020b82 */ /* 0x000e620000000800 */
[----:B------:R-:W-:Y:S01]  /*1cbb0*/  UIMAD UR5, UR36, UR7, UR5 ;  /* 0x00000007240572a4 */ /* 0x000fe2000f8e0205 */
[----:B------:R-:W-:Y:S01]  /*1cbc0*/  IMAD.IADD R0, R0, 0x1, R18 ;  /* 0x0000000100007824 */ /* 0x000fe200078e0212 */
[----:B------:R-:W-:-:S04]  /*1cbd0*/  USEL UR7, UR42, URZ, !UP0 ;  /* 0x0000003f2a077287 */ /* 0x000fc8000c000000 */
[----:B------:R-:W-:Y:S02]  /*1cbe0*/  UIMAD.WIDE.U32 UR4, UR7, UR8, UR4 ;  /* 0x00000008070472a5 */ /* 0x000fe4000f8e0004 */
[----:B------:R-:W-:-:S04]  /*1cbf0*/  USHF.R.S32.HI UR6, URZ, 0x1f, UR42 ;  /* 0x0000001f3f067899 */ /* 0x000fc8000801142a */
[----:B------:R-:W-:Y:S01]  /*1cc00*/  IMAD.U32 R7, RZ, RZ, UR5 ;  /* 0x00000005ff077e24 */ /* 0x000fe2000f8e00ff */
[----:B------:R-:W-:Y:S01]  /*1cc10*/  USEL UR6, UR6, URZ, !UP0 ;  /* 0x0000003f06067287 */ /* 0x000fe2000c000000 */
[----:B------:R-:W-:-:S03]  /*1cc20*/  IMAD.MOV.U32 R4, RZ, RZ, R0 ;  /* 0x000000ffff047224 */ /* 0x000fc600078e0000 */
[----:B------:R-:W-:Y:S01]  /*1cc30*/  UIMAD UR6, UR6, UR8, URZ ;  /* 0x00000008060672a4 */ /* 0x000fe2000f8e023f */
[----:B------:R-:W3:Y:S01]  /*1cc40*/  S2R R7, SR_TID.X ;  /* 0x0000000000077919 */ /* 0x000ee20000002100 */
[----:B-1----:R-:W-:Y:S02]  /*1cc50*/  @P0 IMAD.HI.U32 R2, R0, R2, RZ ;  /* 0x0000000200020227 */ /* 0x002fe400078e00ff */
[----:B------:R-:W-:-:S03]  /*1cc60*/  UIMAD UR6, UR7, UR9, UR6 ;  /* 0x00000009070672a4 */ /* 0x000fc6000f8e0206 */
[----:B0-----:R-:W-:Y:S01]  /*1cc70*/  @P0 SHF.R.U32.HI R4, RZ, R3, R2 ;  /* 0x00000003ff040219 */ /* 0x001fe20000011602 */
[----:B------:R-:W-:Y:S01]  /*1cc80*/  UIADD3 UR6, UR5, UR6, URZ ;  /* 0x0000000605067290 */ /* 0x000fe2000fffe03f */
[----:B------:R-:W-:Y:S02]  /*1cc90*/  IMAD.U32 R6, RZ, RZ, UR4 ;  /* 0x00000004ff067e24 */ /* 0x000fe4000f8e00ff */
[--C-:B------:R-:W-:Y:S01]  /*1cca0*/  SHF.R.S32.HI R5, RZ, 0x1f, R4.reuse ;  /* 0x0000001fff057819 */ /* 0x100fe20000011404 */
[----:B------:R-:W-:Y:S01]  /*1ccb0*/  IMAD.MOV R2, RZ, RZ, -R4 ;  /* 0x000000ffff027224 */ /* 0x000fe200078e0a04 */
[----:B------:R-:W-:Y:S01]  /*1ccc0*/  ULDC.64 UR4, c[0x0][0x2d0] ;  /* 0x0000b40000047ab9 */ /* 0x000fe20000000a00 */
[----:B------:R-:W-:Y:S01]  /*1ccd0*/  IMAD.U32 R3, RZ, RZ, UR6 ;  /* 0x00000006ff037e24 */ /* 0x000fe2000f8e00ff */
[----:B------:R-:W-:Y:S01]  /*1cce0*/  ULDC UR6, c[0x0][0x2b8] ;  /* 0x0000ae0000067ab9 */ /* 0x000fe20000000800 */
[----:B------:R-:W-:Y:S02]  /*1ccf0*/  IMAD R0, R8, R2, R0 ;  /* 0x0000000208007224 */ /* 0x000fe400078e0200 */
[----:B------:R-:W-:-:S02]  /*1cd00*/  IMAD.MOV.U32 R2, RZ, RZ, R6 ;  /* 0x000000ffff027224 */ /* 0x000fc400078e0006 */
[----:B------:R-:W-:Y:S02]  /*1cd10*/  IMAD R5, R5, UR4, RZ ;  /* 0x0000000405057c24 */ /* 0x000fe4000f8e02ff */
[----:B------:R-:W-:-:S04]  /*1cd20*/  IMAD.WIDE.U32 R2, R4, UR4, R2 ;  /* 0x0000000404027c25 */ /* 0x000fc8000f8e0002 */
[----:B------:R-:W-:Y:S01]  /*1cd30*/  IMAD R4, R4, UR5, R5 ;  /* 0x0000000504047c24 */ /* 0x000fe2000f8e0205 */
[----:B------:R-:W-:-:S03]  /*1cd40*/  ULDC.64 UR4, c[0x0][0x2c8] ;  /* 0x0000b20000047ab9 */ /* 0x000fc60000000a00 */
[----:B------:R-:W-:Y:S01]  /*1cd50*/  IMAD.IADD R3, R3, 0x1, R4 ;  /* 0x0000000103037824 */ /* 0x000fe200078e0204 */
[----:B------:R-:W-:Y:S01]  /*1cd60*/  SHF.R.S32.HI R4, RZ, 0x1f, R0 ;  /* 0x0000001fff047819 */ /* 0x000fe20000011400 */
[----:B---3--:R-:W-:Y:S02]  /*1cd70*/  IMAD.SHL.U32 R9, R7, 0x10, RZ ;  /* 0x0000001007097824 */ /* 0x008fe400078e00ff */
[----:B------:R-:W-:-:S04]  /*1cd80*/  IMAD.WIDE.U32 R2, R0, UR4, R2 ;  /* 0x0000000400027c25 */ /* 0x000fc8000f8e0002 */
[----:B------:R-:W-:Y:S01]  /*1cd90*/  IMAD R4, R4, UR4, RZ ;  /* 0x0000000404047c24 */ /* 0x000fe2000f8e02ff */
[----:B------:R-:W-:-:S03]  /*1cda0*/  LOP3.LUT R9, R9, 0x70, RZ, 0xc0, !PT ;  /* 0x0000007009097812 */ /* 0x000fc600078ec0ff */
[----:B------:R-:W-:Y:S01]  /*1cdb0*/  IMAD R4, R0, UR5, R4 ;  /* 0x0000000500047c24 */ /* 0x000fe2000f8e0204 */
[----:B------:R-:W-:Y:S02]  /*1cdc0*/  ULDC.64 UR4, c[0x0][0x280] ;  /* 0x0000a00000047ab9 */ /* 0x000fe40000000a00 */
[----:B------:R-:W-:Y:S01]  /*1cdd0*/  IADD3 R0, P1, R2, UR4, RZ ;  /* 0x0000000402007c10 */ /* 0x000fe2000ff3e0ff */
[----:B------:R-:W-:Y:S01]  /*1cde0*/  UMOV UR4, 0xffffffff ;  /* 0xffffffff00047882 */ /* 0x000fe20000000000 */
[----:B------:R-:W-:Y:S02]  /*1cdf0*/  ISETP.GE.AND P0, PT, R9, UR6, PT ;  /* 0x0000000609007c0c */ /* 0x000fe4000bf06270 */
[----:B------:R-:W-:Y:S01]  /*1ce00*/  IADD3.X R2, R3, UR5, R4, P1, !PT ;  /* 0x0000000503027c10 */ /* 0x000fe20008ffe404 */
[----:B--2---:R-:W-:Y:S10]  /*1ce10*/  BRA.DIV UR4, `(.L_x_1199) ;  /* 0x0000003a049c7947 */ /* 0x004ff4000b800000 */
[----:B------:R-:W0:Y:S01]  /*1ce20*/  S2R R6, SR_TID.X ;  /* 0x0000000000067919 */ /* 0x000e220000002100 */
[----:B------:R-:W-:Y:S01]  /*1ce30*/  IMAD R4, R19, R8, RZ ;  /* 0x0000000813047224 */ /* 0x000fe200078e02ff */
[----:B------:R-:W1:Y:S01]  /*1ce40*/  SHFL.IDX PT, R7, R0, RZ, 0x181f ;  /* 0x00181fff00077589 */ /* 0x000e6200000e0000 */
[----:B0-----:R-:W-:-:S04]  /*1ce50*/  LOP3.LUT R6, R6, 0x7f, RZ, 0xc0, !PT ;  /* 0x0000007f06067812 */ /* 0x001fc800078ec0ff */
[----:B------:R-:W-:Y:S02]  /*1ce60*/  SHF.R.U32.HI R11, RZ, 0x3, R6 ;  /* 0x00000003ff0b7819 */ /* 0x000fe40000011606 */
[----:B------:R-:W0:Y:S03]  /*1ce70*/  SHFL.IDX PT, R6, R2, RZ, 0x181f ;  /* 0x00181fff02067589 */ /* 0x000e2600000e0000 */
[----:B------:R-:W-:-:S04]  /*1ce80*/  IMAD.IADD R3, R11, 0x1, R18 ;  /* 0x000000010b037824 */ /* 0x000fc800078e0212 */
[C---:B------:R-:W-:Y:S01]  /*1ce90*/  VIADD R5, R3.reuse, 0x10 ;  /* 0x0000001003057836 */ /* 0x040fe20000000000 */
[----:B------:R-:W-:-:S13]  /*1cea0*/  ISETP.GE.AND P1, PT, R3, R4, PT ;  /* 0x000000040300720c */ /* 0x000fda0003f26270 */
[----:B-1----:R-:W-:-:S05]  /*1ceb0*/  @!P1 IADD3 R7, P2, R9, R7, RZ ;  /* 0x0000000709079210 */ /* 0x002fca0007f5e0ff */
[----:B0-----:R-:W-:-:S05]  /*1cec0*/  @!P1 IMAD.X R6, RZ, RZ, R6, P2 ;  /* 0x000000ffff069224 */ /* 0x001fca00010e0606 */
[----:B------:R-:W-:-:S04]  /*1ced0*/  @!P1 LOP3.LUT R7, R7, R6, RZ, 0x3c, !PT ;  /* 0x0000000607079212 */ /* 0x000fc800078e3cff */
[----:B------:R-:W-:-:S04]  /*1cee0*/  @!P1 LOP3.LUT R6, R7, R6, RZ, 0x3c, !PT ;  /* 0x0000000607069212 */ /* 0x000fc800078e3cff */
[----:B------:R-:W-:-:S05]  /*1cef0*/  @!P1 LOP3.LUT R7, R7, R6, RZ, 0x3c, !PT ;  /* 0x0000000607079212 */ /* 0x000fca00078e3cff */
[----:B------:R-:W-:Y:S01]  /*1cf00*/  @!PT LDS RZ, [RZ] ;  /* 0x00000000fffff984 */ /* 0x000fe20000000800 */
[----:B-----5:R0:W-:Y:S01]  /*1cf10*/  @!P1 LDGSTS.E.BYPASS.LTC128B.128 [R10+0x18400], desc[UR50][R6.64], !P0 ;  /* 0x18400000060a9fae */ /* 0x0201e2000c101d72 */
[----:B------:R-:W-:Y:S01]  /*1cf20*/  ISETP.GE.AND P1, PT, R5, R4, PT ;  /* 0x000000040500720c */ /* 0x000fe20003f26270 */
[----:B------:R-:W-:Y:S02]  /*1cf30*/  VIADD R5, R3, 0x20 ;  /* 0x0000002003057836 */ /* 0x000fe40000000000 */
[----:B0-----:R-:W0:Y:S04]  /*1cf40*/  SHFL.IDX PT, R7, R0, 0x1, 0x181f ;  /* 0x00381f0000077f89 */ /* 0x001e2800000e0000 */
[----:B------:R-:W1:Y:S06]  /*1cf50*/  SHFL.IDX PT, R6, R2, 0x1, 0x181f ;  /* 0x00381f0002067f89 */ /* 0x000e6c00000e0000 */
        /* <DEDUP_REMOVED lines=46> */
[----:B------:R-:W-:-:S03]  /*1d240*/  ISETP.GE.AND P1, PT, R5, R4, PT ;  /* 0x000000040500720c */ /* 0x000fc60003f26270 */
[----:B------:R-:W-:Y:S04]  /*1d250*/  SHFL.IDX PT, R5, R2, 0x7, 0x181f ;  /* 0x00f81f0002057f89 */ /* 0x000fe800000e0000 */
[----:B0-----:R-:W0:Y:S04]  /*1d260*/  SHFL.IDX PT, R7, R0, 0x6, 0x181f ;  /* 0x00d81f0000077f89 */ /* 0x001e2800000e0000 */
        /* <DEDUP_REMOVED lines=8> */
.L_x_1282:
[----:B------:R-:W2:Y:S02]  /*1d2f0*/  S2R R9, SR_TID.X ;  /* 0x0000000000097919 */ /* 0x000ea40000002100 */
[----:B--2---:R-:W-:Y:S02]  /*1d300*/  IMAD.SHL.U32 R2, R9, 0x10, RZ ;  /* 0x0000001009027824 */ /* 0x004fe400078e00ff */
[----:B------:R2:W5:Y:S01]  /*1d310*/  LDL R9, [R1] ;  /* 0x0000000001097983 */ /* 0x0005620000100800 */
[----:B------:R-:W-:Y:S02]  /*1d320*/  VIADD R3, R3, 0x70 ;  /* 0x0000007003037836 */ /* 0x000fe40000000000 */
[----:B------:R-:W-:-:S03]  /*1d330*/  LOP3.LUT R2, R2, 0x70, RZ, 0xc0, !PT ;  /* 0x0000007002027812 */ /* 0x000fc600078ec0ff */
[----:B------:R-:W-:-:S13]  /*1d340*/  ISETP.GE.AND P1, PT, R3, R4, PT ;  /* 0x000000040300720c */ /* 0x000fda0003f26270 */
[----:B------:R-:W-:-:S05]  /*1d350*/  @!P1 IADD3 R2, P2, R2, R0, RZ ;  /* 0x0000000002029210 */ /* 0x000fca0007f5e0ff */
[----:B------:R-:W-:-:S05]  /*1d360*/  @!P1 IMAD.X R3, RZ, RZ, R5, P2 ;  /* 0x000000ffff039224 */ /* 0x000fca00010e0605 */
[----:B------:R-:W-:Y:S01]  /*1d370*/  @!PT LDS RZ, [RZ] ;  /* 0x00000000fffff984 */ /* 0x000fe20000000800 */
[----:B------:R-:W-:Y:S01]  /*1d380*/  @!PT LDS RZ, [RZ] ;  /* 0x00000000fffff984 */ /* 0x000fe20000000800 */
[----:B------:R-:W-:Y:S01]  /*1d390*/  @!PT LDS RZ, [RZ] ;  /* 0x00000000fffff984 */ /* 0x000fe20000000800 */
[----:B------:R2:W-:Y:S01]  /*1d3a0*/  @!P1 LDGSTS.E.BYPASS.LTC128B.128 [R10+0x1bc00], desc[UR50][R2.64], !P0 ;  /* 0x1bc00000020a9fae */ /* 0x0005e2000c101d72 */
[----:B------:R-:W-:Y:S01]  /*1d3b0*/  PLOP3.LUT P0, PT, PT, PT, PT, 0x80, 0x0 ;  /* 0x000000000000781c */ /* 0x000fe20003f0f070 */
[----:B------:R-:W-:-:S12]  /*1d3c0*/  NOP ;  /* 0x0000000000007918 */ /* 0x000fd80000000000 */
.L_x_1200:
[----:B--2---:R-:W2:Y:S01]  /*1d3d0*/  LDL R2, [R1] ;  /* 0x0000000001027983 */ /* 0x004ea20000100800 */
[----:B------:R-:W-:Y:S02]  /*1d3e0*/  PLOP3.LUT P1, PT, P1, P0, PT, 0xa2, 0x0 ;  /* 0x000000000000781c */ /* 0x000fe40000f21472 */
[----:B--2---:R-:W-:-:S08]  /*1d3f0*/  @P0 R2UR P1, UR4, R2 ;  /* 0x00000000020402ca */ /* 0x004fd00000020000 */
[----:B------:R-:W-:-:S05]  /*1d400*/  @P0 PLOP3.LUT P0, PT, P1, PT, PT, 0x80, 0x0 ;  /* 0x000000000000081c */ /* 0x000fca0000f0f070 */
[----:B------:R-:W-:Y:S01]  /*1d410*/  @!P1 SYNCS.ARRIVE.TRANS64.RED.A0T1 RZ, [UR4+0x28800], RZ ;  /* 0x028800ffffff99a7 */ /* 0x000fe20008200404 */
[----:B------:R-:W-:Y:S07]  /*1d420*/  @!P1 ARRIVES.LDGSTSBAR.64.TRANSCNT [UR4+0x28800] ;  /* 0x02880000ff0099b0 */ /* 0x000fee0008000a84 */
[----:B------:R-:W-:Y:S05]  /*1d430*/  @P0 BRA.U.ANY `(.L_x_1200) ;  /* 0xfffffffd00e40947 */ /* 0x000fea000393ffff */
[----:B------:R-:W2:Y:S02]  /*1d440*/  LDL.LU R3, [R1+0x30] ;  /* 0x0000300001037983 */ /* 0x000ea40000300800 */
        /* <DEDUP_REMOVED lines=9> */
[----:B------:R-:W3:Y:S03]  /*1d4e0*/  SYNCS.PHASECHK.TRANS64.TRYWAIT P0, [R2+URZ+0x28820], R0 ;  /* 0x02882000020075a7 */ /* 0x000ee6000800017f */
[----:B--23--:R-:W-:Y:S05]  /*1d4f0*/  @!P0 BRA `(.L_x_1202) ;  /* 0x0000003c00908947 */ /* 0x00cfea0003800000 */
.L_x_1283:
[----:B------:R-:W-:Y:S05]  /*1d500*/  BSYNC B0 ;  /* 0x0000000000007941 */ /* 0x000fea0003800000 */
.L_x_1201:
[----:B------:R-:W3:Y:S04]  /*1d510*/  LDL.LU R3, [R1+0x2c] ;  /* 0x00002c0001037983 */ /* 0x000ee80000300800 */
[----:B--2---:R-:W2:Y:S01]  /*1d520*/  LDL R2, [R1+0x14] ;  /* 0x0000140001027983 */ /* 0x004ea20000100800 */
[----:B---3--:R-:W-:-:S05]  /*1d530*/  VIADD R19, R3, 0xfffffffe ;  /* 0xfffffffe03137836 */ /* 0x008fca0000000000 */
[----:B--2---:R-:W-:-:S13]  /*1d540*/  ISETP.GE.AND P0, PT, R19, R2, PT ;  /* 0x000000021300720c */ /* 0x004fda0003f06270 */
[----:B------:R-:W-:Y:S05]  /*1d550*/  @!P0 BRA `(.L_x_1203) ;  /* 0x0000000c00dc8947 */ /* 0x000fea0003800000 */
[----:B------:R2:W5:Y:S04]  /*1d560*/  LDL.LU R0, [R1+0x4] ;  /* 0x0000040001007983 */ /* 0x0005680000300800 */
[----:B01----:R2:W5:Y:S02]  /*1d570*/  LDL.LU R6, [R1+0x8] ;  /* 0x0000080001067983 */ /* 0x0035640000300800 */
.L_x_1223:
[----:B-1---5:R-:W-:Y:S01]  /*1d580*/  VIADD R3, R0, 0x1 ;  /* 0x0000000100037836 */ /* 0x022fe20000000000 */
[----:B------:R-:W-:Y:S01]  /*1d590*/  LOP3.LUT P1, RZ, R16, 0x1, RZ, 0xc0, !PT ;  /* 0x0000000110ff7812 */ /* 0x000fe2000782c0ff */
[----:B------:R-:W-:Y:S05]  /*1d5a0*/  YIELD ;  /* 0x0000000000007946 */ /* 0x000fea0003800000 */
[----:B------:R-:W-:Y:S01]  /*1d5b0*/  ISETP.NE.AND P0, PT, R3, 0x2, PT ;  /* 0x000000020300780c */ /* 0x000fe20003f05270 */
[----:B------:R-:W-:Y:S03]  /*1d5c0*/  BSSY B0, `(.L_x_1204) ;  /* 0x000006d000007945 */ /* 0x000fe60003800000 */
[----:B------:R-:W-:-:S02]  /*1d5d0*/  SEL R2, RZ, 0x1, P0 ;  /* 0x00000001ff027807 */ /* 0x000fc40000000000 */
[----:B------:R-:W-:Y:S02]  /*1d5e0*/  SEL R9, R3, RZ, P0 ;  /* 0x000000ff03097207 */ /* 0x000fe40000000000 */
[----:B------:R-:W-:-:S05]  /*1d5f0*/  LOP3.LUT R8, R6, R2, RZ, 0x3c, !PT ;  /* 0x0000000206087212 */ /* 0x000fca00078e3cff */
[----:B------:R0:W-:Y:S04]  /*1d600*/  STL [R1+0x8], R8 ;  /* 0x0000080801007387 */ /* 0x0001e80000100800 */
[----:B------:R0:W-:Y:S01]  /*1d610*/  STL [R1+0x4], R9 ;  /* 0x0000040901007387 */ /* 0x0001e20000100800 */
[----:B------:R-:W-:Y:S05]  /*1d620*/  @!P1 BRA `(.L_x_1205) ;  /* 0x0000000400989947 */ /* 0x000fea0003800000 */
[----:B------:R-:W-:Y:S01]  /*1d630*/  ULDC.64 UR4, c[0x0][0x418] ;  /* 0x0001060000047ab9 */ /* 0x000fe20000000a00 */
[----:B------:R-:W-:Y:S01]  /*1d640*/  IMAD.MOV.U32 R7, RZ, RZ, R19 ;  /* 0x000000ffff077224 */ /* 0x000fe200078e0013 */
[----:B------:R-:W-:-:S04]  /*1d650*/  ISETP.NE.U32.AND P0, PT, RZ, UR4, PT ;  /* 0x00000004ff007c0c */ /* 0x000fc8000bf05070 */
[----:B------:R-:W-:-:S13]  /*1d660*/  ISETP.NE.AND.EX P0, PT, RZ, UR5, PT, P0 ;  /* 0x00000005ff007c0c */ /* 0x000fda000bf05300 */
[----:B------:R-:W-:Y:S05]  /*1d670*/  @!P0 BRA `(.L_x_1206) ;  /* 0x00000000004c8947 */ /* 0x000fea0003800000 */
[----:B------:R-:W3:Y:S01]  /*1d680*/  LDL R11, [R1+0x18] ;  /* 0x00001800010b7983 */ /* 0x000ee20000100800 */
[----:B------:R-:W1:Y:S01]  /*1d690*/  LDC R5, c[0x0][0x43c] ;  /* 0x00010f00ff057b82 */ /* 0x000e620000000800 */
[----:B------:R-:W-:Y:S02]  /*1d6a0*/  ULDC.64 UR6, c[0x0][0x428] ;  /* 0x00010a0000067ab9 */ /* 0x000fe40000000a00 */
[----:B------:R-:W4:Y:S01]  /*1d6b0*/  LDL R10, [R1+0xc] ;  /* 0x00000c00010a7983 */ /* 0x000f220000100800 */
        /* <DEDUP_REMOVED lines=8> */
[----:B---3--:R-:W-:-:S04]  /*1d740*/  IMAD R4, R11, UR6, RZ ;  /* 0x000000060b047c24 */ /* 0x008fc8000f8e02ff */
[C---:B----4-:R-:W-:Y:S02]  /*1d750*/  IMAD R4, R10.reuse, UR7, R4 ;  /* 0x000000070a047c24 */ /* 0x050fe4000f8e0204 */
[----:B------:R-:W-:-:S04]  /*1d760*/  IMAD.WIDE.U32 R2, R10, UR6, R2 ;  /* 0x000000060a027c25 */ /* 0x000fc8000f8e0002 */
[----:B------:R-:W-:Y:S01]  /*1d770*/  IMAD.IADD R3, R4, 0x1, R3 ;  /* 0x0000000104037824 */ /* 0x000fe200078e0203 */
[----:B------:R-:W-:-:S04]  /*1d780*/  LEA R4, P0, R2, UR4, 0x2 ;  /* 0x0000000402047c11 */ /* 0x000fc8000f8010ff */
[----:B------:R-:W-:-:S05]  /*1d790*/  LEA.HI.X R5, R2, UR5, R3, 0x2, P0 ;  /* 0x0000000502057c11 */ /* 0x000fca00080f1403 */
[----:B------:R1:W5:Y:S04]  /*1d7a0*/  LDG.E R17, desc[UR50][R4.64] ;  /* 0x0000003204117981 */ /* 0x000368000c1e1900 */
.L_x_1206:
[----:B------:R-:W1:Y:S01]  /*1d7b0*/  LDL R3, [R1] ;  /* 0x0000000001037983 */ /* 0x000e620000100800 */
[----:B------:R-:W3:Y:S01]  /*1d7c0*/  S2R R2, SR_TID.X ;  /* 0x0000000000027919 */ /* 0x000ee20000002100 */
[----:B------:R-:W-:Y:S01]  /*1d7d0*/  BSSY B1, `(.L_x_1207) ;  /* 0x0000007000017945 */ /* 0x000fe20003800000 */
[----:B---3--:R-:W-:-:S04]  /*1d7e0*/  LOP3.LUT R2, R2, 0x7f, RZ, 0xc0, !PT ;  /* 0x0000007f02027812 */ /* 0x008fc800078ec0ff */
[----:B------:R-:W-:Y:S01]  /*1d7f0*/  ISETP.NE.AND P1, PT, R2, RZ, PT ;  /* 0x000000ff0200720c */ /* 0x000fe20003f25270 */
[----:B-1----:R-:W-:Y:S01]  /*1d800*/  IMAD R4, R9, 0x8, R3 ;  /* 0x0000000809047824 */ /* 0x002fe200078e0203 */
[----:B------:R-:W-:-:S04]  /*1d810*/  SHF.L.U32 R3, R8, 0x1f, RZ ;  /* 0x0000001f08037819 */ /* 0x000fc800000006ff */
[----:B------:R-:W1:Y:S02]  /*1d820*/  SYNCS.PHASECHK.TRANS64.TRYWAIT P0, [R4+URZ+0x28880], R3 ;  /* 0x02888003040075a7 */ /* 0x000e64000800017f */
[----:B-1----:R-:W-:Y:S05]  /*1d830*/  @!P0 BRA `(.L_x_1208) ;  /* 0x0000003800d88947 */ /* 0x002fea0003800000 */
.L_x_1284:
[----:B------:R-:W-:Y:S05]  /*1d840*/  BSYNC B1 ;  /* 0x0000000000017941 */ /* 0x000fea0003800000 */
.L_x_1207:
        /* <DEDUP_REMOVED lines=9> */
.L_x_1210:
[----:B------:R-:W-:Y:S05]  /*1d8e0*/  BSYNC B1 ;  /* 0x0000000000017941 */ /* 0x000fea0003800000 */
.L_x_1209:
[----:B0-----:R-:W3:Y:S04]  /*1d8f0*/  LDL R8, [R1] ;  /* 0x0000000001087983 */ /* 0x001ee80000100800 */
[----:B------:R-:W3:Y:S04]  /*1d900*/  LDL R2, [R1+0x4] ;  /* 0x0000040001027983 */ /* 0x000ee80000100800 */
[----:B------:R-:W4:Y:S01]  /*1d910*/  LDL R5, [R1+0x1c] ;  /* 0x00001c0001057983 */ /* 0x000f220000100800 */
[----:B------:R-:W-:Y:S01]  /*1d920*/  IMAD.MOV.U32 R9, RZ, RZ, RZ ;  /* 0x000000ffff097224 */ /* 0x000fe200078e00ff */
        /* <DEDUP_REMOVED lines=10> */
.L_x_1211:
        /* <DEDUP_REMOVED lines=9> */
[----:B0-----:R-:W-:Y:S05]  /*1da60*/  @P0 BRA.U.ANY `(.L_x_1211) ;  /* 0xfffffffd00d80947 */ /* 0x001fea000393ffff */
[----:B------:R-:W0:Y:S01]  /*1da70*/  SYNCS.PHASECHK.TRANS64.TRYWAIT P0, [R4+URZ+0x28840], R3 ;  /* 0x02884003040075a7 */ /* 0x000e22000800017f */
[----:B------:R-:W-:Y:S04]  /*1da80*/  BSSY B1, `(.L_x_1212) ;  /* 0x0000002000017945 */ /* 0x000fe80003800000 */
[----:B0-----:R-:W-:Y:S05]  /*1da90*/  @!P0 BRA `(.L_x_1213) ;  /* 0x0000003800548947 */ /* 0x001fea0003800000 */
.L_x_1285:
[----:B------:R-:W-:Y:S05]  /*1daa0*/  BSYNC B1 ;  /* 0x0000000000017941 */ /* 0x000fea0003800000 */
.L_x_1212:
[----:B------:R-:W-:Y:S01]  /*1dab0*/  BSSY B1, `(.L_x_1214) ;  /* 0x000000b000017945 */ /* 0x000fe20003800000 */
[----:B------:R-:W-:Y:S02]  /*1dac0*/  IMAD.MOV.U32 R10, RZ, RZ, 0x0 ;  /* 0x00000000ff0a7424 */ /* 0x000fe400078e00ff */
[----:B------:R-:W-:Y:S01]  /*1dad0*/  IMAD.MOV.U32 R11, RZ, RZ, 0x14f00000 ;  /* 0x14f00000ff0b7424 */ /* 0x000fe200078e00ff */
[----:B------:R-:W-:Y:S06]  /*1dae0*/  @P1 BRA `(.L_x_1215) ;  /* 0x00000000001c1947 */ /* 0x000fec0003800000 */
[----:B------:R-:W3:Y:S01]  /*1daf0*/  S2R R7, SR_TID.X ;  /* 0x0000000000077919 */ /* 0x000ee20000002100 */
[----:B01----:R-:W-:-:S04]  /*1db00*/  IMAD.MOV.U32 R3, RZ, RZ, 0x6000 ;  /* 0x00006000ff037424 */ /* 0x003fc800078e00ff */
[----:B------:R4:W-:Y:S01]  /*1db10*/  SYNCS.ARRIVE.TRANS64 RZ, [R4+URZ+0x28830], R3 ;  /* 0x0288300304ff79a7 */ /* 0x0009e2000800003f */
[----:B---3--:R-:W-:-:S04]  /*1db20*/  LOP3.LUT R7, R7, 0x1f, RZ, 0xc0, !PT ;  /* 0x0000001f07077812 */ /* 0x008fc800078ec0ff */
[----:B------:R-:W-:-:S13]  /*1db30*/  ISETP.NE.AND P0, PT, R7, RZ, PT ;  /* 0x000000ff0700720c */ /* 0x000fda0003f05270 */
[----:B----4-:R-:W-:Y:S05]  /*1db40*/  @!P0 BRA `(.L_x_1215) ;  /* 0x0000000000048947 */ /* 0x010fea0003800000 */
[----:B------:R-:W-:Y:S01]  /*1db50*/  BPT.TRAP 0x1 ;  /* 0x000000040000795c */ /* 0x000fe20000300000 */
.L_x_1215:
[----:B------:R-:W-:Y:S05]  /*1db60*/  BSYNC B1 ;  /* 0x0000000000017941 */ /* 0x000fea0003800000 */
.L_x_1214:
        /* <DEDUP_REMOVED lines=8> */
.L_x_1216:
        /* <DEDUP_REMOVED lines=10> */
.L_x_1205:
[----:B------:R-:W-:Y:S05]  /*1dc90*/  BSYNC B0 ;  /* 0x0000000000007941 */ /* 0x000fea0003800000 */
.L_x_1204:
[----:B------:R-:W-:-:S06]  /*1dca0*/  UISETP.NE.AND UP0, UPT, UR39, 0x3, UPT ;  /* 0x000000032700788c */ /* 0x000fcc000bf05270 */
[----:B------:R-:W-:-:S13]  /*1dcb0*/  PLOP3.LUT P0, PT, PT, PT, UP0, 0x80, 0x0 ;  /* 0x000000000000781c */ /* 0x000fda0003f0f008 */
[----:B------:R-:W-:Y:S05]  /*1dcc0*/  @!P0 BRA `(.L_x_1217) ;  /* 0x0000000000048947 */ /* 0x000fea0003800000 */
[----:B------:R-:W-:Y:S01]  /*1dcd0*/  BPT.TRAP 0x1 ;  /* 0x000000040000795c */ /* 0x000fe20000300000 */
.L_x_1217:
[----:B------:R-:W3:Y:S01]  /*1dce0*/  LDL R3, [R1] ;  /* 0x0000000001037983 */ /* 0x000ee20000100800 */
[----:B------:R-:W-:Y:S01]  /*1dcf0*/  IMAD.U32 R2, RZ, RZ, UR41 ;  /* 0x00000029ff027e24 */ /* 0x000fe2000f8e00ff */
[----:B------:R-:W-:Y:S04]  /*1dd00*/  BSSY B0, `(.L_x_1218) ;  /* 0x0000007000007945 */ /* 0x000fe80003800000 */
[----:B------:R-:W-:Y:S02]  /*1dd10*/  ISETP.NE.AND P1, PT, R2, 0x3, PT ;  /* 0x000000030200780c */ /* 0x000fe40003f25270 */
[----:B------:R-:W-:-:S04]  /*1dd20*/  LOP3.LUT R2, R6, 0x1, RZ, 0x3c, !PT ;  /* 0x0000000106027812 */ /* 0x000fc800078e3cff */
[----:B------:R-:W-:Y:S01]  /*1dd30*/  SHF.L.U32 R2, R2, 0x1f, RZ ;  /* 0x0000001f02027819 */ /* 0x000fe200000006ff */
[----:B---3--:R-:W-:-:S04]  /*1dd40*/  IMAD R20, R0, 0x8, R3 ;  /* 0x0000000800147824 */ /* 0x008fc800078e0203 */
[----:B------:R-:W1:Y:S02]  /*1dd50*/  SYNCS.PHASECHK.TRANS64.TRYWAIT P0, [R20+URZ+0x28870], R2 ;  /* 0x02887002140075a7 */ /* 0x000e64000800017f */
[----:B-1----:R-:W-:Y:S05]  /*1dd60*/  @!P0 BRA `(.L_x_1219) ;  /* 0x0000003400b48947 */ /* 0x002fea0003800000 */
.L_x_1286:
[----:B------:R-:W-:Y:S05]  /*1dd70*/  BSYNC B0 ;  /* 0x0000000000007941 */ /* 0x000fea0003800000 */
.L_x_1218:
[----:B------:R-:W-:Y:S05]  /*1dd80*/  @!P1 BRA `(.L_x_1220) ;  /* 0x0000000000049947 */ /* 0x000fea0003800000 */
[----:B------:R-:W-:Y:S01]  /*1dd90*/  BPT.TRAP 0x1 ;  /* 0x000000040000795c */ /* 0x000fe20000300000 */
.L_x_1220:
[----:B-1----:R-:W-:Y:S01]  /*1dda0*/  SHF.L.U32 R2, R6, 0x1f, RZ ;  /* 0x0000001f06027819 */ /* 0x002fe200000006ff */
[----:B------:R-:W-:-:S03]  /*1ddb0*/  IMAD R0, R0, 0x6000, RZ ;  /* 0x0000600000007824 */ /* 0x000fc600078e02ff */
[----:B------:R-:W1:Y:S02]  /*1ddc0*/  SYNCS.PHASECHK.TRANS64.TRYWAIT P0, [R20+URZ+0x28860], R2 ;  /* 0x02886002140075a7 */ /* 0x000e64000800017f */
[----:B-1----:R-:W-:Y:S05]  /*1ddd0*/  @!P0 BRA `(.L_x_1221) ;  /* 0x0000003400ac8947 */ /* 0x002fea0003800000 */
.L_x_1287:
[----:B------:R-:W1:Y:S04]  /*1dde0*/  LDL R4, [R1+0x24] ;  /* 0x0000240001047983 */ /* 0x000e680000100800 */
[----:B------:R-:W3:Y:S04]  /*1ddf0*/  LDL R3, [R1] ;  /* 0x0000000001037983 */ /* 0x000ee80000100800 */
[----:B------:R-:W4:Y:S01]  /*1de00*/  LDL R12, [R1+0x20] ;  /* 0x00002000010c7983 */ /* 0x000f220000100800 */
[----:B0-----:R-:W0:Y:S01]  /*1de10*/  S2R R9, SR_TID.X ;  /* 0x0000000000097919 */ /* 0x001e220000002100 */
[----:B------:R-:W-:Y:S05]  /*1de20*/  WARPSYNC.ALL ;  /* 0x0000000000007948 */ /* 0x000fea0003800000 */
[----:B------:R-:W-:Y:S01]  /*1de30*/  IMAD.MOV.U32 R13, RZ, RZ, 0x40 ;  /* 0x00000040ff0d7424 */ /* 0x000fe200078e00ff */
[----:B0-----:R-:W-:-:S04]  /*1de40*/  LOP3.LUT P0, RZ, R9, 0x4, RZ, 0xc0, !PT ;  /* 0x0000000409ff7812 */ /* 0x001fc8000780c0ff */
[----:B------:R-:W-:Y:S02]  /*1de50*/  SEL R13, R13, 0xffffffc0, !P0 ;  /* 0xffffffc00d0d7807 */ /* 0x000fe40004000000 */
[----:B-1----:R-:W-:-:S05]  /*1de60*/  LOP3.LUT R2, R0, R4, RZ, 0xfc, !PT ;  /* 0x0000000400027212 */ /* 0x002fca00078efcff */
[----:B---3--:R-:W-:-:S05]  /*1de70*/  IMAD.IADD R2, R3, 0x1, R2 ;  /* 0x0000000103027824 */ /* 0x008fca00078e0202 */
[----:B------:R-:W0:Y:S01]  /*1de80*/  LDSM.16.MT88.4 R4, [R2+0xc400] ;  /* 0x00c400000204783b */ /* 0x000e220000004200 */
[----:B------:R-:W-:Y:S01]  /*1de90*/  IMAD.IADD R18, R13, 0x1, R2 ;  /* 0x000000010d127824 */ /* 0x000fe200078e0202 */
        /* <DEDUP_REMOVED lines=12> */
[----:B------:R-:W0:Y:S01]  /*1df60*/  LDSM.16.MT88.4 R4, [R2+0xd400] ;  /* 0x00d400000204783b */ /* 0x000e220000004200 */
[----:B------:R-:W1:Y:S01]  /*1df70*/  S2R R3, SR_TID.X ;  /* 0x0000000000037919 */ /* 0x000e620000002100 */
[C-C-:B0-----:R-:W-:Y:S02]  /*1df80*/  PRMT R12, R4.reuse, 0x6420, R5.reuse ;  /* 0x00006420040c7816 */ /* 0x141fe40000000005 */
[----:B------:R-:W-:Y:S02]  /*1df90*/  PRMT R13, R4, 0x7531, R5 ;  /* 0x00007531040d7816 */ /* 0x000fe40000000005 */
[----:B------:R-:W-:-:S02]  /*1dfa0*/  PRMT R14, R6, 0x6420, R7 ;  /* 0x00006420060e7816 */ /* 0x000fc40000000007 */
[----:B------:R-:W-:Y:S02]  /*1dfb0*/  PRMT R15, R6, 0x7531, R7 ;  /* 0x00007531060f7816 */ /* 0x000fe40000000007 */
[----:B------:R-:W0:Y:S01]  /*1dfc0*/  LDSM.16.MT88.4 R4, [R18+0xd400] ;  /* 0x00d400001204783b */ /* 0x000e220000004200 */
[----:B-1----:R-:W-:Y:S01]  /*1dfd0*/  LOP3.LUT P0, RZ, R3, 0x4, RZ, 0xc0, !PT ;  /* 0x0000000403ff7812 */ /* 0x002fe2000780c0ff */
[----:B------:R-:W-:-:S05]  /*1dfe0*/  IMAD.MOV.U32 R3, RZ, RZ, 0x20 ;  /* 0x00000020ff037424 */ /* 0x000fca00078e00ff */
[----:B------:R-:W-:-:S04]  /*1dff0*/  SEL R3, R3, 0xffffffe0, !P0 ;  /* 0xffffffe003037807 */ /* 0x000fc80004000000 */
[----:B------:R-:W-:-:S05]  /*1e000*/  IADD3 R3, R3, 0x400, R0 ;  /* 0x0000040003037810 */ /* 0x000fca0007ffe000 */
[----:B------:R-:W-:Y:S01]  /*1e010*/  STSM.16.M88.4 [R3], R12 ;  /* 0x0000000c03007844 */ /* 0x000fe20000000200 */
        /* <DEDUP_REMOVED lines=61> */
.L_x_1222:
[----:B------:R-:W3:Y:S01]  /*1e3f0*/  S2R R0, SR_TID.X ;  /* 0x0000000000007919 */ /* 0x000ee20000002100 */
[----:B0-----:R0:W-:Y:S01]  /*1e400*/  SYNCS.ARRIVE.TRANS64.A1T0 RZ, [R20+URZ+0x28850], RZ ;  /* 0x028850ff14ff79a7 */ /* 0x0011e2000810003f */
[----:B------:R4:W5:Y:S01]  /*1e410*/  LDL R6, [R1+0x8] ;  /* 0x0000080001067983 */ /* 0x0009620000100800 */
[----:B---3--:R-:W-:-:S03]  /*1e420*/  LOP3.LUT R2, R0, 0x7f, RZ, 0xc0, !PT ;  /* 0x0000007f00027812 */ /* 0x008fc600078ec0ff */
[----:B------:R-:W3:Y:S01]  /*1e430*/  LDL R0, [R1+0x14] ;  /* 0x0000140001007983 */ /* 0x000ee20000100800 */
[----:B------:R-:W-:Y:S01]  /*1e440*/  BAR.SYNC.DEFER_BLOCKING 0x2, 0x80 ;  /* 0x0082000000007b1d */ /* 0x000fe20000010000 */
[----:B------:R-:W-:-:S13]  /*1e450*/  ISETP.NE.AND P0, PT, R2, RZ, PT ;  /* 0x000000ff0200720c */ /* 0x000fda0003f05270 */
[----:B0-----:R-:W-:-:S05]  /*1e460*/  @!P0 VIADD R20, R20, 0x28880 ;  /* 0x0002888014148836 */ /* 0x001fca0000000000 */
[----:B------:R-:W-:-:S04]  /*1e470*/  @!P0 PRMT R20, RZ, 0x654, R20 ;  /* 0x00000654ff148816 */ /* 0x000fc80000000014 */
[----:B------:R4:W-:Y:S01]  /*1e480*/  @!P0 SYNCS.ARRIVE.TRANS64.RED.A1T0 RZ, [R20+URZ], RZ ;  /* 0x000000ff14ff89a7 */ /* 0x0009e2000810043f */
[C---:B---3--:R-:W-:Y:S01]  /*1e490*/  ISETP.GT.AND P0, PT, R19.reuse, R0, PT ;  /* 0x000000001300720c */ /* 0x048fe20003f04270 */
[----:B------:R-:W-:Y:S01]  /*1e4a0*/  VIADD R19, R19, 0xffffffff ;  /* 0xffffffff13137836 */ /* 0x000fe20000000000 */
[----:B------:R4:W5:Y:S11]  /*1e4b0*/  LDL R0, [R1+0x4] ;  /* 0x0000040001007983 */ /* 0x0009760000100800 */
[----:B----4-:R-:W-:Y:S05]  /*1e4c0*/  @P0 BRA `(.L_x_1223) ;  /* 0xfffffff0002c0947 */ /* 0x010fea000383ffff */
.L_x_1203:
[----:B------:R-:W3:Y:S01]  /*1e4d0*/  S2R R2, SR_TID.X ;  /* 0x0000000000027919 */ /* 0x000ee20000002100 */
[----:B------:R-:W-:Y:S01]  /*1e4e0*/  BSSY B0, `(.L_x_1224) ;  /* 0x0000011000007945 */ /* 0x000fe20003800000 */
[----:B---3--:R-:W-:-:S04]  /*1e4f0*/  LOP3.LUT R2, R2, 0x7f, RZ, 0xc0, !PT ;  /* 0x0000007f02027812 */ /* 0x008fc800078ec0ff */
[----:B------:R-:W-:-:S13]  /*1e500*/  ISETP.NE.AND P0, PT, R2, RZ, PT ;  /* 0x000000ff0200720c */ /* 0x000fda0003f05270 */
[----:B------:R-:W-:Y:S05]  /*1e510*/  @P0 BRA `(.L_x_1225) ;  /* 0x0000000000340947 */ /* 0x000fea0003800000 */
[----:B-1----:R-:W1:Y:S01]  /*1e520*/  S2R R3, SR_LANEID ;  /* 0x0000000000037919 */ /* 0x002e620000000000 */
[----:B------:R-:W-:Y:S02]  /*1e530*/  VOTEU.ANY UR4, UPT, PT ;  /* 0x0000000000047886 */ /* 0x000fe400038e0100 */
[----:B-----5:R-:W1:Y:S08]  /*1e540*/  FLO.U32 R0, UR4 ;  /* 0x0000000400007d00 */ /* 0x020e7000080e0000 */
[----:B------:R-:W3:Y:S01]  /*1e550*/  POPC R5, UR4 ;  /* 0x0000000400057d09 */ /* 0x000ee20008000000 */
[----:B-1----:R-:W-:-:S02]  /*1e560*/  ISETP.EQ.U32.AND P1, PT, R0, R3, PT ;  /* 0x000000030000720c */ /* 0x002fc40003f22070 */
[----:B------:R-:W3:Y:S11]  /*1e570*/  LDC.64 R2, c[0x0][0xc60] ;  /* 0x00031800ff027b82 */ /* 0x000ef60000000a00 */
[----:B---3--:R-:W3:Y:S01]  /*1e580*/  @P1 ATOMG.E.ADD.STRONG.GPU PT, R3, desc[UR50][R2.64], R5 ;  /* 0x00000005020319a8 */ /* 0x008ee200081ee1f2 */
[----:B------:R-:W1:Y:S02]  /*1e590*/  S2R R4, SR_LTMASK ;  /* 0x0000000000047919 */ /* 0x000e640000003900 */
[----:B-1----:R-:W-:-:S04]  /*1e5a0*/  LOP3.LUT R4, R4, UR4, RZ, 0xc0, !PT ;  /* 0x0000000404047c12 */ /* 0x002fc8000f8ec0ff */
[----:B0-----:R-:W0:Y:S01]  /*1e5b0*/  POPC R7, R4 ;  /* 0x0000000400077309 */ /* 0x001e220000000000 */
[----:B---3--:R-:W0:Y:S02]  /*1e5c0*/  SHFL.IDX PT, R0, R3, R0, 0x1f ;  /* 0x00001f0003007589 */ /* 0x008e2400000e0000 */
[----:B0-----:R-:W-:-:S05]  /*1e5d0*/  IADD3 R0, R0, UR40, R7 ;  /* 0x0000002800007c10 */ /* 0x001fca000fffe007 */
[----:B------:R3:W-:Y:S02]  /*1e5e0*/  STL [R1+0x10], R0 ;  /* 0x0000100001007387 */ /* 0x0007e40000100800 */
.L_x_1225:
[----:B------:R-:W-:Y:S05]  /*1e5f0*/  BSYNC B0 ;  /* 0x0000000000007941 */ /* 0x000fea0003800000 */
.L_x_1224:
[----:B------:R-:W-:-:S06]  /*1e600*/  UISETP.NE.AND UP0, UPT, UR39, 0x3, UPT ;  /* 0x000000032700788c */ /* 0x000fcc000bf05270 */
[----:B------:R-:W-:-:S13]  /*1e610*/  PLOP3.LUT P1, PT, PT, PT, UP0, 0x80, 0x0 ;  /* 0x000000000000781c */ /* 0x000fda0003f2f008 */
[----:B------:R-:W-:Y:S05]  /*1e620*/  @!P1 BRA `(.L_x_1226) ;  /* 0x0000000000049947 */ /* 0x000fea0003800000 */
[----:B------:R-:W-:Y:S01]  /*1e630*/  BPT.TRAP 0x1 ;  /* 0x000000040000795c */ /* 0x000fe20000300000 */
.L_x_1226:
[----:B-1----:R-:W4:Y:S04]  /*1e640*/  LDL R3, [R1+0x8] ;  /* 0x0000080001037983 */ /* 0x002f280000100800 */
[----:B------:R-:W2:Y:S04]  /*1e650*/  LDL R4, [R1] ;  /* 0x0000000001047983 */ /* 0x000ea80000100800 */
[----:B------:R-:W2:Y:S01]  /*1e660*/  LDL R2, [R1+0x4] ;  /* 0x0000040001027983 */ /* 0x000ea20000100800 */
[----:B---3-5:R-:W-:Y:S01]  /*1e670*/  IMAD.U32 R0, RZ, RZ, UR41 ;  /* 0x00000029ff007e24 */ /* 0x028fe2000f8e00ff */
[----:B------:R-:W-:Y:S04]  /*1e680*/  BSSY B0, `(.L_x_1227) ;  /* 0x0000007000007945 */ /* 0x000fe80003800000 */
[----:B------:R-:W-:-:S02]  /*1e690*/  ISETP.NE.AND P2, PT, R0, 0x3, PT ;  /* 0x000000030000780c */ /* 0x000fc40003f45270 */
[----:B----4-:R-:W-:-:S04]  /*1e6a0*/  LOP3.LUT R3, R3, 0x1, RZ, 0x3c, !PT ;  /* 0x0000000103037812 */ /* 0x010fc800078e3cff */
[----:B------:R-:W-:Y:S01]  /*1e6b0*/  SHF.L.U32 R3, R3, 0x1f, RZ ;  /* 0x0000001f03037819 */ /* 0x000fe200000006ff */
[----:B--2---:R-:W-:-:S04]  /*1e6c0*/  IMAD R18, R2, 0x8, R4 ;  /* 0x0000000802127824 */ /* 0x004fc800078e0204 */
[----:B------:R-:W1:Y:S02]  /*1e6d0*/  SYNCS.PHASECHK.TRANS64.TRYWAIT P1, [R18+URZ+0x28870], R3 ;  /* 0x02887003120075a7 */ /* 0x000e64000802017f */
[----:B-1----:R-:W-:Y:S05]  /*1e6e0*/  @!P1 BRA `(.L_x_1228) ;  /* 0x0000002c007c9947 */ /* 0x002fea0003800000 */
.L_x_1288:
[----:B------:R-:W-:Y:S05]  /*1e6f0*/  BSYNC B0 ;  /* 0x0000000000007941 */ /* 0x000fea0003800000 */
.L_x_1227:
[----:B------:R-:W-:Y:S05]  /*1e700*/  @!P2 BRA `(.L_x_1229) ;  /* 0x000000000004a947 */ /* 0x000fea0003800000 */
[----:B------:R-:W-:Y:S01]  /*1e710*/  BPT.TRAP 0x1 ;  /* 0x000000040000795c */ /* 0x000fe20000300000 */
.L_x_1229:
[----:B------:R-:W1:Y:S02]  /*1e720*/  LDL R0, [R1+0x8] ;  /* 0x0000080001007983 */ /* 0x000e640000100800 */
[----:B-1----:R-:W-:-:S04]  /*1e730*/  SHF.L.U32 R3, R0, 0x1f, RZ ;  /* 0x0000001f00037819 */ /* 0x002fc800000006ff */
[----:B------:R-:W1:Y:S02]  /*1e740*/  SYNCS.PHASECHK.TRANS64.TRYWAIT P1, [R18+URZ+0x28860], R3 ;  /* 0x02886003120075a7 */ /* 0x000e64000802017f */
[----:B-1----:R-:W-:Y:S05]  /*1e750*/  @!P1 BRA `(.L_x_1230) ;  /* 0x0000002c00749947 */ /* 0x002fea0003800000 */
.L_x_1289:
[----:B------:R-:W2:Y:S04]  /*1e760*/  LDL R19, [R1+0x4] ;  /* 0x0000040001137983 */ /* 0x000ea80000100800 */
[----:B------:R-:W3:Y:S04]  /*1e770*/  LDL R2, [R1+0x24] ;  /* 0x0000240001027983 */ /* 0x000ee80000100800 */
[----:B------:R-:W4:Y:S04]  /*1e780*/  LDL R12, [R1] ;  /* 0x00000000010c7983 */ /* 0x000f280000100800 */
[----:B------:R-:W5:Y:S01]  /*1e790*/  LDL R13, [R1+0x20] ;  /* 0x00002000010d7983 */ /* 0x000f620000100800 */
[----:B------:R-:W0:Y:S01]  /*1e7a0*/  S2R R9, SR_TID.X ;  /* 0x0000000000097919 */ /* 0x000e220000002100 */
[----:B------:R-:W-:Y:S05]  /*1e7b0*/  WARPSYNC.ALL ;  /* 0x0000000000007948 */ /* 0x000fea0003800000 */
[----:B------:R-:W-:Y:S01]  /*1e7c0*/  IMAD.MOV.U32 R14, RZ, RZ, 0x40 ;  /* 0x00000040ff0e7424 */ /* 0x000fe200078e00ff */
[----:B0-----:R-:W-:-:S04]  /*1e7d0*/  LOP3.LUT P1, RZ, R9, 0x4, RZ, 0xc0, !PT ;  /* 0x0000000409ff7812 */ /* 0x001fc8000782c0ff */
[----:B------:R-:W-:Y:S01]  /*1e7e0*/  SEL R14, R14, 0xffffffc0, !P1 ;  /* 0xffffffc00e0e7807 */ /* 0x000fe20004800000 */
[----:B-1----:R-:W-:Y:S02]  /*1e7f0*/  IMAD.MOV.U32 R3, RZ, RZ, 0x20 ;  /* 0x00000020ff037424 */ /* 0x002fe400078e00ff */
[----:B--2---:R-:W-:-:S05]  /*1e800*/  IMAD R0, R19, 0x6000, RZ ;  /* 0x0000600013007824 */ /* 0x004fca00078e02ff */
[----:B---3--:R-:W-:-:S05]  /*1e810*/  LOP3.LUT R2, R0, R2, RZ, 0xfc, !PT ;  /* 0x0000000200027212 */ /* 0x008fca00078efcff */
[----:B----4-:R-:W-:-:S05]  /*1e820*/  IMAD.IADD R2, R12, 0x1, R2 ;  /* 0x000000010c027824 */ /* 0x010fca00078e0202 */
[----:B------:R-:W0:Y:S01]  /*1e830*/  LDSM.16.MT88.4 R4, [R2+0xc400] ;  /* 0x00c400000204783b */ /* 0x000e220000004200 */
[----:B------:R-:W-:Y:S01]  /*1e840*/  IMAD.IADD R17, R14, 0x1, R2 ;  /* 0x000000010e117824 */ /* 0x000fe200078e0202 */
[----:B-----5:R-:W-:Y:S02]  /*1e850*/  IADD3 R0, R12, R0, R13 ;  /* 0x000000000c007210 */ /* 0x020fe40007ffe00d */
[C-C-:B0-----:R-:W-:Y:S02]  /*1e860*/  PRMT R8, R4.reuse, 0x6420, R5.reuse ;  /* 0x0000642004087816 */ /* 0x141fe40000000005 */
[----:B------:R-:W-:Y:S02]  /*1e870*/  PRMT R9, R4, 0x7531, R5 ;  /* 0x0000753104097816 */ /* 0x000fe40000000005 */
[C-C-:B------:R-:W-:Y:S02]  /*1e880*/  PRMT R10, R6.reuse, 0x6420, R7.reuse ;  /* 0x00006420060a7816 */ /* 0x140fe40000000007 */
[----:B------:R-:W-:-:S02]  /*1e890*/  PRMT R11, R6, 0x7531, R7 ;  /* 0x00007531060b7816 */ /* 0x000fc40000000007 */
[----:B------:R-:W0:Y:S04]  /*1e8a0*/  LDSM.16.MT88.4 R4, [R17+0xc400] ;  /* 0x00c400001104783b */ /* 0x000e280000004200 */
[----:B------:R0:W-:Y:S01]  /*1e8b0*/  STSM.16.M88.4 [R0+0x400], R8 ;  /* 0x0004000800007844 */ /* 0x0001e20000000200 */
[----:B------:R-:W1:Y:S01]  /*1e8c0*/  S2R R14, SR_TID.X ;  /* 0x00000000000e7919 */ /* 0x000e620000002100 */
[C-C-:B0-----:R-:W-:Y:S02]  /*1e8d0*/  PRMT R8, R4.reuse, 0x6420, R5.reuse ;  /* 0x0000642004087816 */ /* 0x141fe40000000005 */
[----:B------:R-:W-:Y:S02]  /*1e8e0*/  PRMT R9, R4, 0x7531, R5 ;  /* 0x0000753104097816 */ /* 0x000fe40000000005 */
[----:B------:R-:W-:-:S02]  /*1e8f0*/  PRMT R10, R6, 0x6420, R7 ;  /* 0x00006420060a7816 */ /* 0x000fc40000000007 */
[----:B------:R-:W-:-:S05]  /*1e900*/  PRMT R11, R6, 0x7531, R7 ;  /* 0x00007531060b7816 */ /* 0x000fca0000000007 */
[----:B------:R-:W-:Y:S04]  /*1e910*/  STSM.16.M88.4 [R0+0x1400], R8 ;  /* 0x0014000800007844 */ /* 0x000fe80000000200 */
[----:B------:R-:W0:Y:S01]  /*1e920*/  LDSM.16.MT88.4 R4, [R2+0xd400] ;  /* 0x00d400000204783b */ /* 0x000e220000004200 */
[----:B-1----:R-:W-:Y:S02]  /*1e930*/  LOP3.LUT P1, RZ, R14, 0x4, RZ, 0xc0, !PT ;  /* 0x000000040eff7812 */ /* 0x002fe4000782c0ff */
[C-C-:B0-----:R-:W-:Y:S02]  /*1e940*/  PRMT R12, R4.reuse, 0x6420, R5.reuse ;  /* 0x00006420040c7816 */ /* 0x141fe40000000005 */
[----:B------:R-:W-:Y:S02]  /*1e950*/  PRMT R13, R4, 0x7531, R5 ;  /* 0x00007531040d7816 */ /* 0x000fe40000000005 */
[----:B------:R-:W-:-:S02]  /*1e960*/  PRMT R14, R6, 0x6420, R7 ;  /* 0x00006420060e7816 */ /* 0x000fc40000000007 */
[----:B------:R-:W-:Y:S02]  /*1e970*/  PRMT R15, R6, 0x7531, R7 ;  /* 0x00007531060f7816 */ /* 0x000fe40000000007 */
[----:B------:R-:W0:Y:S01]  /*1e980*/  LDSM.16.MT88.4 R4, [R17+0xd400] ;  /* 0x00d400001104783b */ /* 0x000e220000004200 */
        /* <DEDUP_REMOVED lines=64> */
.L_x_1231:
[----:B-1----:R-:W2:Y:S01]  /*1ed90*/  LDL.LU R3, [R1+0x8] ;  /* 0x0000080001037983 */ /* 0x002ea20000300800 */
[----:B0-----:R-:W-:Y:S01]  /*1eda0*/  SYNCS.ARRIVE.TRANS64.A1T0 RZ, [R18+URZ+0x28850], RZ ;  /* 0x028850ff12ff79a7 */ /* 0x001fe2000810003f */
[----:B------:R-:W-:-:S05]  /*1edb0*/  @!P0 VIADD R0, R18, 0x28880 ;  /* 0x0002888012008836 */ /* 0x000fca0000000000 */
[----:B------:R-:W-:Y:S01]  /*1edc0*/  @!P0 PRMT R0, RZ, 0x654, R0 ;  /* 0x00000654ff008816 */ /* 0x000fe20000000000 */
[----:B------:R-:W-:Y:S06]  /*1edd0*/  BAR.SYNC.DEFER_BLOCKING 0x2, 0x80 ;  /* 0x0082000000007b1d */ /* 0x000fec0000010000 */
[----:B------:R0:W-:Y:S02]  /*1ede0*/  @!P0 SYNCS.ARRIVE.TRANS64.RED.A1T0 RZ, [R0+URZ], RZ ;  /* 0x000000ff00ff89a7 */ /* 0x0001e4000810043f */
[----:B0-----:R-:W-:-:S05]  /*1edf0*/  VIADD R0, R19, 0x1 ;  /* 0x0000000113007836 */ /* 0x001fca0000000000 */
[----:B------:R-:W-:-:S04]  /*1ee00*/  ISETP.NE.AND P0, PT, R0, 0x2, PT ;  /* 0x000000020000780c */ /* 0x000fc80003f05270 */
[----:B------:R-:W-:Y:S02]  /*1ee10*/  SEL R2, RZ, 0x1, P0 ;  /* 0x00000001ff027807 */ /* 0x000fe40000000000 */
[----:B------:R-:W-:-:S05]  /*1ee20*/  SEL R0, R0, RZ, P0 ;  /* 0x000000ff00007207 */ /* 0x000fca0000000000 */
[----:B------:R0:W-:Y:S01]  /*1ee30*/  STL [R1+0x4], R0 ;  /* 0x0000040001007387 */ /* 0x0001e20000100800 */
[----:B--2---:R-:W-:-:S05]  /*1ee40*/  LOP3.LUT R3, R3, R2, RZ, 0x3c, !PT ;  /* 0x0000000203037212 */ /* 0x004fca00078e3cff */
[----:B------:R0:W-:Y:S02]  /*1ee50*/  STL [R1+0x8], R3 ;  /* 0x0000080301007387 */ /* 0x0001e40000100800 */
.L_x_1180:
[----:B------:R-:W-:Y:S05]  /*1ee60*/  BSYNC B7 ;  /* 0x0000000000077941 */ /* 0x000fea0003800000 */
.L_x_1178:
[----:B------:R-:W-:-:S13]  /*1ee70*/  LOP3.LUT P0, RZ, R16, 0x2, RZ, 0xc0, !PT ;  /* 0x0000000210ff7812 */ /* 0x000fda000780c0ff */
[----:B------:R-:W-:Y:S05]  /*1ee80*/  @!P0 BRA `(.L_x_1232) ;  /* 0x0000000000348947 */ /* 0x000fea0003800000 */
[----:B------:R-:W2:Y:S08]  /*1ee90*/  S2UR UR5, SR_CgaCtaId ;  /* 0x00000000000579c3 */ /* 0x000eb00000008800 */
[----:B------:R-:W-:Y:S06]  /*1eea0*/  BAR.SYNC.DEFER_BLOCKING 0x5, 0x180 ;  /* 0x0146000000007b1d */ /* 0x000fec0000010000 */
[----:B------:R-:W-:-:S02]  /*1eeb0*/  UMOV UR4, 0x400 ;  /* 0x0000040000047882 */ /* 0x000fc40000000000 */
[----:B--2---:R-:W-:-:S06]  /*1eec0*/  ULEA UR4, UR5, UR4, 0x18 ;  /* 0x0000000405047291 */ /* 0x004fcc000f8ec03f */
[----:B01----:R-:W-:-:S05]  /*1eed0*/  IMAD.U32 R0, RZ, RZ, UR4 ;  /* 0x00000004ff007e24 */ /* 0x003fca000f8e00ff */
[----:B------:R-:W0:Y:S04]  /*1eee0*/  LDS.128 R4, [R0+0x288d0] ;  /* 0x0288d00000047984 */ /* 0x000e280000000c00 */
[----:B------:R1:W-:Y:S04]  /*1eef0*/  STL [R1], R0 ;  /* 0x0000000001007387 */ /* 0x0003e80000100800 */
[----:B0-----:R0:W-:Y:S01]  /*1ef00*/  STL.64 [R1+0x10], R4 ;  /* 0x0000100401007387 */ /* 0x0011e20000100a00 */
[----:B-1----:R-:W-:-:S03]  /*1ef10*/  IMAD.MOV.U32 R0, RZ, RZ, R7 ;  /* 0x000000ffff007224 */ /* 0x002fc600078e0007 */
[----:B------:R0:W-:Y:S02]  /*1ef20*/  STL [R1+0x18], R6 ;  /* 0x0000180601007387 */ /* 0x0001e40000100800 */
[----:B------:R-:W-:Y:S01]  /*1ef30*/  R2UR UR42, R0 ;  /* 0x00000000002a72ca */ /* 0x000fe200000e0000 */
[----:B------:R-:W-:Y:S06]  /*1ef40*/  BAR.ARV 0x4, 0x180 ;  /* 0x0106000000007b1d */ /* 0x000fec0000002000 */
[----:B------:R-:W-:Y:S08]  /*1ef50*/  BRA `(.L_x_1233) ;  /* 0x0000000c00f07947 */ /* 0x000ff00003800000 */
.L_x_1232:
[----:B01----:R-:W2:Y:S01]  /*1ef60*/  LDL.LU R0, [R1+0x10] ;  /* 0x0000100001007983 */ /* 0x003ea20000300800 */
        /* <DEDUP_REMOVED lines=20> */
[----:B------:R-:W-:Y:S02]  /*1f0b0*/  ISETP.GE.U32.AND P5, PT, R9, 0x10, PT ;  /* 0x000000100900780c */ /* 0x000fe40003fa6070 */
[----:B------:R-:W0:Y:S01]  /*1f0c0*/  LDC R9, c[0x0][0xc38] ;  /* 0x00030e00ff097b82 */ /* 0x000e220000000800 */
[----:B--2---:R-:W-:-:S05]  /*1f0d0*/  IMAD R4, R7, R0, RZ ;  /* 0x0000000007047224 */ /* 0x004fca00078e02ff */
        /* <DEDUP_REMOVED lines=8> */
[----:B------:R-:W-:Y:S02]  /*1f160*/  IMAD.IADD R4, R6, 0x1, R3 ;  /* 0x0000000106047824 */ /* 0x000fe400078e0203 */
[----:B------:R-:W-:Y:S04]  /*1f170*/  SHFL.IDX PT, R6, R10, 0x1, 0x1f ;  /* 0x00201f000a067f89 */ /* 0x000fe800000e0000 */
[----:B------:R-:W1:Y:S02]  /*1f180*/  SHFL.UP PT, R2, R4, 0x8, RZ ;  /* 0x0500000004027989 */ /* 0x000e6400000e00ff */
[----:B-1----:R-:W-:-:S05]  /*1f190*/  SEL R3, R2, RZ, P4 ;  /* 0x000000ff02037207 */ /* 0x002fca0002000000 */
[----:B------:R-:W-:Y:S02]  /*1f1a0*/  IMAD.IADD R5, R4, 0x1, R3 ;  /* 0x0000000104057824 */ /* 0x000fe400078e0203 */
[----:B------:R-:W-:Y:S04]  /*1f1b0*/  SHFL.IDX PT, R4, R10, RZ, 0x1f ;  /* 0x00001fff0a047589 */ /* 0x000fe800000e0000 */
[----:B------:R-:W1:Y:S02]  /*1f1c0*/  SHFL.UP PT, R2, R5, 0x10, RZ ;  /* 0x0600000005027989 */ /* 0x000e6400000e00ff */
[----:B-1----:R-:W-:-:S05]  /*1f1d0*/  SEL R2, R2, RZ, P5 ;  /* 0x000000ff02027207 */ /* 0x002fca0002800000 */
[----:B------:R-:W-:Y:S02]  /*1f1e0*/  IMAD.IADD R2, R5, 0x1, R2 ;  /* 0x0000000105027824 */ /* 0x000fe400078e0202 */
[----:B------:R-:W-:-:S03]  /*1f1f0*/  IMAD.MOV.U32 R5, RZ, RZ, RZ ;  /* 0x000000ffff057224 */ /* 0x000fc600078e00ff */
[----:B------:R-:W0:Y:S02]  /*1f200*/  SHFL.IDX PT, R3, R2, 0x1f, 0x1f ;  /* 0x03e01f0002037f89 */ /* 0x000e2400000e0000 */
[----:B0-----:R-:W-:-:S04]  /*1f210*/  IMAD R3, R3, R9, RZ ;  /* 0x0000000903037224 */ /* 0x001fc800078e02ff */
[----:B------:R-:W-:-:S05]  /*1f220*/  IMAD.IADD R6, R6, 0x1, R3 ;  /* 0x0000000106067824 */ /* 0x000fca00078e0203 */
[----:B------:R-:W-:-:S13]  /*1f230*/  ISETP.GT.AND P6, PT, R6, R4, PT ;  /* 0x000000040600720c */ /* 0x000fda0003fc4270 */
[----:B------:R-:W-:Y:S05]  /*1f240*/  @P6 BRA `(.L_x_1234) ;  /* 0x0000000000986947 */ /* 0x000fea0003800000 */
.L_x_1236:
[----:B------:R-:W-:-:S04]  /*1f250*/  UIADD3 UR42, UR42, 0x1f, URZ ;  /* 0x0000001f2a2a7890 */ /* 0x000fc8000fffe03f */
[----:B------:R-:W-:-:S06]  /*1f260*/  UISETP.GE.AND UP0, UPT, UR42, UR4, UPT ;  /* 0x000000042a00728c */ /* 0x000fcc000bf06270 */
[----:B------:R-:W-:-:S13]  /*1f270*/  PLOP3.LUT P6, PT, PT, PT, UP0, 0x40, 0x0 ;  /* 0x000000000000781c */ /* 0x000fda0003fce808 */
[----:B------:R-:W-:Y:S05]  /*1f280*/  @!P6 BRA `(.L_x_1235) ;  /* 0x0000000800c8e947 */ /* 0x000fea0003800000 */
[----:B------:R-:W0:Y:S01]  /*1f290*/  S2R R0, SR_TID.X ;  /* 0x0000000000007919 */ /* 0x000e220000002100 */
[----:B------:R-:W1:Y:S01]  /*1f2a0*/  LDC R9, c[0x0][0xc38] ;  /* 0x00030e00ff097b82 */ /* 0x000e620000000800 */
        /* <DEDUP_REMOVED lines=27> */
[----:B------:R-:W1:Y:S02]  /*1f460*/  SHFL.IDX PT, R3, R2, 0x1f, 0x1f ;  /* 0x03e01f0002037f89 */ /* 0x000e6400000e0000 */
[----:B-1----:R-:W-:-:S04]  /*1f470*/  IMAD R3, R3, R9, RZ ;  /* 0x0000000903037224 */ /* 0x002fc800078e02ff */
[----:B------:R-:W-:-:S05]  /*1f480*/  IMAD.IADD R6, R3, 0x1, R6 ;  /* 0x0000000103067824 */ /* 0x000fca00078e0206 */
[----:B------:R-:W-:-:S13]  /*1f490*/  ISETP.GT.AND P6, PT, R6, R4, PT ;  /* 0x000000040600720c */ /* 0x000fda0003fc4270 */
[----:B------:R-:W-:Y:S05]  /*1f4a0*/  @!P6 BRA `(.L_x_1236) ;  /* 0xfffffffc0068e947 */ /* 0x000fea000383ffff */
.L_x_1234:
        /* <DEDUP_REMOVED lines=13> */
.L_x_1237:
[----:B---34-:R-:W-:Y:S01]  /*1f580*/  IMAD R2, R5, R9, R6 ;  /* 0x0000000905027224 */ /* 0x018fe200078e0206 */
[----:B--2---:R-:W-:Y:S01]  /*1f590*/  ISETP.NE.AND P0, PT, R7, 0x1, PT ;  /* 0x000000010700780c */ /* 0x004fe20003f05270 */
[----:B------:R-:W-:Y:S02]  /*1f5a0*/  UIADD3 UR42, UR4, UR42, URZ ;  /* 0x0000002a042a7290 */ /* 0x000fe4000fffe03f */
[----:B------:R-:W-:Y:S01]  /*1f5b0*/  IMAD.IADD R4, R4, 0x1, -R2 ;  /* 0x0000000104047824 */ /* 0x000fe200078e0a02 */
[----:B------:R2:W-:Y:S09]  /*1f5c0*/  STL [R1+0x10], R2 ;  /* 0x0000100201007387 */ /* 0x0005f20000100800 */
[----:B------:R-:W-:Y:S05]  /*1f5d0*/  @!P0 BRA `(.L_x_1238) ;  /* 0x0000000000e48947 */ /* 0x000fea0003800000 */
[----:B-1----:R-:W-:-:S04]  /*1f5e0*/  IABS R5, R0 ;  /* 0x0000000000057213 */ /* 0x002fc80000000000 */
[----:B--2---:R-:W1:Y:S08]  /*1f5f0*/  I2F.RP R2, R5 ;  /* 0x0000000500027306 */ /* 0x004e700000209400 */
[----:B-1----:R-:W1:Y:S02]  /*1f600*/  MUFU.RCP R2, R2 ;  /* 0x0000000200027308 */ /* 0x002e640000001000 */
[----:B-1----:R-:W-:-:S06]  /*1f610*/  VIADD R2, R2, 0xffffffe ;  /* 0x0ffffffe02027836 */ /* 0x002fcc0000000000 */
[----:B0-----:R-:W0:Y:S02]  /*1f620*/  F2I.FTZ.U32.TRUNC.NTZ R3, R2 ;  /* 0x0000000200037305 */ /* 0x001e24000021f000 */
[----:B0-----:R-:W-:-:S04]  /*1f630*/  IMAD.MOV R2, RZ, RZ, -R3 ;  /* 0x000000ffff027224 */ /* 0x001fc800078e0a03 */
        /* <DEDUP_REMOVED lines=12> */
[----:B------:R-:W-:Y:S02]  /*1f700*/  ISETP.GE.U32.AND P0, PT, R2, R5, PT ;  /* 0x000000050200720c */ /* 0x000fe40003f06070 */
[----:B------:R-:W-:-:S04]  /*1f710*/  IABS R5, R7 ;  /* 0x0000000700057213 */ /* 0x000fc80000000000 */
        /* <DEDUP_REMOVED lines=9> */
[----:B------:R-:W-:-:S03]  /*1f7b0*/  LOP3.LUT R2, R4, R0, RZ, 0x3c, !PT ;  /* 0x0000000004027212 */ /* 0x000fc600078e3cff */
[----:B------:R-:W-:Y:S01]  /*1f7c0*/  IMAD.MOV.U32 R3, RZ, RZ, R8 ;  /* 0x000000ffff037224 */ /* 0x000fe200078e0008 */
[----:B------:R-:W-:Y:S02]  /*1f7d0*/  ISETP.GE.AND P2, PT, R2, RZ, PT ;  /* 0x000000ff0200720c */ /* 0x000fe40003f46270 */
        /* <DEDUP_REMOVED lines=11> */
[----:B------:R-:W-:Y:S01]  /*1f890*/  ISETP.GE.U32.AND P0, PT, R2, R5, PT ;  /* 0x000000050200720c */ /* 0x000fe20003f06070 */
[----:B------:R-:W-:-:S04]  /*1f8a0*/  IMAD.MOV R2, RZ, RZ, -R3 ;  /* 0x000000ffff027224 */ /* 0x000fc800078e0a03 */
[----:B------:R-:W-:Y:S01]  /*1f8b0*/  IMAD R4, R0, R2, R4 ;  /* 0x0000000200047224 */ /* 0x000fe200078e0204 */
[----:B------:R-:W-:-:S04]  /*1f8c0*/  LOP3.LUT R2, R3, R7, RZ, 0x3c, !PT ;  /* 0x0000000703027212 */ /* 0x000fc800078e3cff */
[----:B------:R-:W-:-:S03]  /*1f8d0*/  ISETP.GE.AND P2, PT, R2, RZ, PT ;  /* 0x000000ff0200720c */ /* 0x000fc60003f46270 */
[----:B------:R-:W-:-:S10]  /*1f8e0*/  @P0 VIADD R6, R6, 0x1 ;  /* 0x0000000106060836 */ /* 0x000fd40000000000 */
[----:B------:R-:W-:Y:S01]  /*1f8f0*/  @!P2 IMAD.MOV R6, RZ, RZ, -R6 ;  /* 0x000000ffff06a224 */ /* 0x000fe200078e0a06 */
[----:B------:R-:W-:-:S05]  /*1f900*/  @!P1 LOP3.LUT R6, RZ, R7, RZ, 0x33, !PT ;  /* 0x00000007ff069212 */ /* 0x000fca00078e33ff */
[----:B------:R-:W-:-:S04]  /*1f910*/  IMAD.MOV R2, RZ, RZ, -R6 ;  /* 0x000000ffff027224 */ /* 0x000fc800078e0a06 */
[C---:B------:R-:W-:Y:S02]  /*1f920*/  IMAD R2, R7.reuse, R2, R3 ;  /* 0x0000000207027224 */ /* 0x040fe400078e0203 */
[----:B------:R-:W-:-:S04]  /*1f930*/  IMAD R7, R7, 0x1000000, R6 ;  /* 0x0100000007077824 */ /* 0x000fc800078e0206 */
[----:B------:R-:W-:-:S05]  /*1f940*/  IMAD R2, R2, 0x10000, R7 ;  /* 0x0001000002027824 */ /* 0x000fca00078e0207 */
[----:B------:R0:W-:Y:S01]  /*1f950*/  STL [R1+0x18], R2 ;  /* 0x0000180201007387 */ /* 0x0001e20000100800 */
[----:B------:R-:W-:Y:S05]  /*1f960*/  BRA `(.L_x_1239) ;  /* 0x0000000400007947 */ /* 0x000fea0003800000 */
.L_x_1238:
[----:B------:R-:W-:Y:S02]  /*1f970*/  ULDC.64 UR4, c[0x0][0xc90] ;  /* 0x0003240000047ab9 */ /* 0x000fe40000000a00 */
[----:B------:R-:W-:-:S06]  /*1f980*/  UIMAD.WIDE UR4, UR42, 0x4, UR4 ;  /* 0x000000042a0478a5 */ /* 0x000fcc000f8e0204 */
[----:B--2---:R-:W-:Y:S02]  /*1f990*/  IMAD.U32 R2, RZ, RZ, UR4 ;  /* 0x00000004ff027e24 */ /* 0x004fe4000f8e00ff */
[----:B0-----:R-:W-:-:S05]  /*1f9a0*/  IMAD.U32 R3, RZ, RZ, UR5 ;  /* 0x00000005ff037e24 */ /* 0x001fca000f8e00ff */
[----:B------:R-:W1:Y:S02]  /*1f9b0*/  LDG.E R6, desc[UR50][R2.64] ;  /* 0x0000003202067981 */ /* 0x000e64000c1e1900 */
[----:B-1----:R-:W-:-:S05]  /*1f9c0*/  IMAD R5, R0, R6, RZ ;  /* 0x0000000600057224 */ /* 0x002fca00078e02ff */
[----:B------:R-:W-:-:S04]  /*1f9d0*/  IABS R7, R5 ;  /* 0x0000000500077213 */ /* 0x000fc80000000000 */
[----:B------:R-:W0:Y:S08]  /*1f9e0*/  I2F.RP R2, R7 ;  /* 0x0000000700027306 */ /* 0x000e300000209400 */
        /* <DEDUP_REMOVED lines=22> */
[----:B------:R-:W-:Y:S02]  /*1fb50*/  IMAD R7, R6, R2, RZ ;  /* 0x0000000206077224 */ /* 0x000fe400078e02ff */
[----:B------:R-:W-:Y:S02]  /*1fb60*/  IMAD.MOV R2, RZ, RZ, -R2 ;  /* 0x000000ffff027224 */ /* 0x000fe400078e0a02 */
[----:B------:R-:W-:Y:S02]  /*1fb70*/  IMAD.MOV R3, RZ, RZ, -R7 ;  /* 0x000000ffff037224 */ /* 0x000fe400078e0a07 */
[----:B------:R-:W-:-:S03]  /*1fb80*/  IMAD R4, R5, R2, R4 ;  /* 0x0000000205047224 */ /* 0x000fc600078e0204 */
[----:B------:R-:W-:Y:S02]  /*1fb90*/  VIADDMNMX R6, R3, R9, R6, PT ;  /* 0x0000000903067246 */ /* 0x000fe40003800106 */
[----:B------:R-:W-:Y:S02]  /*1fba0*/  IADD3 R7, R7, 0x1000000, R4 ;  /* 0x0100000007077810 */ /* 0x000fe40007ffe004 */
        /* <DEDUP_REMOVED lines=23> */
[----:B------:R-:W-:Y:S01]  /*1fd20*/  @!P1 LOP3.LUT R2, RZ, R6, RZ, 0x33, !PT ;  /* 0x00000006ff029212 */ /* 0x000fe200078e33ff */
[----:B------:R-:W-:-:S04]  /*1fd30*/  IMAD.MOV R6, RZ, RZ, -R6 ;  /* 0x000000ffff067224 */ /* 0x000fc800078e0a06 */
[----:B------:R-:W-:Y:S02]  /*1fd40*/  IMAD R3, R2, R6, R7 ;  /* 0x0000000602037224 */ /* 0x000fe400078e0207 */
[----:B------:R-:W-:-:S03]  /*1fd50*/  IMAD.MOV.U32 R4, RZ, RZ, R2 ;  /* 0x000000ffff047224 */ /* 0x000fc600078e0002 */
[----:B------:R1:W-:Y:S04]  /*1fd60*/  STL [R1+0x18], R3 ;  /* 0x0000180301007387 */ /* 0x0003e80000100800 */
.L_x_1239:
[----:B-1----:R-:W-:-:S05]  /*1fd70*/  LOP3.LUT R3, RZ, R4, RZ, 0x33, !PT ;  /* 0x00000004ff037212 */ /* 0x002fca00078e33ff */
[----:B------:R-:W-:-:S05]  /*1fd80*/  IMAD.IADD R0, R0, 0x1, R3 ;  /* 0x0000000100007824 */ /* 0x000fca00078e0203 */
[----:B------:R1:W-:Y:S01]  /*1fd90*/  STL [R1+0x14], R0 ;  /* 0x0000140001007387 */ /* 0x0003e20000100800 */
[----:B------:R-:W-:Y:S05]  /*1fda0*/  BRA `(.L_x_1240) ;  /* 0x0000000000107947 */ /* 0x000fea0003800000 */
.L_x_1235:
[----:B------:R0:W-:Y:S01]  /*1fdb0*/  STL [R1+0x10], R4 ;  /* 0x0000100401007387 */ /* 0x0001e20000100800 */
[----:B------:R-:W-:-:S03]  /*1fdc0*/  ULDC UR42, c[0x0][0xc3c] ;  /* 0x00030f00002a7ab9 */ /* 0x000fc60000000800 */
[----:B------:R0:W-:Y:S04]  /*1fdd0*/  STL [R1+0x14], RZ ;  /* 0x000014ff01007387 */ /* 0x0001e80000100800 */
[----:B------:R0:W-:Y:S02]  /*1fde0*/  STL [R1+0x18], RZ ;  /* 0x000018ff01007387 */ /* 0x0001e40000100800 */
.L_x_1240:
[----:B------:R-:W2:Y:S04]  /*1fdf0*/  LDL R3, [R1+0x14] ;  /* 0x0000140001037983 */ /* 0x000ea80000100800 */
[----:B0-----:R-:W3:Y:S04]  /*1fe00*/  LDL R2, [R1+0x18] ;  /* 0x0000180001027983 */ /* 0x001ee80000100800 */
[----:B------:R-:W4:Y:S01]  /*1fe10*/  LDL R4, [R1+0x10] ;  /* 0x0000100001047983 */ /* 0x000f220000100800 */
[----:B-1----:R-:W0:Y:S02]  /*1fe20*/  S2R R0, SR_TID.X ;  /* 0x0000000000007919 */ /* 0x002e240000002100 */
[----:B0-----:R-:W-:Y:S01]  /*1fe30*/  LOP3.LUT R0, R0, 0x1f, RZ, 0xc0, !PT ;  /* 0x0000001f00007812 */ /* 0x001fe200078ec0ff */
[----:B------:R-:W-:Y:S01]  /*1fe40*/  BAR.SYNC.DEFER_BLOCKING 0x4, 0x180 ;  /* 0x0106000000007b1d */ /* 0x000fe20000010000 */
[----:B--2---:R-:W-:-:S02]  /*1fe50*/  IMAD.MOV.U32 R5, RZ, RZ, R3 ;  /* 0x000000ffff057224 */ /* 0x004fc400078e0003 */
[----:B---3--:R-:W-:-:S03]  /*1fe60*/  IMAD.MOV.U32 R3, RZ, RZ, R2 ;  /* 0x000000ffff037224 */ /* 0x008fc600078e0002 */
[----:B------:R1:W2:Y:S01]  /*1fe70*/  LDL R2, [R1] ;  /* 0x0000000001027983 */ /* 0x0002a20000100800 */
[----:B------:R-:W-:Y:S01]  /*1fe80*/  ISETP.NE.AND P0, PT, R0, RZ, PT ;  /* 0x000000ff0000720c */ /* 0x000fe20003f05270 */
[----:B------:R-:W-:-:S12]  /*1fe90*/  IMAD.MOV.U32 R6, RZ, RZ, R3 ;  /* 0x000000ffff067224 */ /* 0x000fd800078e0003 */
[----:B------:R-:W2:Y:S01]  /*1fea0*/  @!P0 S2R R3, SR_CgaCtaId ;  /* 0x0000000000038919 */ /* 0x000ea20000008800 */
[----:B------:R-:W-:-:S04]  /*1feb0*/  @!P0 MOV R0, 0x400 ;  /* 0x0000040000008802 */ /* 0x000fc80000000f00 */
[----:B--2---:R-:W-:Y:S01]  /*1fec0*/  @!P0 LEA R2, R3, R0, 0x18 ;  /* 0x0000000003028211 */ /* 0x004fe200078ec0ff */
[----:B------:R-:W-:-:S04]  /*1fed0*/  IMAD.U32 R0, RZ, RZ, UR42 ;  /* 0x0000002aff007e24 */ /* 0x000fc8000f8e00ff */
[----:B------:R-:W-:Y:S01]  /*1fee0*/  @!P0 IMAD.MOV.U32 R7, RZ, RZ, R0 ;  /* 0x000000ffff078224 */ /* 0x000fe200078e0000 */
[----:B------:R1:W-:Y:S04]  /*1fef0*/  @!P0 STL [R1], R2 ;  /* 0x0000000201008387 */ /* 0x0003e80000100800 */
[----:B----4-:R1:W-:Y:S01]  /*1ff00*/  @!P0 STS.128 [R2+0x288d0], R4 ;  /* 0x0288d00402008388 */ /* 0x0103e20000000c00 */
[----:B------:R-:W-:Y:S06]  /*1ff10*/  BAR.ARV 0x5, 0x180 ;  /* 0x0146000000007b1d */ /* 0x000fec0000002000 */
.L_x_1233:
[----:B------:R-:W-:Y:S02]  /*1ff20*/  ULDC UR4, c[0x0][0xc3c] ;  /* 0x00030f0000047ab9 */ /* 0x000fe40000000800 */
[----:B------:R-:W-:-:S06]  /*1ff30*/  UISETP.GE.AND UP0, UPT, UR42, UR4, UPT ;  /* 0x000000042a00728c */ /* 0x000fcc000bf06270 */
[----:B------:R-:W-:-:S13]  /*1ff40*/  PLOP3.LUT P0, PT, PT, PT, UP0, 0x80, 0x0 ;  /* 0x000000000000781c */ /* 0x000fda0003f0f008 */
[----:B------:R-:W-:Y:S05]  /*1ff50*/  @!P0 BRA `(.L_x_1241) ;  /* 0xffffffac00ec8947 */ /* 0x000fea000383ffff */
.L_x_1167:
        /* <DEDUP_REMOVED lines=12> */
.L_x_1290:
[----:B------:R-:W-:Y:S05]  /*20020*/  BSYNC B0 ;  /* 0x0000000000007941 */ /* 0x000fea0003800000 */
.L_x_1242:
[----:B------:R-:W-:-:S03]  /*20030*/  UMOV UR4, 0xffffffff ;  /* 0xffffffff00047882 */ /* 0x000fc60000000000 */
[----:B------:R-:W-:Y:S05]  /*20040*/  BRA.DIV UR4, `(.L_x_1244) ;  /* 0x0000001604607947 */ /* 0x000fea000b800000 */
[----:B------:R-:W1:Y:S02]  /*20050*/  S2R R2, SR_TID.X ;  /* 0x0000000000027919 */ /* 0x000e640000002100 */
[----:B-1----:R-:W-:-:S04]  /*20060*/  SHF.R.U32.HI R2, RZ, 0x5, R2 ;  /* 0x00000005ff027819 */ /* 0x002fc80000011602 */
[----:B------:R-:W-:-:S05]  /*20070*/  LOP3.LUT R2, R2, 0x3, RZ, 0xc0, !PT ;  /* 0x0000000302027812 */ /* 0x000fca00078ec0ff */
[----:B------:R1:W2:Y:S02]  /*20080*/  SHFL.IDX PT, R14, R2, RZ, 0x1f ;  /* 0x00001fff020e7589 */ /* 0x0002a400000e0000 */
.L_x_1293:
[----:B--2---:R-:W-:Y:S01]  /*20090*/  ISETP.NE.AND P0, PT, R14, RZ, PT ;  /* 0x000000ff0e00720c */ /* 0x004fe20003f05270 */
[----:B------:R-:W-:-:S12]  /*200a0*/  BSSY B0, `(.L_x_1245) ;  /* 0x000002e000007945 */ /* 0x000fd80003800000 */
[----:B------:R-:W-:Y:S05]  /*200b0*/  @P0 BRA `(.L_x_1246) ;  /* 0x0000000000b00947 */ /* 0x000fea0003800000 */
[----:B------:R-:W-:-:S03]  /*200c0*/  UMOV UR4, 0xffffffff ;  /* 0xffffffff00047882 */ /* 0x000fc60000000000 */
[----:B------:R-:W-:Y:S05]  /*200d0*/  BRA.DIV UR4, `(.L_x_1247) ;  /* 0x0000001604707947 */ /* 0x000fea000b800000 */
[----:B------:R-:W-:-:S13]  /*200e0*/  ELECT P6, URZ, PT ;  /* 0x00000000003f782f */ /* 0x000fda00038c0000 */
.L_x_1296:
[----:B------:R-:W-:Y:S05]  /*200f0*/  @!P6 BRA `(.L_x_1246) ;  /* 0x0000000000a0e947 */ /* 0x000fea0003800000 */
[----:B------:R-:W-:-:S06]  /*20100*/  ULOP3.LUT UR4, UR38, 0x2, URZ, 0xfc, !UPT ;  /* 0x0000000226047892 */ /* 0x000fcc000f8efc3f */
[----:B-1----:R-:W-:-:S05]  /*20110*/  IMAD.U32 R2, RZ, RZ, UR4 ;  /* 0x00000004ff027e24 */ /* 0x002fca000f8e00ff */
[----:B------:R-:W-:-:S13]  /*20120*/  ISETP.NE.AND P0, PT, R2, 0x3, PT ;  /* 0x000000030200780c */ /* 0x000fda0003f05270 */
[----:B------:R-:W-:Y:S05]  /*20130*/  @!P0 BRA `(.L_x_1248) ;  /* 0x0000000000048947 */ /* 0x000fea0003800000 */
[----:B------:R-:W-:Y:S01]  /*20140*/  BPT.TRAP 0x1 ;  /* 0x000000040000795c */ /* 0x000fe20000300000 */
.L_x_1248:
        /* <DEDUP_REMOVED lines=14> */
.L_x_1297:
[----:B------:R-:W1:Y:S02]  /*20230*/  SYNCS.PHASECHK.TRANS64.TRYWAIT P1, [R7+URZ], R2 ;  /* 0x00000002070075a7 */ /* 0x000e64000802017f */
[----:B-1----:R-:W-:Y:S05]  /*20240*/  @!P1 BRA `(.L_x_1250) ;  /* 0x0000001400489947 */ /* 0x002fea0003800000 */
.L_x_1298:
[----:B------:R-:W-:Y:S05]  /*20250*/  @!P0 BRA `(.L_x_1251) ;  /* 0x0000000000048947 */ /* 0x000fea0003800000 */
[----:B------:R-:W-:Y:S01]  /*20260*/  BPT.TRAP 0x1 ;  /* 0x000000040000795c */ /* 0x000fe20000300000 */
.L_x_1251:
[----:B------:R-:W2:Y:S02]  /*20270*/  LDL.LU R4, [R1+0x4] ;  /* 0x0000040001047983 */ /* 0x000ea40000300800 */
[----:B--2---:R-:W-:-:S04]  /*20280*/  IMAD R4, R4, 0x8, R0 ;  /* 0x0000000804047824 */ /* 0x004fc800078e0200 */
[----:B------:R-:W2:Y:S02]  /*20290*/  SYNCS.PHASECHK.TRANS64.TRYWAIT P1, [R4+URZ+0x28860], R5 ;  /* 0x02886005040075a7 */ /* 0x000ea4000802017f */
[----:B--2---:R-:W-:Y:S05]  /*202a0*/  @!P1 BRA `(.L_x_1252) ;  /* 0x0000001400449947 */ /* 0x004fea0003800000 */
.L_x_1299:
[----:B------:R-:W-:Y:S05]  /*202b0*/  @!P0 BRA `(.L_x_1253) ;  /* 0x0000000000048947 */ /* 0x000fea0003800000 */
[----:B------:R-:W-:Y:S01]  /*202c0*/  BPT.TRAP 0x1 ;  /* 0x000000040000795c */ /* 0x000fe20000300000 */
.L_x_1253:
[----:B------:R-:W-:-:S04]  /*202d0*/  IMAD R3, R3, 0x8, R0 ;  /* 0x0000000803037824 */ /* 0x000fc800078e0200 */
[----:B------:R-:W3:Y:S02]  /*202e0*/  SYNCS.PHASECHK.TRANS64.TRYWAIT P1, [R3+URZ+0x28860], R2 ;  /* 0x02886002030075a7 */ /* 0x000ee4000802017f */
[----:B---3--:R-:W-:Y:S05]  /*202f0*/  @!P1 BRA `(.L_x_1254) ;  /* 0x0000001400449947 */ /* 0x008fea0003800000 */
.L_x_1300:
[----:B------:R-:W-:Y:S05]  /*20300*/  @!P0 BRA `(.L_x_1255) ;  /* 0x0000000000048947 */ /* 0x000fea0003800000 */
[----:B------:R-:W-:Y:S01]  /*20310*/  BPT.TRAP 0x1 ;  /* 0x000000040000795c */ /* 0x000fe20000300000 */
.L_x_1255:
[----:B------:R-:W4:Y:S02]  /*20320*/  SYNCS.PHASECHK.TRANS64.TRYWAIT P0, [R4+URZ+0x28880], R5 ;  /* 0x02888005040075a7 */ /* 0x000f24000800017f */
[----:B----4-:R-:W-:Y:S05]  /*20330*/  @!P0 BRA `(.L_x_1256) ;  /* 0x0000001400488947 */ /* 0x010fea0003800000 */
.L_x_1257:
[----:B------:R0:W0:Y:S02]  /*20340*/  SYNCS.PHASECHK.TRANS64.TRYWAIT P0, [R3+URZ+0x28880], R2 ;  /* 0x02888002030075a7 */ /* 0x000024000800017f */
[----:B0-----:R-:W-:Y:S05]  /*20350*/  @!P0 NANOSLEEP.SYNCS 0x989680 ;  /* 0x009896800000895d */ /* 0x001fea0003900000 */
[----:B------:R-:W0:Y:S02]  /*20360*/  @!P0 SYNCS.PHASECHK.TRANS64 P0, [R3+URZ+0x28880], R2 ;  /* 0x02888002030085a7 */ /* 0x000e24000800007f */
[----:B0-----:R-:W-:Y:S05]  /*20370*/  @!P0 BRA `(.L_x_1257) ;  /* 0xfffffffc00f08947 */ /* 0x001fea000383ffff */
.L_x_1246:
[----:B------:R-:W-:Y:S05]  /*20380*/  BSYNC B0 ;  /* 0x0000000000007941 */ /* 0x000fea0003800000 */
.L_x_1245:
[----:B------:R-:W-:Y:S05]  /*20390*/  EXIT ;  /* 0x000000000000794d */ /* 0x000fea0003800000 */
.L_x_1062:
[----:B0-----:R-:W-:-:S04]  /*203a0*/  IMAD.U32 R3, RZ, RZ, UR45 ;  /* 0x0000002dff037e24 */ /* 0x001fc8000f8e00ff */
[----:B------:R0:W1:Y:S03]  /*203b0*/  SYNCS.PHASECHK.TRANS64.TRYWAIT P1, [R3+URZ+0x28800], R8 ;  /* 0x02880008030075a7 */ /* 0x000066000802017f */
[----:B-1----:R-:W-:Y:S05]  /*203c0*/  @!P1 NANOSLEEP.SYNCS 0x989680 ;  /* 0x009896800000995d */ /* 0x002fea0003900000 */
[----:B------:R-:W1:Y:S02]  /*203d0*/  @!P1 SYNCS.PHASECHK.TRANS64 P1, [R3+URZ+0x28800], R8 ;  /* 0x02880008030095a7 */ /* 0x000e64000802007f */
[----:B-1----:R-:W-:Y:S05]  /*203e0*/  @!P1 BRA `(.L_x_1062) ;  /* 0xfffffffc00ec9947 */ /* 0x002fea000383ffff */
[----:B------:R-:W-:Y:S05]  /*203f0*/  BRA `(.L_x_1258) ;  /* 0xfffffe1c00847947 */ /* 0x000fea000383ffff */
.L_x_1066:
[----:B0-----:R0:W2:Y:S02]  /*20400*/  SYNCS.PHASECHK.TRANS64.TRYWAIT P1, [R123+URZ+0x28830], R4 ;  /* 0x028830047b0075a7 */ /* 0x0010a4000802017f */
[----:B--2---:R-:W-:Y:S05]  /*20410*/  @!P1 NANOSLEEP.SYNCS 0x989680 ;  /* 0x009896800000995d */ /* 0x004fea0003900000 */
[----:B------:R-:W2:Y:S02]  /*20420*/  @!P1 SYNCS.PHASECHK.TRANS64 P1, [R123+URZ+0x28830], R4 ;  /* 0x028830047b0095a7 */ /* 0x000ea4000802007f */
[----:B--2---:R-:W-:Y:S05]  /*20430*/  @!P1 BRA `(.L_x_1066) ;  /* 0xfffffffc00f09947 */ /* 0x004fea000383ffff */
[----:B------:R-:W-:Y:S05]  /*20440*/  BRA `(.L_x_1065) ;  /* 0xfffffe1c00b07947 */ /* 0x000fea000383ffff */
.L_x_1082:
[----:B-1----:R-:W-:-:S04]  /*20450*/  IMAD.U32 R9, RZ, RZ, UR6 ;  /* 0x00000006ff097e24 */ /* 0x002fc8000f8e00ff */
[----:B------:R1:W2:Y:S03]  /*20460*/  SYNCS.PHASECHK.TRANS64.TRYWAIT P1, [R9+URZ+0x28830], R8 ;  /* 0x02883008090075a7 */ /* 0x0002a6000802017f */
[----:B--2---:R-:W-:Y:S05]  /*20470*/  @!P1 NANOSLEEP.SYNCS 0x989680 ;  /* 0x009896800000995d */ /* 0x004fea0003900000 */
[----:B------:R-:W2:Y:S02]  /*20480*/  @!P1 SYNCS.PHASECHK.TRANS64 P1, [R9+URZ+0x28830], R8 ;  /* 0x02883008090095a7 */ /* 0x000ea4000802007f */
[----:B--2---:R-:W-:Y:S05]  /*20490*/  @!P1 BRA `(.L_x_1082) ;  /* 0xfffffffc00ec9947 */ /* 0x004fea000383ffff */
[----:B------:R-:W-:Y:S05]  /*204a0*/  BRA `(.L_x_1079) ;  /* 0xfffffe6c00d07947 */ /* 0x000fea000383ffff */
.L_x_1086:
[----:B-1----:R-:W-:-:S04]  /*204b0*/  IMAD.U32 R9, RZ, RZ, UR6 ;  /* 0x00000006ff097e24 */ /* 0x002fc8000f8e00ff */
[----:B------:R1:W2:Y:S03]  /*204c0*/  SYNCS.PHASECHK.TRANS64.TRYWAIT P1, [R9+URZ+0x28850], R8 ;  /* 0x02885008090075a7 */ /* 0x0002a6000802017f */
[----:B--2---:R-:W-:Y:S05]  /*204d0*/  @!P1 NANOSLEEP.SYNCS 0x989680 ;  /* 0x009896800000995d */ /* 0x004fea0003900000 */
[----:B------:R-:W2:Y:S02]  /*204e0*/  @!P1 SYNCS.PHASECHK.TRANS64 P1, [R9+URZ+0x28850], R8 ;  /* 0x02885008090095a7 */ /* 0x000ea4000802007f */
[----:B--2---:R-:W-:Y:S05]  /*204f0*/  @!P1 BRA `(.L_x_1086) ;  /* 0xfffffffc00ec9947 */ /* 0x004fea000383ffff */
[----:B------:R-:W-:Y:S05]  /*20500*/  BRA `(.L_x_1083) ;  /* 0xfffffe7000487947 */ /* 0x000fea000383ffff */
.L_x_1104:
[----:B-1----:R-:W-:-:S04]  /*20510*/  IMAD.U32 R7, RZ, RZ, UR6 ;  /* 0x00000006ff077e24 */ /* 0x002fc8000f8e00ff */
[----:B------:R1:W2:Y:S03]  /*20520*/  SYNCS.PHASECHK.TRANS64.TRYWAIT P1, [R7+URZ+0x28830], R6 ;  /* 0x02883006070075a7 */ /* 0x0002a6000802017f */
[----:B--2---:R-:W-:Y:S05]  /*20530*/  @!P1 NANOSLEEP.SYNCS 0x989680 ;  /* 0x009896800000995d */ /* 0x004fea0003900000 */
[----:B------:R-:W2:Y:S02]  /*20540*/  @!P1 SYNCS.PHASECHK.TRANS64 P1, [R7+URZ+0x28830], R6 ;  /* 0x02883006070095a7 */ /* 0x000ea4000802007f */
[----:B--2---:R-:W-:Y:S05]  /*20550*/  @!P1 BRA `(.L_x_1104) ;  /* 0xfffffffc00ec9947 */ /* 0x004fea000383ffff */
[----:B------:R-:W-:Y:S05]  /*20560*/  BRA `(.L_x_1101) ;  /* 0xfffffec400947947 */ /* 0x000fea000383ffff */
.L_x_1108:
[----:B-1----:R-:W-:-:S04]  /*20570*/  IMAD.U32 R7, RZ, RZ, UR6 ;  /* 0x00000006ff077e24 */ /* 0x002fc8000f8e00ff */
[----:B------:R1:W2:Y:S03]  /*20580*/  SYNCS.PHASECHK.TRANS64.TRYWAIT P1, [R7+URZ+0x28850], R6 ;  /* 0x02885006070075a7 */ /* 0x0002a6000802017f */
[----:B--2---:R-:W-:Y:S05]  /*20590*/  @!P1 NANOSLEEP.SYNCS 0x989680 ;  /* 0x009896800000995d */ /* 0x004fea0003900000 */
[----:B------:R-:W2:Y:S02]  /*205a0*/  @!P1 SYNCS.PHASECHK.TRANS64 P1, [R7+URZ+0x28850], R6 ;  /* 0x02885006070095a7 */ /* 0x000ea4000802007f */
[----:B--2---:R-:W-:Y:S05]  /*205b0*/  @!P1 BRA `(.L_x_1108) ;  /* 0xfffffffc00ec9947 */ /* 0x004fea000383ffff */
[----:B------:R-:W-:Y:S05]  /*205c0*/  BRA `(.L_x_1105) ;  /* 0xfffffec800187947 */ /* 0x000fea000383ffff */
.L_x_1115:
[----:B-1----:R-:W-:-:S04]  /*205d0*/  IMAD.U32 R7, RZ, RZ, UR6 ;  /* 0x00000006ff077e24 */ /* 0x002fc8000f8e00ff */
[----:B------:R1:W2:Y:S03]  /*205e0*/  SYNCS.PHASECHK.TRANS64.TRYWAIT P1, [R7+URZ+0x28830], R6 ;  /* 0x02883006070075a7 */ /* 0x0002a6000802017f */
[----:B--2---:R-:W-:Y:S05]  /*205f0*/  @!P1 NANOSLEEP.SYNCS 0x989680 ;  /* 0x009896800000995d */ /* 0x004fea0003900000 */
[----:B------:R-:W2:Y:S02]  /*20600*/  @!P1 SYNCS.PHASECHK.TRANS64 P1, [R7+URZ+0x28830], R6 ;  /* 0x02883006070095a7 */ /* 0x000ea4000802007f */
[----:B--2---:R-:W-:Y:S05]  /*20610*/  @!P1 BRA `(.L_x_1115) ;  /* 0xfffffffc00ec9947 */ /* 0x004fea000383ffff */
[----:B------:R-:W-:Y:S05]  /*20620*/  BRA `(.L_x_1112) ;  /* 0xfffffef8006c7947 */ /* 0x000fea000383ffff */
.L_x_1119:
[----:B-1----:R-:W-:-:S04]  /*20630*/  IMAD.U32 R7, RZ, RZ, UR6 ;  /* 0x00000006ff077e24 */ /* 0x002fc8000f8e00ff */
[----:B------:R1:W2:Y:S03]  /*20640*/  SYNCS.PHASECHK.TRANS64.TRYWAIT P1, [R7+URZ+0x28850], R6 ;  /* 0x02885006070075a7 */ /* 0x0002a6000802017f */
[----:B--2---:R-:W-:Y:S05]  /*20650*/  @!P1 NANOSLEEP.SYNCS 0x989680 ;  /* 0x009896800000995d */ /* 0x004fea0003900000 */
[----:B------:R-:W2:Y:S02]  /*20660*/  @!P1 SYNCS.PHASECHK.TRANS64 P1, [R7+URZ+0x28850], R6 ;  /* 0x02885006070095a7 */ /* 0x000ea4000802007f */
[----:B--2---:R-:W-:Y:S05]  /*20670*/  @!P1 BRA `(.L_x_1119) ;  /* 0xfffffffc00ec9947 */ /* 0x004fea000383ffff */
[----:B------:R-:W-:Y:S05]  /*20680*/  BRA `(.L_x_1116) ;  /* 0xfffffef800f07947 */ /* 0x000fea000383ffff */
.L_x_1133:
[----:B-1----:R-:W-:-:S04]  /*20690*/  IMAD.U32 R3, RZ, RZ, UR9 ;  /* 0x00000009ff037e24 */ /* 0x002fc8000f8e00ff */
[----:B------:R1:W2:Y:S03]  /*206a0*/  SYNCS.PHASECHK.TRANS64.TRYWAIT P1, [R3+URZ+0x28850], R0 ;  /* 0x02885000030075a7 */ /* 0x0002a6000802017f */
[----:B--2---:R-:W-:Y:S05]  /*206b0*/  @!P1 NANOSLEEP.SYNCS 0x989680 ;  /* 0x009896800000995d */ /* 0x004fea0003900000 */
[----:B------:R-:W2:Y:S02]  /*206c0*/  @!P1 SYNCS.PHASECHK.TRANS64 P1, [R3+URZ+0x28850], R0 ;  /* 0x02885000030095a7 */ /* 0x000ea4000802007f */
[----:B--2---:R-:W-:Y:S05]  /*206d0*/  @!P1 BRA `(.L_x_1133) ;  /* 0xfffffffc00ec9947 */ /* 0x004fea000383ffff */
[----:B------:R-:W-:Y:S05]  /*206e0*/  BRA `(.L_x_1132) ;  /* 0xffffff4c005c7947 */ /* 0x000fea000383ffff */
.L_x_1189:
[----:B------:R-:W-:Y:S02]  /*206f0*/  IMAD.MOV.U32 R13, RZ, RZ, R0 ;  /* 0x000000ffff0d7224 */ /* 0x000fe400078e0000 */
[----:B------:R-:W-:Y:S02]  /*20700*/  IMAD.MOV.U32 R12, RZ, RZ, RZ ;  /* 0x000000ffff0c7224 */ /* 0x000fe400078e00ff */
[----:B------:R-:W-:Y:S02]  /*20710*/  IMAD.MOV.U32 R11, RZ, RZ, 0x1f ;  /* 0x0000001fff0b7424 */ /* 0x000fe400078e00ff */
[----:B------:R-:W-:-:S07]  /*20720*/  IMAD.MOV.U32 R15, RZ, RZ, -0x1 ;  /* 0xffffffffff0f7424 */ /* 0x000fce00078e00ff */
[----:B01----:R-:W-:Y:S05]  /*20730*/  WARPSYNC.COLLECTIVE R15, `(.L_x_1259) ;  /* 0x000000000f087348 */ /* 0x003fea0003c00000 */
[----:B------:R2:W3:Y:S02]  /*20740*/  SHFL.IDX P6, R14, R13, R12, R11 ;  /* 0x0000000c0d0e7389 */ /* 0x0004e400000c000b */
[----:B0123--:R-:W-:Y:S01]  /*20750*/  ENDCOLLECTIVE ;  /* 0x000000000000791b */ /* 0x00ffe20003800000 */
.L_x_1259:
[----:B------:R-:W-:Y:S05]  /*20760*/  BRA `(.L_x_1260) ;  /* 0xffffffb800d87947 */ /* 0x000fea000383ffff */
.L_x_1191:
[----:B------:R-:W-:Y:S01]  /*20770*/  BSSY B0, `(.L_x_1261) ;  /* 0x0000006000007945 */ /* 0x000fe20003800000 */
[----:B------:R-:W-:-:S07]  /*20780*/  IMAD.MOV.U32 R15, RZ, RZ, -0x1 ;  /* 0xffffffffff0f7424 */ /* 0x000fce00078e00ff */
[----:B01----:R-:W-:Y:S05]  /*20790*/  WARPSYNC.COLLECTIVE R15, `(.L_x_1262) ;  /* 0x000000000f0c7348 */ /* 0x003fea0003c00000 */
[----:B------:R-:W-:Y:S02]  /*207a0*/  ELECT P6, UR62, PT ;  /* 0x00000000003e782f */ /* 0x000fe400038c0000 */
[----:B------:R-:W-:Y:S01]  /*207b0*/  MOV R14, UR62 ;  /* 0x0000003e000e7c02 */ /* 0x000fe20008000f00 */
[----:B01----:R-:W-:Y:S10]  /*207c0*/  ENDCOLLECTIVE ;  /* 0x000000000000791b */ /* 0x003ff40003800000 */
.L_x_1262:
[----:B------:R-:W-:Y:S05]  /*207d0*/  BSYNC B0 ;  /* 0x0000000000007941 */ /* 0x000fea0003800000 */
.L_x_1261:
[----:B------:R-:W-:Y:S05]  /*207e0*/  BRA `(.L_x_1263) ;  /* 0xffffffb800e07947 */ /* 0x000fea000383ffff */
.L_x_1193:
[----:B-1----:R1:W2:Y:S02]  /*207f0*/  SYNCS.PHASECHK.TRANS64.TRYWAIT P0, [R3+URZ+0x28880], R4 ;  /* 0x02888004030075a7 */ /* 0x0022a4000800017f */
[----:B--2---:R-:W-:Y:S05]  /*20800*/  @!P0 NANOSLEEP.SYNCS 0x989680 ;  /* 0x009896800000895d */ /* 0x004fea0003900000 */
[----:B------:R-:W2:Y:S02]  /*20810*/  @!P0 SYNCS.PHASECHK.TRANS64 P0, [R3+URZ+0x28880], R4 ;  /* 0x02888004030085a7 */ /* 0x000ea4000800007f */
[----:B--2---:R-:W-:Y:S05]  /*20820*/  @!P0 BRA `(.L_x_1193) ;  /* 0xfffffffc00f08947 */ /* 0x004fea000383ffff */
[----:B------:R-:W-:Y:S05]  /*20830*/  BRA `(.L_x_1264) ;  /* 0xffffffbc00487947 */ /* 0x000fea000383ffff */
.L_x_1195:
[----:B0-----:R0:W2:Y:S02]  /*20840*/  SYNCS.PHASECHK.TRANS64.TRYWAIT P0, [R3+URZ+0x28840], R4 ;  /* 0x02884004030075a7 */ /* 0x0010a4000800017f */
[----:B--2---:R-:W-:Y:S05]  /*20850*/  @!P0 NANOSLEEP.SYNCS 0x989680 ;  /* 0x009896800000895d */ /* 0x004fea0003900000 */
[----:B------:R-:W2:Y:S02]  /*20860*/  @!P0 SYNCS.PHASECHK.TRANS64 P0, [R3+URZ+0x28840], R4 ;  /* 0x02884004030085a7 */ /* 0x000ea4000800007f */
[----:B--2---:R-:W-:Y:S05]  /*20870*/  @!P0 BRA `(.L_x_1195) ;  /* 0xfffffffc00f08947 */ /* 0x004fea000383ffff */
[----:B------:R-:W-:Y:S05]  /*20880*/  BRA `(.L_x_1265) ;  /* 0xffffffbc00a07947 */ /* 0x000fea000383ffff */
.L_x_1199:
[----:B------:R-:W-:Y:S01]  /*20890*/  IMAD.MOV.U32 R13, RZ, RZ, R2 ;  /* 0x000000ffff0d7224 */ /* 0x000fe200078e0002 */
[----:B------:R-:W-:Y:S01]  /*208a0*/  LOP3.LUT R7, R7, 0x7f, RZ, 0xc0, !PT ;  /* 0x0000007f07077812 */ /* 0x000fe200078ec0ff */
[----:B------:R-:W-:Y:S02]  /*208b0*/  IMAD.MOV.U32 R12, RZ, RZ, RZ ;  /* 0x000000ffff0c7224 */ /* 0x000fe400078e00ff */
[----:B------:R-:W-:Y:S01]  /*208c0*/  IMAD.MOV.U32 R11, RZ, RZ, 0x181f ;  /* 0x0000181fff0b7424 */ /* 0x000fe200078e00ff */
[----:B------:R-:W-:Y:S01]  /*208d0*/  SHF.R.U32.HI R5, RZ, 0x3, R7 ;  /* 0x00000003ff057819 */ /* 0x000fe20000011607 */
[----:B------:R-:W-:Y:S02]  /*208e0*/  IMAD.MOV.U32 R15, RZ, RZ, -0x1 ;  /* 0xffffffffff0f7424 */ /* 0x000fe400078e00ff */
[----:B------:R-:W-:Y:S02]  /*208f0*/  IMAD R4, R19, R8, RZ ;  /* 0x0000000813047224 */ /* 0x000fe400078e02ff */
[----:B------:R-:W-:-:S07]  /*20900*/  IMAD.IADD R3, R5, 0x1, R18 ;  /* 0x0000000105037824 */ /* 0x000fce00078e0212 */
[----:B-----5:R-:W-:Y:S05]  /*20910*/  WARPSYNC.COLLECTIVE R15, `(.L_x_1266) ;  /* 0x000000000f087348 */ /* 0x020fea0003c00000 */
[----:B------:R0:W1:Y:S02]  /*20920*/  SHFL.IDX P6, R14, R13, R12, R11 ;  /* 0x0000000c0d0e7389 */ /* 0x00006400000c000b */
[----:B01---5:R-:W-:Y:S01]  /*20930*/  ENDCOLLECTIVE ;  /* 0x000000000000791b */ /* 0x023fe20003800000 */
.L_x_1266:
[C---:B------:R-:W-:Y:S01]  /*20940*/  VIADD R5, R3.reuse, 0x10 ;  /* 0x0000001003057836 */ /* 0x040fe20000000000 */
[----:B------:R-:W-:Y:S01]  /*20950*/  ISETP.GE.AND P1, PT, R3, R4, PT ;  /* 0x000000040300720c */ /* 0x000fe20003f26270 */
[----:B------:R-:W-:Y:S02]  /*20960*/  IMAD.MOV.U32 R13, RZ, RZ, R0 ;  /* 0x000000ffff0d7224 */ /* 0x000fe400078e0000 */
[----:B------:R-:W-:-:S10]  /*20970*/  IMAD.MOV.U32 R6, RZ, RZ, R14 ;  /* 0x000000ffff067224 */ /* 0x000fd400078e000e */
[----:B------:R-:W-:Y:S05]  /*20980*/  WARPSYNC.COLLECTIVE R15, `(.L_x_1267) ;  /* 0x000000000f087348 */ /* 0x000fea0003c00000 */
[----:B------:R0:W1:Y:S02]  /*20990*/  SHFL.IDX P6, R14, R13, R12, R11 ;  /* 0x0000000c0d0e7389 */ /* 0x00006400000c000b */
[----:B01----:R-:W-:Y:S01]  /*209a0*/  ENDCOLLECTIVE ;  /* 0x000000000000791b */ /* 0x003fe20003800000 */
.L_x_1267:
[----:B------:R-:W-:Y:S02]  /*209b0*/  IMAD.MOV.U32 R13, RZ, RZ, R2 ;  /* 0x000000ffff0d7224 */ /* 0x000fe400078e0002 */
[----:B------:R-:W-:Y:S02]  /*209c0*/  IMAD.MOV.U32 R12, RZ, RZ, 0x1 ;  /* 0x00000001ff0c7424 */ /* 0x000fe400078e00ff */
[----:B------:R-:W-:-:S07]  /*209d0*/  IMAD.MOV.U32 R7, RZ, RZ, R14 ;  /* 0x000000ffff077224 */ /* 0x000fce00078e000e */
[----:B------:R-:W-:Y:S05]  /*209e0*/  WARPSYNC.COLLECTIVE R15, `(.L_x_1268) ;  /* 0x000000000f087348 */ /* 0x000fea0003c00000 */
[----:B------:R0:W1:Y:S02]  /*209f0*/  SHFL.IDX P6, R14, R13, R12, R11 ;  /* 0x0000000c0d0e7389 */ /* 0x00006400000c000b */
[----:B01----:R-:W-:Y:S01]  /*20a00*/  ENDCOLLECTIVE ;  /* 0x000000000000791b */ /* 0x003fe20003800000 */
.L_x_1268:
        /* <DEDUP_REMOVED lines=16> */
.L_x_1269:
[----:B------:R-:W-:Y:S02]  /*20b10*/  IMAD.MOV.U32 R13, RZ, RZ, R2 ;  /* 0x000000ffff0d7224 */ /* 0x000fe400078e0002 */
[----:B------:R-:W-:Y:S02]  /*20b20*/  IMAD.MOV.U32 R12, RZ, RZ, 0x2 ;  /* 0x00000002ff0c7424 */ /* 0x000fe400078e00ff */
[----:B------:R-:W-:-:S07]  /*20b30*/  IMAD.MOV.U32 R7, RZ, RZ, R14 ;  /* 0x000000ffff077224 */ /* 0x000fce00078e000e */
[----:B------:R-:W-:Y:S05]  /*20b40*/  WARPSYNC.COLLECTIVE R15, `(.L_x_1270) ;  /* 0x000000000f087348 */ /* 0x000fea0003c00000 */
[----:B------:R0:W1:Y:S02]  /*20b50*/  SHFL.IDX P6, R14, R13, R12, R11 ;  /* 0x0000000c0d0e7389 */ /* 0x00006400000c000b */
[----:B01----:R-:W-:Y:S01]  /*20b60*/  ENDCOLLECTIVE ;  /* 0x000000000000791b */ /* 0x003fe20003800000 */
.L_x_1270:
        /* <DEDUP_REMOVED lines=16> */
.L_x_1271:
[----:B------:R-:W-:Y:S02]  /*20c70*/  IMAD.MOV.U32 R13, RZ, RZ, R2 ;  /* 0x000000ffff0d7224 */ /* 0x000fe400078e0002 */
[----:B------:R-:W-:Y:S02]  /*20c80*/  IMAD.MOV.U32 R12, RZ, RZ, 0x3 ;  /* 0x00000003ff0c7424 */ /* 0x000fe400078e00ff */
[----:B------:R-:W-:-:S07]  /*20c90*/  IMAD.MOV.U32 R7, RZ, RZ, R14 ;  /* 0x000000ffff077224 */ /* 0x000fce00078e000e */
[----:B------:R-:W-:Y:S05]  /*20ca0*/  WARPSYNC.COLLECTIVE R15, `(.L_x_1272) ;  /* 0x000000000f087348 */ /* 0x000fea0003c00000 */
[----:B------:R0:W1:Y:S02]  /*20cb0*/  SHFL.IDX P6, R14, R13, R12, R11 ;  /* 0x0000000c0d0e7389 */ /* 0x00006400000c000b */
[----:B01----:R-:W-:Y:S01]  /*20cc0*/  ENDCOLLECTIVE ;  /* 0x000000000000791b */ /* 0x003fe20003800000 */
.L_x_1272:
        /* <DEDUP_REMOVED lines=16> */
.L_x_1273:
[----:B------:R-:W-:Y:S02]  /*20dd0*/  IMAD.MOV.U32 R13, RZ, RZ, R2 ;  /* 0x000000ffff0d7224 */ /* 0x000fe400078e0002 */
[----:B------:R-:W-:Y:S02]  /*20de0*/  IMAD.MOV.U32 R12, RZ, RZ, 0x4 ;  /* 0x00000004ff0c7424 */ /* 0x000fe400078e00ff */
[----:B------:R-:W-:-:S07]  /*20df0*/  IMAD.MOV.U32 R7, RZ, RZ, R14 ;  /* 0x000000ffff077224 */ /* 0x000fce00078e000e */
[----:B------:R-:W-:Y:S05]  /*20e00*/  WARPSYNC.COLLECTIVE R15, `(.L_x_1274) ;  /* 0x000000000f087348 */ /* 0x000fea0003c00000 */
[----:B------:R0:W1:Y:S02]  /*20e10*/  SHFL.IDX P6, R14, R13, R12, R11 ;  /* 0x0000000c0d0e7389 */ /* 0x00006400000c000b */
[----:B01----:R-:W-:Y:S01]  /*20e20*/  ENDCOLLECTIVE ;  /* 0x000000000000791b */ /* 0x003fe20003800000 */
.L_x_1274:
        /* <DEDUP_REMOVED lines=16> */
.L_x_1275:
[----:B------:R-:W-:Y:S02]  /*20f30*/  IMAD.MOV.U32 R13, RZ, RZ, R2 ;  /* 0x000000ffff0d7224 */ /* 0x000fe400078e0002 */
[----:B------:R-:W-:Y:S02]  /*20f40*/  IMAD.MOV.U32 R12, RZ, RZ, 0x5 ;  /* 0x00000005ff0c7424 */ /* 0x000fe400078e00ff */
[----:B------:R-:W-:-:S07]  /*20f50*/  IMAD.MOV.U32 R7, RZ, RZ, R14 ;  /* 0x000000ffff077224 */ /* 0x000fce00078e000e */
[----:B------:R-:W-:Y:S05]  /*20f60*/  WARPSYNC.COLLECTIVE R15, `(.L_x_1276) ;  /* 0x000000000f087348 */ /* 0x000fea0003c00000 */
[----:B------:R0:W1:Y:S02]  /*20f70*/  SHFL.IDX P6, R14, R13, R12, R11 ;  /* 0x0000000c0d0e7389 */ /* 0x00006400000c000b */
[----:B01----:R-:W-:Y:S01]  /*20f80*/  ENDCOLLECTIVE ;  /* 0x000000000000791b */ /* 0x003fe20003800000 */
.L_x_1276:
        /* <DEDUP_REMOVED lines=16> */
.L_x_1277:
[----:B------:R-:W-:Y:S02]  /*21090*/  IMAD.MOV.U32 R13, RZ, RZ, R2 ;  /* 0x000000ffff0d7224 */ /* 0x000fe400078e0002 */
[----:B------:R-:W-:Y:S02]  /*210a0*/  IMAD.MOV.U32 R12, RZ, RZ, 0x6 ;  /* 0x00000006ff0c7424 */ /* 0x000fe400078e00ff */
[----:B------:R-:W-:-:S07]  /*210b0*/  IMAD.MOV.U32 R7, RZ, RZ, R14 ;  /* 0x000000ffff077224 */ /* 0x000fce00078e000e */
[----:B------:R-:W-:Y:S05]  /*210c0*/  WARPSYNC.COLLECTIVE R15, `(.L_x_1278) ;  /* 0x000000000f087348 */ /* 0x000fea0003c00000 */
[----:B------:R0:W1:Y:S02]  /*210d0*/  SHFL.IDX P6, R14, R13, R12, R11 ;  /* 0x0000000c0d0e7389 */ /* 0x00006400000c000b */
[----:B01----:R-:W-:Y:S01]  /*210e0*/  ENDCOLLECTIVE ;  /* 0x000000000000791b */ /* 0x003fe20003800000 */
.L_x_1278:
        /* <DEDUP_REMOVED lines=15> */
.L_x_1279:
[----:B------:R-:W-:Y:S02]  /*211e0*/  IMAD.MOV.U32 R13, RZ, RZ, R2 ;  /* 0x000000ffff0d7224 */ /* 0x000fe400078e0002 */
[----:B------:R-:W-:Y:S02]  /*211f0*/  IMAD.MOV.U32 R12, RZ, RZ, 0x7 ;  /* 0x00000007ff0c7424 */ /* 0x000fe400078e00ff */
[----:B------:R-:W-:-:S07]  /*21200*/  IMAD.MOV.U32 R7, RZ, RZ, R14 ;  /* 0x000000ffff077224 */ /* 0x000fce00078e000e */
[----:B------:R-:W-:Y:S05]  /*21210*/  WARPSYNC.COLLECTIVE R15, `(.L_x_1280) ;  /* 0x000000000f087348 */ /* 0x000fea0003c00000 */
[----:B------:R0:W1:Y:S02]  /*21220*/  SHFL.IDX P6, R14, R13, R12, R11 ;  /* 0x0000000c0d0e7389 */ /* 0x00006400000c000b */
[----:B01----:R-:W-:Y:S01]  /*21230*/  ENDCOLLECTIVE ;  /* 0x000000000000791b */ /* 0x003fe20003800000 */
.L_x_1280:
[----:B------:R-:W-:-:S05]  /*21240*/  @!P1 IADD3 R7, P2, R9, R7, RZ ;  /* 0x0000000709079210 */ /* 0x000fca0007f5e0ff */
[----:B------:R-:W-:-:S05]  /*21250*/  @!P1 IMAD.X R6, RZ, RZ, R6, P2 ;  /* 0x000000ffff069224 */ /* 0x000fca00010e0606 */
[----:B------:R-:W-:Y:S01]  /*21260*/  @!P1 LOP3.LUT R7, R7, R6, RZ, 0x3c, !PT ;  /* 0x0000000607079212 */ /* 0x000fe200078e3cff */
[----:B------:R-:W-:-:S03]  /*21270*/  IMAD.MOV.U32 R13, RZ, RZ, R0 ;  /* 0x000000ffff0d7224 */ /* 0x000fc600078e0000 */
[----:B------:R-:W-:-:S04]  /*21280*/  @!P1 LOP3.LUT R6, R7, R6, RZ, 0x3c, !PT ;  /* 0x0000000607069212 */ /* 0x000fc800078e3cff */
[----:B------:R-:W-:Y:S01]  /*21290*/  @!P1 LOP3.LUT R7, R7, R6, RZ, 0x3c, !PT ;  /* 0x0000000607079212 */ /* 0x000fe200078e3cff */
[----:B------:R-:W-:-:S07]  /*212a0*/  IMAD.MOV.U32 R5, RZ, RZ, R14 ;  /* 0x000000ffff057224 */ /* 0x000fce00078e000e */
[----:B------:R-:W-:Y:S05]  /*212b0*/  WARPSYNC.COLLECTIVE R15, `(.L_x_1281) ;  /* 0x000000000f087348 */ /* 0x000fea0003c00000 */
[----:B------:R0:W1:Y:S02]  /*212c0*/  SHFL.IDX P6, R14, R13, R12, R11 ;  /* 0x0000000c0d0e7389 */ /* 0x00006400000c000b */
[----:B01----:R-:W-:Y:S01]  /*212d0*/  ENDCOLLECTIVE ;  /* 0x000000000000791b */ /* 0x003fe20003800000 */
.L_x_1281:
[----:B------:R-:W-:Y:S01]  /*212e0*/  @!PT LDS RZ, [RZ] ;  /* 0x00000000fffff984 */ /* 0x000fe20000000800 */
[----:B------:R-:W-:Y:S01]  /*212f0*/  @!PT LDS RZ, [RZ] ;  /* 0x00000000fffff984 */ /* 0x000fe20000000800 */
[----:B------:R-:W-:Y:S01]  /*21300*/  @!PT LDS RZ, [RZ] ;  /* 0x00000000fffff984 */ /* 0x000fe20000000800 */
[----:B------:R1:W-:Y:S01]  /*21310*/  @!P1 LDGSTS.E.BYPASS.LTC128B.128 [R10+0x1b400], desc[UR50][R6.64], !P0 ;  /* 0x1b400000060a9fae */ /* 0x0003e2000c101d72 */
[----:B------:R-:W-:Y:S01]  /*21320*/  IMAD.MOV.U32 R0, RZ, RZ, R14 ;  /* 0x000000ffff007224 */ /* 0x000fe200078e000e */
[----:B------:R-:W-:Y:S06]  /*21330*/  BRA `(.L_x_1282) ;  /* 0xffffffbc00ec7947 */ /* 0x000fec000383ffff */
.L_x_1202:
[----:B--2---:R-:W2:Y:S02]  /*21340*/  LDL R2, [R1] ;  /* 0x0000000001027983 */ /* 0x004ea40000100800 */
[----:B--2---:R2:W3:Y:S02]  /*21350*/  SYNCS.PHASECHK.TRANS64.TRYWAIT P0, [R2+URZ+0x28820], R0 ;  /* 0x02882000020075a7 */ /* 0x0044e4000800017f */
[----:B---3--:R-:W-:Y:S05]  /*21360*/  @!P0 NANOSLEEP.SYNCS 0x989680 ;  /* 0x009896800000895d */ /* 0x008fea0003900000 */
[----:B------:R-:W3:Y:S02]  /*21370*/  @!P0 SYNCS.PHASECHK.TRANS64 P0, [R2+URZ+0x28820], R0 ;  /* 0x02882000020085a7 */ /* 0x000ee4000800007f */
[----:B---3--:R-:W-:Y:S05]  /*21380*/  @!P0 BRA `(.L_x_1202) ;  /* 0xfffffffc00ec8947 */ /* 0x008fea000383ffff */
[----:B------:R-:W-:Y:S05]  /*21390*/  BRA `(.L_x_1283) ;  /* 0xffffffc000587947 */ /* 0x000fea000383ffff */
.L_x_1208:
[----:B-1----:R1:W3:Y:S02]  /*213a0*/  SYNCS.PHASECHK.TRANS64.TRYWAIT P0, [R4+URZ+0x28880], R3 ;  /* 0x02888003040075a7 */ /* 0x0022e4000800017f */
[----:B---3--:R-:W-:Y:S05]  /*213b0*/  @!P0 NANOSLEEP.SYNCS 0x989680 ;  /* 0x009896800000895d */ /* 0x008fea0003900000 */
[----:B------:R-:W3:Y:S02]  /*213c0*/  @!P0 SYNCS.PHASECHK.TRANS64 P0, [R4+URZ+0x28880], R3 ;  /* 0x02888003040085a7 */ /* 0x000ee4000800007f */
[----:B---3--:R-:W-:Y:S05]  /*213d0*/  @!P0 BRA `(.L_x_1208) ;  /* 0xfffffffc00f08947 */ /* 0x008fea000383ffff */
[----:B------:R-:W-:Y:S05]  /*213e0*/  BRA `(.L_x_1284) ;  /* 0xffffffc400147947 */ /* 0x000fea000383ffff */
.L_x_1213:
[----:B0-----:R0:W3:Y:S02]  /*213f0*/  SYNCS.PHASECHK.TRANS64.TRYWAIT P0, [R4+URZ+0x28840], R3 ;  /* 0x02884003040075a7 */ /* 0x0010e4000800017f */
[----:B---3--:R-:W-:Y:S05]  /*21400*/  @!P0 NANOSLEEP.SYNCS 0x989680 ;  /* 0x009896800000895d */ /* 0x008fea0003900000 */
[----:B------:R-:W3:Y:S02]  /*21410*/  @!P0 SYNCS.PHASECHK.TRANS64 P0, [R4+URZ+0x28840], R3 ;  /* 0x02884003040085a7 */ /* 0x000ee4000800007f */
[----:B---3--:R-:W-:Y:S05]  /*21420*/  @!P0 BRA `(.L_x_1213) ;  /* 0xfffffffc00f08947 */ /* 0x008fea000383ffff */
[----:B------:R-:W-:Y:S05]  /*21430*/  BRA `(.L_x_1285) ;  /* 0xffffffc400987947 */ /* 0x000fea000383ffff */
.L_x_1219:
[----:B-1----:R1:W3:Y:S02]  /*21440*/  SYNCS.PHASECHK.TRANS64.TRYWAIT P0, [R20+URZ+0x28870], R2 ;  /* 0x02887002140075a7 */ /* 0x0022e4000800017f */
[----:B---3--:R-:W-:Y:S05]  /*21450*/  @!P0 NANOSLEEP.SYNCS 0x989680 ;  /* 0x009896800000895d */ /* 0x008fea0003900000 */
[----:B------:R-:W3:Y:S02]  /*21460*/  @!P0 SYNCS.PHASECHK.TRANS64 P0, [R20+URZ+0x28870], R2 ;  /* 0x02887002140085a7 */ /* 0x000ee4000800007f */
[----:B---3--:R-:W-:Y:S05]  /*21470*/  @!P0 BRA `(.L_x_1219) ;  /* 0xfffffffc00f08947 */ /* 0x008fea000383ffff */
[----:B------:R-:W-:Y:S05]  /*21480*/  BRA `(.L_x_1286) ;  /* 0xffffffc800387947 */ /* 0x000fea000383ffff */
.L_x_1221:
[----:B-1----:R1:W3:Y:S02]  /*21490*/  SYNCS.PHASECHK.TRANS64.TRYWAIT P0, [R20+URZ+0x28860], R2 ;  /* 0x02886002140075a7 */ /* 0x0022e4000800017f */
[----:B---3--:R-:W-:Y:S05]  /*214a0*/  @!P0 NANOSLEEP.SYNCS 0x989680 ;  /* 0x009896800000895d */ /* 0x008fea0003900000 */
[----:B------:R-:W3:Y:S02]  /*214b0*/  @!P0 SYNCS.PHASECHK.TRANS64 P0, [R20+URZ+0x28860], R2 ;  /* 0x02886002140085a7 */ /* 0x000ee4000800007f */
[----:B---3--:R-:W-:Y:S05]  /*214c0*/  @!P0 BRA `(.L_x_1221) ;  /* 0xfffffffc00f08947 */ /* 0x008fea000383ffff */
[----:B------:R-:W-:Y:S05]  /*214d0*/  BRA `(.L_x_1287) ;  /* 0xffffffc800407947 */ /* 0x000fea000383ffff */
.L_x_1228:
[----:B-1----:R1:W2:Y:S02]  /*214e0*/  SYNCS.PHASECHK.TRANS64.TRYWAIT P1, [R18+URZ+0x28870], R3 ;  /* 0x02887003120075a7 */ /* 0x0022a4000802017f */
[----:B--2---:R-:W-:Y:S05]  /*214f0*/  @!P1 NANOSLEEP.SYNCS 0x989680 ;  /* 0x009896800000995d */ /* 0x004fea0003900000 */
[----:B------:R-:W2:Y:S02]  /*21500*/  @!P1 SYNCS.PHASECHK.TRANS64 P1, [R18+URZ+0x28870], R3 ;  /* 0x02887003120095a7 */ /* 0x000ea4000802007f */
[----:B--2---:R-:W-:Y:S05]  /*21510*/  @!P1 BRA `(.L_x_1228) ;  /* 0xfffffffc00f09947 */ /* 0x004fea000383ffff */
[----:B------:R-:W-:Y:S05]  /*21520*/  BRA `(.L_x_1288) ;  /* 0xffffffd000707947 */ /* 0x000fea000383ffff */
.L_x_1230:
[----:B-1----:R1:W2:Y:S02]  /*21530*/  SYNCS.PHASECHK.TRANS64.TRYWAIT P1, [R18+URZ+0x28860], R3 ;  /* 0x02886003120075a7 */ /* 0x0022a4000802017f */
[----:B--2---:R-:W-:Y:S05]  /*21540*/  @!P1 NANOSLEEP.SYNCS 0x989680 ;  /* 0x009896800000995d */ /* 0x004fea0003900000 */
[----:B------:R-:W2:Y:S02]  /*21550*/  @!P1 SYNCS.PHASECHK.TRANS64 P1, [R18+URZ+0x28860], R3 ;  /* 0x02886003120095a7 */ /* 0x000ea4000802007f */
[----:B--2---:R-:W-:Y:S05]  /*21560*/  @!P1 BRA `(.L_x_1230) ;  /* 0xfffffffc00f09947 */ /* 0x004fea000383ffff */
[----:B------:R-:W-:Y:S05]  /*21570*/  BRA `(.L_x_1289) ;  /* 0xffffffd000787947 */ /* 0x000fea000383ffff */
.L_x_1243:
[----:B0-----:R0:W1:Y:S02]  /*21580*/  SYNCS.PHASECHK.TRANS64.TRYWAIT P0, [R0+URZ+0x28820], R3 ;  /* 0x02882003000075a7 */ /* 0x001064000800017f */
[----:B-1----:R-:W-:Y:S05]  /*21590*/  @!P0 NANOSLEEP.SYNCS 0x989680 ;  /* 0x009896800000895d */ /* 0x002fea0003900000 */
[----:B------:R-:W1:Y:S02]  /*215a0*/  @!P0 SYNCS.PHASECHK.TRANS64 P0, [R0+URZ+0x28820], R3 ;  /* 0x02882003000085a7 */ /* 0x000e64000800007f */
[----:B-1----:R-:W-:Y:S05]  /*215b0*/  @!P0 BRA `(.L_x_1243) ;  /* 0xfffffffc00f08947 */ /* 0x002fea000383ffff */
[----:B------:R-:W-:Y:S05]  /*215c0*/  BRA `(.L_x_1290) ;  /* 0xffffffe800947947 */ /* 0x000fea000383ffff */
.L_x_1244:
        /* <DEDUP_REMOVED lines=11> */
.L_x_1292:
[----:B------:R-:W-:Y:S05]  /*21680*/  BSYNC B0 ;  /* 0x0000000000007941 */ /* 0x000fea0003800000 */
.L_x_1291:
[----:B------:R-:W-:Y:S05]  /*21690*/  BRA `(.L_x_1293) ;  /* 0xffffffe8007c7947 */ /* 0x000fea000383ffff */
.L_x_1247:
[----:B------:R-:W-:Y:S01]  /*216a0*/  BSSY B1, `(.L_x_1294) ;  /* 0x0000006000017945 */ /* 0x000fe20003800000 */
[----:B------:R-:W-:-:S07]  /*216b0*/  IMAD.MOV.U32 R15, RZ, RZ, -0x1 ;  /* 0xffffffffff0f7424 */ /* 0x000fce00078e00ff */
[----:B01----:R-:W-:Y:S05]  /*216c0*/  WARPSYNC.COLLECTIVE R15, `(.L_x_1295) ;  /* 0x000000000f0c7348 */ /* 0x003fea0003c00000 */
[----:B------:R-:W-:Y:S02]  /*216d0*/  ELECT P6, UR62, PT ;  /* 0x00000000003e782f */ /* 0x000fe400038c0000 */
[----:B------:R-:W-:Y:S01]  /*216e0*/  MOV R14, UR62 ;  /* 0x0000003e000e7c02 */ /* 0x000fe20008000f00 */
[----:B01----:R-:W-:Y:S10]  /*216f0*/  ENDCOLLECTIVE ;  /* 0x000000000000791b */ /* 0x003ff40003800000 */
.L_x_1295:
[----:B------:R-:W-:Y:S05]  /*21700*/  BSYNC B1 ;  /* 0x0000000000017941 */ /* 0x000fea0003800000 */
.L_x_1294:
[----:B------:R-:W-:Y:S05]  /*21710*/  BRA `(.L_x_1296) ;  /* 0xffffffe800747947 */ /* 0x000fea000383ffff */
.L_x_1249:
[----:B0-----:R0:W1:Y:S02]  /*21720*/  SYNCS.PHASECHK.TRANS64.TRYWAIT P1, [R6+URZ], R5 ;  /* 0x00000005060075a7 */ /* 0x001064000802017f */
[----:B-1----:R-:W-:Y:S05]  /*21730*/  @!P1 NANOSLEEP.SYNCS 0x989680 ;  /* 0x009896800000995d */ /* 0x002fea0003900000 */
[----:B------:R-:W1:Y:S02]  /*21740*/  @!P1 SYNCS.PHASECHK.TRANS64 P1, [R6+URZ], R5 ;  /* 0x00000005060095a7 */ /* 0x000e64000802007f */
[----:B-1----:R-:W-:Y:S05]  /*21750*/  @!P1 BRA `(.L_x_1249) ;  /* 0xfffffffc00f09947 */ /* 0x002fea000383ffff */
[----:B------:R-:W-:Y:S05]  /*21760*/  BRA `(.L_x_1297) ;  /* 0xffffffe800b07947 */ /* 0x000fea000383ffff */
.L_x_1250:
[----:B-1----:R1:W2:Y:S02]  /*21770*/  SYNCS.PHASECHK.TRANS64.TRYWAIT P1, [R7+URZ], R2 ;  /* 0x00000002070075a7 */ /* 0x0022a4000802017f */
[----:B--2---:R-:W-:Y:S05]  /*21780*/  @!P1 NANOSLEEP.SYNCS 0x989680 ;  /* 0x009896800000995d */ /* 0x004fea0003900000 */
[----:B------:R-:W2:Y:S02]  /*21790*/  @!P1 SYNCS.PHASECHK.TRANS64 P1, [R7+URZ], R2 ;  /* 0x00000002070095a7 */ /* 0x000ea4000802007f */
[----:B--2---:R-:W-:Y:S05]  /*217a0*/  @!P1 BRA `(.L_x_1250) ;  /* 0xfffffffc00f09947 */ /* 0x004fea000383ffff */
[----:B------:R-:W-:Y:S05]  /*217b0*/  BRA `(.L_x_1298) ;  /* 0xffffffe800a47947 */ /* 0x000fea000383ffff */
.L_x_1252:
[----:B--2---:R2:W3:Y:S02]  /*217c0*/  SYNCS.PHASECHK.TRANS64.TRYWAIT P1, [R4+URZ+0x28860], R5 ;  /* 0x02886005040075a7 */ /* 0x0044e4000802017f */
[----:B---3--:R-:W-:Y:S05]  /*217d0*/  @!P1 NANOSLEEP.SYNCS 0x989680 ;  /* 0x009896800000995d */ /* 0x008fea0003900000 */
[----:B------:R-:W3:Y:S02]  /*217e0*/  @!P1 SYNCS.PHASECHK.TRANS64 P1, [R4+URZ+0x28860], R5 ;  /* 0x02886005040095a7 */ /* 0x000ee4000802007f */
[----:B---3--:R-:W-:Y:S05]  /*217f0*/  @!P1 BRA `(.L_x_1252) ;  /* 0xfffffffc00f09947 */ /* 0x008fea000383ffff */
[----:B------:R-:W-:Y:S05]  /*21800*/  BRA `(.L_x_1299) ;  /* 0xffffffe800a87947 */ /* 0x000fea000383ffff */
.L_x_1254:
[----:B---3--:R3:W4:Y:S02]  /*21810*/  SYNCS.PHASECHK.TRANS64.TRYWAIT P1, [R3+URZ+0x28860], R2 ;  /* 0x02886002030075a7 */ /* 0x008724000802017f */
[----:B----4-:R-:W-:Y:S05]  /*21820*/  @!P1 NANOSLEEP.SYNCS 0x989680 ;  /* 0x009896800000995d */ /* 0x010fea0003900000 */
[----:B------:R-:W4:Y:S02]  /*21830*/  @!P1 SYNCS.PHASECHK.TRANS64 P1, [R3+URZ+0x28860], R2 ;  /* 0x02886002030095a7 */ /* 0x000f24000802007f */
[----:B----4-:R-:W-:Y:S05]  /*21840*/  @!P1 BRA `(.L_x_1254) ;  /* 0xfffffffc00f09947 */ /* 0x010fea000383ffff */
[----:B------:R-:W-:Y:S05]  /*21850*/  BRA `(.L_x_1300) ;  /* 0xffffffe800a87947 */ /* 0x000fea000383ffff */
.L_x_1256:
[----:B----4-:R4:W0:Y:S02]  /*21860*/  SYNCS.PHASECHK.TRANS64.TRYWAIT P0, [R4+URZ+0x28880], R5 ;  /* 0x02888005040075a7 */ /* 0x010824000800017f */
[----:B0-----:R-:W-:Y:S05]  /*21870*/  @!P0 NANOSLEEP.SYNCS 0x989680 ;  /* 0x009896800000895d */ /* 0x001fea0003900000 */
[----:B------:R-:W0:Y:S02]  /*21880*/  @!P0 SYNCS.PHASECHK.TRANS64 P0, [R4+URZ+0x28880], R5 ;  /* 0x02888005040085a7 */ /* 0x000e24000800007f */
[----:B0-----:R-:W-:Y:S05]  /*21890*/  @!P0 BRA `(.L_x_1256) ;  /* 0xfffffffc00f08947 */ /* 0x001fea000383ffff */
[----:B------:R-:W-:Y:S05]  /*218a0*/  BRA `(.L_x_1257) ;  /* 0xffffffe800a47947 */ /* 0x000fea000383ffff */
.L_x_1301:
        /* <DEDUP_REMOVED lines=13> */
.L_x_2820:


//--------------------- .text._ZN7cutlass13device_kernelIN5flash11enable_sm90INS1_16FlashAttnFwdSm90INS1_25CollectiveMainloopFwdSm90ILi2EN4cute5tupleIJNS5_1CILi1EEES8_S8_EEENS6_IJNS7_ILi128EEENS7_ILi192EEESA_EEELi128ENS_12float_e4m3_tEfNS_4arch4Sm90ELb0ELb1ELb1ELb1ELb0ELb1ELb0ELb1ELb1ELb1ELb1ELb0EEENS1_21CollectiveEpilogueFwdINS6_IJSA_SA_SB_EEES9_NS_10bfloat16_tESF_Li256ELb1ELb1ELb1ELb1EEENS1_36VarlenDynamicPersistentTileSchedulerILi128ELi192ELi256ELi128ELb1ELb1ELb1ELb1ELb0ELb1EEEEEEEEEvNT_6ParamsE --------------------------
	.section	.text._ZN7cutlass13device_kernelIN5flash11enable_sm90INS1_16FlashAttnFwdSm90INS1_25CollectiveMainloopFwdSm90ILi2EN4cute5tupleIJNS5_1CILi1EEES8_S8_EEENS6_IJNS7_ILi128EEENS7_ILi192EEESA_EEELi128ENS_12float_e4m3_tEfNS_4arch4Sm90ELb0ELb1ELb1ELb1ELb0ELb1ELb0ELb1ELb1ELb1ELb1ELb0EEENS1_21CollectiveEpilogueFwdINS6_IJSA_SA_SB_EEES9_NS_10bfloat16_tESF_Li256ELb1ELb1ELb1ELb1EEENS1_36VarlenDynamicPersistentTileSchedulerILi128ELi192ELi256ELi128ELb1ELb1ELb1ELb1ELb0ELb1EEEEEEEEEvNT_6ParamsE,"ax",@progbits
	.align	128
.text._ZN7cutlass13device_kernelIN5flash11enable_sm90INS1_16FlashAttnFwdSm90INS1_25CollectiveMainloopFwdSm90ILi2EN4cute5tupleIJNS5_1CILi1EEES8_S8_EEENS6_IJNS7_ILi128EEENS7_ILi192EEESA_EEELi128ENS_12float_e4m3_tEfNS_4arch4Sm90ELb0ELb1ELb1ELb1ELb0ELb1ELb0ELb1ELb1ELb1ELb1ELb0EEENS1_21CollectiveEpilogueFwdINS6_IJSA_SA_SB_EEES9_NS_10bfloat16_tESF_Li256ELb1ELb1ELb1ELb1EEENS1_36VarlenDynamicPersistentTileSchedulerILi128ELi192ELi256ELi128ELb1ELb1ELb1ELb1ELb0ELb1EEEEEEEEEvNT_6ParamsE:
        .type           _ZN7cutlass13device_kernelIN5flash11enable_sm90INS1_16FlashAttnFwdSm90INS1_25CollectiveMainloopFwdSm90ILi2EN4cute5tupleIJNS5_1CILi1EEES8_S8_EEENS6_IJNS7_ILi128EEENS7_ILi192EEESA_EEELi128ENS_12float_e4m3_tEfNS_4arch4Sm90ELb0ELb1ELb1ELb1ELb0ELb1ELb0ELb1ELb1ELb1ELb1ELb0EEENS1_21CollectiveEpilogueFwdINS6_IJSA_SA_SB_EEES9_NS_10bfloat16_tESF_Li256ELb1ELb1ELb1ELb1EEENS1_36VarlenDynamicPersistentTileSchedulerILi128ELi192ELi256ELi128ELb1ELb1ELb1ELb1ELb0ELb1EEEEEEEEEvNT_6ParamsE,@function
        .size           _ZN7cutlass13device_kernelIN5flash11enable_sm90INS1_16FlashAttnFwdSm90INS1_25CollectiveMainloopFwdSm90ILi2EN4cute5tupleIJNS5_1CILi1EEES8_S8_EEENS6_IJNS7_ILi128EEENS7_ILi192EEESA_EEELi128ENS_12float_e4m3_tEfNS_4arch4Sm90ELb0ELb1ELb1ELb1ELb0ELb1ELb0ELb1ELb1ELb1ELb1ELb0EEENS1_21CollectiveEpilogueFwdINS6_IJSA_SA_SB_EEES9_NS_10bfloat16_tESF_Li256ELb1ELb1ELb1ELb1EEENS1_36VarlenDynamicPersistentTileSchedulerILi128ELi192ELi256ELi128ELb1ELb1ELb1ELb1ELb0ELb1EEEEEEEEEvNT_6ParamsE,(.L_x_2821 - _ZN7cutlass13device_kernelIN5flash11enable_sm90INS1_16FlashAttnFwdSm90INS1_25CollectiveMainloopFwdSm90ILi2EN4cute5tupleIJNS5_1CILi1EEES8_S8_EEENS6_IJNS7_ILi128EEENS7_ILi192EEESA_EEELi128ENS_12float_e4m3_tEfNS_4arch4Sm90ELb0ELb1ELb1ELb1ELb0ELb1ELb0ELb1ELb1ELb1ELb1ELb0EEENS1_21CollectiveEpilogueFwdINS6_IJSA_SA_SB_EEES9_NS_10bfloat16_tESF_Li256ELb1ELb1ELb1ELb1EEENS1_36VarlenDynamicPersistentTileSchedulerILi128ELi192ELi256ELi128ELb1ELb1ELb1ELb1ELb0ELb1EEEEEEEEEvNT_6ParamsE)
        .other          _ZN7cutlass13device_kernelIN5flash11enable_sm90INS1_16FlashAttnFwdSm90INS1_25CollectiveMainloopFwdSm90ILi2EN4cute5tupleIJNS5_1CILi1EEES8_S8_EEENS6_IJNS7_ILi128EEENS7_ILi192EEESA_EEELi128ENS_12float_e4m3_tEfNS_4arch4Sm90ELb0ELb1ELb1ELb1ELb0ELb1ELb0ELb1ELb1ELb1ELb1ELb0EEENS1_21CollectiveEpilogueFwdINS6_IJSA_SA_SB_EEES9_NS_10bfloat16_tESF_Li256ELb1ELb1ELb1ELb1EEENS1_36VarlenDynamicPersistentTileSchedulerILi128ELi192ELi256ELi128ELb1ELb1ELb1ELb1ELb0ELb1EEEEEEEEEvNT_6ParamsE,@"STO_CUDA_ENTRY STV_DEFAULT"
_ZN7cutlass13device_kernelIN5flash11enable_sm90INS1_16FlashAttnFwdSm90INS1_25CollectiveMainloopFwdSm90ILi2EN4cute5tupleIJNS5_1CILi1EEES8_S8_EEENS6_IJNS7_ILi128EEENS7_ILi192EEESA_EEELi128ENS_12float_e4m3_tEfNS_4arch4Sm90ELb0ELb1ELb1ELb1ELb0ELb1ELb0ELb1ELb1ELb1ELb1ELb0EEENS1_21CollectiveEpilogueFwdINS6_IJSA_SA_SB_EEES9_NS_10bfloat16_tESF_Li256ELb1ELb1ELb1ELb1EEENS1_36VarlenDynamicPersistentTileSchedulerILi128ELi192ELi256ELi128ELb1ELb1ELb1ELb1ELb0ELb1EEEEEEEEEvNT_6ParamsE:
        /* <DEDUP_REMOVED lines=24> */
.L_x_1303:
[----:B------:R-:W-:Y:S05]  /*0180*/  BSYNC B0 ;  /* 0x0000000000007941 */ /* 0x000fea0003800000 */
.L_x_1302:
        /* <DEDUP_REMOVED lines=41> */
.L_x_1304:
        /* <DEDUP_REMOVED lines=22> */
.L_x_1305:
        /* <DEDUP_REMOVED lines=18> */
.L_x_1306:
        /* <DEDUP_REMOVED lines=22> */
.L_x_1307:
        /* <DEDUP_REMOVED lines=22> */
.L_x_1308:
        /* <DEDUP_REMOVED lines=8> */
.L_x_1311:
[----:B------:R-:W-:-:S08]  /*09e0*/  NOP ;  /* 0x0000000000007918 */ /* 0x000fd00000000000 */
[----:B------:R-:W0:Y:S02]  /*09f0*/  USETMAXREG.TRY_ALLOC.CTAPOOL UP0, 0xf0 ;  /* 0x000000f0000079c8 */ /* 0x000e240008000600 */
[----:B0-----:R-:W-:-:S13]  /*0a00*/  PLOP3.LUT P0, PT, PT, PT, UP0, 0x80, 0x0 ;  /* 0x000000000000781c */ /* 0x001fda0003f0f008 */
[----:B------:R-:W-:Y:S05]  /*0a10*/  @!P0 BRA `(.L_x_1311) ;  /* 0xfffffffc00f08947 */ /* 0x000fea000383ffff */
[----:B------:R-:W0:Y:S01]  /*0a20*/  S2R R0, SR_TID.X ;  /* 0x0000000000007919 */ /* 0x000e220000002100 */
[----:B------:R-:W1:Y:S01]  /*0a30*/  S2UR UR40, SR_CgaCtaId ;  /* 0x00000000002879c3 */ /* 0x000e620000008800 */
[----:B------:R-:W-:Y:S01]  /*0a40*/  UMOV UR4, 0x400 ;  /* 0x0000040000047882 */ /* 0x000fe20000000000 */
[----:B------:R-:W-:-:S06]  /*0a50*/  LOP3.LUT R17, R17, 0xffffbfff, RZ, 0xc0, !PT ;  /* 0xffffbfff11117812 */ /* 0x000fcc00078ec0ff */
[----:B------:R-:W-:Y:S06]  /*0a60*/  BAR.ARV 0x8, 0x180 ;  /* 0x0206000000007b1d */ /* 0x000fec0000002000 */
[----:B-1----:R-:W-:-:S06]  /*0a70*/  ULEA UR4, UR40, UR4, 0x18 ;  /* 0x0000000428047291 */ /* 0x002fcc000f8ec03f */
[----:B------:R-:W-:Y:S01]  /*0a80*/  IMAD.U32 R18, RZ, RZ, UR4 ;  /* 0x00000004ff127e24 */ /* 0x000fe2000f8e00ff */
[----:B0-----:R-:W-:Y:S01]  /*0a90*/  SHF.R.U32.HI R0, RZ, 0x7, R0 ;  /* 0x00000007ff007819 */ /* 0x001fe20000011600 */
[----:B------:R-:W-:-:S03]  /*0aa0*/  ULDC UR4, c[0x0][0xc3c] ;  /* 0x00030f0000047ab9 */ /* 0x000fc60000000800 */
[----:B------:R-:W-:-:S13]  /*0ab0*/  ISETP.NE.AND P0, PT, R0, 0x1, PT ;  /* 0x000000010000780c */ /* 0x000fda0003f05270 */
[----:B------:R-:W-:Y:S01]  /*0ac0*/  @P0 LOP3.LUT R17, R17, 0x4000, RZ, 0xfc, !PT ;  /* 0x0000400011110812 */ /* 0x000fe200078efcff */
[----:B------:R-:W-:Y:S08]  /*0ad0*/  @!P0 BAR.ARV 0x9, 0x100 ;  /* 0x0244000000008b1d */ /* 0x000ff00000002000 */
[----:B------:R-:W-:Y:S06]  /*0ae0*/  BAR.SYNC.DEFER_BLOCKING 0x5, 0x180 ;  /* 0x0146000000007b1d */ /* 0x000fec0000010000 */
[----:B------:R-:W0:Y:S02]  /*0af0*/  LDS.128 R220, [R18+0x288d0] ;  /* 0x0288d00012dc7984 */ /* 0x000e240000000c00 */
[----:B------:R-:W-:Y:S06]  /*0b00*/  BAR.ARV 0x4, 0x180 ;  /* 0x0106000000007b1d */ /* 0x000fec0000002000 */
[----:B0-----:R-:W-:-:S13]  /*0b10*/  ISETP.GE.AND P0, PT, R223, UR4, PT ;  /* 0x00000004df007c0c */ /* 0x001fda000bf06270 */
[----:B------:R-:W-:Y:S05]  /*0b20*/  @P0 BRA `(.L_x_1312) ;  /* 0x000002f000cc0947 */ /* 0x000fea0003800000 */
[----:B------:R-:W0:Y:S01]  /*0b30*/  S2R R0, SR_TID.X ;  /* 0x0000000000007919 */ /* 0x000e220000002100 */
[----:B------:R-:W-:Y:S01]  /*0b40*/  IMAD.MOV.U32 R19, RZ, RZ, RZ ;  /* 0x000000ffff137224 */ /* 0x000fe200078e00ff */
[----:B------:R-:W-:Y:S01]  /*0b50*/  ULOP3.LUT UR41, UR36, 0x1, URZ, 0xfc, !UPT ;  /* 0x0000000124297892 */ /* 0x000fe2000f8efc3f */
[----:B------:R-:W-:Y:S01]  /*0b60*/  IMAD.MOV.U32 R218, RZ, RZ, RZ ;  /* 0x000000ffffda7224 */ /* 0x000fe200078e00ff */
[----:B------:R-:W-:Y:S01]  /*0b70*/  UMOV UR37, URZ ;  /* 0x0000003f00257c82 */ /* 0x000fe20008000000 */
[----:B------:R-:W-:Y:S02]  /*0b80*/  IMAD.MOV.U32 R211, RZ, RZ, RZ ;  /* 0x000000ffffd37224 */ /* 0x000fe400078e00ff */
[----:B------:R-:W-:Y:S02]  /*0b90*/  IMAD.MOV.U32 R212, RZ, RZ, RZ ;  /* 0x000000ffffd47224 */ /* 0x000fe400078e00ff */
[----:B0-----:R-:W-:-:S05]  /*0ba0*/  VIADD R9, R0, 0xffffff80 ;  /* 0xffffff8000097836 */ /* 0x001fca0000000000 */
[----:B------:R-:W-:-:S04]  /*0bb0*/  SHF.R.S32.HI R0, RZ, 0x1f, R9 ;  /* 0x0000001fff007819 */ /* 0x000fc80000011409 */
[----:B------:R-:W-:-:S04]  /*0bc0*/  LEA.HI R2, R0, R9, RZ, 0x7 ;  /* 0x0000000900027211 */ /* 0x000fc800078f38ff */
[----:B------:R-:W-:Y:S02]  /*0bd0*/  LOP3.LUT R3, R2, 0xffffff80, RZ, 0xc0, !PT ;  /* 0xffffff8002037812 */ /* 0x000fe400078ec0ff */
[----:B------:R-:W-:-:S03]  /*0be0*/  SHF.R.S32.HI R7, RZ, 0x7, R2 ;  /* 0x00000007ff077819 */ /* 0x000fc60000011402 */
[----:B------:R-:W-:Y:S01]  /*0bf0*/  IMAD.IADD R8, R9, 0x1, -R3 ;  /* 0x0000000109087824 */ /* 0x000fe200078e0a03 */
[----:B------:R-:W-:-:S04]  /*0c00*/  LEA.HI R2, R2, R7, RZ, 0x1 ;  /* 0x0000000702027211 */ /* 0x000fc800078f08ff */
[----:B------:R-:W-:Y:S02]  /*0c10*/  SHF.R.S32.HI R3, RZ, 0x1f, R8 ;  /* 0x0000001fff037819 */ /* 0x000fe40000011408 */
[----:B------:R-:W-:Y:S02]  /*0c20*/  LOP3.LUT R2, R2, 0x3fffffe, RZ, 0xc0, !PT ;  /* 0x03fffffe02027812 */ /* 0x000fe400078ec0ff */
[CC--:B------:R-:W-:Y:S02]  /*0c30*/  LEA.HI R4, R3.reuse, R8.reuse, RZ, 0x2 ;  /* 0x0000000803047211 */ /* 0x0c0fe400078f10ff */
[----:B------:R-:W-:Y:S01]  /*0c40*/  LEA.HI R3, R3, R8, RZ, 0x5 ;  /* 0x0000000803037211 */ /* 0x000fe200078f28ff */
[----:B------:R-:W-:Y:S01]  /*0c50*/  IMAD.IADD R2, R7, 0x1, -R2 ;  /* 0x0000000107027824 */ /* 0x000fe200078e0a02 */
[--C-:B------:R-:W-:Y:S02]  /*0c60*/  SHF.R.S32.HI R5, RZ, 0x2, R4.reuse ;  /* 0x00000002ff057819 */ /* 0x100fe40000011404 */
[----:B------:R-:W-:-:S02]  /*0c70*/  SHF.R.S32.HI R6, RZ, 0x1f, R4 ;  /* 0x0000001fff067819 */ /* 0x000fc40000011404 */
[----:B------:R-:W-:Y:S02]  /*0c80*/  SHF.R.S32.HI R3, RZ, 0x5, R3 ;  /* 0x00000005ff037819 */ /* 0x000fe40000011403 */
[----:B------:R-:W-:Y:S02]  /*0c90*/  LEA.HI R6, R6, R5, RZ, 0x3 ;  /* 0x0000000506067211 */ /* 0x000fe400078f18ff */
[----:B------:R-:W-:Y:S02]  /*0ca0*/  LOP3.LUT R4, R4, 0x7ffffffc, RZ, 0xc0, !PT ;  /* 0x7ffffffc04047812 */ /* 0x000fe400078ec0ff */
[----:B------:R-:W-:-:S03]  /*0cb0*/  LOP3.LUT R6, R6, 0xfffffff8, RZ, 0xc0, !PT ;  /* 0xfffffff806067812 */ /* 0x000fc600078ec0ff */
[----:B------:R-:W-:Y:S02]  /*0cc0*/  IMAD.IADD R4, R8, 0x1, -R4 ;  /* 0x0000000108047824 */ /* 0x000fe400078e0a04 */
[----:B------:R-:W-:Y:S02]  /*0cd0*/  IMAD.IADD R6, R5, 0x1, -R6 ;  /* 0x0000000105067824 */ /* 0x000fe400078e0a06 */
[----:B------:R-:W-:Y:S02]  /*0ce0*/  IMAD.SHL.U32 R217, R4, 0x2, RZ ;  /* 0x0000000204d97824 */ /* 0x000fe400078e00ff */
[----:B------:R-:W-:-:S04]  /*0cf0*/  IMAD R3, R3, 0x10, R6 ;  /* 0x0000001003037824 */ /* 0x000fc800078e0206 */
[----:B------:R-:W-:Y:S01]  /*0d00*/  IMAD R7, R2, 0x40, R3 ;  /* 0x0000004002077824 */ /* 0x000fe200078e0203 */
[CC--:B------:R-:W-:Y:S02]  /*0d10*/  LEA.HI R2, R0.reuse, R9.reuse, RZ, 0x2 ;  /* 0x0000000900027211 */ /* 0x0c0fe400078f10ff */
[----:B------:R-:W-:Y:S02]  /*0d20*/  LEA.HI R3, R0, R9, RZ, 0x5 ;  /* 0x0000000900037211 */ /* 0x000fe400078f28ff */
[----:B------:R-:W-:Y:S01]  /*0d30*/  LOP3.LUT R0, R2, 0xfffffffc, RZ, 0xc0, !PT ;  /* 0xfffffffc02007812 */ /* 0x000fe200078ec0ff */
[----:B------:R0:W-:Y:S01]  /*0d40*/  STL [R1+0x30], R7 ;  /* 0x0000300701007387 */ /* 0x0001e20000100800 */
[--C-:B------:R-:W-:Y:S01]  /*0d50*/  SHF.R.S32.HI R210, RZ, 0x2, R2.reuse ;  /* 0x00000002ffd27819 */ /* 0x100fe20000011402 */
[----:B------:R-:W-:Y:S01]  /*0d60*/  IMAD.SHL.U32 R227, R3, 0x20, RZ ;  /* 0x0000002003e37824 */ /* 0x000fe200078e00ff */
[----:B------:R-:W-:Y:S01]  /*0d70*/  SHF.R.S32.HI R3, RZ, 0x1f, R2 ;  /* 0x0000001fff037819 */ /* 0x000fe20000011402 */
[----:B------:R-:W-:-:S02]  /*0d80*/  IMAD.IADD R0, R9, 0x1, -R0 ;  /* 0x0000000109007824 */ /* 0x000fc400078e0a00 */
[----:B------:R-:W-:Y:S01]  /*0d90*/  VIADD R9, R210, 0x40 ;  /* 0x00000040d2097836 */ /* 0x000fe20000000000 */
[----:B------:R-:W-:Y:S01]  /*0da0*/  LEA.HI R3, R3, R210, RZ, 0x3 ;  /* 0x000000d203037211 */ /* 0x000fe200078f18ff */
[C---:B------:R-:W-:Y:S01]  /*0db0*/  IMAD.SHL.U32 R22, R0.reuse, 0x10, RZ ;  /* 0x0000001000167824 */ /* 0x040fe200078e00ff */
[C---:B------:R-:W-:Y:S01]  /*0dc0*/  LEA.HI R2, R0.reuse, R0, RZ, 0x1 ;  /* 0x0000000000027211 */ /* 0x040fe200078f08ff */
[----:B------:R-:W-:Y:S01]  /*0dd0*/  IMAD.SHL.U32 R208, R0, 0x8, RZ ;  /* 0x0000000800d07824 */ /* 0x000fe200078e00ff */
[----:B------:R-:W-:Y:S01]  /*0de0*/  LOP3.LUT R3, R3, 0xfffffff8, RZ, 0xc0, !PT ;  /* 0xfffffff803037812 */ /* 0x000fe200078ec0ff */
[----:B------:R-:W-:Y:S01]  /*0df0*/  VIADD R6, R210, 0x80 ;  /* 0x00000080d2067836 */ /* 0x000fe20000000000 */
[----:B------:R-:W-:Y:S01]  /*0e00*/  LOP3.LUT R5, R2, 0x1ffffffe, RZ, 0xc0, !PT ;  /* 0x1ffffffe02057812 */ /* 0x000fe200078ec0ff */
[----:B------:R-:W-:Y:S01]  /*0e10*/  IMAD.SHL.U32 R225, R9, 0x80, RZ ;  /* 0x0000008009e17824 */ /* 0x000fe200078e00ff */
[----:B------:R-:W-:Y:S01]  /*0e20*/  SHF.R.S32.HI R2, RZ, 0x1f, R210 ;  /* 0x0000001fff027819 */ /* 0x000fe200000114d2 */
[----:B------:R-:W-:Y:S01]  /*0e30*/  IMAD.SHL.U32 R226, R6, 0x80, RZ ;  /* 0x0000008006e27824 */ /* 0x000fe200078e00ff */
[----:B------:R-:W-:Y:S01]  /*0e40*/  SHF.R.S32.HI R2, RZ, 0x1f, R6 ;  /* 0x0000001fff027819 */ /* 0x000fe20000011406 */
[----:B------:R-:W-:Y:S01]  /*0e50*/  IMAD.IADD R5, R0, 0x1, -R5 ;  /* 0x0000000100057824 */ /* 0x000fe200078e0a05 */
[----:B------:R-:W-:Y:S01]  /*0e60*/  SHF.R.S32.HI R0, RZ, 0x1f, R9 ;  /* 0x0000001fff007819 */ /* 0x000fe20000011409 */
[----:B------:R-:W-:Y:S01]  /*0e70*/  IMAD.IADD R213, R210, 0x1, -R3 ;  /* 0x00000001d2d57824 */ /* 0x000fe200078e0a03 */
[----:B------:R-:W-:Y:S01]  /*0e80*/  LOP3.LUT R225, R225, 0x380, RZ, 0xc0, !PT ;  /* 0x00000380e1e17812 */ /* 0x000fe200078ec0ff */
[----:B------:R-:W-:Y:S01]  /*0e90*/  VIADD R214, R208, 0x20 ;  /* 0x00000020d0d67836 */ /* 0x000fe20000000000 */
[----:B------:R-:W-:Y:S01]  /*0ea0*/  LEA.HI R0, R0, R9, RZ, 0x3 ;  /* 0x0000000900007211 */ /* 0x000fe200078f18ff */
[----:B------:R-:W-:Y:S01]  /*0eb0*/  IMAD R224, R5, 0x8, R7 ;  /* 0x0000000805e07824 */ /* 0x000fe200078e0207 */
[----:B------:R-:W-:-:S02]  /*0ec0*/  LEA.HI R2, R2, R6, RZ, 0x3 ;  /* 0x0000000602027211 */ /* 0x000fc400078f18ff */
[----:B------:R-:W-:Y:S01]  /*0ed0*/  SHF.R.U32.HI R6, RZ, 0x3, R225 ;  /* 0x00000003ff067819 */ /* 0x000fe200000116e1 */
[----:B------:R-:W-:Y:S01]  /*0ee0*/  IMAD.SHL.U32 R0, R0, 0x80, RZ ;  /* 0x0000008000007824 */ /* 0x000fe200078e00ff */
[----:B------:R-:W-:Y:S01]  /*0ef0*/  LOP3.LUT R3, R225, 0x70, R22, 0xf8, !PT ;  /* 0x00000070e1037812 */ /* 0x000fe200078ef816 */
[----:B------:R-:W-:Y:S01]  /*0f00*/  IMAD.SHL.U32 R2, R2, 0x80, RZ ;  /* 0x0000008002027824 */ /* 0x000fe200078e00ff */
[----:B------:R-:W-:Y:S02]  /*0f10*/  LOP3.LUT R227, R227, 0xfffffc00, RZ, 0xc0, !PT ;  /* 0xfffffc00e3e37812 */ /* 0x000fe400078ec0ff */
[----:B------:R-:W-:Y:S02]  /*0f20*/  LOP3.LUT R234, R0, 0xfffffc00, RZ, 0xc0, !PT ;  /* 0xfffffc0000ea7812 */ /* 0x000fe400078ec0ff */
[----:B------:R-:W-:Y:S02]  /*0f30*/  LOP3.LUT R226, R226, 0x380, RZ, 0xc0, !PT ;  /* 0x00000380e2e27812 */ /* 0x000fe400078ec0ff */
[----:B------:R-:W-:-:S02]  /*0f40*/  LOP3.LUT R3, R234, R3, R6, 0xf6, !PT ;  /* 0x00000003ea037212 */ /* 0x000fc400078ef606 */
[----:B------:R-:W-:Y:S02]  /*0f50*/  SHF.R.S32.HI R23, RZ, 0x1f, R22 ;  /* 0x0000001fff177819 */ /* 0x000fe40000011416 */
[----:B------:R-:W-:Y:S01]  /*0f60*/  LOP3.LUT R235, R2, 0xfffffc00, RZ, 0xc0, !PT ;  /* 0xfffffc0002eb7812 */ /* 0x000fe200078ec0ff */
[----:B------:R-:W-:-:S05]  /*0f70*/  IMAD.IADD R0, R18, 0x1, R3 ;  /* 0x0000000112007824 */ /* 0x000fca00078e0203 */
[----:B------:R0:W-:Y:S02]  /*0f80*/  STL [R1+0x20], R0 ;  /* 0x0000200001007387 */ /* 0x0001e40000100800 */
.L_x_1553:
[----:B------:R-:W-:Y:S05]  /*0f90*/  YIELD ;  /* 0x0000000000007946 */ /* 0x000fea0003800000 */
[----:B------:R-:W-:Y:S01]  /*0fa0*/  ULDC.64 UR4, c[0x0][0xa28] ;  /* 0x00028a0000047ab9 */ /* 0x000fe20000000a00 */
[----:B01-3-5:R-:W1:Y:S01]  /*0fb0*/  LDC.64 R4, c[0x0][0xa08] ;  /* 0x00028200ff047b82 */ /* 0x02be620000000a00 */
[----:B------:R-:W-:Y:S01]  /*0fc0*/  ISETP.NE.U32.AND P1, PT, RZ, UR4, PT ;  /* 0x00000004ff007c0c */ /* 0x000fe2000bf25070 */
[----:B------:R-:W-:Y:S02]  /*0fd0*/  IMAD.MOV.U32 R30, RZ, RZ, RZ ;  /* 0x000000ffff1e7224 */ /* 0x000fe400078e00ff */
[----:B------:R-:W-:Y:S01]  /*0fe0*/  IMAD.MOV.U32 R10, RZ, RZ, RZ ;  /* 0x000000ffff0a7224 */ /* 0x000fe200078e00ff */
[----:B------:R-:W-:Y:S01]  /*0ff0*/  ISETP.NE.AND.EX P1, PT, RZ, UR5, PT, P1 ;  /* 0x00000005ff007c0c */ /* 0x000fe2000bf25310 */
[----:B------:R-:W-:-:S02]  /*1000*/  ULDC.64 UR4, c[0x0][0xa18] ;  /* 0x0002860000047ab9 */ /* 0x000fc40000000a00 */
[----:B------:R-:W-:-:S04]  /*1010*/  ISETP.NE.U32.AND P2, PT, RZ, UR4, PT ;  /* 0x00000004ff007c0c */ /* 0x000fc8000bf45070 */
[----:B------:R-:W-:Y:S01]  /*1020*/  ISETP.NE.AND.EX P2, PT, RZ, UR5, PT, P2 ;  /* 0x00000005ff007c0c */ /* 0x000fe2000bf45320 */
[----:B------:R-:W-:Y:S02]  /*1030*/  ULDC.64 UR4, c[0x0][0xa08] ;  /* 0x0002820000047ab9 */ /* 0x000fe40000000a00 */
[----:B------:R-:W-:-:S03]  /*1040*/  ISETP.NE.U32.AND P0, PT, RZ, UR4, PT ;  /* 0x00000004ff007c0c */ /* 0x000fc6000bf05070 */
[----:B----4-:R-:W2:Y:S01]  /*1050*/  @P1 LDC.64 R2, c[0x0][0xa28] ;  /* 0x00028a00ff021b82 */ /* 0x010ea20000000a00 */
[----:B------:R-:W-:Y:S01]  /*1060*/  ISETP.NE.AND.EX P0, PT, RZ, UR5, PT, P0 ;  /* 0x00000005ff007c0c */ /* 0x000fe2000bf05300 */
[----:B-1----:R-:W-:-:S06]  /*1070*/  IMAD.WIDE R8, R223, 0x4, R4 ;  /* 0x00000004df087825 */ /* 0x002fcc00078e0204 */
[----:B0-----:R-:W0:Y:S01]  /*1080*/  @P2 LDC.64 R6, c[0x0][0xa18] ;  /* 0x00028600ff062b82 */ /* 0x001e220000000a00 */
[----:B------:R-:W-:Y:S02]  /*1090*/  ULDC UR4, c[0x0][0x288] ;  /* 0x0000a20000047ab9 */ /* 0x000fe40000000800 */
[----:B------:R-:W-:Y:S01]  /*10a0*/  IMAD.U32 R215, RZ, RZ, UR4 ;  /* 0x00000004ffd77e24 */ /* 0x000fe2000f8e00ff */
[----:B------:R-:W-:Y:S02]  /*10b0*/  ULDC.64 UR4, c[0x0][0x418] ;  /* 0x0001060000047ab9 */ /* 0x000fe40000000a00 */
[----:B------:R-:W5:Y:S01]  /*10c0*/  @P0 LDG.E R30, desc[UR38][R8.64] ;  /* 0x00000026081e0981 */ /* 0x000f62000c1e1900 */
[----:B--2---:R-:W-:-:S04]  /*10d0*/  @P1 IMAD.WIDE R2, R223, 0x4, R2 ;  /* 0x00000004df021825 */ /* 0x004fc800078e0202 */
[----:B0-----:R-:W-:Y:S01]  /*10e0*/  @P2 IMAD.WIDE R4, R223, 0x4, R6 ;  /* 0x00000004df042825 */ /* 0x001fe200078e0206 */
[----:B------:R-:W-:Y:S01]  /*10f0*/  UISETP.NE.U32.AND UP0, UPT, UR4, URZ, UPT ;  /* 0x0000003f0400728c */ /* 0x000fe2000bf05070 */
[----:B------:R0:W5:Y:S02]  /*1100*/  @P1 LDG.E R10, desc[UR38][R2.64] ;  /* 0x00000026020a1981 */ /* 0x000164000c1e1900 */
[----:B------:R-:W-:Y:S02]  /*1110*/  ULDC UR4, c[0x0][0x424] ;  /* 0x0001090000047ab9 */ /* 0x000fe40000000800 */
[----:B------:R1:W5:Y:S01]  /*1120*/  @P2 LDG.E R215, desc[UR38][R4.64] ;  /* 0x0000002604d72981 */ /* 0x000362000c1e1900 */
[----:B------:R-:W-:-:S03]  /*1130*/  UISETP.NE.AND.EX UP0, UPT, UR5, URZ, UPT, UP0 ;  /* 0x0000003f0500728c */ /* 0x000fc6000bf05300 */
[----:B------:R-:W-:Y:S01]  /*1140*/  ULDC UR5, c[0x0][0x2f0] ;  /* 0x0000bc0000057ab9 */ /* 0x000fe20000000800 */
[----:B------:R-:W-:-:S04]  /*1150*/  USEL UR4, UR4, 0x1, UP0 ;  /* 0x0000000104047887 */ /* 0x000fc80008000000 */
[----:B------:R-:W-:-:S03]  /*1160*/  UIMAD UR4, UR4, UR5, URZ ;  /* 0x00000005040472a4 */ /* 0x000fc6000f8e023f */
[----:B------:R-:W-:Y:S02]  /*1170*/  ULDC UR5, c[0x0][0x348] ;  /* 0x0000d20000057ab9 */ /* 0x000fe40000000800 */
[----:B0-----:R-:W-:Y:S02]  /*1180*/  IMAD.U32 R2, RZ, RZ, UR5 ;  /* 0x00000005ff027e24 */ /* 0x001fe4000f8e00ff */
[----:B------:R-:W-:Y:S01]  /*1190*/  IMAD.U32 R29, RZ, RZ, UR4 ;  /* 0x00000004ff1d7e24 */ /* 0x000fe2000f8e00ff */
[----:B-1----:R-:W-:Y:S06]  /*11a0*/  @P2 BRA `(.L_x_1313) ;  /* 0x0000000000242947 */ /* 0x002fec0003800000 */
        /* <DEDUP_REMOVED lines=9> */
.L_x_1313:
[----:B------:R-:W-:Y:S01]  /*1240*/  ULDC.64 UR4, c[0x0][0xa20] ;  /* 0x0002880000047ab9 */ /* 0x000fe20000000a00 */
[C---:B------:R-:W-:Y:S01]  /*1250*/  LOP3.LUT R3, R222.reuse, 0xff000000, RZ, 0xc0, !PT ;  /* 0xff000000de037812 */ /* 0x040fe200078ec0ff */
[----:B------:R-:W-:Y:S01]  /*1260*/  IMAD.MOV.U32 R237, RZ, RZ, R223 ;  /* 0x000000ffffed7224 */ /* 0x000fe200078e00df */
[----:B------:R-:W-:Y:S02]  /*1270*/  ISETP.NE.U32.AND P1, PT, RZ, UR4, PT ;  /* 0x00000004ff007c0c */ /* 0x000fe4000bf25070 */
[C---:B------:R-:W-:Y:S02]  /*1280*/  LOP3.LUT R0, R222.reuse, 0xff0000, RZ, 0xc0, !PT ;  /* 0x00ff0000de007812 */ /* 0x040fe400078ec0ff */
[----:B------:R-:W-:Y:S02]  /*1290*/  ISETP.NE.AND.EX P1, PT, RZ, UR5, PT, P1 ;  /* 0x00000005ff007c0c */ /* 0x000fe4000bf25310 */
[----:B------:R-:W-:Y:S02]  /*12a0*/  SHF.R.U32.HI R3, RZ, 0x8, R3 ;  /* 0x00000008ff037819 */ /* 0x000fe40000011603 */
[----:B------:R-:W-:-:S02]  /*12b0*/  LOP3.LUT R232, R222, 0xffff, RZ, 0xc0, !PT ;  /* 0x0000ffffdee87812 */ /* 0x000fc400078ec0ff */
[----:B------:R-:W-:-:S07]  /*12c0*/  LEA.HI R236, R0, R3, RZ, 0x10 ;  /* 0x0000000300ec7211 */ /* 0x000fce00078f80ff */
[----:B------:R-:W-:Y:S05]  /*12d0*/  @!P1 BRA `(.L_x_1314) ;  /* 0x0000000000109947 */ /* 0x000fea0003800000 */
[----:B------:R-:W0:Y:S02]  /*12e0*/  LDC.64 R4, c[0x0][0xa20] ;  /* 0x00028800ff047b82 */ /* 0x000e240000000a00 */
[----:B0-----:R-:W-:-:S05]  /*12f0*/  IMAD.WIDE R4, R223, 0x4, R4 ;  /* 0x00000004df047825 */ /* 0x001fca00078e0204 */
[----:B------:R0:W5:Y:S01]  /*1300*/  LDG.E R29, desc[UR38][R4.64] ;  /* 0x00000026041d7981 */ /* 0x000162000c1e1900 */
[----:B------:R-:W-:Y:S05]  /*1310*/  BRA `(.L_x_1315) ;  /* 0x0000000000107947 */ /* 0x000fea0003800000 */
.L_x_1314:
[----:B------:R-:W-:Y:S05]  /*1320*/  @!P0 BRA `(.L_x_1315) ;  /* 0x00000000000c8947 */ /* 0x000fea0003800000 */
[----:B------:R-:W2:Y:S04]  /*1330*/  LDG.E R0, desc[UR38][R8.64] ;  /* 0x0000002608007981 */ /* 0x000ea8000c1e1900 */
[----:B------:R-:W2:Y:S02]  /*1340*/  LDG.E R29, desc[UR38][R8.64+0x4] ;  /* 0x00000426081d7981 */ /* 0x000ea4000c1e1900 */
[----:B--2---:R-:W-:-:S07]  /*1350*/  IMAD.IADD R29, R29, 0x1, -R0 ;  /* 0x000000011d1d7824 */ /* 0x004fce00078e0a00 */
.L_x_1315:
[----:B------:R-:W-:Y:S01]  /*1360*/  ULDC.64 UR4, c[0x0][0xa10] ;  /* 0x0002840000047ab9 */ /* 0x000fe20000000a00 */
[----:B------:R-:W1:Y:S01]  /*1370*/  LDC R8, c[0x0][0x448] ;  /* 0x00011200ff087b82 */ /* 0x000e620000000800 */
[----:B------:R-:W-:-:S04]  /*1380*/  ISETP.NE.U32.AND P0, PT, RZ, UR4, PT ;  /* 0x00000004ff007c0c */ /* 0x000fc8000bf05070 */
[----:B------:R-:W-:Y:S01]  /*1390*/  ISETP.NE.AND.EX P0, PT, RZ, UR5, PT, P0 ;  /* 0x00000005ff007c0c */ /* 0x000fe2000bf05300 */
[----:B------:R-:W-:Y:S02]  /*13a0*/  ULDC.64 UR4, c[0x0][0xa30] ;  /* 0x00028c0000047ab9 */ /* 0x000fe40000000a00 */
[----:B------:R-:W-:Y:S01]  /*13b0*/  ISETP.NE.U32.AND P1, PT, RZ, UR4, PT ;  /* 0x00000004ff007c0c */ /* 0x000fe2000bf25070 */
[----:B-----5:R-:W-:Y:S01]  /*13c0*/  IMAD.MOV.U32 R24, RZ, RZ, R29 ;  /* 0x000000ffff187224 */ /* 0x020fe200078e001d */
[----:B------:R-:W2:Y:S02]  /*13d0*/  LDC.64 R12, c[0x0][0x9e0] ;  /* 0x00027800ff0c7b82 */ /* 0x000ea40000000a00 */
[----:B------:R-:W-:-:S06]  /*13e0*/  ISETP.NE.AND.EX P1, PT, RZ, UR5, PT, P1 ;  /* 0x00000005ff007c0c */ /* 0x000fcc000bf25310 */
[----:B0-----:R-:W0:Y:S08]  /*13f0*/  @P0 LDC.64 R4, c[0x0][0xa10] ;  /* 0x00028400ff040b82 */ /* 0x001e300000000a00 */
[----:B------:R-:W3:Y:S01]  /*1400*/  @P1 LDC.64 R6, c[0x0][0xa30] ;  /* 0x00028c00ff061b82 */ /* 0x000ee20000000a00 */
[----:B0-----:R-:W-:-:S05]  /*1410*/  @P0 IMAD.WIDE R4, R223, 0x4, R4 ;  /* 0x00000004df040825 */ /* 0x001fca00078e0204 */
[----:B------:R-:W4:Y:S04]  /*1420*/  @P0 LDG.E R0, desc[UR38][R4.64] ;  /* 0x0000002604000981 */ /* 0x000f28000c1e1900 */
[----:B------:R-:W4:Y:S01]  /*1430*/  @P0 LDG.E R3, desc[UR38][R4.64+0x4] ;  /* 0x0000042604030981 */ /* 0x000f22000c1e1900 */
[----:B---3--:R-:W-:-:S05]  /*1440*/  @P1 IMAD.WIDE R6, R223, 0x4, R6 ;  /* 0x00000004df061825 */ /* 0x008fca00078e0206 */
[----:B------:R0:W5:Y:S01]  /*1450*/  @P1 LDG.E R24, desc[UR38][R6.64] ;  /* 0x0000002606181981 */ /* 0x000162000c1e1900 */
[----:B-1----:R-:W-:Y:S01]  /*1460*/  ISETP.NE.AND P1, PT, R8, 0x1, PT ;  /* 0x000000010800780c */ /* 0x002fe20003f25270 */
[----:B------:R-:W-:Y:S01]  /*1470*/  IMAD.SHL.U32 R219, R221, 0x80, RZ ;  /* 0x00000080dddb7824 */ /* 0x000fe200078e00ff */
[----:B--2---:R-:W-:Y:S01]  /*1480*/  ISETP.GE.AND P2, PT, R13, 0x1, PT ;  /* 0x000000010d00780c */ /* 0x004fe20003f46270 */
[----:B------:R-:W-:-:S10]  /*1490*/  IMAD.IADD R11, R29, 0x1, -R10 ;  /* 0x000000011d0b7824 */ /* 0x000fd400078e0a0a */
[----:B------:R-:W1:Y:S08]  /*14a0*/  @P1 LDC R8, c[0x0][0x44c] ;  /* 0x00011300ff081b82 */ /* 0x000e700000000800 */
[----:B------:R-:W2:Y:S01]  /*14b0*/  @P1 LDC R9, c[0x0][0x450] ;  /* 0x00011400ff091b82 */ /* 0x000ea20000000800 */
[----:B----4-:R-:W-:Y:S02]  /*14c0*/  @P0 IMAD.IADD R2, R3, 0x1, -R0 ;  /* 0x0000000103020824 */ /* 0x010fe400078e0a00 */
[----:B------:R-:W-:-:S02]  /*14d0*/  VIADD R3, R219, 0x7f ;  /* 0x0000007fdb037836 */ /* 0x000fc40000000000 */
[----:B------:R-:W-:Y:S02]  /*14e0*/  IMAD.IADD R216, R11, 0x1, R2 ;  /* 0x000000010bd87824 */ /* 0x000fe400078e0202 */
[----:B-1----:R-:W-:-:S03]  /*14f0*/  @P1 IMAD.HI.U32 R4, R3, R8, RZ ;  /* 0x0000000803041227 */ /* 0x002fc600078e00ff */
[C---:B------:R-:W-:Y:S01]  /*1500*/  IADD3 R28, R216.reuse, 0x1, -R215 ;  /* 0x00000001d81c7810 */ /* 0x040fe20007ffe8d7 */
[----:B------:R-:W-:Y:S01]  /*1510*/  VIADD R0, R216, 0xbf ;  /* 0x000000bfd8007836 */ /* 0x000fe20000000000 */
[----:B--2---:R-:W-:-:S03]  /*1520*/  @P1 SHF.R.U32.HI R3, RZ, R9, R4 ;  /* 0x00000009ff031219 */ /* 0x004fc60000011604 */
[----:B------:R-:W-:-:S04]  /*1530*/  IMAD.HI R0, R0, 0x2aaaaaab, RZ ;  /* 0x2aaaaaab00007827 */ /* 0x000fc800078e02ff */
[----:B0-----:R-:W-:Y:S01]  /*1540*/  IMAD.IADD R7, R28, 0x1, R3 ;  /* 0x000000011c077824 */ /* 0x001fe200078e0203 */
[----:B------:R-:W-:-:S04]  /*1550*/  SHF.R.U32.HI R27, RZ, 0x1f, R0 ;  /* 0x0000001fff1b7819 */ /* 0x000fc80000011600 */
[----:B------:R-:W-:Y:S01]  /*1560*/  LEA.HI.SX32 R27, R0, R27, 0x1b ;  /* 0x0000001b001b7211 */ /* 0x000fe200078fdaff */
[----:B------:R-:W-:Y:S01]  /*1570*/  IMAD.IADD R0, R7, 0x1, R12 ;  /* 0x0000000107007824 */ /* 0x000fe200078e020c */
[----:B------:R-:W-:Y:S06]  /*1580*/  @!P2 BRA `(.L_x_1316) ;  /* 0x000000000048a947 */ /* 0x000fec0003800000 */
[C---:B------:R-:W-:Y:S01]  /*1590*/  ISETP.GT.AND P0, PT, R7.reuse, RZ, PT ;  /* 0x000000ff0700720c */ /* 0x040fe20003f04270 */
[----:B------:R-:W-:Y:S01]  /*15a0*/  BSSY B0, `(.L_x_1317) ;  /* 0x000000e000007945 */ /* 0x000fe20003800000 */
[----:B------:R-:W-:-:S11]  /*15b0*/  VIADD R3, R7, 0xffffffff ;  /* 0xffffffff07037836 */ /* 0x000fd60000000000 */
        /* <DEDUP_REMOVED lines=8> */
.L_x_1318:
[----:B------:R-:W-:-:S13]  /*1640*/  ISETP.NE.AND P0, PT, R13, 0x1, PT ;  /* 0x000000010d00780c */ /* 0x000fda0003f05270 */
[----:B------:R-:W0:Y:S02]  /*1650*/  @P0 LDC.64 R4, c[0x0][0x9e8] ;  /* 0x00027a00ff040b82 */ /* 0x000e240000000a00 */
[----:B0-----:R-:W-:-:S05]  /*1660*/  @P0 IMAD.HI.U32 R4, R3, R4, RZ ;  /* 0x0000000403040227 */ /* 0x001fca00078e00ff */
[----:B------:R-:W-:-:S07]  /*1670*/  @P0 SHF.R.U32.HI R3, RZ, R5, R4 ;  /* 0x00000005ff030219 */ /* 0x000fce0000011604 */
.L_x_1319:
[----:B------:R-:W-:Y:S05]  /*1680*/  BSYNC B0 ;  /* 0x0000000000007941 */ /* 0x000fea0003800000 */
.L_x_1317:
[----:B------:R-:W-:-:S05]  /*1690*/  IMAD R3, R3, R13, R13 ;  /* 0x0000000d03037224 */ /* 0x000fca00078e020d */
[----:B------:R-:W-:-:S07]  /*16a0*/  VIMNMX R0, R0, R3, PT ;  /* 0x0000000300007248 */ /* 0x000fce0003fe0100 */
.L_x_1316:
[----:B------:R-:W0:Y:S01]  /*16b0*/  @P1 LDC R4, c[0x0][0x44c] ;  /* 0x00011300ff041b82 */ /* 0x000e220000000800 */
[----:B------:R-:W-:Y:S01]  /*16c0*/  VIADD R0, R0, 0xbf ;  /* 0x000000bf00007836 */ /* 0x000fe20000000000 */
[----:B------:R-:W-:Y:S01]  /*16d0*/  ULDC UR4, c[0x0][0x9dc] ;  /* 0x0002770000047ab9 */ /* 0x000fe20000000800 */
[----:B------:R-:W-:Y:S02]  /*16e0*/  IMAD.MOV.U32 R5, RZ, RZ, R219 ;  /* 0x000000ffff057224 */ /* 0x000fe400078e00db */
[----:B------:R-:W-:-:S03]  /*16f0*/  IMAD.HI R0, R0, 0x2aaaaaab, RZ ;  /* 0x2aaaaaab00007827 */ /* 0x000fc600078e02ff */
[----:B------:R-:W1:Y:S01]  /*1700*/  @P1 LDC R7, c[0x0][0x450] ;  /* 0x00011400ff071b82 */ /* 0x000e620000000800 */
[----:B------:R-:W-:Y:S01]  /*1710*/  IMAD.IADD R120, R216, 0x1, -R215 ;  /* 0x00000001d8787824 */ /* 0x000fe200078e0ad7 */
[----:B------:R-:W-:-:S04]  /*1720*/  SHF.R.U32.HI R3, RZ, 0x1f, R0 ;  /* 0x0000001fff037819 */ /* 0x000fc80000011600 */
[----:B------:R-:W-:-:S04]  /*1730*/  LEA.HI.SX32 R0, R0, R3, 0x1b ;  /* 0x0000000300007211 */ /* 0x000fc800078fdaff */
[----:B------:R-:W-:Y:S01]  /*1740*/  VIMNMX R8, R27, R0, PT ;  /* 0x000000001b087248 */ /* 0x000fe20003fe0100 */
[----:B0-----:R-:W-:-:S05]  /*1750*/  @P1 IMAD.HI.U32 R4, R219, R4, RZ ;  /* 0x00000004db041227 */ /* 0x001fca00078e00ff */
[----:B-1----:R-:W-:-:S05]  /*1760*/  @P1 SHF.R.U32.HI R5, RZ, R7, R4 ;  /* 0x00000007ff051219 */ /* 0x002fca0000011604 */
[----:B------:R-:W-:-:S04]  /*1770*/  IMAD.IADD R3, R120, 0x1, R5 ;  /* 0x0000000178037824 */ /* 0x000fc800078e0205 */
[----:B------:R-:W-:Y:S01]  /*1780*/  VIADD R0, R3, -UR4 ;  /* 0x8000000403007c36 */ /* 0x000fe20008000000 */
[----:B------:R-:W-:Y:S06]  /*1790*/  @!P2 BRA `(.L_x_1320) ;  /* 0x000000000044a947 */ /* 0x000fec0003800000 */
[----:B------:R-:W-:Y:S01]  /*17a0*/  ISETP.GT.AND P0, PT, R3, -0x1, PT ;  /* 0xffffffff0300780c */ /* 0x000fe20003f04270 */
[----:B------:R-:W-:-:S12]  /*17b0*/  BSSY B0, `(.L_x_1321) ;  /* 0x000000d000007945 */ /* 0x000fd80003800000 */
        /* <DEDUP_REMOVED lines=8> */
.L_x_1322:
[----:B------:R-:W-:-:S13]  /*1840*/  ISETP.NE.AND P0, PT, R13, 0x1, PT ;  /* 0x000000010d00780c */ /* 0x000fda0003f05270 */
[----:B------:R-:W0:Y:S02]  /*1850*/  @P0 LDC.64 R4, c[0x0][0x9e8] ;  /* 0x00027a00ff040b82 */ /* 0x000e240000000a00 */
[----:B0-----:R-:W-:-:S05]  /*1860*/  @P0 IMAD.HI.U32 R4, R3, R4, RZ ;  /* 0x0000000403040227 */ /* 0x001fca00078e00ff */
[----:B------:R-:W-:-:S07]  /*1870*/  @P0 SHF.R.U32.HI R3, RZ, R5, R4 ;  /* 0x00000005ff030219 */ /* 0x000fce0000011604 */
.L_x_1323:
[----:B------:R-:W-:Y:S05]  /*1880*/  BSYNC B0 ;  /* 0x0000000000007941 */ /* 0x000fea0003800000 */
.L_x_1321:
[----:B------:R-:W-:-:S05]  /*1890*/  IMAD R3, R3, R13, RZ ;  /* 0x0000000d03037224 */ /* 0x000fca00078e02ff */
[----:B------:R-:W-:-:S07]  /*18a0*/  VIMNMX R0, R0, R3, !PT ;  /* 0x0000000300007248 */ /* 0x000fce0007fe0100 */
.L_x_1320:
[----:B------:R-:W-:Y:S01]  /*18b0*/  IMAD.HI R0, R0, 0x2aaaaaab, RZ ;  /* 0x2aaaaaab00007827 */ /* 0x000fe200078e02ff */
[----:B------:R-:W-:Y:S01]  /*18c0*/  LOP3.LUT R14, R236, 0xff, RZ, 0xc0, !PT ;  /* 0x000000ffec0e7812 */ /* 0x000fe200078ec0ff */
[----:B------:R-:W-:Y:S01]  /*18d0*/  BSSY B0, `(.L_x_1324) ;  /* 0x0000028000007945 */ /* 0x000fe20003800000 */
[----:B------:R-:W-:Y:S02]  /*18e0*/  SHF.R.U32.HI R236, RZ, 0x10, R236 ;  /* 0x00000010ffec7819 */ /* 0x000fe400000116ec */
[----:B------:R-:W-:Y:S01]  /*18f0*/  SHF.R.U32.HI R3, RZ, 0x1f, R0 ;  /* 0x0000001fff037819 */ /* 0x000fe20000011600 */
[----:B------:R0:W-:Y:S03]  /*1900*/  STL [R1+0x8], R14 ;  /* 0x0000080e01007387 */ /* 0x0001e60000100800 */
[----:B------:R-:W-:Y:S01]  /*1910*/  LEA.HI.SX32 R3, R0, R3, 0x1b ;  /* 0x0000000300037211 */ /* 0x000fe200078fdaff */
[----:B------:R-:W-:-:S03]  /*1920*/  IMAD.MOV.U32 R0, RZ, RZ, RZ ;  /* 0x000000ffff007224 */ /* 0x000fc600078e00ff */
[----:B------:R-:W-:-:S04]  /*1930*/  VIMNMX R9, RZ, R3, !PT ;  /* 0x00000003ff097248 */ /* 0x000fc80007fe0100 */
[----:B------:R-:W-:-:S13]  /*1940*/  ISETP.GT.AND P0, PT, R8, R9, PT ;  /* 0x000000090800720c */ /* 0x000fda0003f04270 */
[----:B0-----:R-:W-:Y:S05]  /*1950*/  @!P0 BRA `(.L_x_1325) ;  /* 0x00000000007c8947 */ /* 0x001fea0003800000 */
[----:B------:R-:W-:Y:S01]  /*1960*/  ISETP.NE.AND P0, PT, R236, RZ, PT ;  /* 0x000000ffec00720c */ /* 0x000fe20003f05270 */
[----:B------:R-:W-:-:S03]  /*1970*/  ULDC UR4, c[0x0][0x9f0] ;  /* 0x00027c0000047ab9 */ /* 0x000fc60000000800 */
[----:B------:R-:W-:-:S04]  /*1980*/  SEL R13, R236, UR4, P0 ;  /* 0x00000004ec0d7c07 */ /* 0x000fc80008000000 */
[-C--:B------:R-:W-:Y:S02]  /*1990*/  IABS R6, R13.reuse ;  /* 0x0000000d00067213 */ /* 0x080fe40000000000 */
[----:B------:R-:W-:Y:S02]  /*19a0*/  IADD3 R0, R13, -0x1, R8 ;  /* 0xffffffff0d007810 */ /* 0x000fe40007ffe008 */
[----:B------:R-:W0:Y:S01]  /*19b0*/  I2F.RP R3, R6 ;  /* 0x0000000600037306 */ /* 0x000e220000209400 */
[----:B------:R-:W-:Y:S02]  /*19c0*/  IABS R12, R13 ;  /* 0x0000000d000c7213 */ /* 0x000fe40000000000 */
[----:B------:R-:W-:-:S05]  /*19d0*/  IMAD.IADD R0, R0, 0x1, -R9 ;  /* 0x0000000100007824 */ /* 0x000fca00078e0a09 */
        /* <DEDUP_REMOVED lines=10> */
[----:B------:R-:W-:-:S04]  /*1a80*/  IMAD.HI.U32 R5, R5, R7, R4 ;  /* 0x0000000705057227 */ /* 0x000fc800078e0004 */
[----:B------:R-:W-:-:S04]  /*1a90*/  IMAD.MOV.U32 R4, RZ, RZ, R10 ;  /* 0x000000ffff047224 */ /* 0x000fc800078e000a */
[----:B------:R-:W-:-:S04]  /*1aa0*/  IMAD.HI.U32 R5, R5, R4, RZ ;  /* 0x0000000405057227 */ /* 0x000fc800078e00ff */
        /* <DEDUP_REMOVED lines=10> */
.L_x_1325:
[----:B------:R-:W-:Y:S05]  /*1b50*/  BSYNC B0 ;  /* 0x0000000000007941 */ /* 0x000fea0003800000 */
.L_x_1324:
[----:B------:R-:W-:-:S05]  /*1b60*/  IMAD R3, R14, R0, R9 ;  /* 0x000000000e037224 */ /* 0x000fca00078e0209 */
[C---:B------:R-:W-:Y:S01]  /*1b70*/  VIADDMNMX R0, R3.reuse, R0, R8, PT ;  /* 0x0000000003007246 */ /* 0x040fe20003800108 */
[----:B------:R-:W-:-:S04]  /*1b80*/  IMAD R3, R3, 0xc0, -R11 ;  /* 0x000000c003037824 */ /* 0x000fc800078e0a0b */
[----:B------:R-:W-:Y:S01]  /*1b90*/  IMAD R5, R0, 0xc0, -R11 ;  /* 0x000000c000057824 */ /* 0x000fe200078e0a0b */
[----:B------:R-:W-:-:S04]  /*1ba0*/  VIMNMX R3, RZ, R3, !PT ;  /* 0x00000003ff037248 */ /* 0x000fc80007fe0100 */
[----:B------:R-:W-:Y:S01]  /*1bb0*/  VIMNMX R0, R5, R2, PT ;  /* 0x0000000205007248 */ /* 0x000fe20003fe0100 */
[----:B------:R-:W-:-:S03]  /*1bc0*/  IMAD.WIDE.U32 R4, R3, -0x55555555, RZ ;  /* 0xaaaaaaab03047825 */ /* 0x000fc600078e00ff */
[----:B------:R-:W-:Y:S02]  /*1bd0*/  ISETP.GT.AND P0, PT, R0, R3, PT ;  /* 0x000000030000720c */ /* 0x000fe40003f04270 */
[----:B------:R-:W-:-:S05]  /*1be0*/  SHF.R.U32.HI R26, RZ, 0x7, R5 ;  /* 0x00000007ff1a7819 */ /* 0x000fca0000011605 */
[----:B------:R-:W-:-:S06]  /*1bf0*/  IMAD.MOV.U32 R25, RZ, RZ, R26 ;  /* 0x000000ffff197224 */ /* 0x000fcc00078e001a */
[----:B------:R-:W-:-:S04]  /*1c00*/  @P0 VIADD R0, R0, 0xbf ;  /* 0x000000bf00000836 */ /* 0x000fc80000000000 */
[----:B------:R-:W-:-:S05]  /*1c10*/  @P0 IMAD.HI R0, R0, 0x2aaaaaab, RZ ;  /* 0x2aaaaaab00000827 */ /* 0x000fca00078e02ff */
        /* <DEDUP_REMOVED lines=24> */
[----:B-1---5:R-:W-:Y:S05]  /*1da0*/  CALL.ABS.NOINC R14 ;  /* 0x000000000e007343 */ /* 0x022fea0003c00000 */
.L_x_1328:
[----:B------:R-:W-:Y:S05]  /*1db0*/  BSYNC B6 ;  /* 0x0000000000067941 */ /* 0x000fea0003800000 */
.L_x_1327:
        /* <DEDUP_REMOVED lines=20> */
.L_x_1330:
[----:B------:R-:W-:Y:S05]  /*1f00*/  BSYNC B6 ;  /* 0x0000000000067941 */ /* 0x000fea0003800000 */
.L_x_1329:
[----:B------:R-:W-:Y:S01]  /*1f10*/  ULDC.64 UR4, c[0x0][0x9f8] ;  /* 0x00027e0000047ab9 */ /* 0x000fe20000000a00 */
[----:B------:R-:W-:Y:S01]  /*1f20*/  IMAD.MOV.U32 R0, RZ, RZ, R223 ;  /* 0x000000ffff007224 */ /* 0x000fe200078e00df */
[----:B------:R-:W-:Y:S01]  /*1f30*/  ISETP.NE.U32.AND P0, PT, RZ, UR4, PT ;  /* 0x00000004ff007c0c */ /* 0x000fe2000bf05070 */
[----:B------:R-:W0:Y:S01]  /*1f40*/  S2R R20, SR_TID.X ;  /* 0x0000000000147919 */ /* 0x000e220000002100 */
[----:B------:R-:W1:Y:S01]  /*1f50*/  LDC.64 R78, c[0x0][0x300] ;  /* 0x0000c000ff4e7b82 */ /* 0x000e620000000a00 */
[----:B------:R-:W-:Y:S01]  /*1f60*/  IMAD.IADD R69, R30, 0x1, R29 ;  /* 0x000000011e457824 */ /* 0x000fe200078e021d */
[----:B------:R-:W-:Y:S01]  /*1f70*/  ISETP.NE.AND.EX P0, PT, RZ, UR5, PT, P0 ;  /* 0x00000005ff007c0c */ /* 0x000fe2000bf05300 */
[----:B------:R-:W-:Y:S01]  /*1f80*/  ULDC.64 UR4, c[0x0][0xa08] ;  /* 0x0002820000047ab9 */ /* 0x000fe20000000a00 */
[----:B------:R-:W-:-:S04]  /*1f90*/  ULDC.64 UR6, c[0x0][0x310] ;  /* 0x0000c40000067ab9 */ /* 0x000fc80000000a00 */
[----:B------:R-:W2:Y:S08]  /*1fa0*/  LDC R41, c[0x0][0x3f4] ;  /* 0x0000fd00ff297b82 */ /* 0x000eb00000000800 */
[----:B------:R-:W3:Y:S08]  /*1fb0*/  @P0 LDC.64 R4, c[0x0][0x9f8] ;  /* 0x00027e00ff040b82 */ /* 0x000ef00000000a00 */
[----:B------:R-:W4:Y:S08]  /*1fc0*/  LDC.64 R110, c[0x0][0x3f8] ;  /* 0x0000fe00ff6e7b82 */ /* 0x000f300000000a00 */
[----:B------:R-:W2:Y:S01]  /*1fd0*/  LDC.64 R34, c[0x0][0x408] ;  /* 0x00010200ff227b82 */ /* 0x000ea20000000a00 */
[----:B---3--:R-:W-:-:S05]  /*1fe0*/  @P0 IMAD.WIDE R4, R223, 0x4, R4 ;  /* 0x00000004df040825 */ /* 0x008fca00078e0204 */
[----:B------:R3:W4:Y:S01]  /*1ff0*/  @P0 LDG.E R0, desc[UR38][R4.64] ;  /* 0x0000002604000981 */ /* 0x000722000c1e1900 */
[----:B------:R-:W-:Y:S01]  /*2000*/  SHF.R.S32.HI R43, RZ, 0x1f, R69 ;  /* 0x0000001fff2b7819 */ /* 0x000fe20000011445 */
[-C--:B-1----:R-:W-:Y:S01]  /*2010*/  IMAD.WIDE.U32 R6, R69, R78.reuse, RZ ;  /* 0x0000004e45067225 */ /* 0x082fe200078e00ff */
[----:B------:R-:W-:Y:S02]  /*2020*/  ISETP.NE.U32.AND P0, PT, RZ, UR4, PT ;  /* 0x00000004ff007c0c */ /* 0x000fe4000bf05070 */
[----:B0-----:R-:W-:Y:S01]  /*2030*/  SHF.R.U32.HI R33, RZ, 0x7, R20 ;  /* 0x00000007ff217819 */ /* 0x001fe20000011614 */
[----:B------:R-:W-:Y:S01]  /*2040*/  IMAD R8, R43, R78, RZ ;  /* 0x0000004e2b087224 */ /* 0x000fe200078e02ff */
[----:B------:R-:W-:Y:S01]  /*2050*/  ISETP.NE.AND.EX P0, PT, RZ, UR5, PT, P0 ;  /* 0x00000005ff007c0c */ /* 0x000fe2000bf05300 */
[----:B------:R-:W-:Y:S01]  /*2060*/  ULDC.64 UR4, c[0x0][0x308] ;  /* 0x0000c20000047ab9 */ /* 0x000fe20000000a00 */
[----:B------:R-:W-:Y:S01]  /*2070*/  ISETP.NE.AND P6, PT, R33, 0x1, PT ;  /* 0x000000012100780c */ /* 0x000fe20003fc5270 */
[----:B------:R-:W-:Y:S01]  /*2080*/  IMAD R3, R69, R79, R8 ;  /* 0x0000004f45037224 */ /* 0x000fe200078e0208 */
[----:B------:R-:W-:Y:S01]  /*2090*/  SHF.R.S32.HI R36, RZ, 0x1f, R210 ;  /* 0x0000001fff247819 */ /* 0x000fe200000114d2 */
[----:B--2---:R-:W-:Y:S01]  /*20a0*/  IMAD.WIDE.U32 R10, R210, R34, R22 ;  /* 0x00000022d20a7225 */ /* 0x004fe200078e0016 */
[----:B------:R-:W-:-:S02]  /*20b0*/  ISETP.GE.AND P1, PT, R22, R41, PT ;  /* 0x000000291600720c */ /* 0x000fc40003f26270 */
[----:B------:R-:W-:Y:S01]  /*20c0*/  SHF.R.S32.HI R209, RZ, 0x1f, R208 ;  /* 0x0000001fffd17819 */ /* 0x000fe200000114d0 */
[----:B------:R-:W-:Y:S01]  /*20d0*/  IMAD.IADD R7, R7, 0x1, R3 ;  /* 0x0000000107077824 */ /* 0x000fe200078e0203 */
[C-C-:B------:R-:W-:Y:S01]  /*20e0*/  SHF.L.U64.HI R82, R34.reuse, 0x6, R35.reuse ;  /* 0x0000000622527819 */ /* 0x140fe20000010223 */
[----:B------:R-:W-:Y:S01]  /*20f0*/  IMAD.MOV.U32 R64, RZ, RZ, R10 ;  /* 0x000000ffff407224 */ /* 0x000fe200078e000a */
[----:B------:R-:W-:Y:S01]  /*2100*/  SHF.L.U64.HI R81, R34, 0x7, R35 ;  /* 0x0000000722517819 */ /* 0x000fe20000010223 */
[----:B---3--:R-:W-:Y:S01]  /*2110*/  IMAD.WIDE.U32 R4, R232, UR4, R6 ;  /* 0x00000004e8047c25 */ /* 0x008fe2000f8e0006 */
[----:B------:R-:W-:Y:S02]  /*2120*/  SHF.L.U64.HI R73, R78, 0x6, R79 ;  /* 0x000000064e497819 */ /* 0x000fe4000001024f */
[----:B----4-:R-:W-:Y:S01]  /*2130*/  SHF.L.U64.HI R86, R110, 0x6, R111 ;  /* 0x000000066e567819 */ /* 0x010fe2000001026f */
[----:B------:R-:W-:Y:S01]  /*2140*/  IMAD R5, R232, UR5, R5 ;  /* 0x00000005e8057c24 */ /* 0x000fe2000f8e0205 */
[----:B------:R-:W-:Y:S01]  /*2150*/  SHF.L.U64.HI R85, R110, 0x7, R111 ;  /* 0x000000076e557819 */ /* 0x000fe2000001026f */
[C---:B------:R-:W-:Y:S01]  /*2160*/  IMAD.SHL.U32 R80, R34.reuse, 0x40, RZ ;  /* 0x0000004022507824 */ /* 0x040fe200078e00ff */
[----:B------:R-:W-:Y:S01]  /*2170*/  SHF.R.U32.HI R122, RZ, 0x3, R226 ;  /* 0x00000003ff7a7819 */ /* 0x000fe200000116e2 */
[C---:B------:R-:W-:Y:S01]  /*2180*/  IMAD.SHL.U32 R29, R34.reuse, 0x80, RZ ;  /* 0x00000080221d7824 */ /* 0x040fe200078e00ff */
[----:B------:R-:W-:Y:S01]  /*2190*/  P2R R87, PR, RZ, 0x2 ;  /* 0x00000002ff577803 */ /* 0x000fe20000000000 */
[----:B------:R-:W-:-:S04]  /*21a0*/  IMAD.WIDE.U32 R66, R34, 0xc0, RZ ;  /* 0x000000c022427825 */ /* 0x000fc800078e00ff */
[----:B------:R-:W-:-:S04]  /*21b0*/  IMAD.WIDE.U32 R8, R210, R110, R22 ;  /* 0x0000006ed2087225 */ /* 0x000fc800078e0016 */
[----:B------:R-:W-:Y:S02]  /*21c0*/  IMAD.SHL.U32 R72, R78, 0x40, RZ ;  /* 0x000000404e487824 */ /* 0x000fe400078e00ff */
[----:B------:R-:W-:Y:S02]  /*21d0*/  IMAD.SHL.U32 R84, R110, 0x40, RZ ;  /* 0x000000406e547824 */ /* 0x000fe400078e00ff */
[----:B------:R-:W-:-:S04]  /*21e0*/  IMAD.WIDE.U32 R76, R210, R78, R72 ;  /* 0x0000004ed24c7225 */ /* 0x000fc800078e0048 */
[----:B------:R-:W-:Y:S02]  /*21f0*/  IMAD.SHL.U32 R83, R110, 0x80, RZ ;  /* 0x000000806e537824 */ /* 0x000fe400078e00ff */
[----:B------:R-:W-:-:S04]  /*2200*/  IMAD.WIDE.U32 R70, R210, R78, R22 ;  /* 0x0000004ed2467225 */ /* 0x000fc800078e0016 */
[----:B------:R-:W-:-:S04]  /*2210*/  IMAD.WIDE.U32 R74, R78, 0xc0, RZ ;  /* 0x000000c04e4a7825 */ /* 0x000fc800078e00ff */
[C---:B------:R-:W-:Y:S02]  /*2220*/  VIADD R40, R210.reuse, 0x40 ;  /* 0x00000040d2287836 */ /* 0x040fe40000000000 */
[----:B------:R-:W-:Y:S02]  /*2230*/  VIADD R38, R210, 0x80 ;  /* 0x00000080d2267836 */ /* 0x000fe40000000000 */
[----:B------:R-:W-:Y:S01]  /*2240*/  IMAD.SHL.U32 R114, R41, 0x2, RZ ;  /* 0x0000000229727824 */ /* 0x000fe200078e00ff */
[----:B------:R-:W-:Y:S02]  /*2250*/  SHF.R.S32.HI R3, RZ, 0x1f, R0 ;  /* 0x0000001fff037819 */ /* 0x000fe40000011400 */
[----:B------:R-:W-:Y:S02]  /*2260*/  SEL R7, R0, RZ, !P0 ;  /* 0x000000ff00077207 */ /* 0x000fe40004000000 */
[----:B------:R-:W-:Y:S02]  /*2270*/  SEL R3, R3, RZ, !P0 ;  /* 0x000000ff03037207 */ /* 0x000fe40004000000 */
[----:B------:R-:W-:Y:S01]  /*2280*/  IADD3 R68, P0, R210, R69, RZ ;  /* 0x00000045d2447210 */ /* 0x000fe20007f1e0ff */
[----:B------:R-:W-:-:S04]  /*2290*/  IMAD.WIDE.U32 R20, R7, UR6, R4 ;  /* 0x0000000607147c25 */ /* 0x000fc8000f8e0004 */
[----:B------:R-:W-:Y:S01]  /*22a0*/  IMAD R0, R3, UR6, RZ ;  /* 0x0000000603007c24 */ /* 0x000fe2000f8e02ff */
[----:B------:R-:W-:Y:S01]  /*22b0*/  IADD3 R95, P3, R20, 0x40, RZ ;  /* 0x00000040145f7810 */ /* 0x000fe20007f7e0ff */
[----:B------:R-:W-:Y:S01]  /*22c0*/  IMAD.X R69, R36, 0x1, R43, P0 ;  /* 0x0000000124457824 */ /* 0x000fe200000e062b */
[----:B------:R-:W-:Y:S01]  /*22d0*/  IADD3 R109, P0, R72, R76, RZ ;  /* 0x0000004c486d7210 */ /* 0x000fe20007f1e0ff */
        /* <DEDUP_REMOVED lines=14> */
[----:B------:R-:W-:-:S03]  /*23c0*/  ULDC UR4, c[0x0][0x2f4] ;  /* 0x0000bd0000047ab9 */ /* 0x000fc60000000800 */
[----:B------:R-:W-:Y:S02]  /*23d0*/  IMAD.IADD R3, R22, 0x1, R3 ;  /* 0x0000000116037824 */ /* 0x000fe400078e0203 */
[----:B------:R-:W-:-:S04]  /*23e0*/  IMAD.WIDE.U32 R6, R210, R34, R208 ;  /* 0x00000022d2067225 */ /* 0x000fc800078e00d0 */
[C---:B------:R-:W-:Y:S01]  /*23f0*/  IMAD R65, R210.reuse, R35, R0 ;  /* 0x00000023d2417224 */ /* 0x040fe200078e0200 */
[----:B------:R-:W-:Y:S01]  /*2400*/  SHF.R.S32.HI R0, RZ, 0x1f, R3 ;  /* 0x0000001fff007819 */ /* 0x000fe20000011403 */
[----:B------:R-:W-:-:S03]  /*2410*/  IMAD.WIDE.U32 R4, R210, R110, R208 ;  /* 0x0000006ed2047225 */ /* 0x000fc600078e00d0 */
[----:B------:R-:W-:Y:S01]  /*2420*/  LEA.HI R32, R0, R3, RZ, 0x4 ;  /* 0x0000000300207211 */ /* 0x000fe200078f20ff */
[----:B------:R-:W-:Y:S02]  /*2430*/  IMAD.IADD R7, R7, 0x1, R65 ;  /* 0x0000000107077824 */ /* 0x000fe400078e0241 */
[----:B------:R-:W-:Y:S01]  /*2440*/  IMAD.IADD R65, R65, 0x1, R11 ;  /* 0x0000000141417824 */ /* 0x000fe200078e020b */
[----:B-----5:R-:W-:Y:S01]  /*2450*/  SHF.R.S32.HI R11, RZ, 0x1f, R24 ;  /* 0x0000001fff0b7819 */ /* 0x020fe20000011418 */
[----:B------:R-:W-:Y:S01]  /*2460*/  IMAD.SHL.U32 R3, R213, 0x80, RZ ;  /* 0x00000080d5037824 */ /* 0x000fe200078e00ff */
[----:B------:R-:W-:Y:S01]  /*2470*/  LOP3.LUT R99, R32, 0xfffffff0, RZ, 0xc0, !PT ;  /* 0xfffffff020637812 */ /* 0x000fe200078ec0ff */
[CC--:B------:R-:W-:Y:S01]  /*2480*/  IMAD.WIDE.U32 R30, R24.reuse, R34.reuse, R6 ;  /* 0x00000022181e7225 */ /* 0x0c0fe200078e0006 */
[----:B------:R-:W-:Y:S02]  /*2490*/  SHF.R.S32.HI R6, RZ, 0x1f, R40 ;  /* 0x0000001fff067819 */ /* 0x000fe40000011428 */
[----:B------:R-:W-:Y:S01]  /*24a0*/  LOP3.LUT R3, R3, 0x380, RZ, 0xc0, !PT ;  /* 0x0000038003037812 */ /* 0x000fe200078ec0ff */
[-C--:B------:R-:W-:Y:S01]  /*24b0*/  IMAD R0, R11, R34.reuse, RZ ;  /* 0x000000220b007224 */ /* 0x080fe200078e02ff */
[----:B------:R-:W-:Y:S01]  /*24c0*/  SHF.R.S32.HI R100, RZ, 0x4, R32 ;  /* 0x00000004ff647819 */ /* 0x000fe20000011420 */
[----:B------:R-:W-:Y:S01]  /*24d0*/  IMAD.WIDE.U32 R64, R24, R34, R64 ;  /* 0x0000002218407225 */ /* 0x000fe200078e0040 */
[----:B------:R-:W-:-:S02]  /*24e0*/  SHF.R.U32.HI R113, RZ, 0x3, R3 ;  /* 0x00000003ff717819 */ /* 0x000fc40000011603 */
[----:B------:R-:W-:Y:S01]  /*24f0*/  SHF.R.S32.HI R96, RZ, 0x1f, R99 ;  /* 0x0000001fff607819 */ /* 0x000fe20000011463 */
[----:B------:R-:W-:Y:S01]  /*2500*/  IMAD R34, R36, R78, RZ ;  /* 0x0000004e24227224 */ /* 0x000fe200078e02ff */
[----:B------:R-:W-:Y:S01]  /*2510*/  SHF.R.U32.HI R36, RZ, 0x3, R225 ;  /* 0x00000003ff247819 */ /* 0x000fe200000116e1 */
[----:B------:R-:W-:Y:S02]  /*2520*/  IMAD R10, R11, R110, RZ ;  /* 0x0000006e0b0a7224 */ /* 0x000fe400078e02ff */
[----:B------:R-:W-:Y:S02]  /*2530*/  IMAD.IADD R5, R5, 0x1, R13 ;  /* 0x0000000105057824 */ /* 0x000fe400078e020d */
[----:B------:R-:W-:Y:S02]  /*2540*/  IMAD.IADD R9, R13, 0x1, R9 ;  /* 0x000000010d097824 */ /* 0x000fe400078e0209 */
[----:B------:R-:W-:Y:S01]  /*2550*/  IMAD R107, R210, R79, R34 ;  /* 0x0000004fd26b7224 */ /* 0x000fe200078e0222 */
[----:B------:R-:W-:Y:S01]  /*2560*/  LOP3.LUT R34, R3, 0x30, R22, 0xf8, !PT ;  /* 0x0000003003227812 */ /* 0x000fe200078ef816 */
[----:B------:R-:W-:-:S02]  /*2570*/  IMAD R103, R24, R111, R10 ;  /* 0x0000006f18677224 */ /* 0x000fc400078e020a */
[-C--:B------:R-:W-:Y:S01]  /*2580*/  IMAD.WIDE.U32 R12, R24, R110.reuse, R4 ;  /* 0x0000006e180c7225 */ /* 0x080fe200078e0004 */
[----:B------:R-:W-:Y:S02]  /*2590*/  LOP3.LUT R34, R34, R113, RZ, 0x3c, !PT ;  /* 0x0000007122227212 */ /* 0x000fe400078e3cff */
[----:B------:R-:W-:Y:S01]  /*25a0*/  SHF.R.S32.HI R5, RZ, 0x1f, R38 ;  /* 0x0000001fff057819 */ /* 0x000fe20000011426 */
[----:B------:R-:W-:-:S04]  /*25b0*/  IMAD.WIDE.U32 R10, R24, R110, R8 ;  /* 0x0000006e180a7225 */ /* 0x000fc800078e0008 */
[----:B------:R-:W-:-:S04]  /*25c0*/  IMAD.WIDE.U32 R8, R110, 0xc0, RZ ;  /* 0x000000c06e087825 */ /* 0x000fc800078e00ff */
[----:B------:R-:W-:Y:S01]  /*25d0*/  IMAD R101, R24, R35, R0 ;  /* 0x0000002318657224 */ /* 0x000fe200078e0200 */
[----:B------:R-:W-:Y:S01]  /*25e0*/  SHF.L.U64.HI R0, R78, 0x7, R79 ;  /* 0x000000074e007819 */ /* 0x000fe2000001024f */
[----:B------:R-:W-:Y:S02]  /*25f0*/  VIADD R4, R33, 0x8 ;  /* 0x0000000821047836 */ /* 0x000fe40000000000 */
[----:B------:R-:W-:Y:S02]  /*2600*/  IMAD R35, R35, 0xc0, RZ ;  /* 0x000000c023237824 */ /* 0x000fe400078e02ff */
[----:B------:R-:W-:Y:S02]  /*2610*/  IMAD R33, R79, 0xc0, RZ ;  /* 0x000000c04f217824 */ /* 0x000fe400078e02ff */
[----:B------:R-:W-:Y:S02]  /*2620*/  IMAD.IADD R110, R107, 0x1, R77 ;  /* 0x000000016b6e7824 */ /* 0x000fe400078e024d */
[----:B------:R-:W-:Y:S01]  /*2630*/  IMAD.IADD R112, R75, 0x1, R33 ;  /* 0x000000014b707824 */ /* 0x000fe200078e0221 */
[--C-:B------:R-:W-:Y:S01]  /*2640*/  LOP3.LUT R33, R225, 0x70, R32.reuse, 0xf8, !PT ;  /* 0x00000070e1217812 */ /* 0x100fe200078ef820 */
[----:B------:R-:W-:Y:S01]  /*2650*/  IMAD.IADD R108, R67, 0x1, R35 ;  /* 0x00000001436c7824 */ /* 0x000fe200078e0223 */
[----:B------:R-:W-:Y:S01]  /*2660*/  LOP3.LUT R35, R226, 0x70, R32, 0xf8, !PT ;  /* 0x00000070e2237812 */ /* 0x000fe200078ef820 */
[----:B------:R-:W-:Y:S01]  /*2670*/  IMAD.IADD R106, R227, 0x1, R34 ;  /* 0x00000001e36a7824 */ /* 0x000fe200078e0222 */
[----:B------:R-:W-:Y:S01]  /*2680*/  LOP3.LUT R34, R3, 0x70, R32, 0xf8, !PT ;  /* 0x0000007003227812 */ /* 0x000fe200078ef820 */
[----:B------:R-:W-:Y:S01]  /*2690*/  IMAD.X R105, R110, 0x1, R73, P0 ;  /* 0x000000016e697824 */ /* 0x000fe200000e0649 */
[----:B------:R-:W-:Y:S01]  /*26a0*/  IADD3 R97, P0, R20, R70, RZ ;  /* 0x0000004614617210 */ /* 0x000fe20007f1e0ff */
[----:B------:R-:W-:Y:S01]  /*26b0*/  IMAD.IADD R107, R71, 0x1, R107 ;  /* 0x00000001476b7824 */ /* 0x000fe200078e026b */
[----:B------:R-:W-:Y:S01]  /*26c0*/  LOP3.LUT R34, R34, R113, RZ, 0x3c, !PT ;  /* 0x0000007122227212 */ /* 0x000fe200078e3cff */
[----:B------:R-:W-:Y:S01]  /*26d0*/  IMAD.IADD R98, R21, 0x1, R37 ;  /* 0x0000000115627824 */ /* 0x000fe200078e0225 */
[----:B------:R-:W-:Y:S01]  /*26e0*/  LOP3.LUT R33, R33, R36, RZ, 0x3c, !PT ;  /* 0x0000002421217212 */ /* 0x000fe200078e3cff */
[C---:B------:R-:W-:Y:S01]  /*26f0*/  VIADD R7, R22.reuse, 0x40 ;  /* 0x0000004016077836 */ /* 0x040fe20000000000 */
[----:B------:R-:W-:Y:S01]  /*2700*/  LOP3.LUT R90, R35, R122, RZ, 0x3c, !PT ;  /* 0x0000007a235a7212 */ /* 0x000fe200078e3cff */
[----:B------:R-:W-:Y:S01]  /*2710*/  IMAD R111, R111, 0xc0, RZ ;  /* 0x000000c06f6f7824 */ /* 0x000fe200078e02ff */
[----:B------:R-:W-:Y:S01]  /*2720*/  IADD3 R93, P2, R97, 0x40, RZ ;  /* 0x00000040615d7810 */ /* 0x000fe20007f5e0ff */
[----:B------:R-:W-:Y:S01]  /*2730*/  IMAD.X R94, R107, 0x1, R98, P0 ;  /* 0x000000016b5e7824 */ /* 0x000fe200000e0662 */
[----:B------:R-:W-:Y:S01]  /*2740*/  ISETP.GE.AND P0, PT, R22, UR4, PT ;  /* 0x0000000416007c0c */ /* 0x000fe2000bf06270 */
[----:B------:R-:W-:Y:S01]  /*2750*/  IMAD.IADD R104, R13, 0x1, R103 ;  /* 0x000000010d687824 */ /* 0x000fe200078e0267 */
[----:B------:R-:W-:Y:S01]  /*2760*/  ISETP.GE.AND P1, PT, R7, UR4, PT ;  /* 0x0000000407007c0c */ /* 0x000fe2000bf26270 */
[----:B------:R-:W-:-:S02]  /*2770*/  IMAD.IADD R102, R31, 0x1, R101 ;  /* 0x000000011f667824 */ /* 0x000fc400078e0265 */
[----:B------:R-:W-:Y:S02]  /*2780*/  IMAD.IADD R111, R9, 0x1, R111 ;  /* 0x00000001096f7824 */ /* 0x000fe400078e026f */
[----:B------:R-:W-:Y:S02]  /*2790*/  IMAD.IADD R103, R103, 0x1, R11 ;  /* 0x0000000167677824 */ /* 0x000fe400078e020b */
[----:B------:R-:W-:Y:S02]  /*27a0*/  IMAD.IADD R101, R101, 0x1, R65 ;  /* 0x0000000165657824 */ /* 0x000fe400078e0241 */
[----:B------:R-:W-:Y:S02]  /*27b0*/  IMAD.IADD R92, R227, 0x1, R34 ;  /* 0x00000001e35c7824 */ /* 0x000fe400078e0222 */
[----:B------:R-:W-:Y:S02]  /*27c0*/  IMAD.IADD R91, R234, 0x1, R33 ;  /* 0x00000001ea5b7824 */ /* 0x000fe400078e0221 */
[----:B------:R-:W-:-:S02]  /*27d0*/  IMAD.IADD R90, R235, 0x1, R90 ;  /* 0x00000001eb5a7824 */ /* 0x000fc400078e025a */
[----:B------:R-:W-:Y:S02]  /*27e0*/  IMAD.X R89, RZ, RZ, R98, P3 ;  /* 0x000000ffff597224 */ /* 0x000fe400018e0662 */
[----:B------:R-:W-:Y:S02]  /*27f0*/  IMAD.X R88, RZ, RZ, R94, P2 ;  /* 0x000000ffff587224 */ /* 0x000fe400010e065e */
[----:B------:R-:W-:Y:S01]  /*2800*/  IMAD.IADD R79, R15, 0x1, R39 ;  /* 0x000000010f4f7824 */ /* 0x000fe200078e0227 */
[----:B------:R-:W-:Y:S06]  /*2810*/  @!P6 BAR.SYNC.DEFER_BLOCKING 0x9, 0x100 ;  /* 0x024400000000eb1d */ /* 0x000fec0000010000 */
.L_x_1396:
[----:B------:R-:W0:Y:S01]  /*2820*/  LDC R117, c[0x0][0x3f4] ;  /* 0x0000fd00ff757b82 */ /* 0x000e220000000800 */
[----:B------:R-:W-:Y:S01]  /*2830*/  VIADD R25, R25, 0xffffffff ;  /* 0xffffffff19197836 */ /* 0x000fe20000000000 */
[----:B------:R-:W-:Y:S05]  /*2840*/  YIELD ;  /* 0x0000000000007946 */ /* 0x000fea0003800000 */
[----:B------:R-:W-:Y:S01]  /*2850*/  IMAD R123, R19, 0x6000, R106 ;  /* 0x00006000137b7824 */ /* 0x000fe200078e026a */
[----:B------:R-:W-:Y:S01]  /*2860*/  ISETP.GT.AND P3, PT, R25, R26, PT ;  /* 0x0000001a1900720c */ /* 0x000fe20003f64270 */
[----:B------:R-:W-:Y:S02]  /*2870*/  BSSY B0, `(.L_x_1331) ;  /* 0x00006d9000007945 */ /* 0x000fe40003800000 */
[----:B------:R-:W-:Y:S01]  /*2880*/  IMAD.IADD R126, R18, 0x1, R123 ;  /* 0x00000001127e7824 */ /* 0x000fe200078e027b */
[----:B------:R-:W-:-:S02]  /*2890*/  P2R R121, PR, RZ, 0x8 ;  /* 0x00000008ff797803 */ /* 0x000fc40000000000 */
        /* <DEDUP_REMOVED lines=26> */
[----:B------:R-:W-:-:S03]  /*2a40*/  CS2R R58, SRZ ;  /* 0x00000000003a7805 */ /* 0x000fc6000001ff00 */
[----:B------:R-:W-:Y:S05]  /*2a50*/  @P2 BRA `(.L_x_1335) ;  /* 0x0000000000402947 */ /* 0x000fea0003800000 */
        /* <DEDUP_REMOVED lines=16> */
.L_x_1335:
[----:B------:R-:W-:Y:S05]  /*2b60*/  BSYNC B1 ;  /* 0x0000000000017941 */ /* 0x000fea0003800000 */
.L_x_1334:
[----:B0-----:R-:W-:Y:S01]  /*2b70*/  VIADD R36, R210, 0x40 ;  /* 0x00000040d2247836 */ /* 0x001fe20000000000 */
[----:B------:R-:W-:Y:S01]  /*2b80*/  BSSY B1, `(.L_x_1336) ;  /* 0x0000020000017945 */ /* 0x000fe20003800000 */
[----:B------:R-:W-:Y:S02]  /*2b90*/  CS2R R48, SRZ ;  /* 0x0000000000307805 */ /* 0x000fe4000001ff00 */
[----:B------:R-:W-:Y:S02]  /*2ba0*/  CS2R R46, SRZ ;  /* 0x00000000002e7805 */ /* 0x000fe4000001ff00 */
[----:B------:R-:W-:Y:S02]  /*2bb0*/  CS2R R40, SRZ ;  /* 0x0000000000287805 */ /* 0x000fe4000001ff00 */
[----:B------:R-:W-:Y:S02]  /*2bc0*/  ISETP.GE.AND P3, PT, R36, R127, PT ;  /* 0x0000007f2400720c */ /* 0x000fe40003f66270 */
[----:B------:R-:W-:-:S02]  /*2bd0*/  CS2R R36, SRZ ;  /* 0x0000000000247805 */ /* 0x000fc4000001ff00 */
[----:B------:R-:W-:Y:S02]  /*2be0*/  CS2R R38, SRZ ;  /* 0x0000000000267805 */ /* 0x000fe4000001ff00 */
[----:B------:R-:W-:Y:S01]  /*2bf0*/  CS2R R42, SRZ ;  /* 0x00000000002a7805 */ /* 0x000fe2000001ff00 */
[----:B-----5:R-:W-:Y:S01]  /*2c00*/  IMAD.MOV.U32 R129, RZ, RZ, R52 ;  /* 0x000000ffff817224 */ /* 0x020fe200078e0034 */
[----:B------:R-:W-:Y:S01]  /*2c10*/  CS2R R50, SRZ ;  /* 0x0000000000327805 */ /* 0x000fe2000001ff00 */
[----:B------:R-:W-:-:S04]  /*2c20*/  IMAD.MOV.U32 R144, RZ, RZ, R56 ;  /* 0x000000ffff907224 */ /* 0x000fc800078e0038 */
        /* <DEDUP_REMOVED lines=21> */
.L_x_1337:
[----:B------:R-:W-:Y:S05]  /*2d80*/  BSYNC B1 ;  /* 0x0000000000017941 */ /* 0x000fea0003800000 */
.L_x_1336:
[----:B0-----:R-:W-:Y:S01]  /*2d90*/  VIADD R60, R210, 0x80 ;  /* 0x00000080d23c7836 */ /* 0x001fe20000000000 */
[----:B------:R-:W-:Y:S04]  /*2da0*/  BSSY B1, `(.L_x_1338) ;  /* 0x0000015000017945 */ /* 0x000fe80003800000 */
[----:B------:R-:W-:-:S13]  /*2db0*/  ISETP.GE.AND P4, PT, R60, R127, PT ;  /* 0x0000007f3c00720c */ /* 0x000fda0003f86270 */
[----:B------:R-:W-:Y:S05]  /*2dc0*/  @P4 BRA `(.L_x_1339) ;  /* 0x0000000000484947 */ /* 0x000fea0003800000 */
[----:B------:R-:W-:Y:S01]  /*2dd0*/  IADD3 R32, P5, P6, R12, R83, R32 ;  /* 0x000000530c207210 */ /* 0x000fe20007ebe020 */
[----:B------:R-:W-:-:S03]  /*2de0*/  ULDC.64 UR4, c[0x0][0x3e8] ;  /* 0x0000fa0000047ab9 */ /* 0x000fc60000000a00 */
        /* <DEDUP_REMOVED lines=16> */
.L_x_1339:
[----:B------:R-:W-:Y:S05]  /*2ef0*/  BSYNC B1 ;  /* 0x0000000000017941 */ /* 0x000fea0003800000 */
.L_x_1338:
[----:B------:R-:W-:Y:S01]  /*2f00*/  UISETP.NE.AND UP0, UPT, UR41, 0x3, UPT ;  /* 0x000000032900788c */ /* 0x000fe2000bf05270 */
[----:B------:R-:W-:Y:S02]  /*2f10*/  IMAD.MOV.U32 R133, RZ, RZ, R54 ;  /* 0x000000ffff857224 */ /* 0x000fe400078e0036 */
[----:B------:R-:W-:Y:S02]  /*2f20*/  IMAD.MOV.U32 R145, RZ, RZ, R58 ;  /* 0x000000ffff917224 */ /* 0x000fe400078e003a */
[----:B-----5:R-:W-:Y:S01]  /*2f30*/  IMAD.MOV.U32 R116, RZ, RZ, R44 ;  /* 0x000000ffff747224 */ /* 0x020fe200078e002c */
[----:B------:R-:W-:Y:S01]  /*2f40*/  PLOP3.LUT P5, PT, PT, PT, UP0, 0x80, 0x0 ;  /* 0x000000000000781c */ /* 0x000fe20003faf008 */
[----:B------:R-:W-:Y:S02]  /*2f50*/  IMAD.MOV.U32 R130, RZ, RZ, R48 ;  /* 0x000000ffff827224 */ /* 0x000fe400078e0030 */
[----:B------:R-:W-:Y:S02]  /*2f60*/  IMAD.MOV.U32 R124, RZ, RZ, R46 ;  /* 0x000000ffff7c7224 */ /* 0x000fe400078e002e */
[----:B------:R-:W-:-:S02]  /*2f70*/  IMAD.MOV.U32 R131, RZ, RZ, R50 ;  /* 0x000000ffff837224 */ /* 0x000fc400078e0032 */
[----:B------:R-:W-:Y:S02]  /*2f80*/  IMAD.MOV.U32 R60, RZ, RZ, R36 ;  /* 0x000000ffff3c7224 */ /* 0x000fe400078e0024 */
[----:B------:R-:W-:Y:S02]  /*2f90*/  IMAD.MOV.U32 R62, RZ, RZ, R40 ;  /* 0x000000ffff3e7224 */ /* 0x000fe400078e0028 */
[----:B------:R-:W-:Y:S02]  /*2fa0*/  IMAD.MOV.U32 R61, RZ, RZ, R38 ;  /* 0x000000ffff3d7224 */ /* 0x000fe400078e0026 */
[----:B------:R-:W-:Y:S01]  /*2fb0*/  IMAD.MOV.U32 R63, RZ, RZ, R42 ;  /* 0x000000ffff3f7224 */ /* 0x000fe200078e002a */
[----:B------:R-:W-:Y:S06]  /*2fc0*/  @!P5 BRA `(.L_x_1340) ;  /* 0x000000000004d947 */ /* 0x000fec0003800000 */
[----:B------:R-:W-:Y:S01]  /*2fd0*/  BPT.TRAP 0x1 ;  /* 0x000000040000795c */ /* 0x000fe20000300000 */
.L_x_1340:
[----:B------:R-:W-:Y:S01]  /*2fe0*/  IMAD R115, R19, 0x8, R18 ;  /* 0x0000000813737824 */ /* 0x000fe200078e0212 */
[----:B------:R-:W-:Y:S01]  /*2ff0*/  SHF.L.U32 R128, R218, 0x1f, RZ ;  /* 0x0000001fda807819 */ /* 0x000fe200000006ff */
[----:B------:R-:W-:Y:S03]  /*3000*/  BSSY B1, `(.L_x_1341) ;  /* 0x0000003000017945 */ /* 0x000fe60003800000 */
[----:B------:R-:W1:Y:S02]  /*3010*/  SYNCS.PHASECHK.TRANS64.TRYWAIT P6, [R115+URZ+0x28890], R128 ;  /* 0x02889080730075a7 */ /* 0x000e6400080c017f */
[----:B-1----:R-:W-:Y:S05]  /*3020*/  @!P6 BRA `(.L_x_1342) ;  /* 0x000002cc0094e947 */ /* 0x002fea0003800000 */
.L_x_1700:
[----:B------:R-:W-:Y:S05]  /*3030*/  BSYNC B1 ;  /* 0x0000000000017941 */ /* 0x000fea0003800000 */
.L_x_1341:
        /* <DEDUP_REMOVED lines=16> */
[----:B------:R-:W-:Y:S02]  /*3140*/  SHF.R.U32.HI R135, RZ, 0x10, R59 ;  /* 0x00000010ff877819 */ /* 0x000fe4000001163b */
[----:B------:R-:W-:Y:S01]  /*3150*/  LOP3.LUT R136, R59, 0xff0000ff, RZ, 0xc0, !PT ;  /* 0xff0000ff3b887812 */ /* 0x000fe200078ec0ff */
[----:B------:R-:W-:Y:S01]  /*3160*/  IMAD.SHL.U32 R59, R56, 0x100, RZ ;  /* 0x00000100383b7824 */ /* 0x000fe200078e00ff */
[----:B------:R-:W-:Y:S01]  /*3170*/  LOP3.LUT R58, R58, 0xff00, R57, 0xf8, !PT ;  /* 0x0000ff003a3a7812 */ /* 0x000fe200078ef839 */
[----:B------:R-:W-:-:S02]  /*3180*/  IMAD.U32 R135, R135, 0x10000, RZ ;  /* 0x0001000087877824 */ /* 0x000fc400078e00ff */
[----:B--2---:R-:W-:Y:S01]  /*3190*/  IMAD.MOV.U32 R56, RZ, RZ, R32 ;  /* 0x000000ffff387224 */ /* 0x004fe200078e0020 */
[----:B------:R-:W-:Y:S01]  /*31a0*/  LOP3.LUT R136, R136, 0xff00, R59, 0xf8, !PT ;  /* 0x0000ff0088887812 */ /* 0x000fe200078ef83b */
[----:B------:R-:W-:Y:S01]  /*31b0*/  IMAD.U32 R57, R139, 0x10000, RZ ;  /* 0x000100008b397824 */ /* 0x000fe200078e00ff */
[----:B------:R-:W-:Y:S02]  /*31c0*/  F2FP.F16.E4M3.UNPACK_B R59, R145.H1 ;  /* 0x00000091ff3b723e */ /* 0x000fe400030006ff */
[-C--:B------:R-:W-:Y:S02]  /*31d0*/  F2FP.F16.E4M3.UNPACK_B R32, R33.reuse ;  /* 0x00000021ff20723e */ /* 0x080fe400020006ff */
[----:B------:R-:W-:Y:S01]  /*31e0*/  LOP3.LUT R141, R136, 0xff0000, R135, 0xf8, !PT ;  /* 0x00ff0000888d7812 */ /* 0x000fe200078ef887 */
[--C-:B------:R-:W-:Y:S01]  /*31f0*/  HADD2.F32 R139, -RZ, R59.reuse.H0_H0 ;  /* 0x2000003bff8b7230 */ /* 0x100fe20000004100 */
[----:B------:R-:W-:Y:S01]  /*3200*/  LOP3.LUT R138, R58, 0xff0000, R57, 0xf8, !PT ;  /* 0x00ff00003a8a7812 */ /* 0x000fe200078ef839 */
[--C-:B------:R-:W-:Y:S01]  /*3210*/  HADD2.F32 R57, -RZ, R32.reuse.H1_H1 ;  /* 0x30000020ff397230 */ /* 0x100fe20000004100 */
[----:B------:R-:W-:Y:S01]  /*3220*/  F2FP.F16.E4M3.UNPACK_B R135, R144.H1 ;  /* 0x00000090ff87723e */ /* 0x000fe200030006ff */
[----:B------:R-:W-:Y:S01]  /*3230*/  HADD2.F32 R32, -RZ, R32.H0_H0 ;  /* 0x20000020ff207230 */ /* 0x000fe20000004100 */
[----:B------:R-:W-:Y:S01]  /*3240*/  F2FP.F16.E4M3.UNPACK_B R33, R33.H1 ;  /* 0x00000021ff21723e */ /* 0x000fe200030006ff */
[----:B------:R-:W-:-:S02]  /*3250*/  HADD2.F32 R140, -RZ, R59.H1_H1 ;  /* 0x3000003bff8c7230 */ /* 0x000fc40000004100 */
[-C--:B------:R-:W-:Y:S01]  /*3260*/  FMUL.FTZ R143, R57, R139.reuse ;  /* 0x0000008b398f7220 */ /* 0x080fe20000410000 */
[----:B------:R-:W-:Y:S02]  /*3270*/  HADD2.F32 R136, -RZ, R135.H0_H0 ;  /* 0x20000087ff887230 */ /* 0x000fe40000004100 */
[C---:B------:R-:W-:Y:S01]  /*3280*/  FMUL.FTZ R142, R32.reuse, R139 ;  /* 0x0000008b208e7220 */ /* 0x040fe20000410000 */
[--C-:B------:R-:W-:Y:S01]  /*3290*/  HADD2.F32 R59, -RZ, R33.reuse.H1_H1 ;  /* 0x30000021ff3b7230 */ /* 0x100fe20000004100 */
[----:B------:R-:W-:Y:S01]  /*32a0*/  F2FP.F16.E4M3.UNPACK_B R139, R145 ;  /* 0x00000091ff8b723e */ /* 0x000fe200020006ff */
[----:B------:R-:W-:Y:S02]  /*32b0*/  HADD2.F32 R58, -RZ, R33.H0_H0 ;  /* 0x20000021ff3a7230 */ /* 0x000fe40000004100 */
[----:B------:R-:W-:Y:S01]  /*32c0*/  FFMA.FTZ R32, R32, R136, -R143 ;  /* 0x0000008820207223 */ /* 0x000fe2000001088f */
[----:B------:R-:W-:Y:S02]  /*32d0*/  HADD2.F32 R135, -RZ, R135.H1_H1 ;  /* 0x30000087ff877230 */ /* 0x000fe40000004100 */
[----:B------:R-:W-:Y:S01]  /*32e0*/  FMUL.FTZ R143, R59, R140 ;  /* 0x0000008c3b8f7220 */ /* 0x000fe20000410000 */
[----:B------:R-:W-:Y:S01]  /*32f0*/  FFMA.FTZ R33, R57, R136, R142 ;  /* 0x0000008839217223 */ /* 0x000fe2000001008e */
[C---:B------:R-:W-:Y:S01]  /*3300*/  FMUL.FTZ R140, R58.reuse, R140 ;  /* 0x0000008c3a8c7220 */ /* 0x040fe20000410000 */
[-C--:B------:R-:W-:Y:S01]  /*3310*/  F2FP.F16.E4M3.UNPACK_B R57, R56.reuse.H1 ;  /* 0x00000038ff39723e */ /* 0x080fe200030006ff */
[-C--:B------:R-:W-:Y:S01]  /*3320*/  FFMA.FTZ R145, R58, R135.reuse, -R143 ;  /* 0x000000873a917223 */ /* 0x080fe2000001088f */
[----:B------:R-:W-:Y:S01]  /*3330*/  F2FP.F16.E4M3.UNPACK_B R56, R56 ;  /* 0x00000038ff38723e */ /* 0x000fe200020006ff */
[----:B------:R-:W-:Y:S01]  /*3340*/  FFMA.FTZ R146, R59, R135, R140 ;  /* 0x000000873b927223 */ /* 0x000fe2000001008c */
[----:B------:R-:W-:Y:S01]  /*3350*/  HADD2.F32 R140, -RZ, R139.H1_H1 ;  /* 0x3000008bff8c7230 */ /* 0x000fe20000004100 */
[----:B------:R-:W-:Y:S01]  /*3360*/  F2FP.F16.E4M3.UNPACK_B R135, R144 ;  /* 0x00000090ff87723e */ /* 0x000fe200020006ff */
[----:B------:R-:W-:-:S02]  /*3370*/  HADD2.F32 R58, -RZ, R57.H0_H0 ;  /* 0x20000039ff3a7230 */ /* 0x000fc40000004100 */
[----:B------:R-:W-:Y:S01]  /*3380*/  HADD2.F32 R59, -RZ, R57.H1_H1 ;  /* 0x30000039ff3b7230 */ /* 0x000fe20000004100 */
[----:B------:R-:W-:Y:S01]  /*3390*/  F2FP.SATFINITE.E4M3.F32.PACK_AB_MERGE_C R149, R146, R145, RZ ;  /* 0x000000919295723e */ /* 0x000fe200048070ff */
[--C-:B------:R-:W-:Y:S02]  /*33a0*/  HADD2.F32 R57, -RZ, R56.reuse.H0_H0 ;  /* 0x20000038ff397230 */ /* 0x100fe40000004100 */
[-C--:B------:R-:W-:Y:S01]  /*33b0*/  FMUL.FTZ R142, R58, R140.reuse ;  /* 0x0000008c3a8e7220 */ /* 0x080fe20000410000 */
[----:B------:R-:W-:Y:S02]  /*33c0*/  HADD2.F32 R139, -RZ, R139.H0_H0 ;  /* 0x2000008bff8b7230 */ /* 0x000fe40000004100 */
[----:B------:R-:W-:Y:S01]  /*33d0*/  FMUL.FTZ R143, R59, R140 ;  /* 0x0000008c3b8f7220 */ /* 0x000fe20000410000 */
[----:B------:R-:W-:Y:S01]  /*33e0*/  HADD2.F32 R56, -RZ, R56.H1_H1 ;  /* 0x30000038ff387230 */ /* 0x000fe20000004100 */
[----:B------:R-:W-:Y:S01]  /*33f0*/  F2FP.SATFINITE.E4M3.F32.PACK_AB_MERGE_C R33, R33, R32, R149 ;  /* 0x000000202121723e */ /* 0x000fe20004807095 */
[----:B------:R-:W-:-:S02]  /*3400*/  HADD2.F32 R136, -RZ, R135.H1_H1 ;  /* 0x30000087ff887230 */ /* 0x000fc40000004100 */
[----:B------:R-:W-:Y:S02]  /*3410*/  HADD2.F32 R135, -RZ, R135.H0_H0 ;  /* 0x20000087ff877230 */ /* 0x000fe40000004100 */
[-C--:B------:R-:W-:Y:S01]  /*3420*/  FMUL.FTZ R140, R56, R139.reuse ;  /* 0x0000008b388c7220 */ /* 0x080fe20000410000 */
[----:B------:R-:W-:Y:S01]  /*3430*/  FMUL.FTZ R139, R57, R139 ;  /* 0x0000008b398b7220 */ /* 0x000fe20000410000 */
[-C--:B------:R-:W-:Y:S01]  /*3440*/  FFMA.FTZ R58, R58, R136.reuse, -R143 ;  /* 0x000000883a3a7223 */ /* 0x080fe2000001088f */
[----:B------:R-:W-:Y:S01]  /*3450*/  FFMA.FTZ R59, R59, R136, R142 ;  /* 0x000000883b3b7223 */ /* 0x000fe2000001008e */
[-C--:B------:R-:W-:Y:S01]  /*3460*/  FFMA.FTZ R143, R57, R135.reuse, -R140 ;  /* 0x00000087398f7223 */ /* 0x080fe2000001088c */
[----:B------:R-:W-:Y:S01]  /*3470*/  FFMA.FTZ R144, R56, R135, R139 ;  /* 0x0000008738907223 */ /* 0x000fe2000001008b */
[----:B------:R-:W-:Y:S02]  /*3480*/  F2FP.F16.E4M3.UNPACK_B R57, R35.H1 ;  /* 0x00000023ff39723e */ /* 0x000fe400030006ff */
[----:B------:R-:W-:-:S02]  /*3490*/  F2FP.F16.E4M3.UNPACK_B R139, R141.H1 ;  /* 0x0000008dff8b723e */ /* 0x000fc400030006ff */
[----:B------:R-:W-:Y:S01]  /*34a0*/  F2FP.SATFINITE.E4M3.F32.PACK_AB_MERGE_C R148, R59, R58, RZ ;  /* 0x0000003a3b94723e */ /* 0x000fe200048070ff */
[----:B------:R-:W-:Y:S01]  /*34b0*/  HADD2.F32 R59, -RZ, R57.H1_H1 ;  /* 0x30000039ff3b7230 */ /* 0x000fe20000004100 */
[----:B------:R-:W-:Y:S01]  /*34c0*/  F2FP.F16.E4M3.UNPACK_B R135, R138.H1 ;  /* 0x0000008aff87723e */ /* 0x000fe200030006ff */
[----:B------:R-:W-:Y:S01]  /*34d0*/  HADD2.F32 R142, -RZ, R139.H1_H1 ;  /* 0x3000008bff8e7230 */ /* 0x000fe20000004100 */
        /* <DEDUP_REMOVED lines=25> */
[----:B------:R-:W-:Y:S01]  /*3670*/  HADD2.F32 R34, -RZ, R34.H1_H1 ;  /* 0x30000022ff227230 */ /* 0x000fe20000004100 */
[----:B------:R-:W-:Y:S01]  /*3680*/  F2FP.SATFINITE.E4M3.F32.PACK_AB_MERGE_C R142, R147, R142, RZ ;  /* 0x0000008e938e723e */ /* 0x000fe200048070ff */
[----:B------:R-:W-:-:S02]  /*3690*/  HADD2.F32 R139, -RZ, R139.H0_H0 ;  /* 0x2000008bff8b7230 */ /* 0x000fc40000004100 */
[----:B------:R-:W-:Y:S02]  /*36a0*/  HADD2.F32 R135, -RZ, R135.H0_H0 ;  /* 0x20000087ff877230 */ /* 0x000fe40000004100 */
        /* <DEDUP_REMOVED lines=11> */
.L_x_1348:
[----:B------:R-:W-:Y:S05]  /*3760*/  BSYNC B3 ;  /* 0x0000000000037941 */ /* 0x000fea0003800000 */
.L_x_1347:
[----:B------:R-:W-:Y:S02]  /*3770*/  ULDC.64 UR4, c[0x0][0x2e8] ;  /* 0x0000ba0000047ab9 */ /* 0x000fe40000000a00 */
[----:B------:R-:W-:-:S04]  /*3780*/  IADD3 R56, P2, P6, R134, UR4, R20 ;  /* 0x0000000486387c10 */ /* 0x000fc8000fe5e014 */
[----:B------:R-:W-:-:S05]  /*3790*/  IADD3.X R57, R132, UR5, R98, P2, P6 ;  /* 0x0000000584397c10 */ /* 0x000fca00097ec462 */
[----:B--2---:R2:W-:Y:S04]  /*37a0*/  STG.E.128 desc[UR38][R56.64], R32 ;  /* 0x0000002038007986 */ /* 0x0045e8000c101d26 */
.L_x_1346:
[----:B------:R-:W-:Y:S05]  /*37b0*/  BSYNC B2 ;  /* 0x0000000000027941 */ /* 0x000fea0003800000 */
.L_x_1345:
[----:B------:R-:W-:Y:S05]  /*37c0*/  @P1 BRA `(.L_x_1344) ;  /* 0x0000000400d01947 */ /* 0x000fea0003800000 */
[----:B------:R-:W-:Y:S01]  /*37d0*/  LOP3.LUT P2, RZ, R213, 0x4, RZ, 0xc0, !PT ;  /* 0x00000004d5ff7812 */ /* 0x000fe2000784c0ff */
[C---:B0-2---:R-:W-:Y:S01]  /*37e0*/  VIADD R33, R137.reuse, 0x40 ;  /* 0x0000004089217836 */ /* 0x045fe20000000000 */
        /* <DEDUP_REMOVED lines=15> */
[----:B0-----:R-:W-:Y:S01]  /*38e0*/  IMAD.MOV.U32 R52, RZ, RZ, R32 ;  /* 0x000000ffff347224 */ /* 0x001fe200078e0020 */
[----:B------:R-:W-:Y:S01]  /*38f0*/  F2FP.F16.E4M3.UNPACK_B R32, R33 ;  /* 0x00000021ff20723e */ /* 0x000fe200020006ff */
[----:B------:R-:W-:Y:S01]  /*3900*/  IMAD.U32 R58, R58, 0x10000, RZ ;  /* 0x000100003a3a7824 */ /* 0x000fe200078e00ff */
[----:B------:R-:W-:Y:S01]  /*3910*/  LOP3.LUT R55, R56, 0xff00, R55, 0xf8, !PT ;  /* 0x0000ff0038377812 */ /* 0x000fe200078ef837 */
[----:B------:R-:W-:Y:S01]  /*3920*/  IMAD.U32 R54, R57, 0x10000, RZ ;  /* 0x0001000039367824 */ /* 0x000fe200078e00ff */
[----:B------:R-:W-:-:S02]  /*3930*/  F2FP.F16.E4M3.UNPACK_B R56, R133.H1 ;  /* 0x00000085ff38723e */ /* 0x000fc400030006ff */
[----:B------:R-:W-:Y:S02]  /*3940*/  F2FP.F16.E4M3.UNPACK_B R33, R33.H1 ;  /* 0x00000021ff21723e */ /* 0x000fe400030006ff */
[----:B------:R-:W-:Y:S01]  /*3950*/  LOP3.LUT R135, R55, 0xff0000, R58, 0xf8, !PT ;  /* 0x00ff000037877812 */ /* 0x000fe200078ef83a */
[--C-:B------:R-:W-:Y:S01]  /*3960*/  HADD2.F32 R59, -RZ, R56.reuse.H1_H1 ;  /* 0x30000038ff3b7230 */ /* 0x100fe20000004100 */
[----:B------:R-:W-:Y:S01]  /*3970*/  F2FP.F16.E4M3.UNPACK_B R55, R129.H1 ;  /* 0x00000081ff37723e */ /* 0x000fe200030006ff */
        /* <DEDUP_REMOVED lines=16> */
[----:B------:R-:W-:Y:S01]  /*3a80*/  FFMA.FTZ R32, R32, R56, -R139 ;  /* 0x0000003820207223 */ /* 0x000fe2000001088b */
[----:B------:R-:W-:Y:S01]  /*3a90*/  FFMA.FTZ R143, R54, R55, R59 ;  /* 0x00000037368f7223 */ /* 0x000fe2000001003b */
[----:B------:R-:W-:Y:S01]  /*3aa0*/  F2FP.F16.E4M3.UNPACK_B R52, R52 ;  /* 0x00000034ff34723e */ /* 0x000fe200020006ff */
[----:B------:R-:W-:Y:S01]  /*3ab0*/  FFMA.FTZ R141, R53, R56, R58 ;  /* 0x00000038358d7223 */ /* 0x000fe2000001003a */
[----:B------:R-:W-:-:S02]  /*3ac0*/  HADD2.F32 R56, -RZ, R133.H1_H1 ;  /* 0x30000085ff387230 */ /* 0x000fc40000004100 */
[--C-:B------:R-:W-:Y:S01]  /*3ad0*/  HADD2.F32 R53, -RZ, R33.reuse.H0_H0 ;  /* 0x20000021ff357230 */ /* 0x100fe20000004100 */
[----:B------:R-:W-:Y:S01]  /*3ae0*/  F2FP.SATFINITE.E4M3.F32.PACK_AB_MERGE_C R143, R143, R138, RZ ;  /* 0x0000008a8f8f723e */ /* 0x000fe200048070ff */
[----:B------:R-:W-:Y:S02]  /*3af0*/  HADD2.F32 R54, -RZ, R33.H1_H1 ;  /* 0x30000021ff367230 */ /* 0x000fe40000004100 */
[----:B------:R-:W-:Y:S02]  /*3b00*/  HADD2.F32 R55, -RZ, R129.H1_H1 ;  /* 0x30000081ff377230 */ /* 0x000fe40000004100 */
[-C--:B------:R-:W-:Y:S01]  /*3b10*/  FMUL.FTZ R139, R53, R56.reuse ;  /* 0x00000038358b7220 */ /* 0x080fe20000410000 */
[----:B------:R-:W-:Y:S02]  /*3b20*/  HADD2.F32 R133, -RZ, R133.H0_H0 ;  /* 0x20000085ff857230 */ /* 0x000fe40000004100 */
[----:B------:R-:W-:Y:S01]  /*3b30*/  FMUL.FTZ R58, R54, R56 ;  /* 0x00000038363a7220 */ /* 0x000fe20000410000 */
[----:B------:R-:W-:-:S02]  /*3b40*/  HADD2.F32 R33, -RZ, R52.H0_H0 ;  /* 0x20000034ff217230 */ /* 0x000fc40000004100 */
[-C--:B------:R-:W-:Y:S01]  /*3b50*/  FFMA.FTZ R139, R54, R55.reuse, R139 ;  /* 0x00000037368b7223 */ /* 0x080fe2000001008b */
[----:B------:R-:W-:Y:S02]  /*3b60*/  HADD2.F32 R52, -RZ, R52.H1_H1 ;  /* 0x30000034ff347230 */ /* 0x000fe40000004100 */
[----:B------:R-:W-:Y:S01]  /*3b70*/  FFMA.FTZ R58, R53, R55, -R58 ;  /* 0x00000037353a7223 */ /* 0x000fe2000001083a */
[----:B------:R-:W-:Y:S02]  /*3b80*/  HADD2.F32 R129, -RZ, R129.H0_H0 ;  /* 0x20000081ff817230 */ /* 0x000fe40000004100 */
[----:B------:R-:W-:Y:S01]  /*3b90*/  FMUL.FTZ R59, R33, R133 ;  /* 0x00000085213b7220 */ /* 0x000fe20000410000 */
[----:B------:R-:W-:Y:S01]  /*3ba0*/  F2FP.F16.E4M3.UNPACK_B R55, R57.H1 ;  /* 0x00000039ff37723e */ /* 0x000fe200030006ff */
[C---:B------:R-:W-:Y:S01]  /*3bb0*/  FMUL.FTZ R56, R52.reuse, R133 ;  /* 0x0000008534387220 */ /* 0x040fe20000410000 */
[----:B------:R-:W-:Y:S01]  /*3bc0*/  F2FP.SATFINITE.E4M3.F32.PACK_AB_MERGE_C R140, R139, R58, RZ ;  /* 0x0000003a8b8c723e */ /* 0x000fe200048070ff */
[----:B------:R-:W-:Y:S01]  /*3bd0*/  FFMA.FTZ R136, R52, R129, R59 ;  /* 0x0000008134887223 */ /* 0x000fe2000001003b */
[----:B------:R-:W-:Y:S01]  /*3be0*/  F2FP.F16.E4M3.UNPACK_B R52, R35.H1 ;  /* 0x00000023ff34723e */ /* 0x000fe200030006ff */
[----:B------:R-:W-:Y:S01]  /*3bf0*/  FFMA.FTZ R133, R33, R129, -R56 ;  /* 0x0000008121857223 */ /* 0x000fe20000010838 */
        /* <DEDUP_REMOVED lines=16> */
[-C--:B------:R-:W-:Y:S01]  /*3d00*/  FMUL.FTZ R138, R52, R59.reuse ;  /* 0x0000003b348a7220 */ /* 0x080fe20000410000 */
[----:B------:R-:W-:Y:S01]  /*3d10*/  F2FP.F16.E4M3.UNPACK_B R34, R34 ;  /* 0x00000022ff22723e */ /* 0x000fe200020006ff */
[----:B------:R-:W-:Y:S01]  /*3d20*/  FMUL.FTZ R59, R33, R59 ;  /* 0x0000003b213b7220 */ /* 0x000fe20000410000 */
[----:B------:R-:W-:-:S02]  /*3d30*/  HADD2.F32 R58, -RZ, R58.H0_H0 ;  /* 0x2000003aff3a7230 */ /* 0x000fc40000004100 */
[-C--:B------:R-:W-:Y:S01]  /*3d40*/  FFMA.FTZ R138, R33, R53.reuse, -R138 ;  /* 0x00000035218a7223 */ /* 0x080fe2000001088a */
[----:B------:R-:W-:Y:S02]  /*3d50*/  HADD2.F32 R135, -RZ, R135.H0_H0 ;  /* 0x20000087ff877230 */ /* 0x000fe40000004100 */
[----:B------:R-:W-:Y:S01]  /*3d60*/  FFMA.FTZ R59, R52, R53, R59 ;  /* 0x00000035343b7223 */ /* 0x000fe2000001003b */
[--C-:B------:R-:W-:Y:S02]  /*3d70*/  HADD2.F32 R52, -RZ, R35.reuse.H0_H0 ;  /* 0x20000023ff347230 */ /* 0x100fe40000004100 */
[----:B------:R-:W-:Y:S01]  /*3d80*/  FFMA.FTZ R56, R54, R56, R139 ;  /* 0x0000003836387223 */ /* 0x000fe2000001008b */
[--C-:B------:R-:W-:Y:S02]  /*3d90*/  HADD2.F32 R33, -RZ, R34.reuse.H0_H0 ;  /* 0x20000022ff217230 */ /* 0x100fe40000004100 */
[----:B------:R-:W-:Y:S01]  /*3da0*/  HADD2.F32 R35, -RZ, R35.H1_H1 ;  /* 0x30000023ff237230 */ /* 0x000fe20000004100 */
[----:B------:R-:W-:Y:S01]  /*3db0*/  F2FP.SATFINITE.E4M3.F32.PACK_AB_MERGE_C R59, R59, R138, RZ ;  /* 0x0000008a3b3b723e */ /* 0x000fe200048070ff */
[----:B------:R-:W-:Y:S01]  /*3dc0*/  HADD2.F32 R34, -RZ, R34.H1_H1 ;  /* 0x30000022ff227230 */ /* 0x000fe20000004100 */
[----:B------:R-:W-:Y:S01]  /*3dd0*/  F2FP.SATFINITE.E4M3.F32.PACK_AB_MERGE_C R56, R56, R129, RZ ;  /* 0x000000813838723e */ /* 0x000fe200048070ff */
[----:B------:R-:W-:-:S02]  /*3de0*/  HADD2.F32 R55, -RZ, R55.H0_H0 ;  /* 0x20000037ff377230 */ /* 0x000fc40000004100 */
[-C--:B------:R-:W-:Y:S01]  /*3df0*/  FMUL.FTZ R53, R35, R58.reuse ;  /* 0x0000003a23357220 */ /* 0x080fe20000410000 */
[----:B------:R-:W-:Y:S02]  /*3e00*/  HADD2.F32 R57, -RZ, R57.H0_H0 ;  /* 0x20000039ff397230 */ /* 0x000fe40000004100 */
[-C--:B------:R-:W-:Y:S01]  /*3e10*/  FMUL.FTZ R54, R34, R135.reuse ;  /* 0x0000008722367220 */ /* 0x080fe20000410000 */
[C---:B------:R-:W-:Y:S01]  /*3e20*/  FMUL.FTZ R58, R52.reuse, R58 ;  /* 0x0000003a343a7220 */ /* 0x040fe20000410000 */
[C---:B------:R-:W-:Y:S01]  /*3e30*/  FMUL.FTZ R135, R33.reuse, R135 ;  /* 0x0000008721877220 */ /* 0x040fe20000410000 */
[----:B------:R-:W-:Y:S01]  /*3e40*/  FFMA.FTZ R53, R52, R55, -R53 ;  /* 0x0000003734357223 */ /* 0x000fe20000010835 */
[----:B------:R-:W-:Y:S01]  /*3e50*/  FFMA.FTZ R54, R33, R57, -R54 ;  /* 0x0000003921367223 */ /* 0x000fe20000010836 */
[----:B------:R-:W-:Y:S01]  /*3e60*/  FFMA.FTZ R58, R35, R55, R58 ;  /* 0x00000037233a7223 */ /* 0x000fe2000001003a */
[----:B------:R-:W-:Y:S01]  /*3e70*/  FFMA.FTZ R135, R34, R57, R135 ;  /* 0x0000003922877223 */ /* 0x000fe20000010087 */
[----:B------:R-:W-:-:S02]  /*3e80*/  F2FP.SATFINITE.E4M3.F32.PACK_AB_MERGE_C R33, R141, R32, R143 ;  /* 0x000000208d21723e */ /* 0x000fc4000480708f */
[----:B------:R-:W-:Y:S02]  /*3e90*/  F2FP.SATFINITE.E4M3.F32.PACK_AB_MERGE_C R32, R136, R133, R140 ;  /* 0x000000858820723e */ /* 0x000fe4000480708c */
[----:B------:R-:W-:Y:S02]  /*3ea0*/  F2FP.SATFINITE.E4M3.F32.PACK_AB_MERGE_C R34, R135, R54, R59 ;  /* 0x000000368722723e */ /* 0x000fe4000480703b */
[----:B------:R-:W-:-:S07]  /*3eb0*/  F2FP.SATFINITE.E4M3.F32.PACK_AB_MERGE_C R35, R58, R53, R56 ;  /* 0x000000353a23723e */ /* 0x000fce0004807038 */
.L_x_1350:
[----:B------:R-:W-:Y:S05]  /*3ec0*/  BSYNC B2 ;  /* 0x0000000000027941 */ /* 0x000fea0003800000 */
.L_x_1349:
[----:B------:R-:W-:Y:S02]  /*3ed0*/  ULDC.64 UR4, c[0x0][0x2e8] ;  /* 0x0000ba0000047ab9 */ /* 0x000fe40000000a00 */
[----:B------:R-:W-:-:S04]  /*3ee0*/  IADD3 R52, P2, P6, R95, UR4, R134 ;  /* 0x000000045f347c10 */ /* 0x000fc8000fe5e086 */
[----:B------:R-:W-:-:S05]  /*3ef0*/  IADD3.X R53, R89, UR5, R132, P2, P6 ;  /* 0x0000000559357c10 */ /* 0x000fca00097ec484 */
[----:B0-----:R3:W-:Y:S04]  /*3f00*/  STG.E.128 desc[UR38][R52.64], R32 ;  /* 0x0000002034007986 */ /* 0x0017e8000c101d26 */
.L_x_1344:
[----:B------:R-:W-:Y:S05]  /*3f10*/  BSYNC B1 ;  /* 0x0000000000017941 */ /* 0x000fea0003800000 */
.L_x_1343:
        /* <DEDUP_REMOVED lines=10> */
[----:B------:R-:W-:Y:S01]  /*3fc0*/  SHF.R.U32.HI R58, RZ, 0x8, R49 ;  /* 0x00000008ff3a7819 */ /* 0x000fe20000011631 */
[----:B--2---:R-:W-:Y:S01]  /*3fd0*/  IMAD.MOV.U32 R50, RZ, RZ, R35 ;  /* 0x000000ffff327224 */ /* 0x004fe200078e0023 */
[--C-:B------:R-:W-:Y:S02]  /*3fe0*/  SHF.R.U32.HI R55, RZ, 0x8, R51.reuse ;  /* 0x00000008ff377819 */ /* 0x100fe40000011633 */
[----:B------:R-:W-:Y:S01]  /*3ff0*/  LOP3.LUT R54, R51, 0xff0000ff, RZ, 0xc0, !PT ;  /* 0xff0000ff33367812 */ /* 0x000fe200078ec0ff */
[----:B------:R-:W-:Y:S01]  /*4000*/  IMAD.SHL.U32 R35, R58, 0x100, RZ ;  /* 0x000001003a237824 */ /* 0x000fe200078e00ff */
[----:B------:R-:W-:Y:S01]  /*4010*/  SHF.R.U32.HI R56, RZ, 0x10, R51 ;  /* 0x00000010ff387819 */ /* 0x000fe20000011633 */
[----:B------:R-:W-:Y:S01]  /*4020*/  IMAD.SHL.U32 R51, R55, 0x100, RZ ;  /* 0x0000010037337824 */ /* 0x000fe200078e00ff */
[----:B------:R-:W-:Y:S02]  /*4030*/  LOP3.LUT R48, R49, 0xff0000ff, RZ, 0xc0, !PT ;  /* 0xff0000ff31307812 */ /* 0x000fe400078ec0ff */
[----:B------:R-:W-:Y:S01]  /*4040*/  SHF.R.U32.HI R57, RZ, 0x10, R49 ;  /* 0x00000010ff397819 */ /* 0x000fe20000011631 */
[----:B------:R-:W-:Y:S01]  /*4050*/  IMAD.U32 R56, R56, 0x10000, RZ ;  /* 0x0001000038387824 */ /* 0x000fe200078e00ff */
[----:B------:R-:W-:Y:S01]  /*4060*/  LOP3.LUT R35, R48, 0xff00, R35, 0xf8, !PT ;  /* 0x0000ff0030237812 */ /* 0x000fe200078ef823 */
[----:B------:R-:W-:Y:S01]  /*4070*/  IMAD.MOV.U32 R49, RZ, RZ, R34 ;  /* 0x000000ffff317224 */ /* 0x000fe200078e0022 */
[----:B------:R-:W-:Y:S01]  /*4080*/  LOP3.LUT R51, R54, 0xff00, R51, 0xf8, !PT ;  /* 0x0000ff0036337812 */ /* 0x000fe200078ef833 */
[----:B------:R-:W-:Y:S01]  /*4090*/  IMAD.U32 R48, R57, 0x10000, RZ ;  /* 0x0001000039307824 */ /* 0x000fe200078e00ff */
[----:B------:R-:W-:-:S02]  /*40a0*/  F2FP.F16.E4M3.UNPACK_B R54, R131.H1 ;  /* 0x00000083ff36723e */ /* 0x000fc400030006ff */
        /* <DEDUP_REMOVED lines=8> */
[----:B------:R-:W-:Y:S02]  /*4130*/  HADD2.F32 R34, -RZ, R34.H0_H0 ;  /* 0x20000022ff227230 */ /* 0x000fe40000004100 */
[----:B------:R-:W-:Y:S01]  /*4140*/  FMUL.FTZ R59, R35, R56 ;  /* 0x00000038233b7220 */ /* 0x000fe20000410000 */
[----:B------:R-:W-:Y:S01]  /*4150*/  HADD2.F32 R54, -RZ, R51.H0_H0 ;  /* 0x20000033ff367230 */ /* 0x000fe20000004100 */
[----:B------:R-:W-:Y:S01]  /*4160*/  F2FP.F16.E4M3.UNPACK_B R131, R131 ;  /* 0x00000083ff83723e */ /* 0x000fe200020006ff */
[----:B------:R-:W-:-:S02]  /*4170*/  HADD2.F32 R48, -RZ, R33.H1_H1 ;  /* 0x30000021ff307230 */ /* 0x000fc40000004100 */
        /* <DEDUP_REMOVED lines=77> */
.L_x_1356:
[----:B------:R-:W-:Y:S05]  /*4650*/  BSYNC B3 ;  /* 0x0000000000037941 */ /* 0x000fea0003800000 */
.L_x_1355:
[----:B------:R-:W-:Y:S02]  /*4660*/  ULDC.64 UR4, c[0x0][0x2e8] ;  /* 0x0000ba0000047ab9 */ /* 0x000fe40000000a00 */
[----:B------:R-:W-:-:S04]  /*4670*/  IADD3 R48, P2, P3, R53, UR4, R20 ;  /* 0x0000000435307c10 */ /* 0x000fc8000fb5e014 */
[----:B------:R-:W-:-:S05]  /*4680*/  IADD3.X R49, R52, UR5, R98, P2, P3 ;  /* 0x0000000534317c10 */ /* 0x000fca00097e6462 */
[----:B--2---:R3:W-:Y:S04]  /*4690*/  STG.E.128 desc[UR38][R48.64], R32 ;  /* 0x0000002030007986 */ /* 0x0047e8000c101d26 */
.L_x_1354:
[----:B------:R-:W-:Y:S05]  /*46a0*/  BSYNC B2 ;  /* 0x0000000000027941 */ /* 0x000fea0003800000 */
.L_x_1353:
[----:B------:R-:W-:Y:S05]  /*46b0*/  @P1 BRA `(.L_x_1352) ;  /* 0x0000000400d81947 */ /* 0x000fea0003800000 */
[----:B------:R-:W-:Y:S01]  /*46c0*/  LOP3.LUT P2, RZ, R213, 0x4, RZ, 0xc0, !PT ;  /* 0x00000004d5ff7812 */ /* 0x000fe2000784c0ff */
[C---:B0-23--:R-:W-:Y:S01]  /*46d0*/  VIADD R33, R137.reuse, 0x40 ;  /* 0x0000004089217836 */ /* 0x04dfe20000000000 */
[----:B------:R-:W-:Y:S11]  /*46e0*/  BSSY B2, `(.L_x_1357) ;  /* 0x000006f000027945 */ /* 0x000ff60003800000 */
        /* <DEDUP_REMOVED lines=12> */
[----:B------:R-:W-:Y:S01]  /*47b0*/  SHF.R.U32.HI R51, RZ, 0x10, R47 ;  /* 0x00000010ff337819 */ /* 0x000fe2000001162f */
[----:B------:R-:W-:Y:S01]  /*47c0*/  IMAD.SHL.U32 R34, R50, 0x100, RZ ;  /* 0x0000010032227824 */ /* 0x000fe200078e00ff */
[----:B------:R-:W-:-:S03]  /*47d0*/  LOP3.LUT R48, R47, 0xff0000ff, RZ, 0xc0, !PT ;  /* 0xff0000ff2f307812 */ /* 0x000fc600078ec0ff */
        /* <DEDUP_REMOVED lines=14> */
[C---:B------:R-:W-:Y:S01]  /*48c0*/  FMUL.FTZ R55, R35.reuse, R50 ;  /* 0x0000003223377220 */ /* 0x040fe20000410000 */
        /* <DEDUP_REMOVED lines=80> */
.L_x_1358:
[----:B------:R-:W-:Y:S05]  /*4dd0*/  BSYNC B2 ;  /* 0x0000000000027941 */ /* 0x000fea0003800000 */
.L_x_1357:
[----:B------:R-:W-:Y:S02]  /*4de0*/  ULDC.64 UR4, c[0x0][0x2e8] ;  /* 0x0000ba0000047ab9 */ /* 0x000fe40000000a00 */
[----:B------:R-:W-:-:S04]  /*4df0*/  IADD3 R44, P2, P3, R95, UR4, R53 ;  /* 0x000000045f2c7c10 */ /* 0x000fc8000fb5e035 */
[----:B------:R-:W-:-:S05]  /*4e00*/  IADD3.X R45, R89, UR5, R52, P2, P3 ;  /* 0x00000005592d7c10 */ /* 0x000fca00097e6434 */
[----:B0-----:R4:W-:Y:S04]  /*4e10*/  STG.E.128 desc[UR38][R44.64], R32 ;  /* 0x000000202c007986 */ /* 0x0019e8000c101d26 */
.L_x_1352:
[----:B------:R-:W-:Y:S05]  /*4e20*/  BSYNC B1 ;  /* 0x0000000000017941 */ /* 0x000fea0003800000 */
.L_x_1351:
        /* <DEDUP_REMOVED lines=9> */
[----:B------:R-:W-:Y:S01]  /*4ec0*/  SHF.R.U32.HI R40, RZ, 0x8, R43 ;  /* 0x00000008ff287819 */ /* 0x000fe2000001162b */
[----:B--2---:R-:W-:Y:S01]  /*4ed0*/  IMAD.MOV.U32 R42, RZ, RZ, R35 ;  /* 0x000000ffff2a7224 */ /* 0x004fe200078e0023 */
        /* <DEDUP_REMOVED lines=103> */
.L_x_1363:
[----:B------:R-:W-:Y:S05]  /*5550*/  BSYNC B2 ;  /* 0x0000000000027941 */ /* 0x000fea0003800000 */
.L_x_1362:
[----:B------:R-:W-:Y:S02]  /*5560*/  ULDC.64 UR4, c[0x0][0x2e8] ;  /* 0x0000ba0000047ab9 */ /* 0x000fe40000000a00 */
[----:B------:R-:W-:-:S04]  /*5570*/  IADD3 R40, P2, P3, R118, UR4, R20 ;  /* 0x0000000476287c10 */ /* 0x000fc8000fb5e014 */
[----:B------:R-:W-:-:S05]  /*5580*/  IADD3.X R41, R125, UR5, R98, P2, P3 ;  /* 0x000000057d297c10 */ /* 0x000fca00097e6462 */
[----:B--2---:R0:W-:Y:S04]  /*5590*/  STG.E.128 desc[UR38][R40.64], R32 ;  /* 0x0000002028007986 */ /* 0x0041e8000c101d26 */
.L_x_1361:
[----:B------:R-:W-:Y:S05]  /*55a0*/  BSYNC B1 ;  /* 0x0000000000017941 */ /* 0x000fea0003800000 */
.L_x_1360:
        /* <DEDUP_REMOVED lines=114> */
.L_x_1365:
[----:B------:R-:W-:Y:S05]  /*5cd0*/  BSYNC B1 ;  /* 0x0000000000017941 */ /* 0x000fea0003800000 */
.L_x_1364:
[----:B------:R-:W-:Y:S02]  /*5ce0*/  ULDC.64 UR4, c[0x0][0x2e8] ;  /* 0x0000ba0000047ab9 */ /* 0x000fe40000000a00 */
[----:B------:R-:W-:-:S04]  /*5cf0*/  IADD3 R118, P2, P3, R95, UR4, R118 ;  /* 0x000000045f767c10 */ /* 0x000fc8000fb5e076 */
[----:B------:R-:W-:-:S05]  /*5d00*/  IADD3.X R119, R89, UR5, R125, P2, P3 ;  /* 0x0000000559777c10 */ /* 0x000fca00097e647d */
[----:B0-----:R0:W-:Y:S01]  /*5d10*/  STG.E.128 desc[UR38][R118.64], R32 ;  /* 0x0000002076007986 */ /* 0x0011e2000c101d26 */
[----:B------:R-:W-:Y:S05]  /*5d20*/  BRA `(.L_x_1359) ;  /* 0x0000003800347947 */ /* 0x000fea0003800000 */
.L_x_1333:
[C---:B------:R-:W-:Y:S01]  /*5d30*/  VIADD R35, R210.reuse, 0x40 ;  /* 0x00000040d2237836 */ /* 0x040fe20000000000 */
[----:B------:R-:W-:Y:S01]  /*5d40*/  CS2R R38, SRZ ;  /* 0x0000000000267805 */ /* 0x000fe2000001ff00 */
[----:B------:R-:W-:-:S03]  /*5d50*/  VIADD R37, R210, 0x80 ;  /* 0x00000080d2257836 */ /* 0x000fc60000000000 */
        /* <DEDUP_REMOVED lines=8> */
[----:B------:R-:W2:Y:S08]  /*5de0*/  @!P4 LDC.64 R40, c[0x0][0x3e8] ;  /* 0x0000fa00ff28cb82 */ /* 0x000eb00000000a00 */
[----:B------:R-:W3:Y:S01]  /*5df0*/  @!P4 LDC.64 R42, c[0x0][0x400] ;  /* 0x00010000ff2acb82 */ /* 0x000ee20000000a00 */
[----:B--2---:R-:W-:-:S04]  /*5e00*/  @!P4 IADD3 R40, P2, P5, R10, R40, R32 ;  /* 0x000000280a28c210 */ /* 0x004fc80007d5e020 */
[----:B------:R-:W-:Y:S02]  /*5e10*/  @!P4 IADD3.X R41, R103, R41, R116, P2, P5 ;  /* 0x000000296729c210 */ /* 0x000fe400017ea474 */
[----:B---3--:R-:W-:-:S04]  /*5e20*/  @!P4 IADD3 R42, P2, P5, R64, R42, R34 ;  /* 0x0000002a402ac210 */ /* 0x008fc80007d5e022 */
[----:B------:R-:W-:Y:S02]  /*5e30*/  @!P4 IADD3.X R43, R101, R43, R124, P2, P5 ;  /* 0x0000002b652bc210 */ /* 0x000fe400017ea47c */
[----:B------:R-:W-:-:S04]  /*5e40*/  ISETP.GE.AND P2, PT, R37, R127, PT ;  /* 0x0000007f2500720c */ /* 0x000fc80003f46270 */
        /* <DEDUP_REMOVED lines=10> */
[----:B------:R-:W-:-:S03]  /*5ef0*/  CS2R R34, SRZ ;  /* 0x0000000000227805 */ /* 0x000fc6000001ff00 */
[----:B------:R-:W-:Y:S01]  /*5f00*/  @!P3 IMAD.X R49, R36, 0x1, R49, P5 ;  /* 0x000000012431b824 */ /* 0x000fe200028e0631 */
[----:B-1----:R-:W-:Y:S02]  /*5f10*/  @!P3 IADD3 R50, P5, R33, R50, RZ ;  /* 0x000000322132b210 */ /* 0x002fe40007fbe0ff */
[----:B------:R-:W-:-:S03]  /*5f20*/  CS2R R36, SRZ ;  /* 0x0000000000247805 */ /* 0x000fc6000001ff00 */
[----:B------:R-:W-:Y:S01]  /*5f30*/  @!P3 IMAD.X R51, R32, 0x1, R51, P5 ;  /* 0x000000012033b824 */ /* 0x000fe200028e0633 */
[----:B------:R-:W-:Y:S02]  /*5f40*/  CS2R R32, SRZ ;  /* 0x0000000000207805 */ /* 0x000fe4000001ff00 */
[----:B------:R0:W4:Y:S01]  /*5f50*/  @!P4 LDG.E.128 R36, desc[UR38][R42.64] ;  /* 0x000000262a24c981 */ /* 0x000122000c1e1d00 */
[----:B------:R-:W-:Y:S02]  /*5f60*/  CS2R R46, SRZ ;  /* 0x00000000002e7805 */ /* 0x000fe4000001ff00 */
[----:B------:R-:W-:Y:S01]  /*5f70*/  CS2R R44, SRZ ;  /* 0x00000000002c7805 */ /* 0x000fe2000001ff00 */
[----:B------:R1:W5:Y:S05]  /*5f80*/  @!P4 LDG.E.128 R32, desc[UR38][R40.64] ;  /* 0x000000262820c981 */ /* 0x00036a000c1e1d00 */
[----:B------:R3:W5:Y:S01]  /*5f90*/  @!P3 LDG.E.128 R44, desc[UR38][R50.64] ;  /* 0x00000026322cb981 */ /* 0x000762000c1e1d00 */
[----:B0-----:R-:W-:-:S02]  /*5fa0*/  CS2R R42, SRZ ;  /* 0x00000000002a7805 */ /* 0x001fc4000001ff00 */
[----:B-1----:R-:W-:-:S06]  /*5fb0*/  CS2R R40, SRZ ;  /* 0x0000000000287805 */ /* 0x002fcc000001ff00 */
[----:B------:R0:W5:Y:S01]  /*5fc0*/  @!P3 LDG.E.128 R40, desc[UR38][R48.64] ;  /* 0x000000263028b981 */ /* 0x000162000c1e1d00 */
[----:B--2---:R-:W-:-:S05]  /*5fd0*/  @!P2 IADD3 R56, P3, R55, R56, RZ ;  /* 0x000000383738a210 */ /* 0x004fca0007f7e0ff */
[----:B------:R-:W-:Y:S01]  /*5fe0*/  @!P2 IMAD.X R57, R54, 0x1, R57, P3 ;  /* 0x000000013639a824 */ /* 0x000fe200018e0639 */
[----:B---3--:R-:W-:Y:S02]  /*5ff0*/  @!P2 IADD3 R58, P3, R53, R58, RZ ;  /* 0x0000003a353aa210 */ /* 0x008fe40007f7e0ff */
[----:B------:R-:W-:Y:S02]  /*6000*/  CS2R R50, SRZ ;  /* 0x0000000000327805 */ /* 0x000fe4000001ff00 */
[----:B------:R-:W-:Y:S02]  /*6010*/  CS2R R54, SRZ ;  /* 0x0000000000367805 */ /* 0x000fe4000001ff00 */
[----:B0-----:R-:W-:Y:S01]  /*6020*/  CS2R R48, SRZ ;  /* 0x0000000000307805 */ /* 0x001fe2000001ff00 */
[----:B------:R-:W-:Y:S01]  /*6030*/  @!P2 IMAD.X R59, R52, 0x1, R59, P3 ;  /* 0x00000001343ba824 */ /* 0x000fe200018e063b */
[----:B------:R-:W-:-:S04]  /*6040*/  CS2R R52, SRZ ;  /* 0x0000000000347805 */ /* 0x000fc8000001ff00 */
[----:B------:R-:W2:Y:S04]  /*6050*/  @!P2 LDG.E.128 R48, desc[UR38][R56.64] ;  /* 0x000000263830a981 */ /* 0x000ea8000c1e1d00 */
[----:B------:R-:W3:Y:S01]  /*6060*/  @!P2 LDG.E.128 R52, desc[UR38][R58.64] ;  /* 0x000000263a34a981 */ /* 0x000ee2000c1e1d00 */
[----:B------:R-:W-:-:S06]  /*6070*/  UISETP.NE.AND UP0, UPT, UR41, 0x3, UPT ;  /* 0x000000032900788c */ /* 0x000fcc000bf05270 */
[----:B------:R-:W-:Y:S02]  /*6080*/  PLOP3.LUT P5, PT, PT, PT, UP0, 0x80, 0x0 ;  /* 0x000000000000781c */ /* 0x000fe40003faf008 */
[----:B------:R-:W-:Y:S01]  /*6090*/  ISETP.GE.AND P2, PT, R22, R117, PT ;  /* 0x000000751600720c */ /* 0x000fe20003f46270 */
[----:B----4-:R-:W-:Y:S02]  /*60a0*/  IMAD.MOV.U32 R143, RZ, RZ, R38 ;  /* 0x000000ffff8f7224 */ /* 0x010fe400078e0026 */
[----:B------:R-:W-:Y:S02]  /*60b0*/  IMAD.MOV.U32 R145, RZ, RZ, R36 ;  /* 0x000000ffff917224 */ /* 0x000fe400078e0024 */
[----:B-----5:R-:W-:Y:S02]  /*60c0*/  IMAD.MOV.U32 R142, RZ, RZ, R34 ;  /* 0x000000ffff8e7224 */ /* 0x020fe400078e0022 */
[----:B------:R-:W-:Y:S02]  /*60d0*/  IMAD.MOV.U32 R144, RZ, RZ, R32 ;  /* 0x000000ffff907224 */ /* 0x000fe400078e0020 */
[----:B------:R-:W-:-:S02]  /*60e0*/  IMAD.MOV.U32 R137, RZ, RZ, R46 ;  /* 0x000000ffff897224 */ /* 0x000fc400078e002e */
[----:B------:R-:W-:Y:S02]  /*60f0*/  IMAD.MOV.U32 R138, RZ, RZ, R44 ;  /* 0x000000ffff8a7224 */ /* 0x000fe400078e002c */
[----:B------:R-:W-:Y:S02]  /*6100*/  IMAD.MOV.U32 R134, RZ, RZ, R42 ;  /* 0x000000ffff867224 */ /* 0x000fe400078e002a */
[----:B------:R-:W-:Y:S02]  /*6110*/  IMAD.MOV.U32 R136, RZ, RZ, R40 ;  /* 0x000000ffff887224 */ /* 0x000fe400078e0028 */
[----:B--2---:R-:W-:Y:S02]  /*6120*/  IMAD.MOV.U32 R133, RZ, RZ, R50 ;  /* 0x000000ffff857224 */ /* 0x004fe400078e0032 */
[----:B------:R-:W-:Y:S02]  /*6130*/  IMAD.MOV.U32 R132, RZ, RZ, R48 ;  /* 0x000000ffff847224 */ /* 0x000fe400078e0030 */
[----:B---3--:R-:W-:-:S02]  /*6140*/  IMAD.MOV.U32 R131, RZ, RZ, R54 ;  /* 0x000000ffff837224 */ /* 0x008fc400078e0036 */
[----:B------:R-:W-:Y:S01]  /*6150*/  IMAD.MOV.U32 R130, RZ, RZ, R52 ;  /* 0x000000ffff827224 */ /* 0x000fe200078e0034 */
[----:B------:R-:W-:Y:S06]  /*6160*/  @!P5 BRA `(.L_x_1366) ;  /* 0x000000000004d947 */ /* 0x000fec0003800000 */
[----:B------:R-:W-:Y:S01]  /*6170*/  BPT.TRAP 0x1 ;  /* 0x000000040000795c */ /* 0x000fe20000300000 */
.L_x_1366:
[----:B------:R-:W-:Y:S01]  /*6180*/  IMAD R115, R19, 0x8, R18 ;  /* 0x0000000813737824 */ /* 0x000fe200078e0212 */
[----:B------:R-:W-:Y:S01]  /*6190*/  SHF.L.U32 R128, R218, 0x1f, RZ ;  /* 0x0000001fda807819 */ /* 0x000fe200000006ff */
[----:B------:R-:W0:Y:S01]  /*61a0*/  LDC R129, c[0x0][0x2f4] ;  /* 0x0000bd00ff817b82 */ /* 0x000e220000000800 */
[----:B------:R-:W-:Y:S01]  /*61b0*/  BSSY B1, `(.L_x_1367) ;  /* 0x0000006000017945 */ /* 0x000fe20003800000 */
[----:B------:R-:W-:Y:S01]  /*61c0*/  IMAD.MOV.U32 R119, RZ, RZ, R125 ;  /* 0x000000ffff777224 */ /* 0x000fe200078e007d */
[----:B------:R-:W1:Y:S05]  /*61d0*/  SYNCS.PHASECHK.TRANS64.TRYWAIT P3, [R115+URZ+0x28890], R128 ;  /* 0x02889080730075a7 */ /* 0x000e6a000806017f */
[----:B------:R-:W2:Y:S01]  /*61e0*/  LDC.64 R116, c[0x0][0x300] ;  /* 0x0000c000ff747b82 */ /* 0x000ea20000000a00 */
[----:B0-----:R-:W-:Y:S01]  /*61f0*/  IMAD.IADD R135, R129, 0x1, -R114 ;  /* 0x0000000181877824 */ /* 0x001fe200078e0a72 */
[----:B-1----:R-:W-:Y:S06]  /*6200*/  @!P3 BRA `(.L_x_1368) ;  /* 0x0000029c0030b947 */ /* 0x002fec0003800000 */
.L_x_1701:
[----:B------:R-:W-:Y:S05]  /*6210*/  BSYNC B1 ;  /* 0x0000000000017941 */ /* 0x000fea0003800000 */
.L_x_1367:
[----:B------:R-:W-:Y:S01]  /*6220*/  ISETP.GE.OR P3, PT, R210, R127, P0 ;  /* 0x0000007fd200720c */ /* 0x000fe20000766670 */
[----:B------:R-:W-:-:S12]  /*6230*/  BSSY B1, `(.L_x_1369) ;  /* 0x00000f2000017945 */ /* 0x000fd80003800000 */
[----:B------:R-:W-:Y:S05]  /*6240*/  @P3 BRA `(.L_x_1370) ;  /* 0x0000000c00c03947 */ /* 0x000fea0003800000 */
[----:B------:R-:W-:Y:S01]  /*6250*/  SHF.R.S32.HI R56, RZ, 0x1f, R210 ;  /* 0x0000001fff387819 */ /* 0x000fe200000114d2 */
[-C--:B--2---:R-:W-:Y:S01]  /*6260*/  IMAD.WIDE.U32 R124, R210, R116.reuse, R118 ;  /* 0x00000074d27c7225 */ /* 0x084fe200078e0076 */
[----:B------:R-:W-:Y:S01]  /*6270*/  ISETP.NE.AND P6, PT, R87, RZ, PT ;  /* 0x000000ff5700720c */ /* 0x000fe20003fc5270 */
[----:B------:R-:W-:Y:S02]  /*6280*/  BSSY B2, `(.L_x_1371) ;  /* 0x00000e1000027945 */ /* 0x000fe40003800000 */
[----:B------:R-:W-:Y:S01]  /*6290*/  IMAD R56, R56, R116, RZ ;  /* 0x0000007438387224 */ /* 0x000fe200078e02ff */
[----:B------:R-:W-:-:S03]  /*62a0*/  IADD3 R140, P3, P4, R20, R124, R99 ;  /* 0x0000007c148c7210 */ /* 0x000fc60007c7e063 */
[----:B------:R-:W-:Y:S01]  /*62b0*/  IMAD R139, R210, R117, R56 ;  /* 0x00000075d28b7224 */ /* 0x000fe200078e0238 */
[----:B------:R-:W-:-:S03]  /*62c0*/  SEL R56, R114, R135, !P6 ;  /* 0x0000008772387207 */ /* 0x000fc60007000000 */
[----:B------:R-:W-:Y:S01]  /*62d0*/  IMAD.IADD R139, R139, 0x1, R125 ;  /* 0x000000018b8b7824 */ /* 0x000fe200078e027d */
[----:B------:R-:W-:-:S04]  /*62e0*/  SHF.R.S32.HI R57, RZ, 0x1f, R56 ;  /* 0x0000001fff397819 */ /* 0x000fc80000011438 */
[----:B------:R-:W-:Y:S02]  /*62f0*/  LEA.HI R57, R57, R56, RZ, 0x5 ;  /* 0x0000003839397211 */ /* 0x000fe400078f28ff */
[----:B------:R-:W-:Y:S02]  /*6300*/  IADD3.X R146, R98, R139, R96, P3, P4 ;  /* 0x0000008b62927210 */ /* 0x000fe40001fe8460 */
[----:B------:R-:W-:-:S05]  /*6310*/  LEA.HI.SX32 R57, R57, R100, 0x1b ;  /* 0x0000006439397211 */ /* 0x000fca00078fdaff */
[----:B------:R-:W-:Y:S02]  /*6320*/  IMAD.SHL.U32 R141, R57, 0x10, RZ ;  /* 0x00000010398d7824 */ /* 0x000fe400078e00ff */
[----:B------:R-:W-:-:S03]  /*6330*/  IMAD R57, R19, 0x6000, R92 ;  /* 0x0000600013397824 */ /* 0x000fc600078e025c */
[----:B------:R-:W-:Y:S01]  /*6340*/  LOP3.LUT R56, R3, 0x70, R141, 0xf8, !PT ;  /* 0x0000007003387812 */ /* 0x000fe200078ef88d */
[----:B------:R-:W-:-:S03]  /*6350*/  IMAD.IADD R57, R18, 0x1, R57 ;  /* 0x0000000112397824 */ /* 0x000fc600078e0239 */
[----:B------:R-:W-:-:S05]  /*6360*/  LOP3.LUT R56, R56, R113, RZ, 0x3c, !PT ;  /* 0x0000007138387212 */ /* 0x000fca00078e3cff */
[----:B------:R-:W-:-:S04]  /*6370*/  IMAD.IADD R56, R227, 0x1, R56 ;  /* 0x00000001e3387824 */ /* 0x000fc800078e0238 */
[----:B------:R-:W-:-:S04]  /*6380*/  IMAD R59, R19, 0x6000, R56 ;  /* 0x00006000133b7824 */ /* 0x000fc800078e0238 */
[----:B------:R-:W-:Y:S02]  /*6390*/  IMAD.IADD R60, R18, 0x1, R59 ;  /* 0x00000001123c7824 */ /* 0x000fe400078e023b */
[----:B------:R-:W1:Y:S04]  /*63a0*/  LDS.128 R56, [R57+0x1c400] ;  /* 0x01c4000039387984 */ /* 0x000e680000000c00 */
[----:B------:R-:W2:Y:S01]  /*63b0*/  LDS.128 R60, [R60+0x1c400] ;  /* 0x01c400003c3c7984 */ /* 0x000ea20000000c00 */
[----:B------:R-:W-:Y:S05]  /*63c0*/  @P2 BRA `(.L_x_1372) ;  /* 0x0000000c00302947 */ /* 0x000fea0003800000 */
[--C-:B------:R-:W-:Y:S02]  /*63d0*/  SHF.R.U32.HI R153, RZ, 0x8, R33.reuse ;  /* 0x00000008ff997819 */ /* 0x100fe40000011621 */
[----:B------:R-:W-:Y:S02]  /*63e0*/  LOP3.LUT R32, R33, 0xff0000ff, RZ, 0xc0, !PT ;  /* 0xff0000ff21207812 */ /* 0x000fe400078ec0ff */
[----:B------:R-:W-:Y:S01]  /*63f0*/  SHF.R.U32.HI R151, RZ, 0x10, R33 ;  /* 0x00000010ff977819 */ /* 0x000fe20000011621 */
[----:B------:R-:W-:Y:S01]  /*6400*/  IMAD.SHL.U32 R33, R153, 0x100, RZ ;  /* 0x0000010099217824 */ /* 0x000fe200078e00ff */
[----:B------:R-:W-:Y:S02]  /*6410*/  SHF.R.U32.HI R149, RZ, 0x8, R35 ;  /* 0x00000008ff957819 */ /* 0x000fe40000011623 */
[----:B------:R-:W-:Y:S02]  /*6420*/  SHF.R.U32.HI R147, RZ, 0x8, R39 ;  /* 0x00000008ff937819 */ /* 0x000fe40000011627 */
[----:B------:R-:W-:-:S02]  /*6430*/  LOP3.LUT R34, R35, 0xff0000ff, RZ, 0xc0, !PT ;  /* 0xff0000ff23227812 */ /* 0x000fc400078ec0ff */
[----:B------:R-:W-:Y:S01]  /*6440*/  SHF.R.U32.HI R150, RZ, 0x10, R35 ;  /* 0x00000010ff967819 */ /* 0x000fe20000011623 */
[----:B------:R-:W-:Y:S01]  /*6450*/  IMAD.SHL.U32 R35, R149, 0x100, RZ ;  /* 0x0000010095237824 */ /* 0x000fe200078e00ff */
[----:B------:R-:W-:Y:S01]  /*6460*/  LOP3.LUT R32, R32, 0xff00, R33, 0xf8, !PT ;  /* 0x0000ff0020207812 */ /* 0x000fe200078ef821 */
[----:B------:R-:W-:Y:S01]  /*6470*/  IMAD.U32 R33, R151, 0x10000, RZ ;  /* 0x0001000097217824 */ /* 0x000fe200078e00ff */
[----:B------:R-:W-:Y:S02]  /*6480*/  LOP3.LUT R38, R39, 0xff0000ff, RZ, 0xc0, !PT ;  /* 0xff0000ff27267812 */ /* 0x000fe400078ec0ff */
[----:B------:R-:W-:Y:S01]  /*6490*/  SHF.R.U32.HI R154, RZ, 0x10, R39 ;  /* 0x00000010ff9a7819 */ /* 0x000fe20000011627 */
[----:B------:R-:W-:Y:S01]  /*64a0*/  IMAD.SHL.U32 R39, R147, 0x100, RZ ;  /* 0x0000010093277824 */ /* 0x000fe200078e00ff */
[----:B------:R-:W-:Y:S02]  /*64b0*/  SHF.R.U32.HI R148, RZ, 0x8, R37 ;  /* 0x00000008ff947819 */ /* 0x000fe40000011625 */
[----:B------:R-:W-:Y:S01]  /*64c0*/  LOP3.LUT R35, R34, 0xff00, R35, 0xf8, !PT ;  /* 0x0000ff0022237812 */ /* 0x000fe200078ef823 */
[----:B------:R-:W-:Y:S01]  /*64d0*/  IMAD.U32 R154, R154, 0x10000, RZ ;  /* 0x000100009a9a7824 */ /* 0x000fe200078e00ff */
[----:B------:R-:W-:-:S02]  /*64e0*/  LOP3.LUT R36, R37, 0xff0000ff, RZ, 0xc0, !PT ;  /* 0xff0000ff25247812 */ /* 0x000fc400078ec0ff */
[----:B------:R-:W-:Y:S01]  /*64f0*/  SHF.R.U32.HI R152, RZ, 0x10, R37 ;  /* 0x00000010ff987819 */ /* 0x000fe20000011625 */
[----:B------:R-:W-:Y:S01]  /*6500*/  IMAD.SHL.U32 R37, R148, 0x100, RZ ;  /* 0x0000010094257824 */ /* 0x000fe200078e00ff */
[----:B------:R-:W-:Y:S01]  /*6510*/  LOP3.LUT R34, R32, 0xff0000, R33, 0xf8, !PT ;  /* 0x00ff000020227812 */ /* 0x000fe200078ef821 */
[----:B------:R-:W-:Y:S01]  /*6520*/  IMAD.U32 R32, R150, 0x10000, RZ ;  /* 0x0001000096207824 */ /* 0x000fe200078e00ff */
[----:B------:R-:W-:Y:S01]  /*6530*/  LOP3.LUT R151, R38, 0xff00, R39, 0xf8, !PT ;  /* 0x0000ff0026977812 */ /* 0x000fe200078ef827 */
[----:B------:R-:W-:Y:S01]  /*6540*/  IMAD.U32 R152, R152, 0x10000, RZ ;  /* 0x0001000098987824 */ /* 0x000fe200078e00ff */
[----:B------:R-:W-:Y:S02]  /*6550*/  F2FP.F16.E4M3.UNPACK_B R150, R145.H1 ;  /* 0x00000091ff96723e */ /* 0x000fe400030006ff */
[----:B--2---:R-:W-:Y:S02]  /*6560*/  F2FP.F16.E4M3.UNPACK_B R39, R60.H1 ;  /* 0x0000003cff27723e */ /* 0x004fe400030006ff */
[----:B-1----:R-:W-:Y:S01]  /*6570*/  F2FP.F16.E4M3.UNPACK_B R38, R56.H1 ;  /* 0x00000038ff26723e */ /* 0x002fe200030006ff */
[----:B------:R-:W-:Y:S01]  /*6580*/  HADD2.F32 R33, -RZ, R150.H0_H0 ;  /* 0x20000096ff217230 */ /* 0x000fe20000004100 */
[----:B------:R-:W-:Y:S01]  /*6590*/  LOP3.LUT R149, R36, 0xff00, R37, 0xf8, !PT ;  /* 0x0000ff0024957812 */ /* 0x000fe200078ef825 */
[----:B------:R-:W-:Y:S01]  /*65a0*/  HADD2.F32 R37, -RZ, R39.H0_H0 ;  /* 0x20000027ff257230 */ /* 0x000fe20000004100 */
[----:B------:R-:W-:Y:S01]  /*65b0*/  F2FP.F16.E4M3.UNPACK_B R147, R144.H1 ;  /* 0x00000090ff93723e */ /* 0x000fe200030006ff */
[--C-:B------:R-:W-:Y:S01]  /*65c0*/  HADD2.F32 R36, -RZ, R38.reuse.H0_H0 ;  /* 0x20000026ff247230 */ /* 0x100fe20000004100 */
[----:B------:R-:W-:Y:S01]  /*65d0*/  LOP3.LUT R32, R35, 0xff0000, R32, 0xf8, !PT ;  /* 0x00ff000023207812 */ /* 0x000fe200078ef820 */
[----:B------:R-:W-:-:S02]  /*65e0*/  HADD2.F32 R38, -RZ, R38.H1_H1 ;  /* 0x30000026ff267230 */ /* 0x000fc40000004100 */
[-C--:B------:R-:W-:Y:S01]  /*65f0*/  FMUL.FTZ R153, R37, R33.reuse ;  /* 0x0000002125997220 */ /* 0x080fe20000410000 */
[--C-:B------:R-:W-:Y:S02]  /*6600*/  HADD2.F32 R148, -RZ, R147.reuse.H0_H0 ;  /* 0x20000093ff947230 */ /* 0x100fe40000004100 */
[C---:B------:R-:W-:Y:S01]  /*6610*/  FMUL.FTZ R156, R36.reuse, R33 ;  /* 0x00000021249c7220 */ /* 0x040fe20000410000 */
[----:B------:R-:W-:Y:S01]  /*6620*/  LOP3.LUT R35, R149, 0xff0000, R152, 0xf8, !PT ;  /* 0x00ff000095237812 */ /* 0x000fe200078ef898 */
[----:B------:R-:W-:Y:S01]  /*6630*/  HADD2.F32 R149, -RZ, R147.H1_H1 ;  /* 0x30000093ff957230 */ /* 0x000fe20000004100 */
[----:B------:R-:W-:Y:S01]  /*6640*/  F2FP.F16.E4M3.UNPACK_B R56, R56 ;  /* 0x00000038ff38723e */ /* 0x000fe200020006ff */
[-C--:B------:R-:W-:Y:S01]  /*6650*/  FFMA.FTZ R36, R36, R148.reuse, -R153 ;  /* 0x0000009424247223 */ /* 0x080fe20000010899 */
[----:B------:R-:W-:Y:S01]  /*6660*/  FFMA.FTZ R37, R37, R148, R156 ;  /* 0x0000009425257223 */ /* 0x000fe2000001009c */
[----:B------:R-:W-:Y:S01]  /*6670*/  HADD2.F32 R152, -RZ, R150.H1_H1 ;  /* 0x30000096ff987230 */ /* 0x000fe20000004100 */
[----:B------:R-:W-:Y:S01]  /*6680*/  F2FP.F16.E4M3.UNPACK_B R148, R144 ;  /* 0x00000090ff94723e */ /* 0x000fe200020006ff */
[----:B------:R-:W-:Y:S01]  /*6690*/  HADD2.F32 R147, -RZ, R39.H1_H1 ;  /* 0x30000027ff937230 */ /* 0x000fe20000004100 */
[----:B------:R-:W-:-:S02]  /*66a0*/  F2FP.F16.E4M3.UNPACK_B R150, R145 ;  /* 0x00000091ff96723e */ /* 0x000fc400020006ff */
[----:B------:R-:W-:Y:S01]  /*66b0*/  F2FP.F16.E4M3.UNPACK_B R144, R60 ;  /* 0x0000003cff90723e */ /* 0x000fe200020006ff */
[----:B------:R-:W-:Y:S02]  /*66c0*/  HADD2.F32 R60, -RZ, R56.H0_H0 ;  /* 0x20000038ff3c7230 */ /* 0x000fe40000004100 */
[-C--:B------:R-:W-:Y:S01]  /*66d0*/  FMUL.FTZ R39, R147, R152.reuse ;  /* 0x0000009893277220 */ /* 0x080fe20000410000 */
[----:B------:R-:W-:Y:S01]  /*66e0*/  LOP3.LUT R33, R151, 0xff0000, R154, 0xf8, !PT ;  /* 0x00ff000097217812 */ /* 0x000fe200078ef89a */
[C---:B------:R-:W-:Y:S01]  /*66f0*/  FMUL.FTZ R152, R38.reuse, R152 ;  /* 0x0000009826987220 */ /* 0x040fe20000410000 */
        /* <DEDUP_REMOVED lines=9> */
[-C--:B------:R-:W-:Y:S01]  /*6790*/  FFMA.FTZ R154, R145, R147.reuse, R154 ;  /* 0x00000093919a7223 */ /* 0x080fe2000001009a */
[----:B------:R-:W-:Y:S02]  /*67a0*/  HADD2.F32 R56, -RZ, R56.H1_H1 ;  /* 0x30000038ff387230 */ /* 0x000fe40000004100 */
[----:B------:R-:W-:Y:S01]  /*67b0*/  FFMA.FTZ R152, R60, R147, -R149 ;  /* 0x000000933c987223 */ /* 0x000fe20000010895 */
[----:B------:R-:W-:-:S02]  /*67c0*/  HADD2.F32 R149, -RZ, R148.H1_H1 ;  /* 0x30000094ff957230 */ /* 0x000fc40000004100 */
[----:B------:R-:W-:Y:S01]  /*67d0*/  FMUL.FTZ R147, R144, R151 ;  /* 0x0000009790937220 */ /* 0x000fe20000410000 */
[----:B------:R-:W-:Y:S01]  /*67e0*/  F2FP.F16.E4M3.UNPACK_B R60, R143.H1 ;  /* 0x0000008fff3c723e */ /* 0x000fe200030006ff */
[C---:B------:R-:W-:Y:S01]  /*67f0*/  FMUL.FTZ R153, R56.reuse, R151 ;  /* 0x0000009738997220 */ /* 0x040fe20000410000 */
[----:B------:R-:W-:Y:S01]  /*6800*/  F2FP.F16.E4M3.UNPACK_B R145, R62.H1 ;  /* 0x0000003eff91723e */ /* 0x000fe200030006ff */
[-C--:B------:R-:W-:Y:S01]  /*6810*/  FFMA.FTZ R151, R56, R149.reuse, -R147 ;  /* 0x0000009538977223 */ /* 0x080fe20000010893 */
[----:B------:R-:W-:Y:S01]  /*6820*/  F2FP.F16.E4M3.UNPACK_B R56, R58.H1 ;  /* 0x0000003aff38723e */ /* 0x000fe200030006ff */
[--C-:B------:R-:W-:Y:S01]  /*6830*/  HADD2.F32 R150, -RZ, R60.reuse.H0_H0 ;  /* 0x2000003cff967230 */ /* 0x100fe20000004100 */
[----:B------:R-:W-:Y:S01]  /*6840*/  F2FP.F16.E4M3.UNPACK_B R148, R142.H1 ;  /* 0x0000008eff94723e */ /* 0x000fe200030006ff */
[----:B------:R-:W-:Y:S02]  /*6850*/  HADD2.F32 R147, -RZ, R145.H0_H0 ;  /* 0x20000091ff937230 */ /* 0x000fe40000004100 */
[----:B------:R-:W-:Y:S01]  /*6860*/  FFMA.FTZ R153, R144, R149, R153 ;  /* 0x0000009590997223 */ /* 0x000fe20000010099 */
[----:B------:R-:W-:Y:S01]  /*6870*/  HADD2.F32 R149, -RZ, R60.H1_H1 ;  /* 0x3000003cff957230 */ /* 0x000fe20000004100 */
[----:B------:R-:W-:Y:S01]  /*6880*/  F2FP.F16.E4M3.UNPACK_B R143, R143 ;  /* 0x0000008fff8f723e */ /* 0x000fe200020006ff */
[----:B------:R-:W-:-:S02]  /*6890*/  HADD2.F32 R60, -RZ, R56.H0_H0 ;  /* 0x20000038ff3c7230 */ /* 0x000fc40000004100 */
[----:B------:R-:W-:Y:S01]  /*68a0*/  FMUL.FTZ R155, R147, R150 ;  /* 0x00000096939b7220 */ /* 0x000fe20000410000 */
[----:B------:R-:W-:Y:S01]  /*68b0*/  HADD2.F32 R144, -RZ, R148.H0_H0 ;  /* 0x20000094ff907230 */ /* 0x000fe20000004100 */
[----:B------:R-:W-:Y:S01]  /*68c0*/  F2FP.F16.E4M3.UNPACK_B R62, R62 ;  /* 0x0000003eff3e723e */ /* 0x000fe200020006ff */
[----:B------:R-:W-:Y:S02]  /*68d0*/  HADD2.F32 R56, -RZ, R56.H1_H1 ;  /* 0x30000038ff387230 */ /* 0x000fe40000004100 */
[C---:B------:R-:W-:Y:S01]  /*68e0*/  FMUL.FTZ R156, R60.reuse, R150 ;  /* 0x000000963c9c7220 */ /* 0x040fe20000410000 */
[----:B------:R-:W-:Y:S02]  /*68f0*/  HADD2.F32 R145, -RZ, R145.H1_H1 ;  /* 0x30000091ff917230 */ /* 0x000fe40000004100 */
[----:B------:R-:W-:Y:S01]  /*6900*/  FFMA.FTZ R150, R60, R144, -R155 ;  /* 0x000000903c967223 */ /* 0x000fe2000001089b */
[----:B------:R-:W-:Y:S02]  /*6910*/  HADD2.F32 R148, -RZ, R148.H1_H1 ;  /* 0x30000094ff947230 */ /* 0x000fe40000004100 */
[-C--:B------:R-:W-:Y:S01]  /*6920*/  FMUL.FTZ R60, R56, R149.reuse ;  /* 0x00000095383c7220 */ /* 0x080fe20000410000 */
[----:B------:R-:W-:Y:S01]  /*6930*/  F2FP.F16.E4M3.UNPACK_B R58, R58 ;  /* 0x0000003aff3a723e */ /* 0x000fe200020006ff */
[----:B------:R-:W-:Y:S01]  /*6940*/  FMUL.FTZ R155, R145, R149 ;  /* 0x00000095919b7220 */ /* 0x000fe20000410000 */
[----:B------:R-:W-:Y:S01]  /*6950*/  FFMA.FTZ R156, R147, R144, R156 ;  /* 0x00000090939c7223 */ /* 0x000fe2000001009c */
[----:B------:R-:W-:Y:S01]  /*6960*/  FFMA.FTZ R161, R145, R148, R60 ;  /* 0x0000009491a17223 */ /* 0x000fe2000001003c */
[----:B------:R-:W-:-:S02]  /*6970*/  HADD2.F32 R147, -RZ, R143.H0_H0 ;  /* 0x2000008fff937230 */ /* 0x000fc40000004100 */
[----:B------:R-:W-:Y:S01]  /*6980*/  FFMA.FTZ R159, R56, R148, -R155 ;  /* 0x00000094389f7223 */ /* 0x000fe2000001089b */
[----:B------:R-:W-:Y:S01]  /*6990*/  F2FP.F16.E4M3.UNPACK_B R142, R142 ;  /* 0x0000008eff8e723e */ /* 0x000fe200020006ff */
[----:B------:R-:W-:Y:S01]  /*69a0*/  HADD2.F32 R60, -RZ, R62.H0_H0 ;  /* 0x2000003eff3c7230 */ /* 0x000fe20000004100 */
[----:B------:R-:W-:Y:S01]  /*69b0*/  F2FP.SATFINITE.E4M3.F32.PACK_AB_MERGE_C R37, R38, R37, RZ ;  /* 0x000000252625723e */ /* 0x000fe200048070ff */
[----:B------:R-:W-:Y:S01]  /*69c0*/  HADD2.F32 R56, -RZ, R58.H0_H0 ;  /* 0x2000003aff387230 */ /* 0x000fe20000004100 */
[----:B------:R-:W-:Y:S01]  /*69d0*/  F2FP.SATFINITE.E4M3.F32.PACK_AB_MERGE_C R36, R39, R36, RZ ;  /* 0x000000242724723e */ /* 0x000fe200048070ff */
[----:B------:R-:W-:Y:S02]  /*69e0*/  HADD2.F32 R149, -RZ, R143.H1_H1 ;  /* 0x3000008fff957230 */ /* 0x000fe40000004100 */
[-C--:B------:R-:W-:Y:S01]  /*69f0*/  FMUL.FTZ R155, R60, R147.reuse ;  /* 0x000000933c9b7220 */ /* 0x080fe20000410000 */
[----:B------:R-:W-:Y:S02]  /*6a00*/  HADD2.F32 R62, -RZ, R62.H1_H1 ;  /* 0x3000003eff3e7230 */ /* 0x000fe40000004100 */
[----:B------:R-:W-:Y:S01]  /*6a10*/  FMUL.FTZ R147, R56, R147 ;  /* 0x0000009338937220 */ /* 0x000fe20000410000 */
[----:B------:R-:W-:Y:S01]  /*6a20*/  HADD2.F32 R143, -RZ, R142.H0_H0 ;  /* 0x2000008eff8f7230 */ /* 0x000fe20000004100 */
[----:B------:R-:W-:Y:S01]  /*6a30*/  F2FP.F16.E4M3.UNPACK_B R38, R61 ;  /* 0x0000003dff26723e */ /* 0x000fe200020006ff */
[----:B------:R-:W-:-:S02]  /*6a40*/  HADD2.F32 R58, -RZ, R58.H1_H1 ;  /* 0x3000003aff3a7230 */ /* 0x000fc40000004100 */
[----:B------:R-:W-:Y:S01]  /*6a50*/  FMUL.FTZ R157, R62, R149 ;  /* 0x000000953e9d7220 */ /* 0x000fe20000410000 */
[----:B------:R-:W-:Y:S02]  /*6a60*/  HADD2.F32 R145, -RZ, R142.H1_H1 ;  /* 0x3000008eff917230 */ /* 0x000fe40000004100 */
[----:B------:R-:W-:Y:S01]  /*6a70*/  FFMA.FTZ R144, R60, R143, R147 ;  /* 0x0000008f3c907223 */ /* 0x000fe20000010093 */
[----:B------:R-:W-:Y:S01]  /*6a80*/  F2FP.F16.E4M3.UNPACK_B R39, R35 ;  /* 0x00000023ff27723e */ /* 0x000fe200020006ff */
[----:B------:R-:W-:Y:S01]  /*6a90*/  FMUL.FTZ R149, R58, R149 ;  /* 0x000000953a957220 */ /* 0x000fe20000410000 */
[----:B------:R-:W-:Y:S01]  /*6aa0*/  F2FP.SATFINITE.E4M3.F32.PACK_AB_MERGE_C R60, R153, R154, R37 ;  /* 0x0000009a993c723e */ /* 0x000fe20004807025 */
[----:B------:R-:W-:Y:S01]  /*6ab0*/  FFMA.FTZ R155, R56, R143, -R155 ;  /* 0x0000008f389b7223 */ /* 0x000fe2000001089b */
[----:B------:R-:W-:Y:S01]  /*6ac0*/  F2FP.F16.E4M3.UNPACK_B R37, R57 ;  /* 0x00000039ff25723e */ /* 0x000fe200020006ff */
[----:B------:R-:W-:Y:S01]  /*6ad0*/  FFMA.FTZ R149, R62, R145, R149 ;  /* 0x000000913e957223 */ /* 0x000fe20000010095 */
[----:B------:R-:W-:Y:S01]  /*6ae0*/  F2FP.SATFINITE.E4M3.F32.PACK_AB_MERGE_C R62, R161, R156, RZ ;  /* 0x0000009ca13e723e */ /* 0x000fe200048070ff */
[----:B------:R-:W-:Y:S01]  /*6af0*/  HADD2.F32 R142, -RZ, R38.H0_H0 ;  /* 0x20000026ff8e7230 */ /* 0x000fe20000004100 */
[----:B------:R-:W-:Y:S01]  /*6b00*/  F2FP.SATFINITE.E4M3.F32.PACK_AB_MERGE_C R56, R151, R152, R36 ;  /* 0x000000989738723e */ /* 0x000fe20004807024 */
[----:B------:R-:W-:Y:S01]  /*6b10*/  HADD2.F32 R147, -RZ, R39.H0_H0 ;  /* 0x20000027ff937230 */ /* 0x000fe20000004100 */
[----:B------:R-:W-:Y:S01]  /*6b20*/  F2FP.F16.E4M3.UNPACK_B R143, R34 ;  /* 0x00000022ff8f723e */ /* 0x000fe200020006ff */
[----:B------:R-:W-:-:S02]  /*6b30*/  HADD2.F32 R36, -RZ, R37.H0_H0 ;  /* 0x20000025ff247230 */ /* 0x000fc40000004100 */
[----:B------:R-:W-:Y:S01]  /*6b40*/  FFMA.FTZ R58, R58, R145, -R157 ;  /* 0x000000913a3a7223 */ /* 0x000fe2000001089d */
[----:B------:R-:W-:Y:S01]  /*6b50*/  F2FP.SATFINITE.E4M3.F32.PACK_AB_MERGE_C R62, R149, R144, R62 ;  /* 0x00000090953e723e */ /* 0x000fe2000480703e */
[-C--:B------:R-:W-:Y:S01]  /*6b60*/  FMUL.FTZ R149, R142, R147.reuse ;  /* 0x000000938e957220 */ /* 0x080fe20000410000 */
[----:B------:R-:W-:Y:S02]  /*6b70*/  HADD2.F32 R145, -RZ, R143.H0_H0 ;  /* 0x2000008fff917230 */ /* 0x000fe40000004100 */
[C---:B------:R-:W-:Y:S01]  /*6b80*/  FMUL.FTZ R147, R36.reuse, R147 ;  /* 0x0000009324937220 */ /* 0x040fe20000410000 */
[----:B------:R-:W-:Y:S01]  /*6b90*/  HADD2.F32 R144, -RZ, R39.H1_H1 ;  /* 0x30000027ff907230 */ /* 0x000fe20000004100 */
[----:B------:R-:W-:Y:S01]  /*6ba0*/  F2FP.F16.E4M3.UNPACK_B R61, R61.H1 ;  /* 0x0000003dff3d723e */ /* 0x000fe200030006ff */
[----:B------:R-:W-:Y:S02]  /*6bb0*/  HADD2.F32 R38, -RZ, R38.H1_H1 ;  /* 0x30000026ff267230 */ /* 0x000fe40000004100 */
[----:B------:R-:W-:Y:S01]  /*6bc0*/  FFMA.FTZ R36, R36, R145, -R149 ;  /* 0x0000009124247223 */ /* 0x000fe20000010895 */
[----:B------:R-:W-:-:S02]  /*6bd0*/  HADD2.F32 R39, -RZ, R37.H1_H1 ;  /* 0x30000025ff277230 */ /* 0x000fc40000004100 */
[----:B------:R-:W-:Y:S01]  /*6be0*/  FFMA.FTZ R37, R142, R145, R147 ;  /* 0x000000918e257223 */ /* 0x000fe20000010093 */
[----:B------:R-:W-:Y:S02]  /*6bf0*/  HADD2.F32 R143, -RZ, R143.H1_H1 ;  /* 0x3000008fff8f7230 */ /* 0x000fe40000004100 */
[CC--:B------:R-:W-:Y:S01]  /*6c00*/  FMUL.FTZ R142, R38.reuse, R144.reuse ;  /* 0x00000090268e7220 */ /* 0x0c0fe20000410000 */
[----:B------:R-:W-:Y:S01]  /*6c10*/  F2FP.F16.E4M3.UNPACK_B R57, R57.H1 ;  /* 0x00000039ff39723e */ /* 0x000fe200030006ff */
[C---:B------:R-:W-:Y:S01]  /*6c20*/  FMUL.FTZ R145, R39.reuse, R144 ;  /* 0x0000009027917220 */ /* 0x040fe20000410000 */
[----:B------:R-:W-:Y:S01]  /*6c30*/  F2FP.F16.E4M3.UNPACK_B R144, R35.H1 ;  /* 0x00000023ff90723e */ /* 0x000fe200030006ff */
[-C--:B------:R-:W-:Y:S01]  /*6c40*/  FFMA.FTZ R39, R39, R143.reuse, -R142 ;  /* 0x0000008f27277223 */ /* 0x080fe2000001088e */
[----:B------:R-:W-:Y:S01]  /*6c50*/  F2FP.SATFINITE.E4M3.F32.PACK_AB_MERGE_C R150, R159, R150, RZ ;  /* 0x000000969f96723e */ /* 0x000fe200048070ff */
[----:B------:R-:W-:Y:S01]  /*6c60*/  FFMA.FTZ R38, R38, R143, R145 ;  /* 0x0000008f26267223 */ /* 0x000fe20000010091 */
[----:B------:R-:W-:Y:S01]  /*6c70*/  HADD2.F32 R142, -RZ, R61.H0_H0 ;  /* 0x2000003dff8e7230 */ /* 0x000fe20000004100 */
[----:B------:R-:W-:Y:S01]  /*6c80*/  F2FP.F16.E4M3.UNPACK_B R34, R34.H1 ;  /* 0x00000022ff22723e */ /* 0x000fe200030006ff */
[----:B------:R-:W-:Y:S01]  /*6c90*/  HADD2.F32 R145, -RZ, R144.H0_H0 ;  /* 0x20000090ff917230 */ /* 0x000fe20000004100 */
[----:B------:R-:W-:Y:S01]  /*6ca0*/  F2FP.SATFINITE.E4M3.F32.PACK_AB_MERGE_C R58, R58, R155, R150 ;  /* 0x0000009b3a3a723e */ /* 0x000fe20004807096 */
[----:B------:R-:W-:Y:S01]  /*6cb0*/  HADD2.F32 R35, -RZ, R57.H0_H0 ;  /* 0x20000039ff237230 */ /* 0x000fe20000004100 */
[----:B------:R-:W-:Y:S01]  /*6cc0*/  F2FP.F16.E4M3.UNPACK_B R147, R33 ;  /* 0x00000021ff93723e */ /* 0x000fe200020006ff */
[----:B------:R-:W-:-:S02]  /*6cd0*/  HADD2.F32 R61, -RZ, R61.H1_H1 ;  /* 0x3000003dff3d7230 */ /* 0x000fc40000004100 */
[CC--:B------:R-:W-:Y:S01]  /*6ce0*/  FMUL.FTZ R150, R142.reuse, R145.reuse ;  /* 0x000000918e967220 */ /* 0x0c0fe20000410000 */
[----:B------:R-:W-:Y:S02]  /*6cf0*/  HADD2.F32 R148, -RZ, R144.H1_H1 ;  /* 0x30000090ff947230 */ /* 0x000fe40000004100 */
[----:B------:R-:W-:Y:S01]  /*6d00*/  FMUL.FTZ R145, R35, R145 ;  /* 0x0000009123917220 */ /* 0x000fe20000410000 */
[----:B------:R-:W-:Y:S02]  /*6d10*/  HADD2.F32 R57, -RZ, R57.H1_H1 ;  /* 0x30000039ff397230 */ /* 0x000fe40000004100 */
[--C-:B------:R-:W-:Y:S02]  /*6d20*/  HADD2.F32 R143, -RZ, R34.reuse.H0_H0 ;  /* 0x20000022ff8f7230 */ /* 0x100fe40000004100 */
[----:B------:R-:W-:Y:S02]  /*6d30*/  HADD2.F32 R144, -RZ, R34.H1_H1 ;  /* 0x30000022ff907230 */ /* 0x000fe40000004100 */
[-C--:B------:R-:W-:Y:S01]  /*6d40*/  FMUL.FTZ R34, R61, R148.reuse ;  /* 0x000000943d227220 */ /* 0x080fe20000410000 */
[C---:B------:R-:W-:Y:S01]  /*6d50*/  FMUL.FTZ R148, R57.reuse, R148 ;  /* 0x0000009439947220 */ /* 0x040fe20000410000 */
[----:B------:R-:W-:Y:S01]  /*6d60*/  FFMA.FTZ R152, R142, R143, R145 ;  /* 0x0000008f8e987223 */ /* 0x000fe20000010091 */
[----:B------:R-:W-:Y:S01]  /*6d70*/  F2FP.F16.E4M3.UNPACK_B R142, R63 ;  /* 0x0000003fff8e723e */ /* 0x000fe200020006ff */
[-C--:B------:R-:W-:Y:S01]  /*6d80*/  FFMA.FTZ R154, R57, R144.reuse, -R34 ;  /* 0x00000090399a7223 */ /* 0x080fe20000010822 */
[----:B------:R-:W-:Y:S01]  /*6d90*/  FFMA.FTZ R153, R61, R144, R148 ;  /* 0x000000903d997223 */ /* 0x000fe20000010094 */
[----:B------:R-:W-:Y:S01]  /*6da0*/  F2FP.F16.E4M3.UNPACK_B R34, R59 ;  /* 0x0000003bff22723e */ /* 0x000fe200020006ff */
[----:B------:R-:W-:Y:S01]  /*6db0*/  FFMA.FTZ R151, R35, R143, -R150 ;  /* 0x0000008f23977223 */ /* 0x000fe20000010896 */
[----:B------:R-:W-:Y:S01]  /*6dc0*/  F2FP.F16.E4M3.UNPACK_B R63, R63.H1 ;  /* 0x0000003fff3f723e */ /* 0x000fe200030006ff */
[----:B------:R-:W-:Y:S01]  /*6dd0*/  HADD2.F32 R61, -RZ, R142.H0_H0 ;  /* 0x2000008eff3d7230 */ /* 0x000fe20000004100 */
[----:B------:R-:W-:Y:S01]  /*6de0*/  F2FP.F16.E4M3.UNPACK_B R148, R33.H1 ;  /* 0x00000021ff94723e */ /* 0x000fe200030006ff */
[----:B------:R-:W-:Y:S01]  /*6df0*/  HADD2.F32 R150, -RZ, R147.H0_H0 ;  /* 0x20000093ff967230 */ /* 0x000fe20000004100 */
[----:B------:R-:W-:Y:S01]  /*6e00*/  F2FP.F16.E4M3.UNPACK_B R59, R59.H1 ;  /* 0x0000003bff3b723e */ /* 0x000fe200030006ff */
[----:B------:R-:W-:Y:S01]  /*6e10*/  HADD2.F32 R35, -RZ, R34.H0_H0 ;  /* 0x20000022ff237230 */ /* 0x000fe20000004100 */
[-C--:B------:R-:W-:Y:S01]  /*6e20*/  F2FP.F16.E4M3.UNPACK_B R33, R32.reuse ;  /* 0x00000020ff21723e */ /* 0x080fe200020006ff */
[----:B------:R-:W-:Y:S01]  /*6e30*/  HADD2.F32 R149, -RZ, R148.H0_H0 ;  /* 0x20000094ff957230 */ /* 0x000fe20000004100 */
[----:B------:R-:W-:Y:S01]  /*6e40*/  F2FP.F16.E4M3.UNPACK_B R143, R32.H1 ;  /* 0x00000020ff8f723e */ /* 0x000fe200030006ff */
[----:B------:R-:W-:-:S02]  /*6e50*/  HADD2.F32 R32, -RZ, R63.H0_H0 ;  /* 0x2000003fff207230 */ /* 0x000fc40000004100 */
[-C--:B------:R-:W-:Y:S01]  /*6e60*/  FMUL.FTZ R156, R61, R150.reuse ;  /* 0x000000963d9c7220 */ /* 0x080fe20000410000 */
[----:B------:R-:W-:Y:S02]  /*6e70*/  HADD2.F32 R57, -RZ, R59.H0_H0 ;  /* 0x2000003bff397230 */ /* 0x000fe40000004100 */
[----:B------:R-:W-:Y:S01]  /*6e80*/  FMUL.FTZ R150, R35, R150 ;  /* 0x0000009623967220 */ /* 0x000fe20000410000 */
[----:B------:R-:W-:Y:S02]  /*6e90*/  HADD2.F32 R144, -RZ, R33.H0_H0 ;  /* 0x20000021ff907230 */ /* 0x000fe40000004100 */
[-C--:B------:R-:W-:Y:S01]  /*6ea0*/  FMUL.FTZ R158, R32, R149.reuse ;  /* 0x00000095209e7220 */ /* 0x080fe20000410000 */
[----:B------:R-:W-:Y:S02]  /*6eb0*/  HADD2.F32 R145, -RZ, R143.H0_H0 ;  /* 0x2000008fff917230 */ /* 0x000fe40000004100 */
[----:B------:R-:W-:Y:S01]  /*6ec0*/  FMUL.FTZ R149, R57, R149 ;  /* 0x0000009539957220 */ /* 0x000fe20000410000 */
[----:B------:R-:W-:-:S02]  /*6ed0*/  HADD2.F32 R63, -RZ, R63.H1_H1 ;  /* 0x3000003fff3f7230 */ /* 0x000fc40000004100 */
[-C--:B------:R-:W-:Y:S01]  /*6ee0*/  FFMA.FTZ R156, R35, R144.reuse, -R156 ;  /* 0x00000090239c7223 */ /* 0x080fe2000001089c */
[----:B------:R-:W-:Y:S02]  /*6ef0*/  HADD2.F32 R148, -RZ, R148.H1_H1 ;  /* 0x30000094ff947230 */ /* 0x000fe40000004100 */
[----:B------:R-:W-:Y:S01]  /*6f00*/  FFMA.FTZ R150, R61, R144, R150 ;  /* 0x000000903d967223 */ /* 0x000fe20000010096 */
[----:B------:R-:W-:Y:S02]  /*6f10*/  HADD2.F32 R59, -RZ, R59.H1_H1 ;  /* 0x3000003bff3b7230 */ /* 0x000fe40000004100 */
[----:B------:R-:W-:Y:S01]  /*6f20*/  FFMA.FTZ R149, R32, R145, R149 ;  /* 0x0000009120957223 */ /* 0x000fe20000010095 */
[----:B------:R-:W-:Y:S02]  /*6f30*/  HADD2.F32 R142, -RZ, R142.H1_H1 ;  /* 0x3000008eff8e7230 */ /* 0x000fe40000004100 */
[----:B------:R-:W-:Y:S01]  /*6f40*/  FMUL.FTZ R144, R63, R148 ;  /* 0x000000943f907220 */ /* 0x000fe20000410000 */
[----:B------:R-:W-:-:S02]  /*6f50*/  HADD2.F32 R147, -RZ, R147.H1_H1 ;  /* 0x30000093ff937230 */ /* 0x000fc40000004100 */
[----:B------:R-:W-:Y:S01]  /*6f60*/  FMUL.FTZ R148, R59, R148 ;  /* 0x000000943b947220 */ /* 0x000fe20000410000 */
[----:B------:R-:W-:Y:S02]  /*6f70*/  HADD2.F32 R34, -RZ, R34.H1_H1 ;  /* 0x30000022ff227230 */ /* 0x000fe40000004100 */
[----:B------:R-:W-:Y:S01]  /*6f80*/  FFMA.FTZ R158, R57, R145, -R158 ;  /* 0x00000091399e7223 */ /* 0x000fe2000001089e */
[----:B------:R-:W-:Y:S02]  /*6f90*/  HADD2.F32 R32, -RZ, R143.H1_H1 ;  /* 0x3000008fff207230 */ /* 0x000fe40000004100 */
[-C--:B------:R-:W-:Y:S01]  /*6fa0*/  FMUL.FTZ R35, R142, R147.reuse ;  /* 0x000000938e237220 */ /* 0x080fe20000410000 */
[----:B------:R-:W-:Y:S02]  /*6fb0*/  HADD2.F32 R33, -RZ, R33.H1_H1 ;  /* 0x30000021ff217230 */ /* 0x000fe40000004100 */
[----:B------:R-:W-:Y:S01]  /*6fc0*/  FMUL.FTZ R147, R34, R147 ;  /* 0x0000009322937220 */ /* 0x000fe20000410000 */
[----:B------:R-:W-:Y:S01]  /*6fd0*/  F2FP.SATFINITE.E4M3.F32.PACK_AB_MERGE_C R151, R154, R151, RZ ;  /* 0x000000979a97723e */ /* 0x000fe200048070ff */
[-C--:B------:R-:W-:Y:S01]  /*6fe0*/  FFMA.FTZ R59, R59, R32.reuse, -R144 ;  /* 0x000000203b3b7223 */ /* 0x080fe20000010890 */
[----:B------:R-:W-:Y:S01]  /*6ff0*/  FFMA.FTZ R148, R63, R32, R148 ;  /* 0x000000203f947223 */ /* 0x000fe20000010094 */
[-C--:B------:R-:W-:Y:S01]  /*7000*/  FFMA.FTZ R35, R34, R33.reuse, -R35 ;  /* 0x0000002122237223 */ /* 0x080fe20000010823 */
[----:B------:R-:W-:Y:S01]  /*7010*/  FFMA.FTZ R147, R142, R33, R147 ;  /* 0x000000218e937223 */ /* 0x000fe20000010093 */
[----:B------:R-:W-:-:S02]  /*7020*/  F2FP.SATFINITE.E4M3.F32.PACK_AB_MERGE_C R152, R153, R152, RZ ;  /* 0x000000989998723e */ /* 0x000fc400048070ff */
[----:B------:R-:W-:Y:S02]  /*7030*/  F2FP.SATFINITE.E4M3.F32.PACK_AB_MERGE_C R59, R59, R158, RZ ;  /* 0x0000009e3b3b723e */ /* 0x000fe400048070ff */
[----:B------:R-:W-:Y:S02]  /*7040*/  F2FP.SATFINITE.E4M3.F32.PACK_AB_MERGE_C R148, R148, R149, RZ ;  /* 0x000000959494723e */ /* 0x000fe400048070ff */
[----:B------:R-:W-:Y:S02]  /*7050*/  F2FP.SATFINITE.E4M3.F32.PACK_AB_MERGE_C R57, R39, R36, R151 ;  /* 0x000000242739723e */ /* 0x000fe40004807097 */
[----:B------:R-:W-:Y:S02]  /*7060*/  F2FP.SATFINITE.E4M3.F32.PACK_AB_MERGE_C R59, R35, R156, R59 ;  /* 0x0000009c233b723e */ /* 0x000fe4000480703b */
[----:B------:R-:W-:Y:S02]  /*7070*/  F2FP.SATFINITE.E4M3.F32.PACK_AB_MERGE_C R61, R38, R37, R152 ;  /* 0x00000025263d723e */ /* 0x000fe40004807098 */
[----:B------:R-:W-:-:S07]  /*7080*/  F2FP.SATFINITE.E4M3.F32.PACK_AB_MERGE_C R63, R147, R150, R148 ;  /* 0x00000096933f723e */ /* 0x000fce0004807094 */
.L_x_1372:
[----:B------:R-:W-:Y:S05]  /*7090*/  BSYNC B2 ;  /* 0x0000000000027941 */ /* 0x000fea0003800000 */
.L_x_1371:
        /* <DEDUP_REMOVED lines=11> */
.L_x_1370:
[----:B------:R-:W-:Y:S05]  /*7150*/  BSYNC B1 ;  /* 0x0000000000017941 */ /* 0x000fea0003800000 */
.L_x_1369:
[----:B-1----:R-:W-:Y:S01]  /*7160*/  VIADD R33, R210, 0x40 ;  /* 0x00000040d2217836 */ /* 0x002fe20000000000 */
[----:B------:R-:W-:Y:S04]  /*7170*/  BSSY B1, `(.L_x_1373) ;  /* 0x00000fb000017945 */ /* 0x000fe80003800000 */
[----:B------:R-:W-:-:S13]  /*7180*/  ISETP.GE.OR P3, PT, R33, R127, P0 ;  /* 0x0000007f2100720c */ /* 0x000fda0000766670 */
[----:B------:R-:W-:Y:S05]  /*7190*/  @P3 BRA `(.L_x_1374) ;  /* 0x0000000c00e03947 */ /* 0x000fea0003800000 */
[-C--:B--2---:R-:W-:Y:S01]  /*71a0*/  IMAD R32, R6, R116.reuse, RZ ;  /* 0x0000007406207224 */ /* 0x084fe200078e02ff */
[----:B------:R-:W-:Y:S01]  /*71b0*/  ISETP.NE.AND P6, PT, R87, RZ, PT ;  /* 0x000000ff5700720c */ /* 0x000fe20003fc5270 */
[C---:B------:R-:W-:Y:S01]  /*71c0*/  IMAD.WIDE.U32 R56, R33.reuse, R116, R118 ;  /* 0x0000007421387225 */ /* 0x040fe200078e0076 */
[----:B------:R-:W-:Y:S01]  /*71d0*/  SHF.R.U32.HI R34, RZ, 0x3, R225 ;  /* 0x00000003ff227819 */ /* 0x000fe200000116e1 */
[----:B------:R-:W-:Y:S02]  /*71e0*/  BSSY B2, `(.L_x_1375) ;  /* 0x00000e8000027945 */ /* 0x000fe40003800000 */
[----:B------:R-:W-:Y:S01]  /*71f0*/  IMAD R59, R33, R117, R32 ;  /* 0x00000075213b7224 */ /* 0x000fe200078e0220 */
[----:B------:R-:W-:Y:S02]  /*7200*/  SEL R32, R114, R135, !P6 ;  /* 0x0000008772207207 */ /* 0x000fe40007000000 */
[----:B------:R-:W-:Y:S01]  /*7210*/  IADD3 R58, P3, P4, R20, R56, R99 ;  /* 0x00000038143a7210 */ /* 0x000fe20007c7e063 */
[----:B------:R-:W-:Y:S01]  /*7220*/  IMAD.IADD R59, R57, 0x1, R59 ;  /* 0x00000001393b7824 */ /* 0x000fe200078e023b */
[----:B------:R-:W-:-:S04]  /*7230*/  SHF.R.S32.HI R33, RZ, 0x1f, R32 ;  /* 0x0000001fff217819 */ /* 0x000fc80000011420 */
[----:B------:R-:W-:Y:S02]  /*7240*/  LEA.HI R33, R33, R32, RZ, 0x5 ;  /* 0x0000002021217211 */ /* 0x000fe400078f28ff */
[----:B------:R-:W-:Y:S02]  /*7250*/  IADD3.X R63, R98, R59, R96, P3, P4 ;  /* 0x0000003b623f7210 */ /* 0x000fe40001fe8460 */
[----:B------:R-:W-:-:S05]  /*7260*/  LEA.HI.SX32 R33, R33, R100, 0x1b ;  /* 0x0000006421217211 */ /* 0x000fca00078fdaff */
[----:B------:R-:W-:-:S05]  /*7270*/  IMAD.SHL.U32 R60, R33, 0x10, RZ ;  /* 0x00000010213c7824 */ /* 0x000fca00078e00ff */
[----:B------:R-:W-:-:S04]  /*7280*/  LOP3.LUT R32, R225, 0x70, R60, 0xf8, !PT ;  /* 0x00000070e1207812 */ /* 0x000fc800078ef83c */
[----:B------:R-:W-:-:S05]  /*7290*/  LOP3.LUT R33, R32, R34, RZ, 0x3c, !PT ;  /* 0x0000002220217212 */ /* 0x000fca00078e3cff */
[----:B------:R-:W-:Y:S02]  /*72a0*/  IMAD.IADD R32, R234, 0x1, R33 ;  /* 0x00000001ea207824 */ /* 0x000fe400078e0221 */
        /* <DEDUP_REMOVED lines=12> */
[----:B------:R-:W-:Y:S01]  /*7370*/  SHF.R.U32.HI R125, RZ, 0x10, R41 ;  /* 0x00000010ff7d7819 */ /* 0x000fe20000011629 */
[----:B------:R-:W-:Y:S01]  /*7380*/  IMAD.MOV.U32 R40, RZ, RZ, R34 ;  /* 0x000000ffff287224 */ /* 0x000fe200078e0022 */
[----:B------:R-:W-:Y:S01]  /*7390*/  SHF.R.U32.HI R46, RZ, 0x8, R45 ;  /* 0x00000008ff2e7819 */ /* 0x000fe2000001162d */
[----:B--2---:R-:W-:Y:S01]  /*73a0*/  IMAD.MOV.U32 R41, RZ, RZ, R38 ;  /* 0x000000ffff297224 */ /* 0x004fe200078e0026 */
[----:B------:R-:W-:-:S02]  /*73b0*/  SHF.R.U32.HI R62, RZ, 0x10, R47 ;  /* 0x00000010ff3e7819 */ /* 0x000fc4000001162f */
[----:B------:R-:W-:Y:S01]  /*73c0*/  SHF.R.U32.HI R42, RZ, 0x8, R47 ;  /* 0x00000008ff2a7819 */ /* 0x000fe2000001162f */
[----:B------:R-:W-:Y:S01]  /*73d0*/  IMAD.SHL.U32 R34, R46, 0x100, RZ ;  /* 0x000001002e227824 */ /* 0x000fe200078e00ff */
[----:B------:R-:W-:Y:S01]  /*73e0*/  LOP3.LUT R139, R47, 0xff0000ff, RZ, 0xc0, !PT ;  /* 0xff0000ff2f8b7812 */ /* 0x000fe200078ec0ff */
[----:B------:R-:W-:Y:S01]  /*73f0*/  IMAD.MOV.U32 R47, RZ, RZ, R36 ;  /* 0x000000ffff2f7224 */ /* 0x000fe200078e0024 */
[----:B------:R-:W-:Y:S01]  /*7400*/  LOP3.LUT R61, R61, 0xff00, R32, 0xf8, !PT ;  /* 0x0000ff003d3d7812 */ /* 0x000fe200078ef820 */
[----:B------:R-:W-:Y:S01]  /*7410*/  IMAD.SHL.U32 R32, R124, 0x100, RZ ;  /* 0x000001007c207824 */ /* 0x000fe200078e00ff */
[----:B------:R-:W-:Y:S01]  /*7420*/  SHF.R.U32.HI R142, RZ, 0x10, R43 ;  /* 0x00000010ff8e7819 */ /* 0x000fe2000001162b */
[----:B------:R-:W-:Y:S01]  /*7430*/  IMAD.U32 R36, R125, 0x10000, RZ ;  /* 0x000100007d247824 */ /* 0x000fe200078e00ff */
[----:B------:R-:W-:Y:S01]  /*7440*/  LOP3.LUT R43, R43, 0xff0000ff, RZ, 0xc0, !PT ;  /* 0xff0000ff2b2b7812 */ /* 0x000fe200078ec0ff */
[----:B------:R-:W-:Y:S01]  /*7450*/  IMAD.SHL.U32 R38, R42, 0x100, RZ ;  /* 0x000001002a267824 */ /* 0x000fe200078e00ff */
[----:B------:R-:W-:-:S02]  /*7460*/  SHF.R.U32.HI R141, RZ, 0x10, R45 ;  /* 0x00000010ff8d7819 */ /* 0x000fc4000001162d */
[----:B------:R-:W-:Y:S02]  /*7470*/  LOP3.LUT R45, R45, 0xff0000ff, RZ, 0xc0, !PT ;  /* 0xff0000ff2d2d7812 */ /* 0x000fe400078ec0ff */
[----:B------:R-:W-:Y:S01]  /*7480*/  LOP3.LUT R43, R43, 0xff00, R32, 0xf8, !PT ;  /* 0x0000ff002b2b7812 */ /* 0x000fe200078ef820 */
[----:B------:R-:W-:Y:S01]  /*7490*/  IMAD.U32 R32, R142, 0x10000, RZ ;  /* 0x000100008e207824 */ /* 0x000fe200078e00ff */
[----:B------:R-:W-:Y:S02]  /*74a0*/  LOP3.LUT R125, R45, 0xff00, R34, 0xf8, !PT ;  /* 0x0000ff002d7d7812 */ /* 0x000fe400078ef822 */
[----:B------:R-:W-:Y:S02]  /*74b0*/  LOP3.LUT R36, R61, 0xff0000, R36, 0xf8, !PT ;  /* 0x00ff00003d247812 */ /* 0x000fe400078ef824 */
[----:B------:R-:W-:Y:S02]  /*74c0*/  F2FP.F16.E4M3.UNPACK_B R124, R138.H1 ;  /* 0x0000008aff7c723e */ /* 0x000fe400030006ff */
[----:B------:R-:W-:-:S02]  /*74d0*/  F2FP.F16.E4M3.UNPACK_B R61, R47.H1 ;  /* 0x0000002fff3d723e */ /* 0x000fc400030006ff */
[----:B------:R-:W-:Y:S01]  /*74e0*/  F2FP.F16.E4M3.UNPACK_B R45, R44.H1 ;  /* 0x0000002cff2d723e */ /* 0x000fe200030006ff */
[----:B------:R-:W-:Y:S01]  /*74f0*/  HADD2.F32 R34, -RZ, R124.H0_H0 ;  /* 0x2000007cff227230 */ /* 0x000fe20000004100 */
[----:B------:R-:W-:Y:S01]  /*7500*/  LOP3.LUT R32, R43, 0xff0000, R32, 0xf8, !PT ;  /* 0x00ff00002b207812 */ /* 0x000fe200078ef820 */
[----:B------:R-:W-:Y:S01]  /*7510*/  HADD2.F32 R43, -RZ, R61.H0_H0 ;  /* 0x2000003dff2b7230 */ /* 0x000fe20000004100 */
[----:B------:R-:W-:Y:S01]  /*7520*/  F2FP.F16.E4M3.UNPACK_B R46, R136.H1 ;  /* 0x00000088ff2e723e */ /* 0x000fe200030006ff */
[----:B------:R-:W-:Y:S01]  /*7530*/  HADD2.F32 R42, -RZ, R45.H0_H0 ;  /* 0x2000002dff2a7230 */ /* 0x000fe20000004100 */
[----:B------:R-:W-:Y:S01]  /*7540*/  LOP3.LUT R140, R139, 0xff00, R38, 0xf8, !PT ;  /* 0x0000ff008b8c7812 */ /* 0x000fe200078ef826 */
[----:B------:R-:W-:Y:S01]  /*7550*/  IMAD.U32 R139, R62, 0x10000, RZ ;  /* 0x000100003e8b7824 */ /* 0x000fe200078e00ff */
[----:B------:R-:W-:Y:S01]  /*7560*/  F2FP.F16.E4M3.UNPACK_B R138, R138 ;  /* 0x0000008aff8a723e */ /* 0x000fe200020006ff */
[----:B------:R-:W-:Y:S02]  /*7570*/  IMAD.U32 R38, R141, 0x10000, RZ ;  /* 0x000100008d267824 */ /* 0x000fe400078e00ff */
[----:B------:R-:W-:Y:S01]  /*7580*/  FMUL.FTZ R141, R43, R34 ;  /* 0x000000222b8d7220 */ /* 0x000fe20000410000 */
[----:B------:R-:W-:-:S02]  /*7590*/  HADD2.F32 R62, -RZ, R46.H0_H0 ;  /* 0x2000002eff3e7230 */ /* 0x000fc40000004100 */
[----:B------:R-:W-:Y:S01]  /*75a0*/  FMUL.FTZ R142, R42, R34 ;  /* 0x000000222a8e7220 */ /* 0x000fe20000410000 */
[----:B------:R-:W-:Y:S01]  /*75b0*/  LOP3.LUT R34, R140, 0xff0000, R139, 0xf8, !PT ;  /* 0x00ff00008c227812 */ /* 0x000fe200078ef88b */
[----:B------:R-:W-:Y:S01]  /*75c0*/  HADD2.F32 R139, -RZ, R124.H1_H1 ;  /* 0x3000007cff8b7230 */ /* 0x000fe20000004100 */
[----:B------:R-:W-:Y:S01]  /*75d0*/  LOP3.LUT R38, R125, 0xff0000, R38, 0xf8, !PT ;  /* 0x00ff00007d267812 */ /* 0x000fe200078ef826 */
        /* <DEDUP_REMOVED lines=8> */
[----:B------:R-:W-:-:S02]  /*7660*/  HADD2.F32 R124, -RZ, R138.H0_H0 ;  /* 0x2000008aff7c7230 */ /* 0x000fc40000004100 */
[-C--:B------:R-:W-:Y:S01]  /*7670*/  FMUL.FTZ R141, R62, R139.reuse ;  /* 0x0000008b3e8d7220 */ /* 0x080fe20000410000 */
[--C-:B------:R-:W-:Y:S02]  /*7680*/  HADD2.F32 R61, -RZ, R47.reuse.H0_H0 ;  /* 0x2000002fff3d7230 */ /* 0x100fe40000004100 */
[C---:B------:R-:W-:Y:S01]  /*7690*/  FMUL.FTZ R139, R46.reuse, R139 ;  /* 0x0000008b2e8b7220 */ /* 0x040fe20000410000 */
[----:B------:R-:W-:Y:S02]  /*76a0*/  HADD2.F32 R45, -RZ, R44.H0_H0 ;  /* 0x2000002cff2d7230 */ /* 0x000fe40000004100 */
[-C--:B------:R-:W-:Y:S01]  /*76b0*/  FFMA.FTZ R141, R46, R125.reuse, -R141 ;  /* 0x0000007d2e8d7223 */ /* 0x080fe2000001088d */
[----:B------:R-:W-:Y:S02]  /*76c0*/  HADD2.F32 R46, -RZ, R136.H0_H0 ;  /* 0x20000088ff2e7230 */ /* 0x000fe40000004100 */
[----:B------:R-:W-:Y:S01]  /*76d0*/  FFMA.FTZ R142, R62, R125, R139 ;  /* 0x0000007d3e8e7223 */ /* 0x000fe2000001008b */
[-C--:B------:R-:W-:Y:S01]  /*76e0*/  FMUL.FTZ R62, R61, R124.reuse ;  /* 0x0000007c3d3e7220 */ /* 0x080fe20000410000 */
[----:B------:R-:W-:Y:S01]  /*76f0*/  FMUL.FTZ R124, R45, R124 ;  /* 0x0000007c2d7c7220 */ /* 0x000fe20000410000 */
[----:B------:R-:W-:Y:S01]  /*7700*/  HADD2.F32 R138, -RZ, R138.H1_H1 ;  /* 0x3000008aff8a7230 */ /* 0x000fe20000004100 */
[----:B------:R-:W-:Y:S01]  /*7710*/  F2FP.SATFINITE.E4M3.F32.PACK_AB_MERGE_C R42, R141, R42, RZ ;  /* 0x0000002a8d2a723e */ /* 0x000fe200048070ff */
[----:B------:R-:W-:-:S02]  /*7720*/  HADD2.F32 R47, -RZ, R47.H1_H1 ;  /* 0x3000002fff2f7230 */ /* 0x000fc40000004100 */
[-C--:B------:R-:W-:Y:S01]  /*7730*/  FFMA.FTZ R139, R61, R46.reuse, R124 ;  /* 0x0000002e3d8b7223 */ /* 0x080fe2000001007c */
[----:B------:R-:W-:Y:S02]  /*7740*/  HADD2.F32 R44, -RZ, R44.H1_H1 ;  /* 0x3000002cff2c7230 */ /* 0x000fe40000004100 */
[----:B------:R-:W-:Y:S01]  /*7750*/  FFMA.FTZ R125, R45, R46, -R62 ;  /* 0x0000002e2d7d7223 */ /* 0x000fe2000001083e */
        /* <DEDUP_REMOVED lines=22> */
[-C--:B------:R-:W-:Y:S01]  /*78c0*/  FMUL.FTZ R143, R46, R47.reuse ;  /* 0x0000002f2e8f7220 */ /* 0x080fe20000410000 */
[----:B------:R-:W-:Y:S02]  /*78d0*/  HADD2.F32 R62, -RZ, R137.H0_H0 ;  /* 0x20000089ff3e7230 */ /* 0x000fe40000004100 */
[C---:B------:R-:W-:Y:S01]  /*78e0*/  FMUL.FTZ R47, R44.reuse, R47 ;  /* 0x0000002f2c2f7220 */ /* 0x040fe20000410000 */
[----:B------:R-:W-:Y:S01]  /*78f0*/  F2FP.F16.E4M3.UNPACK_B R134, R134 ;  /* 0x00000086ff86723e */ /* 0x000fe200020006ff */
[----:B------:R-:W-:Y:S01]  /*7900*/  FFMA.FTZ R145, R44, R45, -R143 ;  /* 0x0000002d2c917223 */ /* 0x000fe2000001088f */
[----:B------:R-:W-:Y:S01]  /*7910*/  F2FP.F16.E4M3.UNPACK_B R44, R41 ;  /* 0x00000029ff2c723e */ /* 0x000fe200020006ff */
[----:B------:R-:W-:Y:S01]  /*7920*/  FFMA.FTZ R147, R46, R45, R47 ;  /* 0x0000002d2e937223 */ /* 0x000fe2000001002f */
[----:B------:R-:W-:-:S02]  /*7930*/  HADD2.F32 R41, -RZ, R40.H0_H0 ;  /* 0x20000028ff297230 */ /* 0x000fc40000004100 */
[----:B------:R-:W-:Y:S01]  /*7940*/  FFMA.FTZ R138, R61, R124, R138 ;  /* 0x0000007c3d8a7223 */ /* 0x000fe2000001008a */
[----:B------:R-:W-:Y:S01]  /*7950*/  HADD2.F32 R137, -RZ, R137.H1_H1 ;  /* 0x30000089ff897230 */ /* 0x000fe20000004100 */
[----:B------:R-:W-:Y:S01]  /*7960*/  F2FP.SATFINITE.E4M3.F32.PACK_AB_MERGE_C R142, R142, R43, RZ ;  /* 0x0000002b8e8e723e */ /* 0x000fe200048070ff */
[--C-:B------:R-:W-:Y:S01]  /*7970*/  HADD2.F32 R45, -RZ, R44.reuse.H0_H0 ;  /* 0x2000002cff2d7230 */ /* 0x100fe20000004100 */
[----:B------:R-:W-:Y:S01]  /*7980*/  F2FP.SATFINITE.E4M3.F32.PACK_AB_MERGE_C R43, R140, R125, R42 ;  /* 0x0000007d8c2b723e */ /* 0x000fe2000480702a */
[----:B------:R-:W-:Y:S01]  /*7990*/  HADD2.F32 R44, -RZ, R44.H1_H1 ;  /* 0x3000002cff2c7230 */ /* 0x000fe20000004100 */
[----:B------:R-:W-:Y:S01]  /*79a0*/  F2FP.F16.E4M3.UNPACK_B R125, R38 ;  /* 0x00000026ff7d723e */ /* 0x000fe200020006ff */
[----:B------:R-:W-:Y:S02]  /*79b0*/  HADD2.F32 R40, -RZ, R40.H1_H1 ;  /* 0x30000028ff287230 */ /* 0x000fe40000004100 */
[----:B------:R-:W-:Y:S01]  /*79c0*/  FMUL.FTZ R124, R45, R62 ;  /* 0x0000003e2d7c7220 */ /* 0x000fe20000410000 */
[----:B------:R-:W-:-:S02]  /*79d0*/  HADD2.F32 R46, -RZ, R134.H0_H0 ;  /* 0x20000086ff2e7230 */ /* 0x000fc40000004100 */
[C---:B------:R-:W-:Y:S01]  /*79e0*/  FMUL.FTZ R62, R41.reuse, R62 ;  /* 0x0000003e293e7220 */ /* 0x040fe20000410000 */
[----:B------:R-:W-:Y:S02]  /*79f0*/  HADD2.F32 R47, -RZ, R134.H1_H1 ;  /* 0x30000086ff2f7230 */ /* 0x000fe40000004100 */
[-C--:B------:R-:W-:Y:S01]  /*7a00*/  FMUL.FTZ R143, R44, R137.reuse ;  /* 0x000000892c8f7220 */ /* 0x080fe20000410000 */
[C---:B------:R-:W-:Y:S01]  /*7a10*/  FMUL.FTZ R137, R40.reuse, R137 ;  /* 0x0000008928897220 */ /* 0x040fe20000410000 */
[-C--:B------:R-:W-:Y:S01]  /*7a20*/  FFMA.FTZ R41, R41, R46.reuse, -R124 ;  /* 0x0000002e29297223 */ /* 0x080fe2000001087c */
[----:B------:R-:W-:Y:S01]  /*7a30*/  FFMA.FTZ R61, R45, R46, R62 ;  /* 0x0000002e2d3d7223 */ /* 0x000fe2000001003e */
[----:B------:R-:W-:Y:S01]  /*7a40*/  F2FP.F16.E4M3.UNPACK_B R46, R37 ;  /* 0x00000025ff2e723e */ /* 0x000fe200020006ff */
[-C--:B------:R-:W-:Y:S01]  /*7a50*/  FFMA.FTZ R40, R40, R47.reuse, -R143 ;  /* 0x0000002f28287223 */ /* 0x080fe2000001088f */
[----:B------:R-:W-:Y:S01]  /*7a60*/  FFMA.FTZ R124, R44, R47, R137 ;  /* 0x0000002f2c7c7223 */ /* 0x000fe20000010089 */
[----:B------:R-:W-:Y:S01]  /*7a70*/  F2FP.SATFINITE.E4M3.F32.PACK_AB_MERGE_C R144, R145, R144, RZ ;  /* 0x000000909190723e */ /* 0x000fe200048070ff */
[--C-:B------:R-:W-:Y:S01]  /*7a80*/  HADD2.F32 R134, -RZ, R125.reuse.H0_H0 ;  /* 0x2000007dff867230 */ /* 0x100fe20000004100 */
[----:B------:R-:W-:Y:S01]  /*7a90*/  F2FP.F16.E4M3.UNPACK_B R45, R33 ;  /* 0x00000021ff2d723e */ /* 0x000fe200020006ff */
[----:B------:R-:W-:Y:S01]  /*7aa0*/  HADD2.F32 R47, -RZ, R46.H0_H0 ;  /* 0x2000002eff2f7230 */ /* 0x000fe20000004100 */
[----:B------:R-:W-:Y:S01]  /*7ab0*/  F2FP.SATFINITE.E4M3.F32.PACK_AB_MERGE_C R138, R147, R138, RZ ;  /* 0x0000008a938a723e */ /* 0x000fe200048070ff */
[----:B------:R-:W-:Y:S01]  /*7ac0*/  HADD2.F32 R125, -RZ, R125.H1_H1 ;  /* 0x3000007dff7d7230 */ /* 0x000fe20000004100 */
[----:B------:R-:W-:Y:S01]  /*7ad0*/  F2FP.F16.E4M3.UNPACK_B R62, R36 ;  /* 0x00000024ff3e723e */ /* 0x000fe200020006ff */
[----:B------:R-:W-:Y:S01]  /*7ae0*/  HADD2.F32 R44, -RZ, R45.H0_H0 ;  /* 0x2000002dff2c7230 */ /* 0x000fe20000004100 */
[----:B------:R-:W-:Y:S01]  /*7af0*/  F2FP.SATFINITE.E4M3.F32.PACK_AB_MERGE_C R41, R40, R41, R144 ;  /* 0x000000292829723e */ /* 0x000fe20004807090 */
[----:B------:R-:W-:Y:S01]  /*7b00*/  FMUL.FTZ R137, R47, R134 ;  /* 0x000000862f897220 */ /* 0x000fe20000410000 */
[----:B------:R-:W-:Y:S01]  /*7b10*/  F2FP.SATFINITE.E4M3.F32.PACK_AB_MERGE_C R40, R124, R61, R138 ;  /* 0x0000003d7c28723e */ /* 0x000fe2000480708a */
[----:B------:R-:W-:-:S02]  /*7b20*/  HADD2.F32 R124, -RZ, R62.H0_H0 ;  /* 0x2000003eff7c7230 */ /* 0x000fc40000004100 */
[----:B------:R-:W-:Y:S01]  /*7b30*/  FMUL.FTZ R134, R44, R134 ;  /* 0x000000862c867220 */ /* 0x000fe20000410000 */
[----:B------:R-:W-:Y:S01]  /*7b40*/  HADD2.F32 R61, -RZ, R46.H1_H1 ;  /* 0x3000002eff3d7230 */ /* 0x000fe20000004100 */
[----:B------:R-:W-:Y:S01]  /*7b50*/  F2FP.SATFINITE.E4M3.F32.PACK_AB_MERGE_C R42, R136, R139, R142 ;  /* 0x0000008b882a723e */ /* 0x000fe2000480708e */
[----:B------:R-:W-:Y:S02]  /*7b60*/  HADD2.F32 R46, -RZ, R45.H1_H1 ;  /* 0x3000002dff2e7230 */ /* 0x000fe40000004100 */
[-C--:B------:R-:W-:Y:S01]  /*7b70*/  FFMA.FTZ R44, R44, R124.reuse, -R137 ;  /* 0x0000007c2c2c7223 */ /* 0x080fe20000010889 */
[----:B------:R-:W-:Y:S02]  /*7b80*/  HADD2.F32 R62, -RZ, R62.H1_H1 ;  /* 0x3000003eff3e7230 */ /* 0x000fe40000004100 */
[-C--:B------:R-:W-:Y:S01]  /*7b90*/  FMUL.FTZ R137, R61, R125.reuse ;  /* 0x0000007d3d897220 */ /* 0x080fe20000410000 */
[----:B------:R-:W-:Y:S01]  /*7ba0*/  FFMA.FTZ R45, R47, R124, R134 ;  /* 0x0000007c2f2d7223 */ /* 0x000fe20000010086 */
[C---:B------:R-:W-:Y:S01]  /*7bb0*/  FMUL.FTZ R124, R46.reuse, R125 ;  /* 0x0000007d2e7c7220 */ /* 0x040fe20000410000 */
[----:B------:R-:W-:Y:S01]  /*7bc0*/  F2FP.F16.E4M3.UNPACK_B R47, R37.H1 ;  /* 0x00000025ff2f723e */ /* 0x000fe200030006ff */
[----:B------:R-:W-:Y:S01]  /*7bd0*/  FFMA.FTZ R139, R46, R62, -R137 ;  /* 0x0000003e2e8b7223 */ /* 0x000fe20000010889 */
[----:B------:R-:W-:Y:S01]  /*7be0*/  F2FP.F16.E4M3.UNPACK_B R46, R38.H1 ;  /* 0x00000026ff2e723e */ /* 0x000fe200030006ff */
[----:B------:R-:W-:Y:S01]  /*7bf0*/  FFMA.FTZ R136, R61, R62, R124 ;  /* 0x0000003e3d887223 */ /* 0x000fe2000001007c */
[----:B------:R-:W-:Y:S01]  /*7c00*/  F2FP.F16.E4M3.UNPACK_B R33, R33.H1 ;  /* 0x00000021ff21723e */ /* 0x000fe200030006ff */
[----:B------:R-:W-:Y:S01]  /*7c10*/  HADD2.F32 R38, -RZ, R47.H0_H0 ;  /* 0x2000002fff267230 */ /* 0x000fe20000004100 */
[----:B------:R-:W-:Y:S01]  /*7c20*/  F2FP.F16.E4M3.UNPACK_B R36, R36.H1 ;  /* 0x00000024ff24723e */ /* 0x000fe200030006ff */
[----:B------:R-:W-:Y:S01]  /*7c30*/  HADD2.F32 R61, -RZ, R46.H0_H0 ;  /* 0x2000002eff3d7230 */ /* 0x000fe20000004100 */
[----:B------:R-:W-:Y:S01]  /*7c40*/  F2FP.F16.E4M3.UNPACK_B R125, R34.H1 ;  /* 0x00000022ff7d723e */ /* 0x000fe200030006ff */
[----:B------:R-:W-:-:S02]  /*7c50*/  HADD2.F32 R37, -RZ, R33.H0_H0 ;  /* 0x20000021ff257230 */ /* 0x000fc40000004100 */
[----:B------:R-:W-:Y:S02]  /*7c60*/  HADD2.F32 R47, -RZ, R47.H1_H1 ;  /* 0x3000002fff2f7230 */ /* 0x000fe40000004100 */
[-C--:B------:R-:W-:Y:S01]  /*7c70*/  FMUL.FTZ R124, R38, R61.reuse ;  /* 0x0000003d267c7220 */ /* 0x080fe20000410000 */
[----:B------:R-:W-:Y:S02]  /*7c80*/  HADD2.F32 R62, -RZ, R46.H1_H1 ;  /* 0x3000002eff3e7230 */ /* 0x000fe40000004100 */
[----:B------:R-:W-:Y:S01]  /*7c90*/  FMUL.FTZ R61, R37, R61 ;  /* 0x0000003d253d7220 */ /* 0x000fe20000410000 */
[--C-:B------:R-:W-:Y:S02]  /*7ca0*/  HADD2.F32 R46, -RZ, R36.reuse.H0_H0 ;  /* 0x20000024ff2e7230 */ /* 0x100fe40000004100 */
[----:B------:R-:W-:Y:S02]  /*7cb0*/  HADD2.F32 R33, -RZ, R33.H1_H1 ;  /* 0x30000021ff217230 */ /* 0x000fe40000004100 */
[----:B------:R-:W-:Y:S01]  /*7cc0*/  FMUL.FTZ R134, R47, R62 ;  /* 0x0000003e2f867220 */ /* 0x000fe20000410000 */
[----:B------:R-:W-:-:S02]  /*7cd0*/  HADD2.F32 R36, -RZ, R36.H1_H1 ;  /* 0x30000024ff247230 */ /* 0x000fc40000004100 */
[-C--:B------:R-:W-:Y:S01]  /*7ce0*/  FFMA.FTZ R138, R37, R46.reuse, -R124 ;  /* 0x0000002e258a7223 */ /* 0x080fe2000001087c */
[----:B------:R-:W-:Y:S01]  /*7cf0*/  FFMA.FTZ R140, R38, R46, R61 ;  /* 0x0000002e268c7223 */ /* 0x000fe2000001003d */
[----:B------:R-:W-:Y:S01]  /*7d00*/  F2FP.F16.E4M3.UNPACK_B R38, R39 ;  /* 0x00000027ff26723e */ /* 0x000fe200020006ff */
[C---:B------:R-:W-:Y:S01]  /*7d10*/  FMUL.FTZ R62, R33.reuse, R62 ;  /* 0x0000003e213e7220 */ /* 0x040fe20000410000 */
[----:B------:R-:W-:Y:S01]  /*7d20*/  F2FP.F16.E4M3.UNPACK_B R124, R34 ;  /* 0x00000022ff7c723e */ /* 0x000fe200020006ff */
[----:B------:R-:W-:Y:S01]  /*7d30*/  FFMA.FTZ R141, R33, R36, -R134 ;  /* 0x00000024218d7223 */ /* 0x000fe20000010886 */
[-C--:B------:R-:W-:Y:S01]  /*7d40*/  F2FP.F16.E4M3.UNPACK_B R33, R35.reuse ;  /* 0x00000023ff21723e */ /* 0x080fe200020006ff */
[----:B------:R-:W-:Y:S01]  /*7d50*/  HADD2.F32 R46, -RZ, R38.H0_H0 ;  /* 0x20000026ff2e7230 */ /* 0x000fe20000004100 */
[----:B------:R-:W-:Y:S01]  /*7d60*/  F2FP.F16.E4M3.UNPACK_B R35, R35.H1 ;  /* 0x00000023ff23723e */ /* 0x000fe200030006ff */
[----:B------:R-:W-:Y:S01]  /*7d70*/  HADD2.F32 R137, -RZ, R124.H0_H0 ;  /* 0x2000007cff897230 */ /* 0x000fe20000004100 */
[----:B------:R-:W-:Y:S01]  /*7d80*/  F2FP.F16.E4M3.UNPACK_B R34, R32 ;  /* 0x00000020ff22723e */ /* 0x000fe200020006ff */
[----:B------:R-:W-:Y:S01]  /*7d90*/  FFMA.FTZ R143, R47, R36, R62 ;  /* 0x000000242f8f7223 */ /* 0x000fe2000001003e */
[----:B------:R-:W-:Y:S01]  /*7da0*/  F2FP.F16.E4M3.UNPACK_B R39, R39.H1 ;  /* 0x00000027ff27723e */ /* 0x000fe200030006ff */
[----:B------:R-:W-:Y:S01]  /*7db0*/  HADD2.F32 R36, -RZ, R33.H0_H0 ;  /* 0x20000021ff247230 */ /* 0x000fe20000004100 */
[----:B------:R-:W-:Y:S01]  /*7dc0*/  F2FP.F16.E4M3.UNPACK_B R47, R32.H1 ;  /* 0x00000020ff2f723e */ /* 0x000fe200030006ff */
[----:B------:R-:W-:-:S02]  /*7dd0*/  HADD2.F32 R37, -RZ, R35.H0_H0 ;  /* 0x20000023ff257230 */ /* 0x000fc40000004100 */
[-C--:B------:R-:W-:Y:S01]  /*7de0*/  FMUL.FTZ R145, R46, R137.reuse ;  /* 0x000000892e917220 */ /* 0x080fe20000410000 */
[----:B------:R-:W-:Y:S02]  /*7df0*/  HADD2.F32 R134, -RZ, R125.H0_H0 ;  /* 0x2000007dff867230 */ /* 0x000fe40000004100 */
[C---:B------:R-:W-:Y:S01]  /*7e00*/  FMUL.FTZ R137, R36.reuse, R137 ;  /* 0x0000008924897220 */ /* 0x040fe20000410000 */
[----:B------:R-:W-:Y:S01]  /*7e10*/  HADD2.F32 R61, -RZ, R34.H0_H0 ;  /* 0x20000022ff3d7230 */ /* 0x000fe20000004100 */
[----:B------:R-:W-:Y:S01]  /*7e20*/  F2FP.SATFINITE.E4M3.F32.PACK_AB_MERGE_C R138, R141, R138, RZ ;  /* 0x0000008a8d8a723e */ /* 0x000fe200048070ff */
[----:B------:R-:W-:Y:S02]  /*7e30*/  HADD2.F32 R32, -RZ, R39.H0_H0 ;  /* 0x20000027ff207230 */ /* 0x000fe40000004100 */
[----:B------:R-:W-:Y:S01]  /*7e40*/  FMUL.FTZ R147, R37, R134 ;  /* 0x0000008625937220 */ /* 0x000fe20000410000 */
[----:B------:R-:W-:Y:S02]  /*7e50*/  HADD2.F32 R62, -RZ, R47.H0_H0 ;  /* 0x2000002fff3e7230 */ /* 0x000fe40000004100 */
[----:B------:R-:W-:Y:S01]  /*7e60*/  FFMA.FTZ R145, R36, R61, -R145 ;  /* 0x0000003d24917223 */ /* 0x000fe20000010891 */
[----:B------:R-:W-:-:S02]  /*7e70*/  HADD2.F32 R39, -RZ, R39.H1_H1 ;  /* 0x30000027ff277230 */ /* 0x000fc40000004100 */
[C---:B------:R-:W-:Y:S01]  /*7e80*/  FMUL.FTZ R142, R32.reuse, R134 ;  /* 0x00000086208e7220 */ /* 0x040fe20000410000 */
[----:B------:R-:W-:Y:S02]  /*7e90*/  HADD2.F32 R36, -RZ, R125.H1_H1 ;  /* 0x3000007dff247230 */ /* 0x000fe40000004100 */
[-C--:B------:R-:W-:Y:S01]  /*7ea0*/  FFMA.FTZ R147, R32, R62.reuse, R147 ;  /* 0x0000003e20937223 */ /* 0x080fe20000010093 */
[----:B------:R-:W-:Y:S02]  /*7eb0*/  HADD2.F32 R35, -RZ, R35.H1_H1 ;  /* 0x30000023ff237230 */ /* 0x000fe40000004100 */
[----:B------:R-:W-:Y:S01]  /*7ec0*/  FFMA.FTZ R137, R46, R61, R137 ;  /* 0x0000003d2e897223 */ /* 0x000fe20000010089 */
[----:B------:R-:W-:Y:S02]  /*7ed0*/  HADD2.F32 R38, -RZ, R38.H1_H1 ;  /* 0x30000026ff267230 */ /* 0x000fe40000004100 */
[----:B------:R-:W-:Y:S01]  /*7ee0*/  FFMA.FTZ R142, R37, R62, -R142 ;  /* 0x0000003e258e7223 */ /* 0x000fe2000001088e */
[----:B------:R-:W-:-:S02]  /*7ef0*/  HADD2.F32 R124, -RZ, R124.H1_H1 ;  /* 0x3000007cff7c7230 */ /* 0x000fc40000004100 */
[-C--:B------:R-:W-:Y:S01]  /*7f00*/  FMUL.FTZ R46, R39, R36.reuse ;  /* 0x00000024272e7220 */ /* 0x080fe20000410000 */
[----:B------:R-:W-:Y:S02]  /*7f10*/  HADD2.F32 R33, -RZ, R33.H1_H1 ;  /* 0x30000021ff217230 */ /* 0x000fe40000004100 */
[----:B------:R-:W-:Y:S01]  /*7f20*/  FMUL.FTZ R62, R35, R36 ;  /* 0x00000024233e7220 */ /* 0x000fe20000410000 */
[----:B------:R-:W-:Y:S02]  /*7f30*/  HADD2.F32 R32, -RZ, R47.H1_H1 ;  /* 0x3000002fff207230 */ /* 0x000fe40000004100 */
[CC--:B------:R-:W-:Y:S01]  /*7f40*/  FMUL.FTZ R36, R38.reuse, R124.reuse ;  /* 0x0000007c26247220 */ /* 0x0c0fe20000410000 */
[----:B------:R-:W-:Y:S02]  /*7f50*/  HADD2.F32 R34, -RZ, R34.H1_H1 ;  /* 0x30000022ff227230 */ /* 0x000fe40000004100 */
[----:B------:R-:W-:Y:S01]  /*7f60*/  FMUL.FTZ R37, R33, R124 ;  /* 0x0000007c21257220 */ /* 0x000fe20000410000 */
[----:B------:R-:W-:Y:S01]  /*7f70*/  F2FP.SATFINITE.E4M3.F32.PACK_AB_MERGE_C R140, R143, R140, RZ ;  /* 0x0000008c8f8c723e */ /* 0x000fe200048070ff */
[-C--:B------:R-:W-:Y:S01]  /*7f80*/  FFMA.FTZ R35, R35, R32.reuse, -R46 ;  /* 0x0000002023237223 */ /* 0x080fe2000001082e */
[----:B------:R-:W-:Y:S01]  /*7f90*/  FFMA.FTZ R62, R39, R32, R62 ;  /* 0x00000020273e7223 */ /* 0x000fe2000001003e */
[-C--:B------:R-:W-:Y:S01]  /*7fa0*/  FFMA.FTZ R36, R33, R34.reuse, -R36 ;  /* 0x0000002221247223 */ /* 0x080fe20000010824 */
[----:B------:R-:W-:Y:S01]  /*7fb0*/  FFMA.FTZ R34, R38, R34, R37 ;  /* 0x0000002226227223 */ /* 0x000fe20000010025 */
[----:B------:R-:W-:Y:S01]  /*7fc0*/  F2FP.SATFINITE.E4M3.F32.PACK_AB_MERGE_C R33, R139, R44, R138 ;  /* 0x0000002c8b21723e */ /* 0x000fe2000480708a */
[----:B------:R-:W-:Y:S01]  /*7fd0*/  IMAD.MOV.U32 R32, RZ, RZ, R43 ;  /* 0x000000ffff207224 */ /* 0x000fe200078e002b */
[----:B------:R-:W-:Y:S01]  /*7fe0*/  F2FP.SATFINITE.E4M3.F32.PACK_AB_MERGE_C R35, R35, R142, RZ ;  /* 0x0000008e2323723e */ /* 0x000fe200048070ff */
[----:B------:R-:W-:Y:S01]  /*7ff0*/  IMAD.MOV.U32 R38, RZ, RZ, R40 ;  /* 0x000000ffff267224 */ /* 0x000fe200078e0028 */
[----:B------:R-:W-:-:S02]  /*8000*/  F2FP.SATFINITE.E4M3.F32.PACK_AB_MERGE_C R62, R62, R147, RZ ;  /* 0x000000933e3e723e */ /* 0x000fc400048070ff */
[----:B------:R-:W-:Y:S01]  /*8010*/  F2FP.SATFINITE.E4M3.F32.PACK_AB_MERGE_C R35, R36, R145, R35 ;  /* 0x000000912423723e */ /* 0x000fe20004807023 */
[----:B------:R-:W-:Y:S01]  /*8020*/  IMAD.MOV.U32 R36, RZ, RZ, R42 ;  /* 0x000000ffff247224 */ /* 0x000fe200078e002a */
[----:B------:R-:W-:Y:S01]  /*8030*/  F2FP.SATFINITE.E4M3.F32.PACK_AB_MERGE_C R39, R34, R137, R62 ;  /* 0x000000892227723e */ /* 0x000fe2000480703e */
[----:B------:R-:W-:Y:S01]  /*8040*/  IMAD.MOV.U32 R34, RZ, RZ, R41 ;  /* 0x000000ffff227224 */ /* 0x000fe200078e0029 */
[----:B------:R-:W-:-:S07]  /*8050*/  F2FP.SATFINITE.E4M3.F32.PACK_AB_MERGE_C R37, R136, R45, R140 ;  /* 0x0000002d8825723e */ /* 0x000fce000480708c */
.L_x_1376:
[----:B------:R-:W-:Y:S05]  /*8060*/  BSYNC B2 ;  /* 0x0000000000027941 */ /* 0x000fea0003800000 */
.L_x_1375:
        /* <DEDUP_REMOVED lines=11> */
.L_x_1374:
[----:B------:R-:W-:Y:S05]  /*8120*/  BSYNC B1 ;  /* 0x0000000000017941 */ /* 0x000fea0003800000 */
.L_x_1373:
[----:B-1----:R-:W-:Y:S02]  /*8130*/  VIADD R33, R210, 0x80 ;  /* 0x00000080d2217836 */ /* 0x002fe40000000000 */
[-C--:B--2---:R-:W-:Y:S02]  /*8140*/  IMAD R32, R5, R116.reuse, RZ ;  /* 0x0000007405207224 */ /* 0x084fe400078e02ff */
[C---:B------:R-:W-:Y:S01]  /*8150*/  IMAD.WIDE.U32 R118, R33.reuse, R116, R118 ;  /* 0x0000007421767225 */ /* 0x040fe200078e0076 */
[----:B------:R-:W-:-:S03]  /*8160*/  ISETP.GE.OR P3, PT, R33, R127, P0 ;  /* 0x0000007f2100720c */ /* 0x000fc60000766670 */
[----:B------:R-:W-:-:S10]  /*8170*/  IMAD R45, R33, R117, R32 ;  /* 0x00000075212d7224 */ /* 0x000fd400078e0220 */
[----:B------:R-:W-:Y:S05]  /*8180*/  @P3 BRA `(.L_x_1359) ;  /* 0x00000014001c3947 */ /* 0x000fea0003800000 */
[----:B------:R-:W1:Y:S01]  /*8190*/  LDC.64 R40, c[0x0][0x2e8] ;  /* 0x0000ba00ff287b82 */ /* 0x000e620000000a00 */
[----:B------:R-:W-:Y:S01]  /*81a0*/  IMAD.IADD R45, R119, 0x1, R45 ;  /* 0x00000001772d7824 */ /* 0x000fe200078e022d */
[----:B------:R-:W-:Y:S01]  /*81b0*/  IADD3 R43, P3, P4, R20, R118, R99 ;  /* 0x00000076142b7210 */ /* 0x000fe20007c7e063 */
[----:B------:R-:W-:Y:S01]  /*81c0*/  BSSY B1, `(.L_x_1377) ;  /* 0x00000e8000017945 */ /* 0x000fe20003800000 */
[----:B------:R-:W-:Y:S02]  /*81d0*/  ISETP.NE.AND P6, PT, R87, RZ, PT ;  /* 0x000000ff5700720c */ /* 0x000fe40003fc5270 */
[----:B------:R-:W-:Y:S02]  /*81e0*/  IADD3.X R32, R98, R45, R96, P3, P4 ;  /* 0x0000002d62207210 */ /* 0x000fe40001fe8460 */
[----:B------:R-:W-:Y:S02]  /*81f0*/  SEL R135, R114, R135, !P6 ;  /* 0x0000008772877207 */ /* 0x000fe40007000000 */
[----:B-1----:R-:W-:-:S05]  /*8200*/  IADD3 R42, P3, R43, R40, RZ ;  /* 0x000000282b2a7210 */ /* 0x002fca0007f7e0ff */
[----:B------:R-:W-:Y:S01]  /*8210*/  IMAD.X R43, R32, 0x1, R41, P3 ;  /* 0x00000001202b7824 */ /* 0x000fe200018e0629 */
[----:B------:R-:W-:-:S04]  /*8220*/  SHF.R.S32.HI R32, RZ, 0x1f, R135 ;  /* 0x0000001fff207819 */ /* 0x000fc80000011487 */
[----:B------:R-:W-:-:S04]  /*8230*/  LEA.HI R135, R32, R135, RZ, 0x5 ;  /* 0x0000008720877211 */ /* 0x000fc800078f28ff */
[----:B------:R-:W-:-:S05]  /*8240*/  LEA.HI.SX32 R47, R135, R100, 0x1b ;  /* 0x00000064872f7211 */ /* 0x000fca00078fdaff */
[----:B------:R-:W-:-:S05]  /*8250*/  IMAD.SHL.U32 R47, R47, 0x10, RZ ;  /* 0x000000102f2f7824 */ /* 0x000fca00078e00ff */
[----:B------:R-:W-:-:S04]  /*8260*/  LOP3.LUT R33, R226, 0x70, R47, 0xf8, !PT ;  /* 0x00000070e2217812 */ /* 0x000fc800078ef82f */
[----:B------:R-:W-:Y:S01]  /*8270*/  LOP3.LUT R32, R33, R122, RZ, 0x3c, !PT ;  /* 0x0000007a21207212 */ /* 0x000fe200078e3cff */
[----:B------:R-:W-:-:S04]  /*8280*/  IMAD R33, R19, 0x6000, R90 ;  /* 0x0000600013217824 */ /* 0x000fc800078e025a */
[----:B------:R-:W-:Y:S02]  /*8290*/  IMAD.IADD R32, R235, 0x1, R32 ;  /* 0x00000001eb207824 */ /* 0x000fe400078e0220 */
[----:B------:R-:W-:Y:S02]  /*82a0*/  IMAD.IADD R33, R18, 0x1, R33 ;  /* 0x0000000112217824 */ /* 0x000fe400078e0221 */
[----:B------:R-:W-:-:S04]  /*82b0*/  IMAD R35, R19, 0x6000, R32 ;  /* 0x0000600013237824 */ /* 0x000fc800078e0220 */
[----:B------:R-:W-:Y:S02]  /*82c0*/  IMAD.IADD R36, R18, 0x1, R35 ;  /* 0x0000000112247824 */ /* 0x000fe400078e0223 */
[----:B------:R-:W1:Y:S04]  /*82d0*/  LDS.128 R32, [R33+0x1c400] ;  /* 0x01c4000021207984 */ /* 0x000e680000000c00 */
[----:B------:R-:W2:Y:S01]  /*82e0*/  LDS.128 R36, [R36+0x1c400] ;  /* 0x01c4000024247984 */ /* 0x000ea20000000c00 */
[----:B------:R-:W-:Y:S05]  /*82f0*/  @P2 BRA `(.L_x_1378) ;  /* 0x0000000c00502947 */ /* 0x000fea0003800000 */
[----:B------:R-:W-:Y:S01]  /*8300*/  SHF.R.U32.HI R63, RZ, 0x8, R49 ;  /* 0x00000008ff3f7819 */ /* 0x000fe20000011631 */
[----:B--2---:R-:W-:Y:S01]  /*8310*/  IMAD.MOV.U32 R50, RZ, RZ, R36 ;  /* 0x000000ffff327224 */ /* 0x004fe200078e0024 */
[--C-:B------:R-:W-:Y:S01]  /*8320*/  SHF.R.U32.HI R60, RZ, 0x8, R51.reuse ;  /* 0x00000008ff3c7819 */ /* 0x100fe20000011633 */
[----:B-1----:R-:W-:Y:S01]  /*8330*/  IMAD.MOV.U32 R44, RZ, RZ, R32 ;  /* 0x000000ffff2c7224 */ /* 0x002fe200078e0020 */
[----:B------:R-:W-:Y:S02]  /*8340*/  LOP3.LUT R48, R51, 0xff0000ff, RZ, 0xc0, !PT ;  /* 0xff0000ff33307812 */ /* 0x000fe400078ec0ff */
[----:B------:R-:W-:Y:S01]  /*8350*/  SHF.R.U32.HI R56, RZ, 0x10, R51 ;  /* 0x00000010ff387819 */ /* 0x000fe20000011633 */
[----:B------:R-:W-:Y:S01]  /*8360*/  IMAD.SHL.U32 R51, R63, 0x100, RZ ;  /* 0x000001003f337824 */ /* 0x000fe200078e00ff */
[----:B------:R-:W-:Y:S02]  /*8370*/  LOP3.LUT R46, R49, 0xff0000ff, RZ, 0xc0, !PT ;  /* 0xff0000ff312e7812 */ /* 0x000fe400078ec0ff */
[----:B------:R-:W-:Y:S01]  /*8380*/  SHF.R.U32.HI R62, RZ, 0x10, R49 ;  /* 0x00000010ff3e7819 */ /* 0x000fe20000011631 */
[----:B------:R-:W-:Y:S01]  /*8390*/  IMAD.MOV.U32 R49, RZ, RZ, R34 ;  /* 0x000000ffff317224 */ /* 0x000fe200078e0022 */
[----:B------:R-:W-:-:S02]  /*83a0*/  SHF.R.U32.HI R59, RZ, 0x8, R55 ;  /* 0x00000008ff3b7819 */ /* 0x000fc40000011637 */
[----:B------:R-:W-:Y:S02]  /*83b0*/  LOP3.LUT R54, R55, 0xff0000ff, RZ, 0xc0, !PT ;  /* 0xff0000ff37367812 */ /* 0x000fe400078ec0ff */
[----:B------:R-:W-:Y:S01]  /*83c0*/  SHF.R.U32.HI R61, RZ, 0x10, R55 ;  /* 0x00000010ff3d7819 */ /* 0x000fe20000011637 */
[----:B------:R-:W-:Y:S01]  /*83d0*/  IMAD.SHL.U32 R55, R60, 0x100, RZ ;  /* 0x000001003c377824 */ /* 0x000fe200078e00ff */
[----:B------:R-:W-:Y:S01]  /*83e0*/  LOP3.LUT R36, R46, 0xff00, R51, 0xf8, !PT ;  /* 0x0000ff002e247812 */ /* 0x000fe200078ef833 */
[----:B------:R-:W-:Y:S01]  /*83f0*/  IMAD.U32 R51, R62, 0x10000, RZ ;  /* 0x000100003e337824 */ /* 0x000fe200078e00ff */
[----:B------:R-:W-:Y:S01]  /*8400*/  SHF.R.U32.HI R57, RZ, 0x8, R53 ;  /* 0x00000008ff397819 */ /* 0x000fe20000011635 */
[----:B------:R-:W-:Y:S01]  /*8410*/  IMAD.SHL.U32 R59, R59, 0x100, RZ ;  /* 0x000001003b3b7824 */ /* 0x000fe200078e00ff */
[----:B------:R-:W-:Y:S01]  /*8420*/  LOP3.LUT R32, R48, 0xff00, R55, 0xf8, !PT ;  /* 0x0000ff0030207812 */ /* 0x000fe200078ef837 */
[----:B------:R-:W-:Y:S01]  /*8430*/  IMAD.U32 R55, R56, 0x10000, RZ ;  /* 0x0001000038377824 */ /* 0x000fe200078e00ff */
[----:B------:R-:W-:Y:S01]  /*8440*/  LOP3.LUT R36, R36, 0xff0000, R51, 0xf8, !PT ;  /* 0x00ff000024247812 */ /* 0x000fe200078ef833 */
[----:B------:R-:W-:Y:S01]  /*8450*/  IMAD.SHL.U32 R57, R57, 0x100, RZ ;  /* 0x0000010039397824 */ /* 0x000fe200078e00ff */
[----:B------:R-:W-:Y:S01]  /*8460*/  LOP3.LUT R52, R53, 0xff0000ff, RZ, 0xc0, !PT ;  /* 0xff0000ff35347812 */ /* 0x000fe200078ec0ff */
[----:B------:R-:W-:Y:S01]  /*8470*/  IMAD.U32 R61, R61, 0x10000, RZ ;  /* 0x000100003d3d7824 */ /* 0x000fe200078e00ff */
[----:B------:R-:W-:-:S02]  /*8480*/  F2FP.F16.E4M3.UNPACK_B R56, R130.H1 ;  /* 0x00000082ff38723e */ /* 0x000fc400030006ff */
[----:B------:R-:W-:Y:S02]  /*8490*/  F2FP.F16.E4M3.UNPACK_B R51, R50.H1 ;  /* 0x00000032ff33723e */ /* 0x000fe400030006ff */
[----:B------:R-:W-:Y:S02]  /*84a0*/  F2FP.F16.E4M3.UNPACK_B R46, R44.H1 ;  /* 0x0000002cff2e723e */ /* 0x000fe400030006ff */
[----:B------:R-:W-:Y:S01]  /*84b0*/  SHF.R.U32.HI R58, RZ, 0x10, R53 ;  /* 0x00000010ff3a7819 */ /* 0x000fe20000011635 */
[----:B------:R-:W-:Y:S01]  /*84c0*/  IMAD.MOV.U32 R53, RZ, RZ, R38 ;  /* 0x000000ffff357224 */ /* 0x000fe200078e0026 */
[----:B------:R-:W-:Y:S01]  /*84d0*/  LOP3.LUT R38, R52, 0xff00, R57, 0xf8, !PT ;  /* 0x0000ff0034267812 */ /* 0x000fe200078ef839 */
[----:B------:R-:W-:Y:S01]  /*84e0*/  HADD2.F32 R57, -RZ, R56.H0_H0 ;  /* 0x20000038ff397230 */ /* 0x000fe20000004100 */
[----:B------:R-:W-:Y:S01]  /*84f0*/  LOP3.LUT R34, R54, 0xff00, R59, 0xf8, !PT ;  /* 0x0000ff0036227812 */ /* 0x000fe200078ef83b */
[----:B------:R-:W-:Y:S01]  /*8500*/  HADD2.F32 R52, -RZ, R51.H0_H0 ;  /* 0x20000033ff347230 */ /* 0x000fe20000004100 */
[----:B------:R-:W-:Y:S01]  /*8510*/  F2FP.F16.E4M3.UNPACK_B R54, R132.H1 ;  /* 0x00000084ff36723e */ /* 0x000fe200030006ff */
[----:B------:R-:W-:Y:S01]  /*8520*/  HADD2.F32 R48, -RZ, R46.H0_H0 ;  /* 0x2000002eff307230 */ /* 0x000fe20000004100 */
[----:B------:R-:W-:Y:S01]  /*8530*/  LOP3.LUT R32, R32, 0xff0000, R55, 0xf8, !PT ;  /* 0x00ff000020207812 */ /* 0x000fe200078ef837 */
[----:B------:R-:W-:-:S02]  /*8540*/  IMAD.U32 R59, R58, 0x10000, RZ ;  /* 0x000100003a3b7824 */ /* 0x000fc400078e00ff */
[-C--:B------:R-:W-:Y:S01]  /*8550*/  FMUL.FTZ R63, R52, R57.reuse ;  /* 0x00000039343f7220 */ /* 0x080fe20000410000 */
[----:B------:R-:W-:Y:S02]  /*8560*/  HADD2.F32 R55, -RZ, R54.H0_H0 ;  /* 0x20000036ff377230 */ /* 0x000fe40000004100 */
[----:B------:R-:W-:Y:S01]  /*8570*/  FMUL.FTZ R57, R48, R57 ;  /* 0x0000003930397220 */ /* 0x000fe20000410000 */
[----:B------:R-:W-:Y:S02]  /*8580*/  F2FP.F16.E4M3.UNPACK_B R130, R130 ;  /* 0x00000082ff82723e */ /* 0x000fe400020006ff */
[----:B------:R-:W-:Y:S01]  /*8590*/  F2FP.F16.E4M3.UNPACK_B R50, R50 ;  /* 0x00000032ff32723e */ /* 0x000fe200020006ff */
[-C--:B------:R-:W-:Y:S01]  /*85a0*/  FFMA.FTZ R60, R52, R55.reuse, R57 ;  /* 0x00000037343c7223 */ /* 0x080fe20000010039 */
[----:B------:R-:W-:Y:S01]  /*85b0*/  FFMA.FTZ R63, R48, R55, -R63 ;  /* 0x00000037303f7223 */ /* 0x000fe2000001083f */
[----:B------:R-:W-:Y:S01]  /*85c0*/  HADD2.F32 R57, -RZ, R56.H1_H1 ;  /* 0x30000038ff397230 */ /* 0x000fe20000004100 */
[----:B------:R-:W-:Y:S01]  /*85d0*/  F2FP.F16.E4M3.UNPACK_B R44, R44 ;  /* 0x0000002cff2c723e */ /* 0x000fe200020006ff */
[----:B------:R-:W-:Y:S01]  /*85e0*/  HADD2.F32 R52, -RZ, R51.H1_H1 ;  /* 0x30000033ff347230 */ /* 0x000fe20000004100 */
[----:B------:R-:W-:Y:S01]  /*85f0*/  LOP3.LUT R38, R38, 0xff0000, R59, 0xf8, !PT ;  /* 0x00ff000026267812 */ /* 0x000fe200078ef83b */
[----:B------:R-:W-:Y:S01]  /*8600*/  HADD2.F32 R48, -RZ, R46.H1_H1 ;  /* 0x3000002eff307230 */ /* 0x000fe20000004100 */
[----:B------:R-:W-:Y:S01]  /*8610*/  F2FP.F16.E4M3.UNPACK_B R132, R132 ;  /* 0x00000084ff84723e */ /* 0x000fe200020006ff */
[----:B------:R-:W-:-:S02]  /*8620*/  HADD2.F32 R55, -RZ, R54.H1_H1 ;  /* 0x30000036ff377230 */ /* 0x000fc40000004100 */
[-C--:B------:R-:W-:Y:S01]  /*8630*/  FMUL.FTZ R59, R52, R57.reuse ;  /* 0x00000039343b7220 */ /* 0x080fe20000410000 */
[----:B------:R-:W-:Y:S02]  /*8640*/  HADD2.F32 R54, -RZ, R130.H0_H0 ;  /* 0x20000082ff367230 */ /* 0x000fe40000004100 */
        /* <DEDUP_REMOVED lines=22> */
[----:B------:R-:W-:Y:S01]  /*87b0*/  HADD2.F32 R51, -RZ, R48.H0_H0 ;  /* 0x20000030ff337230 */ /* 0x000fe20000004100 */
[----:B------:R-:W-:Y:S01]  /*87c0*/  LOP3.LUT R34, R34, 0xff0000, R61, 0xf8, !PT ;  /* 0x00ff000022227812 */ /* 0x000fe200078ef83d */
[----:B------:R-:W-:Y:S01]  /*87d0*/  FFMA.FTZ R61, R50, R55, R57 ;  /* 0x00000037323d7223 */ /* 0x000fe20000010039 */
[----:B------:R-:W-:Y:S01]  /*87e0*/  HADD2.F32 R57, -RZ, R46.H1_H1 ;  /* 0x3000002eff397230 */ /* 0x000fe20000004100 */
[----:B------:R-:W-:Y:S01]  /*87f0*/  F2FP.F16.E4M3.UNPACK_B R131, R131 ;  /* 0x00000083ff83723e */ /* 0x000fe200020006ff */
[----:B------:R-:W-:-:S02]  /*8800*/  HADD2.F32 R46, -RZ, R44.H0_H0 ;  /* 0x2000002cff2e7230 */ /* 0x000fc40000004100 */
[CC--:B------:R-:W-:Y:S01]  /*8810*/  FMUL.FTZ R55, R51.reuse, R54.reuse ;  /* 0x0000003633377220 */ /* 0x0c0fe20000410000 */
[----:B------:R-:W-:Y:S01]  /*8820*/  HADD2.F32 R50, -RZ, R52.H0_H0 ;  /* 0x20000034ff327230 */ /* 0x000fe20000004100 */
[----:B------:R-:W-:Y:S01]  /*8830*/  F2FP.F16.E4M3.UNPACK_B R53, R53 ;  /* 0x00000035ff35723e */ /* 0x000fe200020006ff */
[----:B------:R-:W-:Y:S02]  /*8840*/  HADD2.F32 R48, -RZ, R48.H1_H1 ;  /* 0x30000030ff307230 */ /* 0x000fe40000004100 */
[C---:B------:R-:W-:Y:S01]  /*8850*/  FMUL.FTZ R116, R46.reuse, R54 ;  /* 0x000000362e747220 */ /* 0x040fe20000410000 */
[----:B------:R-:W-:Y:S02]  /*8860*/  HADD2.F32 R44, -RZ, R44.H1_H1 ;  /* 0x3000002cff2c7230 */ /* 0x000fe40000004100 */
[-C--:B------:R-:W-:Y:S01]  /*8870*/  FFMA.FTZ R54, R46, R50.reuse, -R55 ;  /* 0x000000322e367223 */ /* 0x080fe20000010837 */
[----:B------:R-:W-:Y:S02]  /*8880*/  HADD2.F32 R55, -RZ, R52.H1_H1 ;  /* 0x30000034ff377230 */ /* 0x000fe40000004100 */
[----:B------:R-:W-:Y:S01]  /*8890*/  FMUL.FTZ R125, R48, R57 ;  /* 0x00000039307d7220 */ /* 0x000fe20000410000 */
[----:B------:R-:W-:Y:S01]  /*88a0*/  F2FP.F16.E4M3.UNPACK_B R49, R49 ;  /* 0x00000031ff31723e */ /* 0x000fe200020006ff */
[C---:B------:R-:W-:Y:S01]  /*88b0*/  FMUL.FTZ R57, R44.reuse, R57 ;  /* 0x000000392c397220 */ /* 0x040fe20000410000 */
[----:B------:R-:W-:Y:S01]  /*88c0*/  FFMA.FTZ R130, R51, R50, R116 ;  /* 0x0000003233827223 */ /* 0x000fe20000010074 */
[----:B------:R-:W-:Y:S01]  /*88d0*/  FFMA.FTZ R135, R44, R55, -R125 ;  /* 0x000000372c877223 */ /* 0x000fe2000001087d */
[----:B------:R-:W-:Y:S01]  /*88e0*/  F2FP.F16.E4M3.UNPACK_B R133, R133 ;  /* 0x00000085ff85723e */ /* 0x000fe200020006ff */
[----:B------:R-:W-:Y:S01]  /*88f0*/  FFMA.FTZ R137, R48, R55, R57 ;  /* 0x0000003730897223 */ /* 0x000fe20000010039 */
[----:B------:R-:W-:-:S02]  /*8900*/  HADD2.F32 R55, -RZ, R131.H0_H0 ;  /* 0x20000083ff377230 */ /* 0x000fc40000004100 */
[----:B------:R-:W-:Y:S02]  /*8910*/  HADD2.F32 R46, -RZ, R53.H0_H0 ;  /* 0x20000035ff2e7230 */ /* 0x000fe40000004100 */
[----:B------:R-:W-:Y:S02]  /*8920*/  HADD2.F32 R50, -RZ, R131.H1_H1 ;  /* 0x30000083ff327230 */ /* 0x000fe40000004100 */
[----:B------:R-:W-:Y:S02]  /*8930*/  HADD2.F32 R44, -RZ, R49.H0_H0 ;  /* 0x20000031ff2c7230 */ /* 0x000fe40000004100 */
[-C--:B------:R-:W-:Y:S01]  /*8940*/  FMUL.FTZ R57, R46, R55.reuse ;  /* 0x000000372e397220 */ /* 0x080fe20000410000 */
[----:B------:R-:W-:Y:S02]  /*8950*/  HADD2.F32 R53, -RZ, R53.H1_H1 ;  /* 0x30000035ff357230 */ /* 0x000fe40000004100 */
[----:B------:R-:W-:Y:S02]  /*8960*/  HADD2.F32 R49, -RZ, R49.H1_H1 ;  /* 0x30000031ff317230 */ /* 0x000fe40000004100 */
[----:B------:R-:W-:Y:S01]  /*8970*/  FMUL.FTZ R55, R44, R55 ;  /* 0x000000372c377220 */ /* 0x000fe20000410000 */
[----:B------:R-:W-:-:S02]  /*8980*/  HADD2.F32 R51, -RZ, R133.H0_H0 ;  /* 0x20000085ff337230 */ /* 0x000fc40000004100 */
[-C--:B------:R-:W-:Y:S01]  /*8990*/  FMUL.FTZ R52, R53, R50.reuse ;  /* 0x0000003235347220 */ /* 0x080fe20000410000 */
[----:B------:R-:W-:Y:S02]  /*89a0*/  HADD2.F32 R48, -RZ, R133.H1_H1 ;  /* 0x30000085ff307230 */ /* 0x000fe40000004100 */
[----:B------:R-:W-:Y:S01]  /*89b0*/  FMUL.FTZ R50, R49, R50 ;  /* 0x0000003231327220 */ /* 0x000fe20000410000 */
[----:B------:R-:W-:Y:S01]  /*89c0*/  FFMA.FTZ R116, R46, R51, R55 ;  /* 0x000000332e747223 */ /* 0x000fe20000010037 */
[----:B------:R-:W-:Y:S01]  /*89d0*/  F2FP.SATFINITE.E4M3.F32.PACK_AB_MERGE_C R46, R117, R60, RZ ;  /* 0x0000003c752e723e */ /* 0x000fe200048070ff */
[-C--:B------:R-:W-:Y:S01]  /*89e0*/  FFMA.FTZ R124, R49, R48.reuse, -R52 ;  /* 0x00000030317c7223 */ /* 0x080fe20000010834 */
[----:B------:R-:W-:Y:S01]  /*89f0*/  FFMA.FTZ R125, R53, R48, R50 ;  /* 0x00000030357d7223 */ /* 0x000fe20000010032 */
[----:B------:R-:W-:Y:S01]  /*8a00*/  F2FP.F16.E4M3.UNPACK_B R52, R37 ;  /* 0x00000025ff34723e */ /* 0x000fe200020006ff */
[----:B------:R-:W-:Y:S01]  /*8a10*/  FFMA.FTZ R57, R44, R51, -R57 ;  /* 0x000000332c397223 */ /* 0x000fe20000010839 */
[----:B------:R-:W-:-:S02]  /*8a20*/  F2FP.F16.E4M3.UNPACK_B R55, R38 ;  /* 0x00000026ff37723e */ /* 0x000fc400020006ff */
[----:B------:R-:W-:Y:S01]  /*8a30*/  F2FP.F16.E4M3.UNPACK_B R50, R33 ;  /* 0x00000021ff32723e */ /* 0x000fe200020006ff */
[--C-:B------:R-:W-:Y:S01]  /*8a40*/  HADD2.F32 R53, -RZ, R52.reuse.H0_H0 ;  /* 0x20000034ff357230 */ /* 0x100fe20000004100 */
[----:B------:R-:W-:Y:S01]  /*8a50*/  F2FP.SATFINITE.E4M3.F32.PACK_AB_MERGE_C R49, R135, R54, RZ ;  /* 0x000000368731723e */ /* 0x000fe200048070ff */
[----:B------:R-:W-:Y:S01]  /*8a60*/  HADD2.F32 R52, -RZ, R52.H1_H1 ;  /* 0x30000034ff347230 */ /* 0x000fe20000004100 */
[----:B------:R-:W-:Y:S01]  /*8a70*/  F2FP.SATFINITE.E4M3.F32.PACK_AB_MERGE_C R46, R61, R58, R46 ;  /* 0x0000003a3d2e723e */ /* 0x000fe2000480702e */
[--C-:B------:R-:W-:Y:S01]  /*8a80*/  HADD2.F32 R58, -RZ, R55.reuse.H0_H0 ;  /* 0x20000037ff3a7230 */ /* 0x100fe20000004100 */
[----:B------:R-:W-:Y:S01]  /*8a90*/  F2FP.SATFINITE.E4M3.F32.PACK_AB_MERGE_C R44, R62, R63, RZ ;  /* 0x0000003f3e2c723e */ /* 0x000fe200048070ff */
[----:B------:R-:W-:Y:S01]  /*8aa0*/  HADD2.F32 R51, -RZ, R50.H0_H0 ;  /* 0x20000032ff337230 */ /* 0x000fe20000004100 */
[----:B------:R-:W-:Y:S01]  /*8ab0*/  F2FP.F16.E4M3.UNPACK_B R54, R36 ;  /* 0x00000024ff36723e */ /* 0x000fe200020006ff */
[----:B------:R-:W-:Y:S01]  /*8ac0*/  HADD2.F32 R55, -RZ, R55.H1_H1 ;  /* 0x30000037ff377230 */ /* 0x000fe20000004100 */
[----:B------:R-:W-:Y:S01]  /*8ad0*/  F2FP.SATFINITE.E4M3.F32.PACK_AB_MERGE_C R44, R59, R56, R44 ;  /* 0x000000383b2c723e */ /* 0x000fe2000480702c */
[-C--:B------:R-:W-:Y:S01]  /*8ae0*/  FMUL.FTZ R60, R53, R58.reuse ;  /* 0x0000003a353c7220 */ /* 0x080fe20000410000 */
[----:B------:R-:W-:Y:S01]  /*8af0*/  FMUL.FTZ R58, R51, R58 ;  /* 0x0000003a333a7220 */ /* 0x000fe20000410000 */
[----:B------:R-:W-:Y:S01]  /*8b00*/  HADD2.F32 R56, -RZ, R54.H0_H0 ;  /* 0x20000036ff387230 */ /* 0x000fe20000004100 */
[----:B------:R-:W-:Y:S01]  /*8b10*/  F2FP.SATFINITE.E4M3.F32.PACK_AB_MERGE_C R49, R124, R57, R49 ;  /* 0x000000397c31723e */ /* 0x000fe20004807031 */
[----:B------:R-:W-:-:S02]  /*8b20*/  HADD2.F32 R50, -RZ, R50.H1_H1 ;  /* 0x30000032ff327230 */ /* 0x000fc40000004100 */
[----:B------:R-:W-:Y:S01]  /*8b30*/  FMUL.FTZ R57, R52, R55 ;  /* 0x0000003734397220 */ /* 0x000fe20000410000 */
[----:B------:R-:W-:Y:S01]  /*8b40*/  F2FP.F16.E4M3.UNPACK_B R33, R33.H1 ;  /* 0x00000021ff21723e */ /* 0x000fe200030006ff */
[-C--:B------:R-:W-:Y:S01]  /*8b50*/  FFMA.FTZ R58, R53, R56.reuse, R58 ;  /* 0x00000038353a7223 */ /* 0x080fe2000001003a */
[----:B------:R-:W-:Y:S02]  /*8b60*/  HADD2.F32 R53, -RZ, R54.H1_H1 ;  /* 0x30000036ff357230 */ /* 0x000fe40000004100 */
[----:B------:R-:W-:Y:S01]  /*8b70*/  FFMA.FTZ R60, R51, R56, -R60 ;  /* 0x00000038333c7223 */ /* 0x000fe2000001083c */
[C---:B------:R-:W-:Y:S01]  /*8b80*/  FMUL.FTZ R55, R50.reuse, R55 ;  /* 0x0000003732377220 */ /* 0x040fe20000410000 */
[----:B------:R-:W-:Y:S01]  /*8b90*/  F2FP.F16.E4M3.UNPACK_B R51, R37.H1 ;  /* 0x00000025ff33723e */ /* 0x000fe200030006ff */
[----:B------:R-:W-:Y:S02]  /*8ba0*/  HADD2.F32 R37, -RZ, R33.H0_H0 ;  /* 0x20000021ff257230 */ /* 0x000fe40000004100 */
[-C--:B------:R-:W-:Y:S01]  /*8bb0*/  FFMA.FTZ R59, R50, R53.reuse, -R57 ;  /* 0x00000035323b7223 */ /* 0x080fe20000010839 */
[----:B------:R-:W-:Y:S01]  /*8bc0*/  F2FP.F16.E4M3.UNPACK_B R50, R38.H1 ;  /* 0x00000026ff32723e */ /* 0x000fe200030006ff */
[----:B------:R-:W-:Y:S01]  /*8bd0*/  FFMA.FTZ R61, R52, R53, R55 ;  /* 0x00000035343d7223 */ /* 0x000fe20000010037 */
[--C-:B------:R-:W-:Y:S01]  /*8be0*/  HADD2.F32 R38, -RZ, R51.reuse.H0_H0 ;  /* 0x20000033ff267230 */ /* 0x100fe20000004100 */
[----:B------:R-:W-:Y:S01]  /*8bf0*/  F2FP.F16.E4M3.UNPACK_B R36, R36.H1 ;  /* 0x00000024ff24723e */ /* 0x000fe200030006ff */
[----:B------:R-:W-:Y:S01]  /*8c00*/  HADD2.F32 R51, -RZ, R51.H1_H1 ;  /* 0x30000033ff337230 */ /* 0x000fe20000004100 */
[----:B------:R-:W-:Y:S01]  /*8c10*/  F2FP.SATFINITE.E4M3.F32.PACK_AB_MERGE_C R48, R137, R130, RZ ;  /* 0x000000828930723e */ /* 0x000fe200048070ff */
[--C-:B------:R-:W-:Y:S01]  /*8c20*/  HADD2.F32 R52, -RZ, R50.reuse.H0_H0 ;  /* 0x20000032ff347230 */ /* 0x100fe20000004100 */
[----:B------:R-:W-:Y:S01]  /*8c30*/  F2FP.F16.E4M3.UNPACK_B R55, R34.H1 ;  /* 0x00000022ff37723e */ /* 0x000fe200030006ff */
[----:B------:R-:W-:Y:S01]  /*8c40*/  HADD2.F32 R54, -RZ, R50.H1_H1 ;  /* 0x30000032ff367230 */ /* 0x000fe20000004100 */
[----:B------:R-:W-:Y:S01]  /*8c50*/  F2FP.SATFINITE.E4M3.F32.PACK_AB_MERGE_C R48, R125, R116, R48 ;  /* 0x000000747d30723e */ /* 0x000fe20004807030 */
[----:B------:R-:W-:-:S02]  /*8c60*/  HADD2.F32 R33, -RZ, R33.H1_H1 ;  /* 0x30000021ff217230 */ /* 0x000fc40000004100 */
[CC--:B------:R-:W-:Y:S01]  /*8c70*/  FMUL.FTZ R56, R38.reuse, R52.reuse ;  /* 0x0000003426387220 */ /* 0x0c0fe20000410000 */
[--C-:B------:R-:W-:Y:S02]  /*8c80*/  HADD2.F32 R50, -RZ, R36.reuse.H0_H0 ;  /* 0x20000024ff327230 */ /* 0x100fe40000004100 */
[----:B------:R-:W-:Y:S01]  /*8c90*/  FMUL.FTZ R53, R37, R52 ;  /* 0x0000003425357220 */ /* 0x000fe20000410000 */
        /* <DEDUP_REMOVED lines=9> */
[-C--:B------:R-:W-:Y:S01]  /*8d30*/  F2FP.F16.E4M3.UNPACK_B R33, R35.reuse ;  /* 0x00000023ff21723e */ /* 0x080fe200020006ff */
[----:B------:R-:W-:Y:S01]  /*8d40*/  HADD2.F32 R50, -RZ, R38.H0_H0 ;  /* 0x20000026ff327230 */ /* 0x000fe20000004100 */
[----:B------:R-:W-:Y:S01]  /*8d50*/  F2FP.F16.E4M3.UNPACK_B R35, R35.H1 ;  /* 0x00000023ff23723e */ /* 0x000fe200030006ff */
[----:B------:R-:W-:Y:S01]  /*8d60*/  HADD2.F32 R57, -RZ, R54.H0_H0 ;  /* 0x20000036ff397230 */ /* 0x000fe20000004100 */
[-C--:B------:R-:W-:Y:S01]  /*8d70*/  F2FP.F16.E4M3.UNPACK_B R34, R32.reuse ;  /* 0x00000020ff22723e */ /* 0x080fe200020006ff */
[----:B------:R-:W-:Y:S01]  /*8d80*/  HADD2.F32 R36, -RZ, R33.H0_H0 ;  /* 0x20000021ff247230 */ /* 0x000fe20000004100 */
[----:B------:R-:W-:Y:S01]  /*8d90*/  F2FP.F16.E4M3.UNPACK_B R39, R39.H1 ;  /* 0x00000027ff27723e */ /* 0x000fe200030006ff */
[----:B------:R-:W-:Y:S01]  /*8da0*/  HADD2.F32 R37, -RZ, R35.H0_H0 ;  /* 0x20000023ff257230 */ /* 0x000fe20000004100 */
[----:B------:R-:W-:Y:S01]  /*8db0*/  F2FP.F16.E4M3.UNPACK_B R51, R32.H1 ;  /* 0x00000020ff33723e */ /* 0x000fe200030006ff */
[----:B------:R-:W-:-:S02]  /*8dc0*/  HADD2.F32 R56, -RZ, R55.H0_H0 ;  /* 0x20000037ff387230 */ /* 0x000fc40000004100 */
[-C--:B------:R-:W-:Y:S01]  /*8dd0*/  FMUL.FTZ R125, R50, R57.reuse ;  /* 0x00000039327d7220 */ /* 0x080fe20000410000 */
[----:B------:R-:W-:Y:S02]  /*8de0*/  HADD2.F32 R53, -RZ, R34.H0_H0 ;  /* 0x20000022ff357230 */ /* 0x000fe40000004100 */
[C---:B------:R-:W-:Y:S01]  /*8df0*/  FMUL.FTZ R57, R36.reuse, R57 ;  /* 0x0000003924397220 */ /* 0x040fe20000410000 */
        /* <DEDUP_REMOVED lines=34> */
[----:B------:R-:W-:Y:S02]  /*9020*/  F2FP.SATFINITE.E4M3.F32.PACK_AB_MERGE_C R33, R59, R60, R62 ;  /* 0x0000003c3b21723e */ /* 0x000fe4000480703e */
[----:B------:R-:W-:-:S07]  /*9030*/  F2FP.SATFINITE.E4M3.F32.PACK_AB_MERGE_C R37, R61, R58, R63 ;  /* 0x0000003a3d25723e */ /* 0x000fce000480703f */
.L_x_1378:
[----:B------:R-:W-:Y:S05]  /*9040*/  BSYNC B1 ;  /* 0x0000000000017941 */ /* 0x000fea0003800000 */
.L_x_1377:
[----:B-1----:R3:W-:Y:S01]  /*9050*/  STG.E.128 desc[UR38][R42.64], R32 ;  /* 0x000000202a007986 */ /* 0x0027e2000c101d26 */
[----:B------:R-:W-:-:S13]  /*9060*/  ISETP.GE.AND P2, PT, R47, R129, PT ;  /* 0x000000812f00720c */ /* 0x000fda0003f46270 */
[----:B------:R-:W-:Y:S05]  /*9070*/  @P2 BRA `(.L_x_1359) ;  /* 0x0000000400602947 */ /* 0x000fea0003800000 */
[--C-:B---3--:R-:W-:Y:S02]  /*9080*/  SHF.R.S32.HI R32, RZ, 0x1f, R47.reuse ;  /* 0x0000001fff207819 */ /* 0x108fe4000001142f */
[----:B------:R-:W-:-:S04]  /*9090*/  IADD3 R47, P2, P3, R20, R118, R47 ;  /* 0x00000076142f7210 */ /* 0x000fc80007b5e02f */
[----:B------:R-:W-:Y:S02]  /*90a0*/  IADD3.X R32, R98, R45, R32, P2, P3 ;  /* 0x0000002d62207210 */ /* 0x000fe400017e6420 */
[----:B------:R-:W-:-:S05]  /*90b0*/  IADD3 R40, P2, R47, R40, RZ ;  /* 0x000000282f287210 */ /* 0x000fca0007f5e0ff */
[----:B------:R-:W-:-:S05]  /*90c0*/  IMAD.X R41, R32, 0x1, R41, P2 ;  /* 0x0000000120297824 */ /* 0x000fca00010e0629 */
[----:B--2---:R4:W-:Y:S01]  /*90d0*/  STG.E.128 desc[UR38][R40.64], R36 ;  /* 0x0000002428007986 */ /* 0x0049e2000c101d26 */
[----:B------:R-:W-:Y:S05]  /*90e0*/  BRA `(.L_x_1359) ;  /* 0x0000000400447947 */ /* 0x000fea0003800000 */
.L_x_1332:
[----:B------:R-:W-:-:S06]  /*90f0*/  UISETP.NE.AND UP0, UPT, UR41, 0x3, UPT ;  /* 0x000000032900788c */ /* 0x000fcc000bf05270 */
[----:B------:R-:W-:-:S13]  /*9100*/  PLOP3.LUT P5, PT, PT, PT, UP0, 0x80, 0x0 ;  /* 0x000000000000781c */ /* 0x000fda0003faf008 */
[----:B------:R-:W-:Y:S05]  /*9110*/  @!P5 BRA `(.L_x_1379) ;  /* 0x000000000004d947 */ /* 0x000fea0003800000 */
[----:B------:R-:W-:Y:S01]  /*9120*/  BPT.TRAP 0x1 ;  /* 0x000000040000795c */ /* 0x000fe20000300000 */
.L_x_1379:
[----:B------:R-:W-:Y:S01]  /*9130*/  IMAD R115, R19, 0x8, R18 ;  /* 0x0000000813737824 */ /* 0x000fe200078e0212 */
[----:B------:R-:W-:Y:S01]  /*9140*/  SHF.L.U32 R128, R218, 0x1f, RZ ;  /* 0x0000001fda807819 */ /* 0x000fe200000006ff */
[----:B------:R-:W-:Y:S01]  /*9150*/  IMAD R127, R25, -0xc0, R2 ;  /* 0xffffff40197f7824 */ /* 0x000fe200078e0202 */
[----:B------:R-:W-:Y:S01]  /*9160*/  BSSY B1, `(.L_x_1380) ;  /* 0x0000006000017945 */ /* 0x000fe20003800000 */
[----:B------:R-:W-:Y:S01]  /*9170*/  SHF.R.S32.HI R33, RZ, 0x1f, R25 ;  /* 0x0000001fff217819 */ /* 0x000fe20000011419 */
[----:B------:R-:W0:Y:S01]  /*9180*/  SYNCS.PHASECHK.TRANS64.TRYWAIT P2, [R115+URZ+0x28890], R128 ;  /* 0x02889080730075a7 */ /* 0x000e22000804017f */
[----:B------:R-:W-:Y:S01]  /*9190*/  IMAD R32, R112, R25, RZ ;  /* 0x0000001970207224 */ /* 0x000fe200078e02ff */
[----:B------:R-:W-:Y:S01]  /*91a0*/  VIMNMX R127, R127, 0xc0, PT ;  /* 0x000000c07f7f7848 */ /* 0x000fe20003fe0100 */
[----:B0-----:R-:W-:Y:S06]  /*91b0*/  @!P2 BRA `(.L_x_1381) ;  /* 0x0000026c0058a947 */ /* 0x001fec0003800000 */
.L_x_1702:
[----:B------:R-:W-:Y:S05]  /*91c0*/  BSYNC B1 ;  /* 0x0000000000017941 */ /* 0x000fea0003800000 */
.L_x_1380:
[----:B------:R-:W-:Y:S01]  /*91d0*/  ISETP.GE.AND P2, PT, R210, R127, PT ;  /* 0x0000007fd200720c */ /* 0x000fe20003f46270 */
[----:B------:R-:W-:Y:S01]  /*91e0*/  IMAD R33, R33, R74, R32 ;  /* 0x0000004a21217224 */ /* 0x000fe200078e0220 */
[----:B------:R-:W-:Y:S01]  /*91f0*/  BSSY B1, `(.L_x_1382) ;  /* 0x0000014000017945 */ /* 0x000fe20003800000 */
[----:B------:R-:W-:-:S04]  /*9200*/  IMAD.WIDE.U32 R36, R74, R25, RZ ;  /* 0x000000194a247225 */ /* 0x000fc800078e00ff */
[----:B------:R-:W-:-:S06]  /*9210*/  IMAD.IADD R41, R33, 0x1, R37 ;  /* 0x0000000121297824 */ /* 0x000fcc00078e0225 */
        /* <DEDUP_REMOVED lines=17> */
.L_x_1383:
[----:B------:R-:W-:Y:S05]  /*9330*/  BSYNC B1 ;  /* 0x0000000000017941 */ /* 0x000fea0003800000 */
.L_x_1382:
[----:B-12---:R-:W-:Y:S01]  /*9340*/  VIADD R32, R210, 0x40 ;  /* 0x00000040d2207836 */ /* 0x006fe20000000000 */
[----:B------:R-:W-:Y:S04]  /*9350*/  BSSY B1, `(.L_x_1384) ;  /* 0x0000015000017945 */ /* 0x000fe80003800000 */
        /* <DEDUP_REMOVED lines=20> */
.L_x_1385:
[----:B------:R-:W-:Y:S05]  /*94a0*/  BSYNC B1 ;  /* 0x0000000000017941 */ /* 0x000fea0003800000 */
.L_x_1384:
[----:B-12---:R-:W-:-:S05]  /*94b0*/  VIADD R32, R210, 0x80 ;  /* 0x00000080d2207836 */ /* 0x006fca0000000000 */
[----:B------:R-:W-:-:S13]  /*94c0*/  ISETP.GE.AND P2, PT, R32, R127, PT ;  /* 0x0000007f2000720c */ /* 0x000fda0003f46270 */
[----:B------:R-:W-:Y:S05]  /*94d0*/  @P2 BRA `(.L_x_1359) ;  /* 0x0000000000482947 */ /* 0x000fea0003800000 */
[----:B------:R-:W1:Y:S01]  /*94e0*/  @!P0 LDC.64 R32, c[0x0][0x2e8] ;  /* 0x0000ba00ff208b82 */ /* 0x000e620000000a00 */
[----:B------:R-:W-:-:S05]  /*94f0*/  LEA R38, P2, R78, R36, 0x7 ;  /* 0x000000244e267211 */ /* 0x000fca00078438ff */
[----:B------:R-:W-:Y:S01]  /*9500*/  IMAD.X R41, R41, 0x1, R0, P2 ;  /* 0x0000000129297824 */ /* 0x000fe200010e0600 */
[----:B-1----:R-:W-:-:S04]  /*9510*/  @!P0 IADD3 R36, P2, P3, R38, R32, R97 ;  /* 0x0000002026248210 */ /* 0x002fc80007b5e061 */
        /* <DEDUP_REMOVED lines=14> */
.L_x_1359:
[----:B------:R-:W-:Y:S05]  /*9600*/  BSYNC B0 ;  /* 0x0000000000007941 */ /* 0x000fea0003800000 */
.L_x_1331:
        /* <DEDUP_REMOVED lines=17> */
.L_x_1387:
[----:B------:R-:W-:Y:S05]  /*9720*/  BSYNC B0 ;  /* 0x0000000000007941 */ /* 0x000fea0003800000 */
.L_x_1386:
[----:B------:R-:W1:Y:S01]  /*9730*/  SYNCS.PHASECHK.TRANS64.TRYWAIT P3, [R115+URZ+0x288b0], R128 ;  /* 0x0288b080730075a7 */ /* 0x000e62000806017f */
[----:B------:R-:W-:Y:S01]  /*9740*/  ULDC UR42, c[0x0][0x2f4] ;  /* 0x0000bd00002a7ab9 */ /* 0x000fe20000000800 */
[----:B------:R-:W-:Y:S01]  /*9750*/  ULDC.64 UR46, c[0x0][0x328] ;  /* 0x0000ca00002e7ab9 */ /* 0x000fe20000000a00 */
[----:B------:R-:W-:Y:S01]  /*9760*/  ULDC.64 UR44, c[0x0][0x318] ;  /* 0x0000c600002c7ab9 */ /* 0x000fe20000000a00 */
[----:B------:R-:W-:Y:S04]  /*9770*/  BSSY B0, `(.L_x_1388) ;  /* 0x0000002000007945 */ /* 0x000fe80003800000 */
[----:B-1----:R-:W-:Y:S05]  /*9780*/  @!P3 BRA `(.L_x_1389) ;  /* 0x0000026400f8b947 */ /* 0x002fea0003800000 */
.L_x_1703:
[----:B------:R-:W-:Y:S05]  /*9790*/  BSYNC B0 ;  /* 0x0000000000007941 */ /* 0x000fea0003800000 */
.L_x_1388:
[----:B------:R-:W-:Y:S01]  /*97a0*/  ISETP.GE.AND P3, PT, R210, R127, PT ;  /* 0x0000007fd200720c */ /* 0x000fe20003f66270 */
[----:B------:R-:W-:Y:S01]  /*97b0*/  BSSY B0, `(.L_x_1390) ;  /* 0x0000016000007945 */ /* 0x000fe20003800000 */
[----:B------:R-:W-:-:S11]  /*97c0*/  IMAD.WIDE R36, R25, 0xc0, R68 ;  /* 0x000000c019247825 */ /* 0x000fd600078e0244 */
[----:B------:R-:W-:Y:S05]  /*97d0*/  @P3 BRA `(.L_x_1391) ;  /* 0x00000000004c3947 */ /* 0x000fea0003800000 */
[----:B------:R-:W-:Y:S01]  /*97e0*/  ISETP.GE.AND P3, PT, R7, UR42, PT ;  /* 0x0000002a07007c0c */ /* 0x000fe2000bf66270 */
[----:B0-----:R-:W-:Y:S01]  /*97f0*/  IMAD.MOV.U32 R32, RZ, RZ, R14 ;  /* 0x000000ffff207224 */ /* 0x001fe200078e000e */
[----:B------:R-:W-:Y:S01]  /*9800*/  PLOP3.LUT P4, PT, PT, PT, PT, 0x8, 0x0 ;  /* 0x000000000000781c */ /* 0x000fe20003f8e170 */
[----:B------:R-:W-:Y:S02]  /*9810*/  IMAD.MOV.U32 R33, RZ, RZ, R79 ;  /* 0x000000ffff217224 */ /* 0x000fe400078e004f */
[----:B------:R-:W-:Y:S02]  /*9820*/  IMAD R35, R37, UR46, RZ ;  /* 0x0000002e25237c24 */ /* 0x000fe4000f8e02ff */
[----:B------:R-:W-:-:S04]  /*9830*/  IMAD.WIDE.U32 R32, R36, UR46, R32 ;  /* 0x0000002e24207c25 */ /* 0x000fc8000f8e0020 */
[----:B------:R-:W-:Y:S02]  /*9840*/  IMAD R35, R36, UR47, R35 ;  /* 0x0000002f24237c24 */ /* 0x000fe4000f8e0223 */
[----:B------:R-:W-:Y:S01]  /*9850*/  @!P3 LOP3.LUT P5, RZ, R213, 0x4, RZ, 0xc0, !PT ;  /* 0x00000004d5ffb812 */ /* 0x000fe200078ac0ff */
[----:B------:R-:W-:-:S03]  /*9860*/  @!P3 VIADD R40, R123, 0x40 ;  /* 0x000000407b28b836 */ /* 0x000fc60000000000 */
        /* <DEDUP_REMOVED lines=10> */
.L_x_1391:
[----:B------:R-:W-:Y:S05]  /*9910*/  BSYNC B0 ;  /* 0x0000000000007941 */ /* 0x000fea0003800000 */
.L_x_1390:
[----:B0-2---:R-:W-:Y:S01]  /*9920*/  VIADD R32, R210, 0x40 ;  /* 0x00000040d2207836 */ /* 0x005fe20000000000 */
[----:B------:R-:W-:Y:S04]  /*9930*/  BSSY B0, `(.L_x_1392) ;  /* 0x0000018000007945 */ /* 0x000fe80003800000 */
[----:B------:R-:W-:-:S13]  /*9940*/  ISETP.GE.AND P3, PT, R32, R127, PT ;  /* 0x0000007f2000720c */ /* 0x000fda0003f66270 */
[----:B------:R-:W-:Y:S05]  /*9950*/  @P3 BRA `(.L_x_1393) ;  /* 0x0000000000543947 */ /* 0x000fea0003800000 */
[----:B------:R-:W-:Y:S01]  /*9960*/  ISETP.GE.AND P3, PT, R7, UR42, PT ;  /* 0x0000002a07007c0c */ /* 0x000fe2000bf66270 */
[----:B------:R-:W-:Y:S01]  /*9970*/  IMAD.MOV.U32 R32, RZ, RZ, R14 ;  /* 0x000000ffff207224 */ /* 0x000fe200078e000e */
[----:B------:R-:W-:Y:S01]  /*9980*/  PLOP3.LUT P4, PT, PT, PT, PT, 0x8, 0x0 ;  /* 0x000000000000781c */ /* 0x000fe20003f8e170 */
[----:B------:R-:W-:-:S10]  /*9990*/  IMAD.MOV.U32 R33, RZ, RZ, R79 ;  /* 0x000000ffff217224 */ /* 0x000fd400078e004f */
        /* <DEDUP_REMOVED lines=17> */
.L_x_1393:
[----:B------:R-:W-:Y:S05]  /*9ab0*/  BSYNC B0 ;  /* 0x0000000000007941 */ /* 0x000fea0003800000 */
.L_x_1392:
[----:B0-----:R-:W-:Y:S01]  /*9ac0*/  VIADD R32, R210, 0x80 ;  /* 0x00000080d2207836 */ /* 0x001fe20000000000 */
        /* <DEDUP_REMOVED lines=14> */
[----:B------:R-:W-:Y:S02]  /*9bb0*/  @P4 VIADD R38, R123, 0xffffffc0 ;  /* 0xffffffc07b264836 */ /* 0x000fe40000000000 */
        /* <DEDUP_REMOVED lines=9> */
.L_x_1395:
[----:B------:R-:W-:Y:S05]  /*9c50*/  BSYNC B0 ;  /* 0x0000000000007941 */ /* 0x000fea0003800000 */
.L_x_1394:
        /* <DEDUP_REMOVED lines=8> */
[----:B------:R-:W-:Y:S01]  /*9ce0*/  ISETP.NE.AND P3, PT, R121, RZ, PT ;  /* 0x000000ff7900720c */ /* 0x000fe20003f65270 */
[----:B------:R-:W-:-:S02]  /*9cf0*/  VIADD R19, R19, 0x1 ;  /* 0x0000000113137836 */ /* 0x000fc40000000000 */
[----:B------:R-:W-:-:S04]  /*9d00*/  @!P2 PRMT R115, RZ, 0x654, R115 ;  /* 0x00000654ff73a816 */ /* 0x000fc80000000073 */
[----:B------:R1:W-:Y:S01]  /*9d10*/  @!P2 SYNCS.ARRIVE.TRANS64.RED.A1T0 RZ, [R115+URZ], RZ ;  /* 0x000000ff73ffa9a7 */ /* 0x0003e2000810043f */
        /* <DEDUP_REMOVED lines=10> */
.L_x_1326:
[----:B------:R-:W0:Y:S01]  /*9dc0*/  LDC R0, c[0x0][0x448] ;  /* 0x00011200ff007b82 */ /* 0x000e220000000800 */
[----:B------:R-:W-:-:S07]  /*9dd0*/  VIADD R3, R219, 0x7f ;  /* 0x0000007fdb037836 */ /* 0x000fce0000000000 */
[----:B------:R-:W1:Y:S01]  /*9de0*/  LDC.64 R6, c[0x0][0x9e0] ;  /* 0x00027800ff067b82 */ /* 0x000e620000000a00 */
[----:B0-----:R-:W-:Y:S02]  /*9df0*/  ISETP.NE.AND P1, PT, R0, 0x1, PT ;  /* 0x000000010000780c */ /* 0x001fe40003f25270 */
[----:B-1----:R-:W-:-:S11]  /*9e00*/  ISETP.GE.AND P2, PT, R7, 0x1, PT ;  /* 0x000000010700780c */ /* 0x002fd60003f46270 */
[----:B------:R-:W0:Y:S08]  /*9e10*/  @P1 LDC R0, c[0x0][0x44c] ;  /* 0x00011300ff001b82 */ /* 0x000e300000000800 */
[----:B------:R-:W1:Y:S01]  /*9e20*/  @P1 LDC R5, c[0x0][0x450] ;  /* 0x00011400ff051b82 */ /* 0x000e620000000800 */
[----:B0-----:R-:W-:-:S05]  /*9e30*/  @P1 IMAD.HI.U32 R0, R3, R0, RZ ;  /* 0x0000000003001227 */ /* 0x001fca00078e00ff */
[----:B-1----:R-:W-:-:S05]  /*9e40*/  @P1 SHF.R.U32.HI R3, RZ, R5, R0 ;  /* 0x00000005ff031219 */ /* 0x002fca0000011600 */
[----:B------:R-:W-:Y:S01]  /*9e50*/  IMAD.IADD R3, R28, 0x1, R3 ;  /* 0x000000011c037824 */ /* 0x000fe200078e0203 */
[----:B------:R-:W-:Y:S06]  /*9e60*/  @P0 BRA `(.L_x_1397) ;  /* 0x00000000000c0947 */ /* 0x000fec0003800000 */
[----:B------:R-:W0:Y:S01]  /*9e70*/  FENCE.VIEW.ASYNC.G ;  /* 0x00000000000073c6 */ /* 0x000e220000000100 */
[----:B------:R-:W-:Y:S05]  /*9e80*/  WARPSYNC.ALL ;  /* 0x0000000000007948 */ /* 0x000fea0003800000 */
[----:B0-----:R-:W-:Y:S06]  /*9e90*/  BAR.ARV 0xc, 0x180 ;  /* 0x0306000000007b1d */ /* 0x001fec0000002000 */
.L_x_1397:
        /* <DEDUP_REMOVED lines=13> */
.L_x_1400:
[----:B------:R-:W-:-:S13]  /*9f70*/  ISETP.NE.AND P0, PT, R7, 0x1, PT ;  /* 0x000000010700780c */ /* 0x000fda0003f05270 */
[----:B------:R-:W0:Y:S02]  /*9f80*/  @P0 LDC.64 R4, c[0x0][0x9e8] ;  /* 0x00027a00ff040b82 */ /* 0x000e240000000a00 */
[----:B0-----:R-:W-:-:S05]  /*9f90*/  @P0 IMAD.HI.U32 R4, R2, R4, RZ ;  /* 0x0000000402040227 */ /* 0x001fca00078e00ff */
[----:B------:R-:W-:-:S07]  /*9fa0*/  @P0 SHF.R.U32.HI R2, RZ, R5, R4 ;  /* 0x00000005ff020219 */ /* 0x000fce0000011604 */
.L_x_1401:
[----:B------:R-:W-:Y:S05]  /*9fb0*/  BSYNC B0 ;  /* 0x0000000000007941 */ /* 0x000fea0003800000 */
.L_x_1399:
[----:B------:R-:W-:-:S05]  /*9fc0*/  IMAD R3, R2, R7, R7 ;  /* 0x0000000702037224 */ /* 0x000fca00078e0207 */
[----:B------:R-:W-:-:S07]  /*9fd0*/  VIMNMX R0, R0, R3, PT ;  /* 0x0000000300007248 */ /* 0x000fce0003fe0100 */
.L_x_1398:
[----:B------:R-:W0:Y:S01]  /*9fe0*/  @P1 LDC R2, c[0x0][0x44c] ;  /* 0x00011300ff021b82 */ /* 0x000e220000000800 */
[----:B------:R-:W-:Y:S01]  /*9ff0*/  VIADD R0, R0, 0xbf ;  /* 0x000000bf00007836 */ /* 0x000fe20000000000 */
[----:B------:R-:W-:Y:S01]  /*a000*/  ULDC UR4, c[0x0][0x9dc] ;  /* 0x0002770000047ab9 */ /* 0x000fe20000000800 */
[----:B------:R-:W-:Y:S02]  /*a010*/  IMAD.MOV.U32 R5, RZ, RZ, R219 ;  /* 0x000000ffff057224 */ /* 0x000fe400078e00db */
[----:B------:R-:W-:-:S03]  /*a020*/  IMAD.HI R0, R0, 0x2aaaaaab, RZ ;  /* 0x2aaaaaab00007827 */ /* 0x000fc600078e02ff */
[----:B------:R-:W1:Y:S02]  /*a030*/  @P1 LDC R9, c[0x0][0x450] ;  /* 0x00011400ff091b82 */ /* 0x000e640000000800 */
        /* <DEDUP_REMOVED lines=18> */
.L_x_1404:
[----:B------:R-:W-:-:S13]  /*a160*/  ISETP.NE.AND P0, PT, R7, 0x1, PT ;  /* 0x000000010700780c */ /* 0x000fda0003f05270 */
[----:B------:R-:W0:Y:S02]  /*a170*/  @P0 LDC.64 R4, c[0x0][0x9e8] ;  /* 0x00027a00ff040b82 */ /* 0x000e240000000a00 */
[----:B0-----:R-:W-:-:S05]  /*a180*/  @P0 IMAD.HI.U32 R4, R2, R4, RZ ;  /* 0x0000000402040227 */ /* 0x001fca00078e00ff */
[----:B------:R-:W-:-:S07]  /*a190*/  @P0 SHF.R.U32.HI R2, RZ, R5, R4 ;  /* 0x00000005ff020219 */ /* 0x000fce0000011604 */
.L_x_1405:
[----:B------:R-:W-:Y:S05]  /*a1a0*/  BSYNC B0 ;  /* 0x0000000000007941 */ /* 0x000fea0003800000 */
.L_x_1403:
[----:B------:R-:W-:-:S05]  /*a1b0*/  IMAD R3, R2, R7, RZ ;  /* 0x0000000702037224 */ /* 0x000fca00078e02ff */
[----:B------:R-:W-:-:S07]  /*a1c0*/  VIMNMX R0, R0, R3, !PT ;  /* 0x0000000300007248 */ /* 0x000fce0007fe0100 */
.L_x_1402:
[----:B------:R-:W-:Y:S01]  /*a1d0*/  IMAD.HI R0, R0, 0x2aaaaaab, RZ ;  /* 0x2aaaaaab00007827 */ /* 0x000fe200078e02ff */
[----:B------:R-:W-:Y:S04]  /*a1e0*/  BSSY B0, `(.L_x_1406) ;  /* 0x0000026000007945 */ /* 0x000fe80003800000 */
[----:B------:R-:W-:-:S04]  /*a1f0*/  SHF.R.U32.HI R3, RZ, 0x1f, R0 ;  /* 0x0000001fff037819 */ /* 0x000fc80000011600 */
[----:B------:R-:W-:Y:S01]  /*a200*/  LEA.HI.SX32 R3, R0, R3, 0x1b ;  /* 0x0000000300037211 */ /* 0x000fe200078fdaff */
[----:B------:R-:W-:-:S03]  /*a210*/  IMAD.MOV.U32 R0, RZ, RZ, RZ ;  /* 0x000000ffff007224 */ /* 0x000fc600078e00ff */
[----:B------:R-:W-:-:S04]  /*a220*/  VIMNMX R221, RZ, R3, !PT ;  /* 0x00000003ffdd7248 */ /* 0x000fc80007fe0100 */
[----:B------:R-:W-:-:S13]  /*a230*/  ISETP.GT.AND P0, PT, R27, R221, PT ;  /* 0x000000dd1b00720c */ /* 0x000fda0003f04270 */
[----:B------:R-:W-:Y:S05]  /*a240*/  @!P0 BRA `(.L_x_1407) ;  /* 0x00000000007c8947 */ /* 0x000fea0003800000 */
        /* <DEDUP_REMOVED lines=8> */
[----:B0-----:R-:W0:Y:S02]  /*a2d0*/  MUFU.RCP R4, R4 ;  /* 0x0000000400047308 */ /* 0x001e240000001000 */
[----:B0-----:R-:W-:Y:S02]  /*a2e0*/  VIADD R2, R4, 0xffffffe ;  /* 0x0ffffffe04027836 */ /* 0x001fe40000000000 */
[----:B------:R-:W-:-:S04]  /*a2f0*/  IMAD.MOV R4, RZ, RZ, -R9 ;  /* 0x000000ffff047224 */ /* 0x000fc800078e0a09 */
[----:B------:R0:W1:Y:S02]  /*a300*/  F2I.FTZ.U32.TRUNC.NTZ R3, R2 ;  /* 0x0000000200037305 */ /* 0x000064000021f000 */
[----:B0-----:R-:W-:Y:S02]  /*a310*/  IMAD.MOV.U32 R2, RZ, RZ, RZ ;  /* 0x000000ffff027224 */ /* 0x001fe400078e00ff */
[----:B-1----:R-:W-:-:S04]  /*a320*/  IMAD.MOV R8, RZ, RZ, -R3 ;  /* 0x000000ffff087224 */ /* 0x002fc800078e0a03 */
[----:B------:R-:W-:Y:S01]  /*a330*/  IMAD R7, R8, R5, RZ ;  /* 0x0000000508077224 */ /* 0x000fe200078e02ff */
[----:B------:R-:W-:Y:S02]  /*a340*/  IABS R8, R0 ;  /* 0x0000000000087213 */ /* 0x000fe40000000000 */
[----:B------:R-:W-:Y:S01]  /*a350*/  LOP3.LUT R0, R0, R6, RZ, 0x3c, !PT ;  /* 0x0000000600007212 */ /* 0x000fe200078e3cff */
[----:B------:R-:W-:-:S03]  /*a360*/  IMAD.HI.U32 R3, R3, R7, R2 ;  /* 0x0000000703037227 */ /* 0x000fc600078e0002 */
[----:B------:R-:W-:Y:S01]  /*a370*/  ISETP.GE.AND P2, PT, R0, RZ, PT ;  /* 0x000000ff0000720c */ /* 0x000fe20003f46270 */
        /* <DEDUP_REMOVED lines=12> */
.L_x_1407:
[----:B------:R-:W-:Y:S05]  /*a440*/  BSYNC B0 ;  /* 0x0000000000007941 */ /* 0x000fea0003800000 */
.L_x_1406:
[----:B------:R-:W2:Y:S01]  /*a450*/  LDL R2, [R1+0x8] ;  /* 0x0000080001027983 */ /* 0x000ea20000100800 */
[----:B------:R-:W-:Y:S02]  /*a460*/  PLOP3.LUT P0, PT, PT, PT, PT, 0x80, 0x0 ;  /* 0x000000000000781c */ /* 0x000fe40003f0f070 */
        /* <DEDUP_REMOVED lines=32> */
[----:B------:R-:W-:Y:S02]  /*a670*/  IMAD.MOV.U32 R49, RZ, RZ, RZ ;  /* 0x000000ffff317224 */ /* 0x000fe400078e00ff */
[----:B------:R-:W-:Y:S02]  /*a680*/  IMAD.MOV.U32 R91, RZ, RZ, RZ ;  /* 0x000000ffff5b7224 */ /* 0x000fe400078e00ff */
[----:B------:R-:W-:Y:S02]  /*a690*/  IMAD.MOV.U32 R47, RZ, RZ, RZ ;  /* 0x000000ffff2f7224 */ /* 0x000fe400078e00ff */
[----:B------:R-:W-:Y:S02]  /*a6a0*/  IMAD.MOV.U32 R6, RZ, RZ, RZ ;  /* 0x000000ffff067224 */ /* 0x000fe400078e00ff */
[----:B------:R-:W-:Y:S02]  /*a6b0*/  IMAD.MOV.U32 R51, RZ, RZ, RZ ;  /* 0x000000ffff337224 */ /* 0x000fe400078e00ff */
        /* <DEDUP_REMOVED lines=8> */
[----:B--2---:R-:W-:Y:S01]  /*a740*/  IMAD R221, R2, R0, R221 ;  /* 0x0000000002dd7224 */ /* 0x004fe200078e02dd */
[----:B------:R-:W-:-:S04]  /*a750*/  CS2R R2, SRZ ;  /* 0x0000000000027805 */ /* 0x000fc8000001ff00 */
[----:B------:R-:W-:Y:S02]  /*a760*/  VIADDMNMX R121, R221, R0, R27, PT ;  /* 0x00000000dd797246 */ /* 0x000fe4000380011b */
[----:B------:R-:W-:Y:S01]  /*a770*/  CS2R R26, SRZ ;  /* 0x00000000001a7805 */ /* 0x000fe2000001ff00 */
[----:B------:R-:W-:Y:S01]  /*a780*/  IMAD.MOV.U32 R0, RZ, RZ, RZ ;  /* 0x000000ffff007224 */ /* 0x000fe200078e00ff */
[----:B------:R-:W-:-:S13]  /*a790*/  ISETP.GT.AND P1, PT, R121, R221, PT ;  /* 0x000000dd7900720c */ /* 0x000fda0003f24270 */
[----:B------:R-:W-:Y:S05]  /*a7a0*/  @!P1 BRA `(.L_x_1408) ;  /* 0x0000019800349947 */ /* 0x000fea0003800000 */
[----:B------:R-:W-:-:S03]  /*a7b0*/  UMOV UR4, 0xffffffff ;  /* 0xffffffff00047882 */ /* 0x000fc60000000000 */
[----:B------:R-:W-:Y:S05]  /*a7c0*/  BRA.DIV UR4, `(.L_x_1409) ;  /* 0x0000025604fc7947 */ /* 0x000fea000b800000 */
[----:B------:R-:W0:Y:S02]  /*a7d0*/  S2R R0, SR_TID.X ;  /* 0x0000000000007919 */ /* 0x000e240000002100 */
[----:B0-----:R-:W-:-:S05]  /*a7e0*/  VIADD R2, R0, 0xffffff80 ;  /* 0xffffff8000027836 */ /* 0x001fca0000000000 */
[----:B------:R-:W-:-:S04]  /*a7f0*/  SHF.R.S32.HI R0, RZ, 0x1f, R2 ;  /* 0x0000001fff007819 */ /* 0x000fc80000011402 */
[----:B------:R-:W-:-:S04]  /*a800*/  LEA.HI R0, R0, R2, RZ, 0x7 ;  /* 0x0000000200007211 */ /* 0x000fc800078f38ff */
[----:B------:R-:W-:-:S05]  /*a810*/  SHF.R.S32.HI R0, RZ, 0x7, R0 ;  /* 0x00000007ff007819 */ /* 0x000fca0000011400 */
[----:B------:R0:W1:Y:S02]  /*a820*/  SHFL.IDX PT, R220, R0, RZ, 0x1f ;  /* 0x00001fff00dc7589 */ /* 0x00006400000e0000 */
.L_x_1706:
[----:B01----:R-:W-:Y:S01]  /*a830*/  LEA.HI R0, R220, R220, RZ, 0x1 ;  /* 0x000000dcdc007211 */ /* 0x003fe200078f08ff */
[----:B------:R-:W-:Y:S01]  /*a840*/  VIADD R26, R18, 0x18400 ;  /* 0x00018400121a7836 */ /* 0x000fe20000000000 */
[----:B------:R-:W-:Y:S02]  /*a850*/  BSSY B6, `(.L_x_1410) ;  /* 0x0000018000067945 */ /* 0x000fe40003800000 */
[----:B------:R-:W-:Y:S02]  /*a860*/  LOP3.LUT R3, R0, 0x1e, RZ, 0xc0, !PT ;  /* 0x0000001e00037812 */ /* 0x000fe400078ec0ff */
[----:B------:R-:W-:-:S03]  /*a870*/  LOP3.LUT P0, RZ, R26, 0x1bf, RZ, 0xc0, !PT ;  /* 0x000001bf1aff7812 */ /* 0x000fc6000780c0ff */
        /* <DEDUP_REMOVED lines=21> */
.L_x_1411:
[----:B------:R-:W-:Y:S05]  /*a9d0*/  BSYNC B6 ;  /* 0x0000000000067941 */ /* 0x000fea0003800000 */
.L_x_1410:
[----:B------:R-:W-:Y:S01]  /*a9e0*/  ULDC.64 UR6, c[0x0][0x998] ;  /* 0x0002660000067ab9 */ /* 0x000fe20000000a00 */
[----:B------:R-:W-:Y:S01]  /*a9f0*/  ULDC.64 UR4, c[0x0][0x990] ;  /* 0x0002640000047ab9 */ /* 0x000fe20000000a00 */
[----:B------:R-:W-:Y:S02]  /*aa00*/  ISETP.NE.U32.AND P1, PT, RZ, UR6, PT ;  /* 0x00000006ff007c0c */ /* 0x000fe4000bf25070 */
[----:B------:R-:W-:Y:S02]  /*aa10*/  ISETP.NE.U32.AND P0, PT, RZ, UR4, PT ;  /* 0x00000004ff007c0c */ /* 0x000fe4000bf05070 */
[----:B------:R-:W-:Y:S02]  /*aa20*/  ISETP.NE.AND.EX P1, PT, RZ, UR7, PT, P1 ;  /* 0x00000007ff007c0c */ /* 0x000fe4000bf25310 */
[----:B------:R-:W-:-:S11]  /*aa30*/  ISETP.NE.AND.EX P0, PT, RZ, UR5, PT, P0 ;  /* 0x00000005ff007c0c */ /* 0x000fd6000bf05300 */
[----:B------:R-:W0:Y:S01]  /*aa40*/  @P1 LDC.64 R8, c[0x0][0x9b8] ;  /* 0x00026e00ff081b82 */ /* 0x000e220000000a00 */
[--C-:B------:R-:W-:Y:S02]  /*aa50*/  @P1 SHF.R.S32.HI R5, RZ, 0x1f, R223.reuse ;  /* 0x0000001fff051819 */ /* 0x100fe400000114df */
[----:B------:R-:W-:-:S05]  /*aa60*/  @P0 SHF.R.S32.HI R3, RZ, 0x1f, R223 ;  /* 0x0000001fff030819 */ /* 0x000fca00000114df */
[----:B------:R-:W1:Y:S08]  /*aa70*/  @P0 LDC.64 R6, c[0x0][0x9a8] ;  /* 0x00026a00ff060b82 */ /* 0x000e700000000a00 */
[----:B------:R-:W2:Y:S08]  /*aa80*/  @P0 LDC.64 R10, c[0x0][0x9b0] ;  /* 0x00026c00ff0a0b82 */ /* 0x000eb00000000a00 */
[----:B------:R-:W3:Y:S01]  /*aa90*/  @P1 LDC.64 R12, c[0x0][0x9c0] ;  /* 0x00027000ff0c1b82 */ /* 0x000ee20000000a00 */
[----:B0-----:R-:W-:-:S02]  /*aaa0*/  @P1 IMAD R2, R5, R8, RZ ;  /* 0x0000000805021224 */ /* 0x001fc400078e02ff */
[----:B------:R-:W-:-:S04]  /*aab0*/  @P1 IMAD.WIDE.U32 R4, R223, R8, RZ ;  /* 0x00000008df041225 */ /* 0x000fc800078e00ff */
[----:B------:R-:W-:Y:S02]  /*aac0*/  @P1 IMAD R9, R223, R9, R2 ;  /* 0x00000009df091224 */ /* 0x000fe400078e0202 */
[-C--:B-1----:R-:W-:Y:S02]  /*aad0*/  @P0 IMAD R0, R3, R6.reuse, RZ ;  /* 0x0000000603000224 */ /* 0x082fe400078e02ff */
[----:B------:R-:W-:-:S04]  /*aae0*/  @P0 IMAD.WIDE.U32 R2, R223, R6, RZ ;  /* 0x00000006df020225 */ /* 0x000fc800078e00ff */
[----:B------:R-:W-:Y:S02]  /*aaf0*/  @P0 IMAD R7, R223, R7, R0 ;  /* 0x00000007df070224 */ /* 0x000fe400078e0200 */
[----:B------:R-:W-:Y:S02]  /*ab00*/  @P1 IMAD.IADD R5, R5, 0x1, R9 ;  /* 0x0000000105051824 */ /* 0x000fe400078e0209 */
[----:B------:R-:W-:Y:S02]  /*ab10*/  @P0 IMAD.IADD R3, R3, 0x1, R7 ;  /* 0x0000000103030824 */ /* 0x000fe400078e0207 */
[----:B------:R-:W-:Y:S02]  /*ab20*/  IMAD.MOV.U32 R0, RZ, RZ, 0x3f800000 ;  /* 0x3f800000ff007424 */ /* 0x000fe400078e00ff */
[----:B--2---:R-:W-:-:S04]  /*ab30*/  @P0 IMAD.WIDE.U32 R2, R232, R10, R2 ;  /* 0x0000000ae8020225 */ /* 0x004fc800078e0002 */
[----:B---3--:R-:W-:Y:S01]  /*ab40*/  @P1 IMAD.WIDE.U32 R6, R232, R12, R4 ;  /* 0x0000000ce8061225 */ /* 0x008fe200078e0004 */
        /* <DEDUP_REMOVED lines=15> */
[----:B------:R-:W-:-:S04]  /*ac40*/  ULEA.HI UR4, UR37, UR37, URZ, 0x1 ;  /* 0x0000002525047291 */ /* 0x000fc8000f8f083f */
[----:B------:R-:W-:-:S04]  /*ac50*/  ULOP3.LUT UR4, UR4, 0xfffffffe, URZ, 0xc0, !UPT ;  /* 0xfffffffe04047892 */ /* 0x000fc8000f8ec03f */
[----:B------:R-:W-:-:S06]  /*ac60*/  UIADD3 UR4, UR37, -UR4, URZ ;  /* 0x8000000425047290 */ /* 0x000fcc000fffe03f */
[----:B------:R-:W-:-:S05]  /*ac70*/  IMAD.U32 R3, RZ, RZ, UR4 ;  /* 0x00000004ff037e24 */ /* 0x000fca000f8e00ff */
[----:B------:R-:W-:-:S04]  /*ac80*/  SHF.L.U32 R3, R3, 0x1f, RZ ;  /* 0x0000001f03037819 */ /* 0x000fc800000006ff */
[----:B------:R0:W1:Y:S03]  /*ac90*/  SYNCS.PHASECHK.TRANS64.TRYWAIT P0, [R18+URZ+0x28800], R3 ;  /* 0x02880003120075a7 */ /* 0x000066000800017f */
[----:B-1----:R-:W-:Y:S05]  /*aca0*/  @!P0 NANOSLEEP.SYNCS 0x989680 ;  /* 0x009896800000895d */ /* 0x002fea0003900000 */
[----:B------:R-:W1:Y:S01]  /*acb0*/  @!P0 SYNCS.PHASECHK.TRANS64 P0, [R18+URZ+0x28800], R3 ;  /* 0x02880003120085a7 */ /* 0x000e62000800007f */
[----:B------:R-:W-:Y:S04]  /*acc0*/  BSSY B0, `(.L_x_1413) ;  /* 0x0000006000007945 */ /* 0x000fe80003800000 */
[----:B-1----:R-:W-:Y:S05]  /*acd0*/  @P0 BRA `(.L_x_1414) ;  /* 0x0000000000100947 */ /* 0x002fea0003800000 */
.L_x_1415:
[----:B-1----:R1:W2:Y:S02]  /*ace0*/  SYNCS.PHASECHK.TRANS64.TRYWAIT P0, [R18+URZ+0x28800], R3 ;  /* 0x02880003120075a7 */ /* 0x0022a4000800017f */
[----:B--2---:R-:W-:Y:S05]  /*acf0*/  @!P0 NANOSLEEP.SYNCS 0x989680 ;  /* 0x009896800000895d */ /* 0x004fea0003900000 */
[----:B------:R-:W2:Y:S02]  /*ad00*/  @!P0 SYNCS.PHASECHK.TRANS64 P0, [R18+URZ+0x28800], R3 ;  /* 0x02880003120085a7 */ /* 0x000ea4000800007f */
[----:B--2---:R-:W-:Y:S05]  /*ad10*/  @!P0 BRA `(.L_x_1415) ;  /* 0xfffffffc00f08947 */ /* 0x004fea000383ffff */
.L_x_1414:
[----:B------:R-:W-:Y:S05]  /*ad20*/  BSYNC B0 ;  /* 0x0000000000007941 */ /* 0x000fea0003800000 */
.L_x_1413:
[----:B------:R-:W-:Y:S05]  /*ad30*/  BRA `(.L_x_1416) ;  /* 0x0000004c00bc7947 */ /* 0x000fea0003800000 */
.L_x_1412:
[----:B------:R-:W-:Y:S01]  /*ad40*/  LOP3.LUT P0, RZ, R26, 0x3ff, RZ, 0xc0, !PT ;  /* 0x000003ff1aff7812 */ /* 0x000fe2000780c0ff */
[----:B------:R-:W-:Y:S01]  /*ad50*/  ULDC.64 UR4, c[0x0][0x3f8] ;  /* 0x0000fe0000047ab9 */ /* 0x000fe20000000a00 */
[----:B-----5:R-:W-:Y:S01]  /*ad60*/  SHF.R.S32.HI R0, RZ, 0x1f, R24 ;  /* 0x0000001fff007819 */ /* 0x020fe20000011418 */
[----:B------:R-:W-:Y:S01]  /*ad70*/  ULDC.64 UR6, c[0x0][0x408] ;  /* 0x0001020000067ab9 */ /* 0x000fe20000000a00 */
[----:B------:R-:W-:Y:S01]  /*ad80*/  IMAD.WIDE.U32 R26, R24, UR4, RZ ;  /* 0x00000004181a7c25 */ /* 0x000fe2000f8e00ff */
[----:B------:R-:W-:Y:S03]  /*ad90*/  BSSY B6, `(.L_x_1417) ;  /* 0x0000019000067945 */ /* 0x000fe60003800000 */
[C---:B------:R-:W-:Y:S02]  /*ada0*/  IMAD R3, R0.reuse, UR4, RZ ;  /* 0x0000000400037c24 */ /* 0x040fe4000f8e02ff */
[----:B------:R-:W-:-:S02]  /*adb0*/  IMAD R5, R0, UR6, RZ ;  /* 0x0000000600057c24 */ /* 0x000fc4000f8e02ff */
[C---:B------:R-:W-:Y:S02]  /*adc0*/  IMAD R3, R24.reuse, UR5, R3 ;  /* 0x0000000518037c24 */ /* 0x040fe4000f8e0203 */
[C---:B------:R-:W-:Y:S02]  /*add0*/  IMAD R5, R24.reuse, UR7, R5 ;  /* 0x0000000718057c24 */ /* 0x040fe4000f8e0205 */
[----:B------:R-:W-:-:S04]  /*ade0*/  IMAD.WIDE.U32 R24, R24, UR6, RZ ;  /* 0x0000000618187c25 */ /* 0x000fc8000f8e00ff */
[----:B------:R-:W-:Y:S02]  /*adf0*/  IMAD.IADD R29, R3, 0x1, R27 ;  /* 0x00000001031d7824 */ /* 0x000fe400078e021b */
[----:B------:R-:W-:Y:S01]  /*ae00*/  IMAD.IADD R31, R5, 0x1, R25 ;  /* 0x00000001051f7824 */ /* 0x000fe200078e0219 */
        /* <DEDUP_REMOVED lines=17> */
.L_x_1418:
[----:B------:R-:W-:Y:S05]  /*af20*/  BSYNC B6 ;  /* 0x0000000000067941 */ /* 0x000fea0003800000 */
.L_x_1417:
[----:B------:R-:W0:Y:S01]  /*af30*/  S2R R20, SR_TID.X ;  /* 0x0000000000147919 */ /* 0x000e220000002100 */
[----:B------:R-:W-:Y:S01]  /*af40*/  ULDC.U8 UR4, c[0x0][0x410] ;  /* 0x0001040000047ab9 */ /* 0x000fe20000000000 */
[----:B------:R-:W-:Y:S01]  /*af50*/  BSSY B0, `(.L_x_1419) ;  /* 0x00004c5000007945 */ /* 0x000fe20003800000 */
[----:B------:R-:W-:Y:S01]  /*af60*/  ISETP.NE.AND P0, PT, RZ, UR4, PT ;  /* 0x00000004ff007c0c */ /* 0x000fe2000bf05270 */
[----:B------:R-:W-:Y:S02]  /*af70*/  IMAD.IADD R39, R210, 0x1, R219 ;  /* 0x00000001d2277824 */ /* 0x000fe400078e02db */
[----:B0-----:R-:W-:-:S05]  /*af80*/  VIADD R20, R20, 0xffffff80 ;  /* 0xffffff8014147836 */ /* 0x001fca0000000000 */
[----:B------:R-:W-:-:S04]  /*af90*/  SHF.R.S32.HI R0, RZ, 0x1f, R20 ;  /* 0x0000001fff007819 */ /* 0x000fc80000011414 */
[----:B------:R-:W-:-:S04]  /*afa0*/  LEA.HI R0, R0, R20, RZ, 0x2 ;  /* 0x0000001400007211 */ /* 0x000fc800078f10ff */
[----:B------:R-:W-:-:S05]  /*afb0*/  LOP3.LUT R0, R0, 0xfffffffc, RZ, 0xc0, !PT ;  /* 0xfffffffc00007812 */ /* 0x000fca00078ec0ff */
[----:B------:R-:W-:Y:S01]  /*afc0*/  IMAD.IADD R4, R20, 0x1, -R0 ;  /* 0x0000000114047824 */ /* 0x000fe200078e0a00 */
[----:B------:R-:W-:Y:S06]  /*afd0*/  @!P0 BRA `(.L_x_1420) ;  /* 0x0000002400ac8947 */ /* 0x000fec0003800000 */
[----:B------:R-:W0:Y:S01]  /*afe0*/  LDC R34, c[0x0][0x448] ;  /* 0x00011200ff227b82 */ /* 0x000e220000000800 */
[----:B------:R-:W-:Y:S01]  /*aff0*/  IMAD R3, R4, 0x40, R39 ;  /* 0x0000004004037824 */ /* 0x000fe200078e0227 */
[----:B------:R-:W-:Y:S01]  /*b000*/  ULDC.64 UR4, c[0x0][0x3f8] ;  /* 0x0000fe0000047ab9 */ /* 0x000fe20000000a00 */
[----:B------:R-:W-:Y:S01]  /*b010*/  IMAD.MOV.U32 R8, RZ, RZ, R26 ;  /* 0x000000ffff087224 */ /* 0x000fe200078e001a */
[----:B------:R-:W-:Y:S01]  /*b020*/  ULDC.64 UR6, c[0x0][0x408] ;  /* 0x0001020000067ab9 */ /* 0x000fe20000000a00 */
[----:B------:R-:W-:Y:S01]  /*b030*/  IMAD.MOV.U32 R9, RZ, RZ, R29 ;  /* 0x000000ffff097224 */ /* 0x000fe200078e001d */
[----:B------:R-:W-:Y:S01]  /*b040*/  ULDC.64 UR8, c[0x0][0x400] ;  /* 0x0001000000087ab9 */ /* 0x000fe20000000a00 */
[----:B------:R-:W-:Y:S01]  /*b050*/  IMAD.MOV.U32 R10, RZ, RZ, R24 ;  /* 0x000000ffff0a7224 */ /* 0x000fe200078e0018 */
[----:B------:R-:W-:Y:S01]  /*b060*/  SHF.R.S32.HI R35, RZ, 0x1f, R214 ;  /* 0x0000001fff237819 */ /* 0x000fe200000114d6 */
[----:B------:R-:W-:Y:S01]  /*b070*/  IMAD.MOV.U32 R11, RZ, RZ, R31 ;  /* 0x000000ffff0b7224 */ /* 0x000fe200078e001f */
[----:B0-----:R-:W-:-:S13]  /*b080*/  ISETP.NE.AND P0, PT, R34, 0x1, PT ;  /* 0x000000012200780c */ /* 0x001fda0003f05270 */
[----:B------:R-:W0:Y:S08]  /*b090*/  @P0 LDC R0, c[0x0][0x44c] ;  /* 0x00011300ff000b82 */ /* 0x000e300000000800 */
[----:B------:R-:W1:Y:S01]  /*b0a0*/  @P0 LDC R5, c[0x0][0x450] ;  /* 0x00011400ff050b82 */ /* 0x000e620000000800 */
[----:B0-----:R-:W-:-:S05]  /*b0b0*/  @P0 IMAD.HI.U32 R0, R3, R0, RZ ;  /* 0x0000000003000227 */ /* 0x001fca00078e00ff */
[----:B-1----:R-:W-:-:S04]  /*b0c0*/  @P0 SHF.R.U32.HI R3, RZ, R5, R0 ;  /* 0x00000005ff030219 */ /* 0x002fc80000011600 */
[----:B------:R-:W-:Y:S01]  /*b0d0*/  SHF.R.S32.HI R0, RZ, 0x1f, R3 ;  /* 0x0000001fff007819 */ /* 0x000fe20000011403 */
[----:B------:R-:W-:-:S04]  /*b0e0*/  IMAD.WIDE.U32 R8, R3, UR4, R8 ;  /* 0x0000000403087c25 */ /* 0x000fc8000f8e0008 */
[----:B------:R-:W-:Y:S02]  /*b0f0*/  IMAD R4, R0, UR4, RZ ;  /* 0x0000000400047c24 */ /* 0x000fe4000f8e02ff */
[----:B------:R-:W-:-:S04]  /*b100*/  IMAD.WIDE.U32 R10, R3, UR6, R10 ;  /* 0x00000006030a7c25 */ /* 0x000fc8000f8e000a */
[----:B------:R-:W-:Y:S01]  /*b110*/  IMAD R0, R0, UR6, RZ ;  /* 0x0000000600007c24 */ /* 0x000fe2000f8e02ff */
[----:B------:R-:W-:Y:S01]  /*b120*/  IADD3 R7, P1, R10, UR8, RZ ;  /* 0x000000080a077c10 */ /* 0x000fe2000ff3e0ff */
[C---:B------:R-:W-:Y:S01]  /*b130*/  IMAD R13, R3.reuse, UR5, R4 ;  /* 0x00000005030d7c24 */ /* 0x040fe2000f8e0204 */
[----:B------:R-:W-:Y:S01]  /*b140*/  ULDC.64 UR4, c[0x0][0x3e8] ;  /* 0x0000fa0000047ab9 */ /* 0x000fe20000000a00 */
[----:B------:R-:W-:Y:S01]  /*b150*/  IMAD R3, R3, UR7, R0 ;  /* 0x0000000703037c24 */ /* 0x000fe2000f8e0200 */
[----:B------:R-:W-:Y:S01]  /*b160*/  IADD3 R5, P0, R8, UR4, RZ ;  /* 0x0000000408057c10 */ /* 0x000fe2000ff1e0ff */
[----:B------:R-:W-:-:S03]  /*b170*/  UMOV UR4, 0xffffffff ;  /* 0xffffffff00047882 */ /* 0x000fc60000000000 */
[----:B------:R-:W-:Y:S02]  /*b180*/  IADD3.X R6, R9, UR5, R13, P0, !PT ;  /* 0x0000000509067c10 */ /* 0x000fe400087fe40d */
[----:B------:R-:W-:Y:S01]  /*b190*/  IADD3.X R8, R11, UR9, R3, P1, !PT ;  /* 0x000000090b087c10 */ /* 0x000fe20008ffe403 */
[----:B------:R-:W-:Y:S06]  /*b1a0*/  BRA.DIV UR4, `(.L_x_1421) ;  /* 0x0000024e04c47947 */ /* 0x000fec000b800000 */
[----:B------:R0:W1:Y:S04]  /*b1b0*/  SHFL.IDX PT, R0, R6, RZ, 0x1c1f ;  /* 0x001c1fff06007589 */ /* 0x00006800000e0000 */
[----:B------:R0:W2:Y:S04]  /*b1c0*/  SHFL.IDX PT, R3, R5, RZ, 0x1c1f ;  /* 0x001c1fff05037589 */ /* 0x0000a800000e0000 */
[----:B------:R0:W3:Y:S04]  /*b1d0*/  SHFL.IDX PT, R4, R8, RZ, 0x1c1f ;  /* 0x001c1fff08047589 */ /* 0x0000e800000e0000 */
[----:B------:R0:W4:Y:S02]  /*b1e0*/  SHFL.IDX PT, R14, R7, RZ, 0x1c1f ;  /* 0x001c1fff070e7589 */ /* 0x00012400000e0000 */
.L_x_1712:
[----:B------:R-:W-:Y:S01]  /*b1f0*/  IMAD R34, R215, R34, RZ ;  /* 0x00000022d7227224 */ /* 0x000fe200078e02ff */
[----:B------:R-:W-:Y:S01]  /*b200*/  BSSY B1, `(.L_x_1422) ;  /* 0x000001b000017945 */ /* 0x000fe20003800000 */
[----:B------:R-:W-:Y:S02]  /*b210*/  CS2R R28, SRZ ;  /* 0x00000000001c7805 */ /* 0x000fe4000001ff00 */
[----:B------:R-:W-:Y:S02]  /*b220*/  CS2R R20, SRZ ;  /* 0x0000000000147805 */ /* 0x000fe4000001ff00 */
[----:B------:R-:W-:Y:S02]  /*b230*/  CS2R R30, SRZ ;  /* 0x00000000001e7805 */ /* 0x000fe4000001ff00 */
[----:B------:R-:W-:Y:S02]  /*b240*/  ISETP.GE.AND P0, PT, R39, R34, PT ;  /* 0x000000222700720c */ /* 0x000fe40003f06270 */
[----:B------:R-:W-:-:S11]  /*b250*/  CS2R R24, SRZ ;  /* 0x0000000000187805 */ /* 0x000fd6000001ff00 */
[----:B------:R-:W-:Y:S05]  /*b260*/  @P0 BRA `(.L_x_1423) ;  /* 0x0000000000500947 */ /* 0x000fea0003800000 */
[----:B------:R-:W-:Y:S01]  /*b270*/  ULDC UR4, c[0x0][0x3f4] ;  /* 0x0000fd0000047ab9 */ /* 0x000fe20000000800 */
[----:B------:R-:W-:Y:S02]  /*b280*/  CS2R R24, SRZ ;  /* 0x0000000000187805 */ /* 0x000fe4000001ff00 */
[----:B------:R-:W-:Y:S02]  /*b290*/  ISETP.GE.AND P4, PT, R208, UR4, PT ;  /* 0x00000004d0007c0c */ /* 0x000fe4000bf86270 */
[----:B------:R-:W-:Y:S02]  /*b2a0*/  CS2R R20, SRZ ;  /* 0x0000000000147805 */ /* 0x000fe4000001ff00 */
[----:B------:R-:W-:Y:S02]  /*b2b0*/  ISETP.GE.AND P5, PT, R214, UR4, PT ;  /* 0x00000004d6007c0c */ /* 0x000fe4000bfa6270 */
[----:B------:R-:W-:Y:S02]  /*b2c0*/  CS2R R30, SRZ ;  /* 0x00000000001e7805 */ /* 0x000fe4000001ff00 */
[----:B------:R-:W-:-:S05]  /*b2d0*/  CS2R R28, SRZ ;  /* 0x00000000001c7805 */ /* 0x000fca000001ff00 */
[----:B--2---:R-:W-:-:S04]  /*b2e0*/  @!P4 IADD3 R10, P0, R208, R3, RZ ;  /* 0x00000003d00ac210 */ /* 0x004fc80007f1e0ff */
[----:B------:R-:W-:Y:S02]  /*b2f0*/  @!P5 IADD3 R12, P2, R214, R3, RZ ;  /* 0x00000003d60cd210 */ /* 0x000fe40007f5e0ff */
[-C--:B----4-:R-:W-:Y:S02]  /*b300*/  @!P4 IADD3 R26, P1, R208, R14.reuse, RZ ;  /* 0x0000000ed01ac210 */ /* 0x090fe40007f3e0ff */
[----:B------:R-:W-:Y:S01]  /*b310*/  @!P4 SHF.R.S32.HI R3, RZ, 0x1f, R208 ;  /* 0x0000001fff03c819 */ /* 0x000fe200000114d0 */
[----:B-1----:R-:W-:Y:S01]  /*b320*/  @!P5 IMAD.X R13, R0, 0x1, R35, P2 ;  /* 0x00000001000dd824 */ /* 0x002fe200010e0623 */
[----:B------:R-:W-:-:S03]  /*b330*/  @!P5 IADD3 R14, P3, R214, R14, RZ ;  /* 0x0000000ed60ed210 */ /* 0x000fc60007f7e0ff */
[--C-:B------:R-:W-:Y:S01]  /*b340*/  @!P4 IMAD.X R11, R0, 0x1, R3.reuse, P0 ;  /* 0x00000001000bc824 */ /* 0x100fe200000e0603 */
[----:B------:R1:W5:Y:S01]  /*b350*/  @!P5 LD.E.64 R24, desc[UR38][R12.64] ;  /* 0x000000260c18d980 */ /* 0x000362000c101b00 */
[C---:B---3--:R-:W-:Y:S02]  /*b360*/  @!P4 IMAD.X R27, R4.reuse, 0x1, R3, P1 ;  /* 0x00000001041bc824 */ /* 0x048fe400008e0603 */
[----:B------:R-:W-:Y:S01]  /*b370*/  @!P5 IMAD.X R15, R4, 0x1, R35, P3 ;  /* 0x00000001040fd824 */ /* 0x000fe200018e0623 */
[----:B------:R1:W5:Y:S04]  /*b380*/  @!P4 LD.E.64 R30, desc[UR38][R10.64] ;  /* 0x000000260a1ec980 */ /* 0x000368000c101b00 */
[----:B------:R1:W5:Y:S04]  /*b390*/  @!P5 LD.E.64 R20, desc[UR38][R14.64] ;  /* 0x000000260e14d980 */ /* 0x000368000c101b00 */
[----:B------:R1:W5:Y:S02]  /*b3a0*/  @!P4 LD.E.64 R28, desc[UR38][R26.64] ;  /* 0x000000261a1cc980 */ /* 0x000364000c101b00 */
.L_x_1423:
[----:B------:R-:W-:Y:S05]  /*b3b0*/  BSYNC B1 ;  /* 0x0000000000017941 */ /* 0x000fea0003800000 */
.L_x_1422:
[----:B------:R-:W-:Y:S01]  /*b3c0*/  UMOV UR4, 0xffffffff ;  /* 0xffffffff00047882 */ /* 0x000fe20000000000 */
[----:B-1----:R-:W-:Y:S02]  /*b3d0*/  CS2R R26, SRZ ;  /* 0x00000000001a7805 */ /* 0x002fe4000001ff00 */
[----:B------:R-:W-:Y:S05]  /*b3e0*/  BRA.DIV UR4, `(.L_x_1424) ;  /* 0x0000024e04a47947 */ /* 0x000fea000b800000 */
[----:B------:R1:W0:Y:S04]  /*b3f0*/  SHFL.IDX PT, R0, R6, 0x1, 0x1c1f ;  /* 0x003c1f0006007f89 */ /* 0x00022800000e0000 */
[----:B--2---:R1:W2:Y:S04]  /*b400*/  SHFL.IDX PT, R3, R5, 0x1, 0x1c1f ;  /* 0x003c1f0005037f89 */ /* 0x0042a800000e0000 */
[----:B---3--:R1:W3:Y:S04]  /*b410*/  SHFL.IDX PT, R4, R8, 0x1, 0x1c1f ;  /* 0x003c1f0008047f89 */ /* 0x0082e800000e0000 */
[----:B----4-:R1:W4:Y:S02]  /*b420*/  SHFL.IDX PT, R14, R7, 0x1, 0x1c1f ;  /* 0x003c1f00070e7f89 */ /* 0x01032400000e0000 */
.L_x_1718:
[----:B01----:R-:W-:Y:S01]  /*b430*/  VIADD R5, R39, 0x40 ;  /* 0x0000004027057836 */ /* 0x003fe20000000000 */
[----:B------:R-:W-:Y:S01]  /*b440*/  BSSY B1, `(.L_x_1425) ;  /* 0x000001a000017945 */ /* 0x000fe20003800000 */
[----:B------:R-:W-:Y:S02]  /*b450*/  CS2R R8, SRZ ;  /* 0x0000000000087805 */ /* 0x000fe4000001ff00 */
[----:B------:R-:W-:Y:S02]  /*b460*/  CS2R R12, SRZ ;  /* 0x00000000000c7805 */ /* 0x000fe4000001ff00 */
[----:B------:R-:W-:Y:S02]  /*b470*/  CS2R R10, SRZ ;  /* 0x00000000000a7805 */ /* 0x000fe4000001ff00 */
[----:B------:R-:W-:-:S13]  /*b480*/  ISETP.GE.AND P0, PT, R5, R34, PT ;  /* 0x000000220500720c */ /* 0x000fda0003f06270 */
        /* <DEDUP_REMOVED lines=12> */
[----:B------:R-:W-:Y:S01]  /*b550*/  @!P5 IMAD.X R33, R0, 0x1, R35, P2 ;  /* 0x000000010021d824 */ /* 0x000fe200010e0623 */
        /* <DEDUP_REMOVED lines=8> */
.L_x_1426:
[----:B------:R-:W-:Y:S05]  /*b5e0*/  BSYNC B1 ;  /* 0x0000000000017941 */ /* 0x000fea0003800000 */
.L_x_1425:
[----:B------:R-:W-:Y:S01]  /*b5f0*/  ULEA.HI UR4, UR37, UR37, URZ, 0x1 ;  /* 0x0000002525047291 */ /* 0x000fe2000f8f083f */
[C---:B------:R-:W-:Y:S01]  /*b600*/  IMAD.SHL.U32 R0, R213.reuse, 0x80, RZ ;  /* 0x00000080d5007824 */ /* 0x040fe200078e00ff */
[----:B0-----:R-:W-:Y:S01]  /*b610*/  VIADDMNMX R15, R34, -R219, 0x80, PT ;  /* 0x00000080220f7446 */ /* 0x001fe200038009db */
[----:B------:R-:W-:Y:S01]  /*b620*/  BSSY B1, `(.L_x_1427) ;  /* 0x0000010000017945 */ /* 0x000fe20003800000 */
[----:B------:R-:W-:Y:S01]  /*b630*/  ULOP3.LUT UR4, UR4, 0xfffffffe, URZ, 0xc0, !UPT ;  /* 0xfffffffe04047892 */ /* 0x000fe2000f8ec03f */
[----:B------:R-:W-:Y:S02]  /*b640*/  LOP3.LUT P2, RZ, R213, 0x4, RZ, 0xc0, !PT ;  /* 0x00000004d5ff7812 */ /* 0x000fe4000784c0ff */
[----:B--2---:R-:W-:Y:S01]  /*b650*/  LOP3.LUT R3, R0, 0x380, RZ, 0xc0, !PT ;  /* 0x0000038000037812 */ /* 0x004fe200078ec0ff */
[----:B------:R-:W-:Y:S01]  /*b660*/  UIADD3 UR4, UR37, -UR4, URZ ;  /* 0x8000000425047290 */ /* 0x000fe2000fffe03f */
[----:B------:R-:W-:Y:S02]  /*b670*/  ISETP.GE.AND P1, PT, R210, R15, PT ;  /* 0x0000000fd200720c */ /* 0x000fe40003f26270 */
[----:B------:R-:W-:-:S02]  /*b680*/  LOP3.LUT R0, R3, 0x30, R22, 0xf8, !PT ;  /* 0x0000003003007812 */ /* 0x000fc400078ef816 */
[----:B------:R-:W-:Y:S01]  /*b690*/  SHF.R.U32.HI R3, RZ, 0x3, R3 ;  /* 0x00000003ff037819 */ /* 0x000fe20000011603 */
[----:B------:R-:W-:-:S03]  /*b6a0*/  IMAD.U32 R5, RZ, RZ, UR4 ;  /* 0x00000004ff057e24 */ /* 0x000fc6000f8e00ff */
[----:B------:R-:W-:Y:S02]  /*b6b0*/  LOP3.LUT R3, R0, R3, RZ, 0x3c, !PT ;  /* 0x0000000300037212 */ /* 0x000fe400078e3cff */
[----:B------:R-:W-:Y:S02]  /*b6c0*/  SHF.L.U32 R5, R5, 0x1f, RZ ;  /* 0x0000001f05057819 */ /* 0x000fe400000006ff */
[----:B------:R-:W-:Y:S02]  /*b6d0*/  IADD3 R3, R18, R3, R227 ;  /* 0x0000000312037210 */ /* 0x000fe40007ffe0e3 */
[----:B------:R-:W0:Y:S03]  /*b6e0*/  SYNCS.PHASECHK.TRANS64.TRYWAIT P0, [R18+URZ+0x28800], R5 ;  /* 0x02880005120075a7 */ /* 0x000e26000800017f */
[C---:B---3--:R-:W-:Y:S02]  /*b6f0*/  VIADD R4, R3.reuse, 0x18400 ;  /* 0x0001840003047836 */ /* 0x048fe40000000000 */
[----:B------:R-:W-:Y:S01]  /*b700*/  VIADD R0, R3, 0x18440 ;  /* 0x0001844003007836 */ /* 0x000fe20000000000 */
[----:B0-----:R-:W-:Y:S06]  /*b710*/  @!P0 BRA `(.L_x_1428) ;  /* 0x0000024c00488947 */ /* 0x001fec0003800000 */
.L_x_1719:
[----:B------:R-:W-:Y:S05]  /*b720*/  BSYNC B1 ;  /* 0x0000000000017941 */ /* 0x000fea0003800000 */
.L_x_1427:
[----:B------:R-:W-:Y:S01]  /*b730*/  BSSY B1, `(.L_x_1429) ;  /* 0x00000fa000017945 */ /* 0x000fe20003800000 */
[----:B------:R-:W-:-:S03]  /*b740*/  @P2 VIADD R0, R4, 0xffffffc0 ;  /* 0xffffffc004002836 */ /* 0x000fc60000000000 */
[----:B------:R-:W-:Y:S05]  /*b750*/  @P1 BRA `(.L_x_1430) ;  /* 0x0000000c00dc1947 */ /* 0x000fea0003800000 */
[----:B0-----:R-:W0:Y:S01]  /*b760*/  LDC R5, c[0x0][0x3f4] ;  /* 0x0000fd00ff057b82 */ /* 0x001e220000000800 */
[----:B------:R-:W-:Y:S01]  /*b770*/  BSSY B2, `(.L_x_1431) ;  /* 0x000007a000027945 */ /* 0x000fe20003800000 */
[-C--:B0-----:R-:W-:Y:S02]  /*b780*/  ISETP.GE.AND P0, PT, R208, R5.reuse, PT ;  /* 0x00000005d000720c */ /* 0x081fe40003f06270 */
[----:B------:R-:W-:-:S11]  /*b790*/  ISETP.GE.AND P1, PT, R214, R5, PT ;  /* 0x00000005d600720c */ /* 0x000fd60003f26270 */
[----:B------:R-:W-:Y:S05]  /*b7a0*/  @P0 BRA `(.L_x_1432) ;  /* 0x0000000400d80947 */ /* 0x000fea0003800000 */
[----:B------:R-:W0:Y:S01]  /*b7b0*/  LDS.128 R4, [R3+0x18400] ;  /* 0x0184000003047984 */ /* 0x000e220000000c00 */
[----:B-----5:R-:W-:Y:S02]  /*b7c0*/  SHF.R.U32.HI R35, RZ, 0x8, R31 ;  /* 0x00000008ff237819 */ /* 0x020fe4000001161f */
[----:B------:R-:W-:Y:S02]  /*b7d0*/  LOP3.LUT R34, R31, 0xff, RZ, 0xc0, !PT ;  /* 0x000000ff1f227812 */ /* 0x000fe400078ec0ff */
[----:B------:R-:W-:Y:S02]  /*b7e0*/  LOP3.LUT R35, R35, 0xff, RZ, 0xc0, !PT ;  /* 0x000000ff23237812 */ /* 0x000fe400078ec0ff */
[----:B------:R-:W-:Y:S02]  /*b7f0*/  SHF.R.U32.HI R39, RZ, 0x8, R29 ;  /* 0x00000008ff277819 */ /* 0x000fe4000001161d */
[----:B------:R-:W-:Y:S02]  /*b800*/  PRMT R34, R35, 0x7604, R34 ;  /* 0x0000760423227816 */ /* 0x000fe40000000022 */
[----:B------:R-:W-:-:S02]  /*b810*/  SHF.R.U32.HI R35, RZ, 0x10, R31 ;  /* 0x00000010ff237819 */ /* 0x000fc4000001161f */
[----:B------:R-:W-:Y:S02]  /*b820*/  LOP3.LUT R38, R29, 0xff, RZ, 0xc0, !PT ;  /* 0x000000ff1d267812 */ /* 0x000fe400078ec0ff */
[----:B------:R-:W-:Y:S01]  /*b830*/  LOP3.LUT R39, R39, 0xff, RZ, 0xc0, !PT ;  /* 0x000000ff27277812 */ /* 0x000fe200078ec0ff */
[----:B------:R-:W-:Y:S01]  /*b840*/  IMAD.U32 R35, R35, 0x10000, RZ ;  /* 0x0001000023237824 */ /* 0x000fe200078e00ff */
[----:B------:R-:W-:Y:S02]  /*b850*/  SHF.R.U32.HI R40, RZ, 0x10, R29 ;  /* 0x00000010ff287819 */ /* 0x000fe4000001161d */
[----:B------:R-:W-:Y:S02]  /*b860*/  SHF.R.U32.HI R32, RZ, 0x8, R30 ;  /* 0x00000008ff207819 */ /* 0x000fe4000001161e */
[----:B------:R-:W-:Y:S01]  /*b870*/  PRMT R38, R39, 0x7604, R38 ;  /* 0x0000760427267816 */ /* 0x000fe20000000026 */
[----:B------:R-:W-:Y:S01]  /*b880*/  IMAD.U32 R39, R40, 0x10000, RZ ;  /* 0x0001000028277824 */ /* 0x000fe200078e00ff */
[----:B----4-:R-:W-:-:S02]  /*b890*/  LOP3.LUT R14, R30, 0xff, RZ, 0xc0, !PT ;  /* 0x000000ff1e0e7812 */ /* 0x010fc400078ec0ff */
[----:B------:R-:W-:Y:S02]  /*b8a0*/  LOP3.LUT R33, R32, 0xff, RZ, 0xc0, !PT ;  /* 0x000000ff20217812 */ /* 0x000fe400078ec0ff */
[----:B------:R-:W-:Y:S02]  /*b8b0*/  SHF.R.U32.HI R32, RZ, 0x8, R28 ;  /* 0x00000008ff207819 */ /* 0x000fe4000001161c */
[----:B------:R-:W-:Y:S02]  /*b8c0*/  PRMT R33, R33, 0x7604, R14 ;  /* 0x0000760421217816 */ /* 0x000fe4000000000e */
[----:B------:R-:W-:Y:S02]  /*b8d0*/  LOP3.LUT R14, R28, 0xff, RZ, 0xc0, !PT ;  /* 0x000000ff1c0e7812 */ /* 0x000fe400078ec0ff */
[----:B------:R-:W-:Y:S02]  /*b8e0*/  LOP3.LUT R37, R32, 0xff, RZ, 0xc0, !PT ;  /* 0x000000ff20257812 */ /* 0x000fe400078ec0ff */
[----:B------:R-:W-:-:S02]  /*b8f0*/  LOP3.LUT R35, R34, 0xff0000, R35, 0xf8, !PT ;  /* 0x00ff000022237812 */ /* 0x000fc400078ef823 */
[----:B------:R-:W-:Y:S02]  /*b900*/  LOP3.LUT R39, R38, 0xff0000, R39, 0xf8, !PT ;  /* 0x00ff000026277812 */ /* 0x000fe400078ef827 */
[----:B------:R-:W-:Y:S02]  /*b910*/  PRMT R37, R37, 0x7604, R14 ;  /* 0x0000760425257816 */ /* 0x000fe4000000000e */
[----:B------:R-:W-:Y:S02]  /*b920*/  LOP3.LUT R39, R39, 0xff000000, R29, 0xf8, !PT ;  /* 0xff00000027277812 */ /* 0x000fe400078ef81d */
[----:B------:R-:W-:Y:S02]  /*b930*/  LOP3.LUT R35, R35, 0xff000000, R31, 0xf8, !PT ;  /* 0xff00000023237812 */ /* 0x000fe400078ef81f */
[----:B------:R-:W-:Y:S02]  /*b940*/  LOP3.LUT R33, R33, 0xff0000, R30, 0xf8, !PT ;  /* 0x00ff000021217812 */ /* 0x000fe400078ef81e */
[----:B0-----:R-:W-:-:S02]  /*b950*/  F2FP.F16.E4M3.UNPACK_B R14, R6.H1 ;  /* 0x00000006ff0e723e */ /* 0x001fc400030006ff */
[----:B------:R-:W-:Y:S02]  /*b960*/  LOP3.LUT R37, R37, 0xff0000, R28, 0xf8, !PT ;  /* 0x00ff000025257812 */ /* 0x000fe400078ef81c */
[----:B------:R-:W-:Y:S02]  /*b970*/  F2FP.F16.E4M3.UNPACK_B R38, R39 ;  /* 0x00000027ff26723e */ /* 0x000fe400020006ff */
[----:B------:R-:W-:Y:S02]  /*b980*/  F2FP.F16.E4M3.UNPACK_B R32, R35 ;  /* 0x00000023ff20723e */ /* 0x000fe400020006ff */
[----:B------:R-:W-:Y:S01]  /*b990*/  LOP3.LUT R33, R33, 0xff000000, R30, 0xf8, !PT ;  /* 0xff00000021217812 */ /* 0x000fe200078ef81e */
[--C-:B------:R-:W-:Y:S01]  /*b9a0*/  HADD2.F32 R30, -RZ, R14.reuse.H0_H0 ;  /* 0x2000000eff1e7230 */ /* 0x100fe20000004100 */
[----:B------:R-:W-:Y:S01]  /*b9b0*/  LOP3.LUT R34, R37, 0xff000000, R28, 0xf8, !PT ;  /* 0xff00000025227812 */ /* 0x000fe200078ef81c */
[----:B------:R-:W-:Y:S01]  /*b9c0*/  HADD2.F32 R14, -RZ, R14.H1_H1 ;  /* 0x3000000eff0e7230 */ /* 0x000fe20000004100 */
[----:B------:R-:W-:Y:S01]  /*b9d0*/  F2FP.F16.E4M3.UNPACK_B R29, R6 ;  /* 0x00000006ff1d723e */ /* 0x000fe200020006ff */
[----:B------:R-:W-:Y:S01]  /*b9e0*/  HADD2.F32 R41, -RZ, R38.H1_H1 ;  /* 0x30000026ff297230 */ /* 0x000fe20000004100 */
[----:B------:R-:W-:Y:S01]  /*b9f0*/  F2FP.F16.E4M3.UNPACK_B R28, R5.H1 ;  /* 0x00000005ff1c723e */ /* 0x000fe200030006ff */
[----:B------:R-:W-:Y:S01]  /*ba00*/  HADD2.F32 R37, -RZ, R32.H1_H1 ;  /* 0x30000020ff257230 */ /* 0x000fe20000004100 */
[----:B------:R-:W-:Y:S01]  /*ba10*/  F2FP.F16.E4M3.UNPACK_B R31, R7 ;  /* 0x00000007ff1f723e */ /* 0x000fe200020006ff */
[----:B------:R-:W-:-:S02]  /*ba20*/  HADD2.F32 R38, -RZ, R38.H0_H0 ;  /* 0x20000026ff267230 */ /* 0x000fc40000004100 */
[C---:B------:R-:W-:Y:S01]  /*ba30*/  FMUL.FTZ R43, R14.reuse, R41 ;  /* 0x000000290e2b7220 */ /* 0x040fe20000410000 */
[----:B------:R-:W-:Y:S02]  /*ba40*/  HADD2.F32 R32, -RZ, R32.H0_H0 ;  /* 0x20000020ff207230 */ /* 0x000fe40000004100 */
[----:B------:R-:W-:Y:S01]  /*ba50*/  FMUL.FTZ R40, R14, R37 ;  /* 0x000000250e287220 */ /* 0x000fe20000410000 */
[----:B------:R-:W-:Y:S01]  /*ba60*/  F2FP.F16.E4M3.UNPACK_B R14, R5 ;  /* 0x00000005ff0e723e */ /* 0x000fe200020006ff */
[--C-:B------:R-:W-:Y:S01]  /*ba70*/  HADD2.F32 R5, -RZ, R29.reuse.H1_H1 ;  /* 0x3000001dff057230 */ /* 0x100fe20000004100 */
[----:B------:R-:W-:Y:S01]  /*ba80*/  F2FP.F16.E4M3.UNPACK_B R39, R39.H1 ;  /* 0x00000027ff27723e */ /* 0x000fe200030006ff */
[C---:B------:R-:W-:Y:S01]  /*ba90*/  FFMA.FTZ R43, R30.reuse, R37, -R43 ;  /* 0x000000251e2b7223 */ /* 0x040fe2000001082b */
[----:B------:R-:W-:Y:S01]  /*baa0*/  FFMA.FTZ R44, R30, R41, R40 ;  /* 0x000000291e2c7223 */ /* 0x000fe20000010028 */
[----:B------:R-:W-:Y:S01]  /*bab0*/  HADD2.F32 R29, -RZ, R29.H0_H0 ;  /* 0x2000001dff1d7230 */ /* 0x000fe20000004100 */
[----:B------:R-:W-:Y:S01]  /*bac0*/  F2FP.F16.E4M3.UNPACK_B R35, R35.H1 ;  /* 0x00000023ff23723e */ /* 0x000fe200030006ff */
[C---:B------:R-:W-:Y:S01]  /*bad0*/  FMUL.FTZ R30, R5.reuse, R38 ;  /* 0x00000026051e7220 */ /* 0x040fe20000410000 */
[----:B------:R-:W-:Y:S01]  /*bae0*/  FMUL.FTZ R37, R5, R32 ;  /* 0x0000002005257220 */ /* 0x000fe20000410000 */
[----:B------:R-:W-:Y:S01]  /*baf0*/  HADD2.F32 R5, -RZ, R31.H1_H1 ;  /* 0x3000001fff057230 */ /* 0x000fe20000004100 */
[----:B------:R-:W-:Y:S01]  /*bb00*/  F2FP.F16.E4M3.UNPACK_B R7, R7.H1 ;  /* 0x00000007ff07723e */ /* 0x000fe200030006ff */
[----:B------:R-:W-:-:S02]  /*bb10*/  HADD2.F32 R40, -RZ, R39.H0_H0 ;  /* 0x20000027ff287230 */ /* 0x000fc40000004100 */
[C---:B------:R-:W-:Y:S01]  /*bb20*/  FFMA.FTZ R41, R29.reuse, R32, -R30 ;  /* 0x000000201d297223 */ /* 0x040fe2000001081e */
[----:B------:R-:W-:Y:S02]  /*bb30*/  HADD2.F32 R30, -RZ, R35.H0_H0 ;  /* 0x20000023ff1e7230 */ /* 0x000fe40000004100 */
[----:B------:R-:W-:Y:S01]  /*bb40*/  FFMA.FTZ R42, R29, R38, R37 ;  /* 0x000000261d2a7223 */ /* 0x000fe20000010025 */
[----:B------:R-:W-:Y:S02]  /*bb50*/  HADD2.F32 R31, -RZ, R31.H0_H0 ;  /* 0x2000001fff1f7230 */ /* 0x000fe40000004100 */
[C---:B------:R-:W-:Y:S01]  /*bb60*/  FMUL.FTZ R32, R5.reuse, R40 ;  /* 0x0000002805207220 */ /* 0x040fe20000410000 */
[----:B------:R-:W-:Y:S02]  /*bb70*/  HADD2.F32 R38, -RZ, R39.H1_H1 ;  /* 0x30000027ff267230 */ /* 0x000fe40000004100 */
[----:B------:R-:W-:Y:S01]  /*bb80*/  FMUL.FTZ R46, R5, R30 ;  /* 0x0000001e052e7220 */ /* 0x000fe20000410000 */
[----:B------:R-:W-:-:S02]  /*bb90*/  HADD2.F32 R29, -RZ, R7.H1_H1 ;  /* 0x30000007ff1d7230 */ /* 0x000fc40000004100 */
[C---:B------:R-:W-:Y:S01]  /*bba0*/  FFMA.FTZ R39, R31.reuse, R30, -R32 ;  /* 0x0000001e1f277223 */ /* 0x040fe20000010820 */
[----:B------:R-:W-:Y:S02]  /*bbb0*/  HADD2.F32 R30, -RZ, R35.H1_H1 ;  /* 0x30000023ff1e7230 */ /* 0x000fe40000004100 */
[----:B------:R-:W-:Y:S01]  /*bbc0*/  FFMA.FTZ R46, R31, R40, R46 ;  /* 0x000000281f2e7223 */ /* 0x000fe2000001002e */
[----:B------:R-:W-:Y:S01]  /*bbd0*/  F2FP.F16.E4M3.UNPACK_B R6, R4 ;  /* 0x00000004ff06723e */ /* 0x000fe200020006ff */
[----:B------:R-:W-:Y:S02]  /*bbe0*/  HADD2.F32 R5, -RZ, R7.H0_H0 ;  /* 0x20000007ff057230 */ /* 0x000fe40000004100 */
[C---:B------:R-:W-:Y:S01]  /*bbf0*/  FMUL.FTZ R32, R29.reuse, R38 ;  /* 0x000000261d207220 */ /* 0x040fe20000410000 */
[----:B------:R-:W-:Y:S01]  /*bc00*/  FMUL.FTZ R40, R29, R30 ;  /* 0x0000001e1d287220 */ /* 0x000fe20000410000 */
[----:B------:R-:W-:Y:S02]  /*bc10*/  F2FP.F16.E4M3.UNPACK_B R4, R4.H1 ;  /* 0x00000004ff04723e */ /* 0x000fe400030006ff */
[----:B------:R-:W-:Y:S01]  /*bc20*/  F2FP.F16.E4M3.UNPACK_B R31, R34 ;  /* 0x00000022ff1f723e */ /* 0x000fe200020006ff */
[C---:B------:R-:W-:Y:S01]  /*bc30*/  FFMA.FTZ R45, R5.reuse, R30, -R32 ;  /* 0x0000001e052d7223 */ /* 0x040fe20000010820 */
[-C--:B------:R-:W-:Y:S01]  /*bc40*/  F2FP.F16.E4M3.UNPACK_B R29, R33.reuse ;  /* 0x00000021ff1d723e */ /* 0x080fe200020006ff */
[----:B------:R-:W-:Y:S01]  /*bc50*/  FFMA.FTZ R48, R5, R38, R40 ;  /* 0x0000002605307223 */ /* 0x000fe20000010028 */
[----:B------:R-:W-:Y:S01]  /*bc60*/  HADD2.F32 R7, -RZ, R4.H1_H1 ;  /* 0x30000004ff077230 */ /* 0x000fe20000004100 */
[----:B------:R-:W-:Y:S01]  /*bc70*/  F2FP.F16.E4M3.UNPACK_B R33, R33.H1 ;  /* 0x00000021ff21723e */ /* 0x000fe200030006ff */
[----:B------:R-:W-:Y:S01]  /*bc80*/  HADD2.F32 R32, -RZ, R31.H1_H1 ;  /* 0x3000001fff207230 */ /* 0x000fe20000004100 */
[----:B------:R-:W-:Y:S01]  /*bc90*/  F2FP.F16.E4M3.UNPACK_B R34, R34.H1 ;  /* 0x00000022ff22723e */ /* 0x000fe200030006ff */
[----:B------:R-:W-:-:S02]  /*bca0*/  HADD2.F32 R30, -RZ, R29.H1_H1 ;  /* 0x3000001dff1e7230 */ /* 0x000fc40000004100 */
[----:B------:R-:W-:Y:S02]  /*bcb0*/  HADD2.F32 R5, -RZ, R4.H0_H0 ;  /* 0x20000004ff057230 */ /* 0x000fe40000004100 */
[C---:B------:R-:W-:Y:S01]  /*bcc0*/  FMUL.FTZ R38, R7.reuse, R32 ;  /* 0x0000002007267220 */ /* 0x040fe20000410000 */
[----:B------:R-:W-:Y:S02]  /*bcd0*/  HADD2.F32 R31, -RZ, R31.H0_H0 ;  /* 0x2000001fff1f7230 */ /* 0x000fe40000004100 */
[-C--:B------:R-:W-:Y:S01]  /*bce0*/  FMUL.FTZ R40, R7, R30.reuse ;  /* 0x0000001e07287220 */ /* 0x080fe20000410000 */
[--C-:B------:R-:W-:Y:S02]  /*bcf0*/  HADD2.F32 R4, -RZ, R6.reuse.H1_H1 ;  /* 0x30000006ff047230 */ /* 0x100fe40000004100 */
[C---:B------:R-:W-:Y:S01]  /*bd00*/  FFMA.FTZ R38, R5.reuse, R30, -R38 ;  /* 0x0000001e05267223 */ /* 0x040fe20000010826 */
[----:B------:R-:W-:Y:S02]  /*bd10*/  HADD2.F32 R29, -RZ, R29.H0_H0 ;  /* 0x2000001dff1d7230 */ /* 0x000fe40000004100 */
[----:B------:R-:W-:Y:S01]  /*bd20*/  FFMA.FTZ R35, R5, R32, R40 ;  /* 0x0000002005237223 */ /* 0x000fe20000010028 */
[----:B------:R-:W-:-:S02]  /*bd30*/  HADD2.F32 R6, -RZ, R6.H0_H0 ;  /* 0x20000006ff067230 */ /* 0x000fc40000004100 */
[C---:B------:R-:W-:Y:S01]  /*bd40*/  FMUL.FTZ R7, R4.reuse, R31 ;  /* 0x0000001f04077220 */ /* 0x040fe20000410000 */
[--C-:B------:R-:W-:Y:S02]  /*bd50*/  HADD2.F32 R5, -RZ, R28.reuse.H1_H1 ;  /* 0x3000001cff057230 */ /* 0x100fe40000004100 */
[-C--:B------:R-:W-:Y:S01]  /*bd60*/  FMUL.FTZ R4, R4, R29.reuse ;  /* 0x0000001d04047220 */ /* 0x080fe20000410000 */
[----:B------:R-:W-:Y:S02]  /*bd70*/  HADD2.F32 R28, -RZ, R28.H0_H0 ;  /* 0x2000001cff1c7230 */ /* 0x000fe40000004100 */
[C---:B------:R-:W-:Y:S01]  /*bd80*/  FFMA.FTZ R30, R6.reuse, R29, -R7 ;  /* 0x0000001d061e7223 */ /* 0x040fe20000010807 */
[----:B------:R-:W-:Y:S02]  /*bd90*/  HADD2.F32 R29, -RZ, R34.H1_H1 ;  /* 0x30000022ff1d7230 */ /* 0x000fe40000004100 */
[----:B------:R-:W-:Y:S01]  /*bda0*/  FFMA.FTZ R31, R6, R31, R4 ;  /* 0x0000001f061f7223 */ /* 0x000fe20000010004 */
[----:B------:R-:W-:-:S02]  /*bdb0*/  HADD2.F32 R6, -RZ, R33.H1_H1 ;  /* 0x30000021ff067230 */ /* 0x000fc40000004100 */
[----:B------:R-:W-:Y:S02]  /*bdc0*/  HADD2.F32 R7, -RZ, R34.H0_H0 ;  /* 0x20000022ff077230 */ /* 0x000fe40000004100 */
[C---:B------:R-:W-:Y:S01]  /*bdd0*/  FMUL.FTZ R37, R5.reuse, R29 ;  /* 0x0000001d05257220 */ /* 0x040fe20000410000 */
[--C-:B------:R-:W-:Y:S02]  /*bde0*/  HADD2.F32 R4, -RZ, R14.reuse.H1_H1 ;  /* 0x3000000eff047230 */ /* 0x100fe40000004100 */
[-C--:B------:R-:W-:Y:S01]  /*bdf0*/  FMUL.FTZ R32, R5, R6.reuse ;  /* 0x0000000605207220 */ /* 0x080fe20000410000 */
[----:B------:R-:W-:Y:S02]  /*be00*/  HADD2.F32 R33, -RZ, R33.H0_H0 ;  /* 0x20000021ff217230 */ /* 0x000fe40000004100 */
[----:B------:R-:W-:Y:S01]  /*be10*/  FFMA.FTZ R37, R28, R6, -R37 ;  /* 0x000000061c257223 */ /* 0x000fe20000010825 */
[----:B------:R-:W-:Y:S02]  /*be20*/  HADD2.F32 R14, -RZ, R14.H0_H0 ;  /* 0x2000000eff0e7230 */ /* 0x000fe40000004100 */
[----:B------:R-:W-:Y:S01]  /*be30*/  FMUL.FTZ R5, R4, R7 ;  /* 0x0000000704057220 */ /* 0x000fe20000410000 */
[----:B------:R-:W-:Y:S01]  /*be40*/  FFMA.FTZ R32, R28, R29, R32 ;  /* 0x0000001d1c207223 */ /* 0x000fe20000010020 */
[----:B------:R-:W-:Y:S01]  /*be50*/  FMUL.FTZ R4, R4, R33 ;  /* 0x0000002104047220 */ /* 0x000fe20000410000 */
[----:B------:R-:W-:Y:S01]  /*be60*/  F2FP.SATFINITE.E4M3.F32.PACK_AB_MERGE_C R6, R44, R43, RZ ;  /* 0x0000002b2c06723e */ /* 0x000fe200048070ff */
[----:B------:R-:W-:-:S02]  /*be70*/  FFMA.FTZ R5, R14, R33, -R5 ;  /* 0x000000210e057223 */ /* 0x000fc40000010805 */
[----:B------:R-:W-:Y:S01]  /*be80*/  FFMA.FTZ R14, R14, R7, R4 ;  /* 0x000000070e0e7223 */ /* 0x000fe20000010004 */
[----:B------:R-:W-:Y:S02]  /*be90*/  F2FP.SATFINITE.E4M3.F32.PACK_AB_MERGE_C R7, R48, R45, RZ ;  /* 0x0000002d3007723e */ /* 0x000fe400048070ff */
[----:B------:R-:W-:Y:S02]  /*bea0*/  F2FP.SATFINITE.E4M3.F32.PACK_AB_MERGE_C R4, R35, R38, RZ ;  /* 0x000000262304723e */ /* 0x000fe400048070ff */
[----:B------:R-:W-:Y:S02]  /*beb0*/  F2FP.SATFINITE.E4M3.F32.PACK_AB_MERGE_C R32, R32, R37, RZ ;  /* 0x000000252020723e */ /* 0x000fe400048070ff */
[----:B------:R-:W-:Y:S02]  /*bec0*/  F2FP.SATFINITE.E4M3.F32.PACK_AB_MERGE_C R6, R42, R41, R6 ;  /* 0x000000292a06723e */ /* 0x000fe40004807006 */
[----:B------:R-:W-:Y:S02]  /*bed0*/  F2FP.SATFINITE.E4M3.F32.PACK_AB_MERGE_C R7, R46, R39, R7 ;  /* 0x000000272e07723e */ /* 0x000fe40004807007 */
[----:B------:R-:W-:-:S02]  /*bee0*/  F2FP.SATFINITE.E4M3.F32.PACK_AB_MERGE_C R4, R31, R30, R4 ;  /* 0x0000001e1f04723e */ /* 0x000fc40004807004 */
[----:B------:R-:W-:-:S05]  /*bef0*/  F2FP.SATFINITE.E4M3.F32.PACK_AB_MERGE_C R5, R14, R5, R32 ;  /* 0x000000050e05723e */ /* 0x000fca0004807020 */
[----:B------:R0:W-:Y:S02]  /*bf00*/  STS.128 [R3+0x18400], R4 ;  /* 0x0184000403007388 */ /* 0x0001e40000000c00 */
.L_x_1432:
[----:B------:R-:W-:Y:S05]  /*bf10*/  BSYNC B2 ;  /* 0x0000000000027941 */ /* 0x000fea0003800000 */
.L_x_1431:
[----:B------:R-:W-:Y:S05]  /*bf20*/  @P1 BRA `(.L_x_1430) ;  /* 0x0000000400e81947 */ /* 0x000fea0003800000 */
[----:B0-----:R-:W0:Y:S01]  /*bf30*/  LDS.128 R4, [R0] ;  /* 0x0000000000047984 */ /* 0x001e220000000c00 */
[----:B-----5:R-:W-:Y:S02]  /*bf40*/  SHF.R.U32.HI R28, RZ, 0x8, R25 ;  /* 0x00000008ff1c7819 */ /* 0x020fe40000011619 */
[----:B------:R-:W-:Y:S02]  /*bf50*/  SHF.R.U32.HI R32, RZ, 0x8, R21 ;  /* 0x00000008ff207819 */ /* 0x000fe40000011615 */
[----:B------:R-:W-:Y:S02]  /*bf60*/  LOP3.LUT R31, R25, 0xff, RZ, 0xc0, !PT ;  /* 0x000000ff191f7812 */ /* 0x000fe400078ec0ff */
[----:B------:R-:W-:Y:S02]  /*bf70*/  LOP3.LUT R35, R21, 0xff, RZ, 0xc0, !PT ;  /* 0x000000ff15237812 */ /* 0x000fe400078ec0ff */
[----:B------:R-:W-:Y:S02]  /*bf80*/  LOP3.LUT R28, R28, 0xff, RZ, 0xc0, !PT ;  /* 0x000000ff1c1c7812 */ /* 0x000fe400078ec0ff */
[----:B------:R-:W-:-:S02]  /*bf90*/  LOP3.LUT R32, R32, 0xff, RZ, 0xc0, !PT ;  /* 0x000000ff20207812 */ /* 0x000fc400078ec0ff */
[----:B----4-:R-:W-:Y:S02]  /*bfa0*/  SHF.R.U32.HI R14, RZ, 0x8, R24 ;  /* 0x00000008ff0e7819 */ /* 0x010fe40000011618 */
[----:B------:R-:W-:Y:S02]  /*bfb0*/  SHF.R.U32.HI R30, RZ, 0x8, R20 ;  /* 0x00000008ff1e7819 */ /* 0x000fe40000011614 */
[----:B------:R-:W-:Y:S02]  /*bfc0*/  PRMT R31, R28, 0x7604, R31 ;  /* 0x000076041c1f7816 */ /* 0x000fe4000000001f */
[----:B------:R-:W-:Y:S02]  /*bfd0*/  PRMT R35, R32, 0x7604, R35 ;  /* 0x0000760420237816 */ /* 0x000fe40000000023 */
[----:B------:R-:W-:Y:S02]  /*bfe0*/  SHF.R.U32.HI R28, RZ, 0x10, R25 ;  /* 0x00000010ff1c7819 */ /* 0x000fe40000011619 */
[----:B------:R-:W-:-:S02]  /*bff0*/  SHF.R.U32.HI R32, RZ, 0x10, R21 ;  /* 0x00000010ff207819 */ /* 0x000fc40000011615 */
[----:B------:R-:W-:Y:S02]  /*c000*/  LOP3.LUT R29, R24, 0xff, RZ, 0xc0, !PT ;  /* 0x000000ff181d7812 */ /* 0x000fe400078ec0ff */
[----:B------:R-:W-:Y:S02]  /*c010*/  LOP3.LUT R14, R14, 0xff, RZ, 0xc0, !PT ;  /* 0x000000ff0e0e7812 */ /* 0x000fe400078ec0ff */
[----:B------:R-:W-:Y:S02]  /*c020*/  LOP3.LUT R33, R20, 0xff, RZ, 0xc0, !PT ;  /* 0x000000ff14217812 */ /* 0x000fe400078ec0ff */
[----:B------:R-:W-:Y:S02]  /*c030*/  LOP3.LUT R30, R30, 0xff, RZ, 0xc0, !PT ;  /* 0x000000ff1e1e7812 */ /* 0x000fe400078ec0ff */
[----:B------:R-:W-:Y:S02]  /*c040*/  LOP3.LUT R28, R28, 0xff, RZ, 0xc0, !PT ;  /* 0x000000ff1c1c7812 */ /* 0x000fe400078ec0ff */
[----:B------:R-:W-:-:S02]  /*c050*/  LOP3.LUT R32, R32, 0xff, RZ, 0xc0, !PT ;  /* 0x000000ff20207812 */ /* 0x000fc400078ec0ff */
[----:B------:R-:W-:Y:S02]  /*c060*/  PRMT R29, R14, 0x7604, R29 ;  /* 0x000076040e1d7816 */ /* 0x000fe4000000001d */
[----:B------:R-:W-:Y:S02]  /*c070*/  SHF.R.U32.HI R14, RZ, 0x10, R24 ;  /* 0x00000010ff0e7819 */ /* 0x000fe40000011618 */
[----:B------:R-:W-:Y:S02]  /*c080*/  PRMT R33, R30, 0x7604, R33 ;  /* 0x000076041e217816 */ /* 0x000fe40000000021 */
[----:B------:R-:W-:Y:S02]  /*c090*/  SHF.R.U32.HI R30, RZ, 0x10, R20 ;  /* 0x00000010ff1e7819 */ /* 0x000fe40000011614 */
[----:B------:R-:W-:Y:S02]  /*c0a0*/  PRMT R31, R28, 0x7054, R31 ;  /* 0x000070541c1f7816 */ /* 0x000fe4000000001f */
[----:B------:R-:W-:-:S02]  /*c0b0*/  PRMT R35, R32, 0x7054, R35 ;  /* 0x0000705420237816 */ /* 0x000fc40000000023 */
[----:B------:R-:W-:Y:S02]  /*c0c0*/  LOP3.LUT R14, R14, 0xff, RZ, 0xc0, !PT ;  /* 0x000000ff0e0e7812 */ /* 0x000fe400078ec0ff */
[----:B------:R-:W-:Y:S02]  /*c0d0*/  LOP3.LUT R30, R30, 0xff, RZ, 0xc0, !PT ;  /* 0x000000ff1e1e7812 */ /* 0x000fe400078ec0ff */
[----:B------:R-:W-:Y:S02]  /*c0e0*/  LOP3.LUT R35, R35, 0xff000000, R21, 0xf8, !PT ;  /* 0xff00000023237812 */ /* 0x000fe400078ef815 */
[----:B------:R-:W-:Y:S02]  /*c0f0*/  LOP3.LUT R31, R31, 0xff000000, R25, 0xf8, !PT ;  /* 0xff0000001f1f7812 */ /* 0x000fe400078ef819 */
[----:B------:R-:W-:Y:S02]  /*c100*/  PRMT R29, R14, 0x7054, R29 ;  /* 0x000070540e1d7816 */ /* 0x000fe4000000001d */
[----:B0-----:R-:W-:-:S02]  /*c110*/  F2FP.F16.E4M3.UNPACK_B R14, R6.H1 ;  /* 0x00000006ff0e723e */ /* 0x001fc400030006ff */
[----:B------:R-:W-:Y:S02]  /*c120*/  PRMT R33, R30, 0x7054, R33 ;  /* 0x000070541e217816 */ /* 0x000fe40000000021 */
        /* <DEDUP_REMOVED lines=89> */
[----:B------:R1:W-:Y:S02]  /*c6c0*/  STS.128 [R0], R4 ;  /* 0x0000000400007388 */ /* 0x0003e40000000c00 */
.L_x_1430:
[----:B------:R-:W-:Y:S05]  /*c6d0*/  BSYNC B1 ;  /* 0x0000000000017941 */ /* 0x000fea0003800000 */
.L_x_1429:
[----:B01----:R-:W-:-:S05]  /*c6e0*/  VIADD R4, R210, 0x40 ;  /* 0x00000040d2047836 */ /* 0x003fca0000000000 */
[----:B------:R-:W-:-:S13]  /*c6f0*/  ISETP.GE.AND P0, PT, R4, R15, PT ;  /* 0x0000000f0400720c */ /* 0x000fda0003f06270 */
[----:B------:R-:W-:Y:S05]  /*c700*/  @P0 BRA `(.L_x_1433) ;  /* 0x0000003400240947 */ /* 0x000fea0003800000 */
[----:B------:R-:W0:Y:S01]  /*c710*/  LDC R5, c[0x0][0x3f4] ;  /* 0x0000fd00ff057b82 */ /* 0x000e220000000800 */
[----:B------:R-:W-:Y:S01]  /*c720*/  BSSY B1, `(.L_x_1434) ;  /* 0x000007e000017945 */ /* 0x000fe20003800000 */
[-C--:B0-----:R-:W-:Y:S02]  /*c730*/  ISETP.GE.AND P0, PT, R208, R5.reuse, PT ;  /* 0x00000005d000720c */ /* 0x081fe40003f06270 */
[----:B------:R-:W-:-:S11]  /*c740*/  ISETP.GE.AND P1, PT, R214, R5, PT ;  /* 0x00000005d600720c */ /* 0x000fd60003f26270 */
[----:B------:R-:W-:Y:S05]  /*c750*/  @P0 BRA `(.L_x_1435) ;  /* 0x0000000400e80947 */ /* 0x000fea0003800000 */
[----:B------:R-:W0:Y:S01]  /*c760*/  LDS.128 R4, [R3+0x1a400] ;  /* 0x01a4000003047984 */ /* 0x000e220000000c00 */
        /* <DEDUP_REMOVED lines=19> */
[----:B------:R-:W-:Y:S02]  /*c8a0*/  PRMT R29, R24, 0x7604, R25 ;  /* 0x00007604181d7816 */ /* 0x000fe40000000019 */
[----:B------:R-:W-:Y:S02]  /*c8b0*/  SHF.R.U32.HI R14, RZ, 0x10, R12 ;  /* 0x00000010ff0e7819 */ /* 0x000fe4000001160c */
        /* <DEDUP_REMOVED lines=8> */
[----:B------:R-:W-:-:S02]  /*c940*/  PRMT R29, R24, 0x7054, R29 ;  /* 0x00007054181d7816 */ /* 0x000fc4000000001d */
[-C--:B0-----:R-:W-:Y:S02]  /*c950*/  F2FP.F16.E4M3.UNPACK_B R14, R6.reuse.H1 ;  /* 0x00000006ff0e723e */ /* 0x081fe400030006ff */
[----:B------:R-:W-:Y:S02]  /*c960*/  F2FP.F16.E4M3.UNPACK_B R27, R31 ;  /* 0x0000001fff1b723e */ /* 0x000fe400020006ff */
[----:B------:R-:W-:Y:S02]  /*c970*/  F2FP.F16.E4M3.UNPACK_B R24, R25 ;  /* 0x00000019ff18723e */ /* 0x000fe400020006ff */
[----:B------:R-:W-:Y:S01]  /*c980*/  LOP3.LUT R21, R15, 0xff000000, R12, 0xf8, !PT ;  /* 0xff0000000f157812 */ /* 0x000fe200078ef80c */
[----:B------:R-:W-:Y:S01]  /*c990*/  HADD2.F32 R12, -RZ, R14.H1_H1 ;  /* 0x3000000eff0c7230 */ /* 0x000fe20000004100 */
[----:B------:R-:W-:Y:S01]  /*c9a0*/  LOP3.LUT R29, R29, 0xff000000, R26, 0xf8, !PT ;  /* 0xff0000001d1d7812 */ /* 0x000fe200078ef81a */
[--C-:B------:R-:W-:Y:S01]  /*c9b0*/  HADD2.F32 R28, -RZ, R27.reuse.H1_H1 ;  /* 0x3000001bff1c7230 */ /* 0x100fe20000004100 */
[----:B------:R-:W-:Y:S01]  /*c9c0*/  F2FP.F16.E4M3.UNPACK_B R13, R5.H1 ;  /* 0x00000005ff0d723e */ /* 0x000fe200030006ff */
[----:B------:R-:W-:Y:S01]  /*c9d0*/  HADD2.F32 R26, -RZ, R24.H1_H1 ;  /* 0x30000018ff1a7230 */ /* 0x000fe20000004100 */
[----:B------:R-:W-:Y:S01]  /*c9e0*/  F2FP.F16.E4M3.UNPACK_B R20, R7 ;  /* 0x00000007ff14723e */ /* 0x000fe200020006ff */
[----:B------:R-:W-:Y:S01]  /*c9f0*/  HADD2.F32 R15, -RZ, R14.H0_H0 ;  /* 0x2000000eff0f7230 */ /* 0x000fe20000004100 */
[----:B------:R-:W-:Y:S01]  /*ca00*/  F2FP.F16.E4M3.UNPACK_B R14, R6 ;  /* 0x00000006ff0e723e */ /* 0x000fe200020006ff */
[C---:B------:R-:W-:Y:S01]  /*ca10*/  FMUL.FTZ R30, R12.reuse, R28 ;  /* 0x0000001c0c1e7220 */ /* 0x040fe20000410000 */
[----:B------:R-:W-:Y:S01]  /*ca20*/  FMUL.FTZ R33, R12, R26 ;  /* 0x0000001a0c217220 */ /* 0x000fe20000410000 */
[----:B------:R-:W-:Y:S01]  /*ca30*/  F2FP.F16.E4M3.UNPACK_B R12, R5 ;  /* 0x00000005ff0c723e */ /* 0x000fe200020006ff */
[----:B------:R-:W-:-:S02]  /*ca40*/  HADD2.F32 R27, -RZ, R27.H0_H0 ;  /* 0x2000001bff1b7230 */ /* 0x000fc40000004100 */
[C---:B------:R-:W-:Y:S01]  /*ca50*/  FFMA.FTZ R32, R15.reuse, R26, -R30 ;  /* 0x0000001a0f207223 */ /* 0x040fe2000001081e */
[----:B------:R-:W-:Y:S02]  /*ca60*/  HADD2.F32 R5, -RZ, R14.H1_H1 ;  /* 0x3000000eff057230 */ /* 0x000fe40000004100 */
[----:B------:R-:W-:Y:S01]  /*ca70*/  FFMA.FTZ R35, R15, R28, R33 ;  /* 0x0000001c0f237223 */ /* 0x000fe20000010021 */
[----:B------:R-:W-:Y:S01]  /*ca80*/  HADD2.F32 R24, -RZ, R24.H0_H0 ;  /* 0x20000018ff187230 */ /* 0x000fe20000004100 */
[----:B------:R-:W-:Y:S01]  /*ca90*/  F2FP.F16.E4M3.UNPACK_B R31, R31.H1 ;  /* 0x0000001fff1f723e */ /* 0x000fe200030006ff */
[----:B------:R-:W-:Y:S01]  /*caa0*/  HADD2.F32 R14, -RZ, R14.H0_H0 ;  /* 0x2000000eff0e7230 */ /* 0x000fe20000004100 */
[----:B------:R-:W-:Y:S01]  /*cab0*/  F2FP.F16.E4M3.UNPACK_B R25, R25.H1 ;  /* 0x00000019ff19723e */ /* 0x000fe200030006ff */
[C---:B------:R-:W-:Y:S01]  /*cac0*/  FMUL.FTZ R15, R5.reuse, R27 ;  /* 0x0000001b050f7220 */ /* 0x040fe20000410000 */
[----:B------:R-:W-:Y:S01]  /*cad0*/  FMUL.FTZ R30, R5, R24 ;  /* 0x00000018051e7220 */ /* 0x000fe20000410000 */
[----:B------:R-:W-:Y:S01]  /*cae0*/  F2FP.F16.E4M3.UNPACK_B R7, R7.H1 ;  /* 0x00000007ff07723e */ /* 0x000fe200030006ff */
[----:B------:R-:W-:-:S02]  /*caf0*/  HADD2.F32 R5, -RZ, R20.H1_H1 ;  /* 0x30000014ff057230 */ /* 0x000fc40000004100 */
[C---:B------:R-:W-:Y:S01]  /*cb00*/  FFMA.FTZ R28, R14.reuse, R24, -R15 ;  /* 0x000000180e1c7223 */ /* 0x040fe2000001080f */
[----:B------:R-:W-:Y:S02]  /*cb10*/  HADD2.F32 R26, -RZ, R31.H0_H0 ;  /* 0x2000001fff1a7230 */ /* 0x000fe40000004100 */
[----:B------:R-:W-:Y:S01]  /*cb20*/  FFMA.FTZ R33, R14, R27, R30 ;  /* 0x0000001b0e217223 */ /* 0x000fe2000001001e */
[----:B------:R-:W-:Y:S01]  /*cb30*/  HADD2.F32 R15, -RZ, R25.H0_H0 ;  /* 0x20000019ff0f7230 */ /* 0x000fe20000004100 */
[----:B------:R-:W-:Y:S01]  /*cb40*/  F2FP.F16.E4M3.UNPACK_B R6, R4 ;  /* 0x00000004ff06723e */ /* 0x000fe200020006ff */
        /* <DEDUP_REMOVED lines=8> */
[----:B------:R-:W-:Y:S02]  /*cbd0*/  HADD2.F32 R5, -RZ, R7.H0_H0 ;  /* 0x20000007ff057230 */ /* 0x000fe40000004100 */
[C---:B------:R-:W-:Y:S01]  /*cbe0*/  FMUL.FTZ R24, R14.reuse, R31 ;  /* 0x0000001f0e187220 */ /* 0x040fe20000410000 */
[----:B------:R-:W-:Y:S01]  /*cbf0*/  F2FP.F16.E4M3.UNPACK_B R4, R4.H1 ;  /* 0x00000004ff04723e */ /* 0x000fe200030006ff */
[----:B------:R-:W-:Y:S01]  /*cc00*/  FMUL.FTZ R20, R14, R25 ;  /* 0x000000190e147220 */ /* 0x000fe20000410000 */
[----:B------:R-:W-:Y:S01]  /*cc10*/  F2FP.F16.E4M3.UNPACK_B R15, R29 ;  /* 0x0000001dff0f723e */ /* 0x000fe200020006ff */
[C---:B------:R-:W-:Y:S01]  /*cc20*/  FFMA.FTZ R34, R5.reuse, R25, -R24 ;  /* 0x0000001905227223 */ /* 0x040fe20000010818 */
[----:B------:R-:W-:Y:S01]  /*cc30*/  F2FP.F16.E4M3.UNPACK_B R14, R21 ;  /* 0x00000015ff0e723e */ /* 0x000fe200020006ff */
[----:B------:R-:W-:Y:S01]  /*cc40*/  FFMA.FTZ R31, R5, R31, R20 ;  /* 0x0000001f051f7223 */ /* 0x000fe20000010014 */
[----:B------:R-:W-:Y:S01]  /*cc50*/  HADD2.F32 R7, -RZ, R4.H1_H1 ;  /* 0x30000004ff077230 */ /* 0x000fe20000004100 */
[----:B------:R-:W-:Y:S01]  /*cc60*/  F2FP.F16.E4M3.UNPACK_B R21, R21.H1 ;  /* 0x00000015ff15723e */ /* 0x000fe200030006ff */
[----:B------:R-:W-:Y:S01]  /*cc70*/  HADD2.F32 R24, -RZ, R15.H1_H1 ;  /* 0x3000000fff187230 */ /* 0x000fe20000004100 */
[----:B------:R-:W-:Y:S01]  /*cc80*/  F2FP.F16.E4M3.UNPACK_B R29, R29.H1 ;  /* 0x0000001dff1d723e */ /* 0x000fe200030006ff */
[----:B------:R-:W-:Y:S01]  /*cc90*/  HADD2.F32 R20, -RZ, R14.H1_H1 ;  /* 0x3000000eff147230 */ /* 0x000fe20000004100 */
[----:B------:R-:W-:Y:S01]  /*cca0*/  F2FP.SATFINITE.E4M3.F32.PACK_AB_MERGE_C R31, R31, R34, RZ ;  /* 0x000000221f1f723e */ /* 0x000fe200048070ff */
[----:B------:R-:W-:-:S02]  /*ccb0*/  HADD2.F32 R5, -RZ, R4.H0_H0 ;  /* 0x20000004ff057230 */ /* 0x000fc40000004100 */
[----:B------:R-:W-:Y:S01]  /*ccc0*/  FMUL.FTZ R26, R7, R24 ;  /* 0x00000018071a7220 */ /* 0x000fe20000410000 */
[----:B------:R-:W-:Y:S02]  /*ccd0*/  HADD2.F32 R25, -RZ, R15.H0_H0 ;  /* 0x2000000fff197230 */ /* 0x000fe40000004100 */
[----:B------:R-:W-:Y:S02]  /*cce0*/  HADD2.F32 R4, -RZ, R6.H1_H1 ;  /* 0x30000006ff047230 */ /* 0x000fe40000004100 */
[-C--:B------:R-:W-:Y:S01]  /*ccf0*/  FFMA.FTZ R26, R5, R20.reuse, -R26 ;  /* 0x00000014051a7223 */ /* 0x080fe2000001081a */
[----:B------:R-:W-:Y:S02]  /*cd00*/  HADD2.F32 R15, -RZ, R14.H0_H0 ;  /* 0x2000000eff0f7230 */ /* 0x000fe40000004100 */
[----:B------:R-:W-:Y:S01]  /*cd10*/  FMUL.FTZ R14, R7, R20 ;  /* 0x00000014070e7220 */ /* 0x000fe20000410000 */
[----:B------:R-:W-:Y:S02]  /*cd20*/  HADD2.F32 R6, -RZ, R6.H0_H0 ;  /* 0x20000006ff067230 */ /* 0x000fe40000004100 */
[C---:B------:R-:W-:Y:S01]  /*cd30*/  FMUL.FTZ R7, R4.reuse, R25 ;  /* 0x0000001904077220 */ /* 0x040fe20000410000 */
[----:B------:R-:W-:Y:S01]  /*cd40*/  FMUL.FTZ R4, R4, R15 ;  /* 0x0000000f04047220 */ /* 0x000fe20000410000 */
[----:B------:R-:W-:-:S02]  /*cd50*/  FFMA.FTZ R27, R5, R24, R14 ;  /* 0x00000018051b7223 */ /* 0x000fc4000001000e */
[C---:B------:R-:W-:Y:S01]  /*cd60*/  FFMA.FTZ R15, R6.reuse, R15, -R7 ;  /* 0x0000000f060f7223 */ /* 0x040fe20000010807 */
[----:B------:R-:W-:Y:S02]  /*cd70*/  HADD2.F32 R5, -RZ, R13.H1_H1 ;  /* 0x3000000dff057230 */ /* 0x000fe40000004100 */
[----:B------:R-:W-:Y:S01]  /*cd80*/  FFMA.FTZ R20, R6, R25, R4 ;  /* 0x0000001906147223 */ /* 0x000fe20000010004 */
[----:B------:R-:W-:Y:S02]  /*cd90*/  HADD2.F32 R6, -RZ, R21.H1_H1 ;  /* 0x30000015ff067230 */ /* 0x000fe40000004100 */
[--C-:B------:R-:W-:Y:S02]  /*cda0*/  HADD2.F32 R14, -RZ, R29.reuse.H1_H1 ;  /* 0x3000001dff0e7230 */ /* 0x100fe40000004100 */
[----:B------:R-:W-:Y:S02]  /*cdb0*/  HADD2.F32 R29, -RZ, R29.H0_H0 ;  /* 0x2000001dff1d7230 */ /* 0x000fe40000004100 */
[----:B------:R-:W-:Y:S01]  /*cdc0*/  FMUL.FTZ R7, R5, R6 ;  /* 0x0000000605077220 */ /* 0x000fe20000410000 */
[----:B------:R-:W-:-:S02]  /*cdd0*/  HADD2.F32 R4, -RZ, R12.H1_H1 ;  /* 0x3000000cff047230 */ /* 0x000fc40000004100 */
[----:B------:R-:W-:Y:S01]  /*cde0*/  FMUL.FTZ R24, R5, R14 ;  /* 0x0000000e05187220 */ /* 0x000fe20000410000 */
[----:B------:R-:W-:Y:S02]  /*cdf0*/  HADD2.F32 R21, -RZ, R21.H0_H0 ;  /* 0x20000015ff157230 */ /* 0x000fe40000004100 */
[----:B------:R-:W-:Y:S02]  /*ce00*/  HADD2.F32 R13, -RZ, R13.H0_H0 ;  /* 0x2000000dff0d7230 */ /* 0x000fe40000004100 */
[C---:B------:R-:W-:Y:S01]  /*ce10*/  FMUL.FTZ R5, R4.reuse, R29 ;  /* 0x0000001d04057220 */ /* 0x040fe20000410000 */
[----:B------:R-:W-:Y:S02]  /*ce20*/  HADD2.F32 R12, -RZ, R12.H0_H0 ;  /* 0x2000000cff0c7230 */ /* 0x000fe40000004100 */
        /* <DEDUP_REMOVED lines=8> */
[----:B------:R-:W-:Y:S02]  /*ceb0*/  F2FP.SATFINITE.E4M3.F32.PACK_AB_MERGE_C R6, R33, R28, R6 ;  /* 0x0000001c2106723e */ /* 0x000fe40004807006 */
[----:B------:R-:W-:Y:S02]  /*cec0*/  F2FP.SATFINITE.E4M3.F32.PACK_AB_MERGE_C R7, R37, R30, R31 ;  /* 0x0000001e2507723e */ /* 0x000fe4000480701f */
[----:B------:R-:W-:Y:S02]  /*ced0*/  F2FP.SATFINITE.E4M3.F32.PACK_AB_MERGE_C R4, R20, R15, R4 ;  /* 0x0000000f1404723e */ /* 0x000fe40004807004 */
[----:B------:R-:W-:-:S05]  /*cee0*/  F2FP.SATFINITE.E4M3.F32.PACK_AB_MERGE_C R5, R12, R5, R24 ;  /* 0x000000050c05723e */ /* 0x000fca0004807018 */
[----:B------:R0:W-:Y:S02]  /*cef0*/  STS.128 [R3+0x1a400], R4 ;  /* 0x01a4000403007388 */ /* 0x0001e40000000c00 */
.L_x_1435:
[----:B------:R-:W-:Y:S05]  /*cf00*/  BSYNC B1 ;  /* 0x0000000000017941 */ /* 0x000fea0003800000 */
.L_x_1434:
[----:B------:R-:W-:Y:S05]  /*cf10*/  @P1 BRA `(.L_x_1433) ;  /* 0x0000002c00201947 */ /* 0x000fea0003800000 */
[----:B0-----:R-:W0:Y:S01]  /*cf20*/  LDS.128 R4, [R0+0x2000] ;  /* 0x0020000000047984 */ /* 0x001e220000000c00 */
[----:B-----5:R-:W-:Y:S02]  /*cf30*/  SHF.R.U32.HI R12, RZ, 0x8, R10 ;  /* 0x00000008ff0c7819 */ /* 0x020fe4000001160a */
[----:B------:R-:W-:Y:S02]  /*cf40*/  LOP3.LUT R3, R10, 0xff, RZ, 0xc0, !PT ;  /* 0x000000ff0a037812 */ /* 0x000fe400078ec0ff */
[----:B------:R-:W-:Y:S02]  /*cf50*/  LOP3.LUT R12, R12, 0xff, RZ, 0xc0, !PT ;  /* 0x000000ff0c0c7812 */ /* 0x000fe400078ec0ff */
[----:B----4-:R-:W-:Y:S02]  /*cf60*/  SHF.R.U32.HI R14, RZ, 0x8, R11 ;  /* 0x00000008ff0e7819 */ /* 0x010fe4000001160b */
[----:B------:R-:W-:Y:S02]  /*cf70*/  SHF.R.U32.HI R21, RZ, 0x8, R9 ;  /* 0x00000008ff157819 */ /* 0x000fe40000011609 */
[----:B------:R-:W-:-:S02]  /*cf80*/  PRMT R3, R12, 0x7604, R3 ;  /* 0x000076040c037816 */ /* 0x000fc40000000003 */
[----:B------:R-:W-:Y:S02]  /*cf90*/  LOP3.LUT R13, R11, 0xff, RZ, 0xc0, !PT ;  /* 0x000000ff0b0d7812 */ /* 0x000fe400078ec0ff */
[----:B------:R-:W-:Y:S02]  /*cfa0*/  LOP3.LUT R14, R14, 0xff, RZ, 0xc0, !PT ;  /* 0x000000ff0e0e7812 */ /* 0x000fe400078ec0ff */
[----:B------:R-:W-:Y:S02]  /*cfb0*/  SHF.R.U32.HI R24, RZ, 0x10, R11 ;  /* 0x00000010ff187819 */ /* 0x000fe4000001160b */
[----:B------:R-:W-:Y:S02]  /*cfc0*/  SHF.R.U32.HI R12, RZ, 0x8, R8 ;  /* 0x00000008ff0c7819 */ /* 0x000fe40000011608 */
[----:B------:R-:W-:Y:S02]  /*cfd0*/  SHF.R.U32.HI R25, RZ, 0x10, R9 ;  /* 0x00000010ff197819 */ /* 0x000fe40000011609 */
[----:B------:R-:W-:-:S02]  /*cfe0*/  LOP3.LUT R20, R9, 0xff, RZ, 0xc0, !PT ;  /* 0x000000ff09147812 */ /* 0x000fc400078ec0ff */
[----:B------:R-:W-:Y:S01]  /*cff0*/  LOP3.LUT R21, R21, 0xff, RZ, 0xc0, !PT ;  /* 0x000000ff15157812 */ /* 0x000fe200078ec0ff */
[----:B------:R-:W-:Y:S01]  /*d000*/  IMAD.U32 R25, R25, 0x10000, RZ ;  /* 0x0001000019197824 */ /* 0x000fe200078e00ff */
[----:B------:R-:W-:Y:S02]  /*d010*/  PRMT R13, R14, 0x7604, R13 ;  /* 0x000076040e0d7816 */ /* 0x000fe4000000000d */
[----:B------:R-:W-:Y:S01]  /*d020*/  LOP3.LUT R15, R12, 0xff, RZ, 0xc0, !PT ;  /* 0x000000ff0c0f7812 */ /* 0x000fe200078ec0ff */
[----:B------:R-:W-:Y:S01]  /*d030*/  IMAD.U32 R12, R24, 0x10000, RZ ;  /* 0x00010000180c7824 */ /* 0x000fe200078e00ff */
[----:B------:R-:W-:Y:S02]  /*d040*/  LOP3.LUT R14, R8, 0xff, RZ, 0xc0, !PT ;  /* 0x000000ff080e7812 */ /* 0x000fe400078ec0ff */
[----:B------:R-:W-:Y:S02]  /*d050*/  PRMT R20, R21, 0x7604, R20 ;  /* 0x0000760415147816 */ /* 0x000fe40000000014 */
[----:B------:R-:W-:-:S02]  /*d060*/  PRMT R21, R15, 0x7604, R14 ;  /* 0x000076040f157816 */ /* 0x000fc4000000000e */
[----:B------:R-:W-:Y:S02]  /*d070*/  LOP3.LUT R15, R13, 0xff0000, R12, 0xf8, !PT ;  /* 0x00ff00000d0f7812 */ /* 0x000fe400078ef80c */
[----:B------:R-:W-:Y:S02]  /*d080*/  LOP3.LUT R25, R20, 0xff0000, R25, 0xf8, !PT ;  /* 0x00ff000014197812 */ /* 0x000fe400078ef819 */
[----:B------:R-:W-:Y:S02]  /*d090*/  LOP3.LUT R15, R15, 0xff000000, R11, 0xf8, !PT ;  /* 0xff0000000f0f7812 */ /* 0x000fe400078ef80b */
[----:B------:R-:W-:Y:S02]  /*d0a0*/  LOP3.LUT R25, R25, 0xff000000, R9, 0xf8, !PT ;  /* 0xff00000019197812 */ /* 0x000fe400078ef809 */
[----:B------:R-:W-:Y:S02]  /*d0b0*/  LOP3.LUT R13, R3, 0xff0000, R10, 0xf8, !PT ;  /* 0x00ff0000030d7812 */ /* 0x000fe400078ef80a */
[----:B0-----:R-:W-:-:S02]  /*d0c0*/  F2FP.F16.E4M3.UNPACK_B R3, R6.H1 ;  /* 0x00000006ff03723e */ /* 0x001fc400030006ff */
[--C-:B------:R-:W-:Y:S02]  /*d0d0*/  LOP3.LUT R21, R21, 0xff0000, R8.reuse, 0xf8, !PT ;  /* 0x00ff000015157812 */ /* 0x100fe400078ef808 */
[----:B------:R-:W-:Y:S01]  /*d0e0*/  F2FP.F16.E4M3.UNPACK_B R20, R25 ;  /* 0x00000019ff14723e */ /* 0x000fe200020006ff */
[--C-:B------:R-:W-:Y:S01]  /*d0f0*/  HADD2.F32 R9, -RZ, R3.reuse.H0_H0 ;  /* 0x20000003ff097230 */ /* 0x100fe20000004100 */
[----:B------:R-:W-:Y:S02]  /*d100*/  F2FP.F16.E4M3.UNPACK_B R12, R15 ;  /* 0x0000000fff0c723e */ /* 0x000fe400020006ff */
[----:B------:R-:W-:Y:S01]  /*d110*/  LOP3.LUT R21, R21, 0xff000000, R8, 0xf8, !PT ;  /* 0xff00000015157812 */ /* 0x000fe200078ef808 */
[----:B------:R-:W-:Y:S01]  /*d120*/  HADD2.F32 R8, -RZ, R3.H1_H1 ;  /* 0x30000003ff087230 */ /* 0x000fe20000004100 */
[----:B------:R-:W-:Y:S01]  /*d130*/  F2FP.F16.E4M3.UNPACK_B R6, R6 ;  /* 0x00000006ff06723e */ /* 0x000fe200020006ff */
[----:B------:R-:W-:Y:S01]  /*d140*/  HADD2.F32 R24, -RZ, R20.H1_H1 ;  /* 0x30000014ff187230 */ /* 0x000fe20000004100 */
[----:B------:R-:W-:Y:S01]  /*d150*/  LOP3.LUT R13, R13, 0xff000000, R10, 0xf8, !PT ;  /* 0xff0000000d0d7812 */ /* 0x000fe200078ef80a */
[----:B------:R-:W-:Y:S01]  /*d160*/  HADD2.F32 R14, -RZ, R12.H1_H1 ;  /* 0x3000000cff0e7230 */ /* 0x000fe20000004100 */
[-C--:B------:R-:W-:Y:S01]  /*d170*/  F2FP.F16.E4M3.UNPACK_B R10, R7.reuse ;  /* 0x00000007ff0a723e */ /* 0x080fe200020006ff */
[----:B------:R-:W-:Y:S01]  /*d180*/  HADD2.F32 R20, -RZ, R20.H0_H0 ;  /* 0x20000014ff147230 */ /* 0x000fe20000004100 */
[----:B------:R-:W-:Y:S01]  /*d190*/  F2FP.F16.E4M3.UNPACK_B R11, R7.H1 ;  /* 0x00000007ff0b723e */ /* 0x000fe200030006ff */
[C---:B------:R-:W-:Y:S01]  /*d1a0*/  FMUL.FTZ R26, R8.reuse, R24 ;  /* 0x00000018081a7220 */ /* 0x040fe20000410000 */
[----:B------:R-:W-:Y:S01]  /*d1b0*/  FMUL.FTZ R27, R8, R14 ;  /* 0x0000000e081b7220 */ /* 0x000fe20000410000 */
[-C--:B------:R-:W-:Y:S01]  /*d1c0*/  F2FP.F16.E4M3.UNPACK_B R7, R5.reuse ;  /* 0x00000005ff07723e */ /* 0x080fe200020006ff */
[----:B------:R-:W-:Y:S01]  /*d1d0*/  HADD2.F32 R12, -RZ, R12.H0_H0 ;  /* 0x2000000cff0c7230 */ /* 0x000fe20000004100 */
[----:B------:R-:W-:Y:S01]  /*d1e0*/  F2FP.F16.E4M3.UNPACK_B R8, R5.H1 ;  /* 0x00000005ff08723e */ /* 0x000fe200030006ff */
[----:B------:R-:W-:-:S02]  /*d1f0*/  HADD2.F32 R5, -RZ, R6.H1_H1 ;  /* 0x30000006ff057230 */ /* 0x000fc40000004100 */
[C---:B------:R-:W-:Y:S01]  /*d200*/  FFMA.FTZ R26, R9.reuse, R14, -R26 ;  /* 0x0000000e091a7223 */ /* 0x040fe2000001081a */
[----:B------:R-:W-:Y:S01]  /*d210*/  FFMA.FTZ R29, R9, R24, R27 ;  /* 0x00000018091d7223 */ /* 0x000fe2000001001b */
[----:B------:R-:W-:Y:S01]  /*d220*/  HADD2.F32 R6, -RZ, R6.H0_H0 ;  /* 0x20000006ff067230 */ /* 0x000fe20000004100 */
[----:B------:R-:W-:Y:S01]  /*d230*/  F2FP.F16.E4M3.UNPACK_B R25, R25.H1 ;  /* 0x00000019ff19723e */ /* 0x000fe200030006ff */
[C---:B------:R-:W-:Y:S01]  /*d240*/  FMUL.FTZ R9, R5.reuse, R20 ;  /* 0x0000001405097220 */ /* 0x040fe20000410000 */
[----:B------:R-:W-:Y:S01]  /*d250*/  F2FP.F16.E4M3.UNPACK_B R15, R15.H1 ;  /* 0x0000000fff0f723e */ /* 0x000fe200030006ff */
[-C--:B------:R-:W-:Y:S01]  /*d260*/  FMUL.FTZ R27, R5, R12.reuse ;  /* 0x0000000c051b7220 */ /* 0x080fe20000410000 */
[----:B------:R-:W-:Y:S02]  /*d270*/  HADD2.F32 R5, -RZ, R10.H1_H1 ;  /* 0x3000000aff057230 */ /* 0x000fe40000004100 */
[----:B------:R-:W-:Y:S01]  /*d280*/  FFMA.FTZ R24, R6, R12, -R9 ;  /* 0x0000000c06187223 */ /* 0x000fe20000010809 */
[----:B------:R-:W-:-:S02]  /*d290*/  HADD2.F32 R14, -RZ, R25.H0_H0 ;  /* 0x20000019ff0e7230 */ /* 0x000fc40000004100 */
[----:B------:R-:W-:Y:S01]  /*d2a0*/  FFMA.FTZ R27, R6, R20, R27 ;  /* 0x00000014061b7223 */ /* 0x000fe2000001001b */
[----:B------:R-:W-:Y:S01]  /*d2b0*/  HADD2.F32 R9, -RZ, R15.H0_H0 ;  /* 0x2000000fff097230 */ /* 0x000fe20000004100 */
[----:B------:R-:W-:Y:S01]  /*d2c0*/  F2FP.F16.E4M3.UNPACK_B R3, R4 ;  /* 0x00000004ff03723e */ /* 0x000fe200020006ff */
[----:B------:R-:W-:Y:S02]  /*d2d0*/  HADD2.F32 R10, -RZ, R10.H0_H0 ;  /* 0x2000000aff0a7230 */ /* 0x000fe40000004100 */
[C---:B------:R-:W-:Y:S01]  /*d2e0*/  FMUL.FTZ R31, R5.reuse, R14 ;  /* 0x0000000e051f7220 */ /* 0x040fe20000410000 */
[----:B------:R-:W-:Y:S02]  /*d2f0*/  HADD2.F32 R25, -RZ, R25.H1_H1 ;  /* 0x30000019ff197230 */ /* 0x000fe40000004100 */
[-C--:B------:R-:W-:Y:S01]  /*d300*/  FMUL.FTZ R5, R5, R9.reuse ;  /* 0x0000000905057220 */ /* 0x080fe20000410000 */
[----:B------:R-:W-:Y:S02]  /*d310*/  HADD2.F32 R6, -RZ, R11.H1_H1 ;  /* 0x3000000bff067230 */ /* 0x000fe40000004100 */
[----:B------:R-:W-:Y:S01]  /*d320*/  FFMA.FTZ R31, R10, R9, -R31 ;  /* 0x000000090a1f7223 */ /* 0x000fe2000001081f */
[----:B------:R-:W-:-:S02]  /*d330*/  HADD2.F32 R15, -RZ, R15.H1_H1 ;  /* 0x3000000fff0f7230 */ /* 0x000fc40000004100 */
[----:B------:R-:W-:Y:S01]  /*d340*/  FFMA.FTZ R28, R10, R14, R5 ;  /* 0x0000000e0a1c7223 */ /* 0x000fe20000010005 */
[----:B------:R-:W-:Y:S02]  /*d350*/  HADD2.F32 R11, -RZ, R11.H0_H0 ;  /* 0x2000000bff0b7230 */ /* 0x000fe40000004100 */
[C---:B------:R-:W-:Y:S01]  /*d360*/  FMUL.FTZ R12, R6.reuse, R25 ;  /* 0x00000019060c7220 */ /* 0x040fe20000410000 */
[----:B------:R-:W-:Y:S01]  /*d370*/  F2FP.F16.E4M3.UNPACK_B R5, R21 ;  /* 0x00000015ff05723e */ /* 0x000fe200020006ff */
[-C--:B------:R-:W-:Y:S01]  /*d380*/  FMUL.FTZ R10, R6, R15.reuse ;  /* 0x0000000f060a7220 */ /* 0x080fe20000410000 */
[----:B------:R-:W-:Y:S01]  /*d390*/  F2FP.F16.E4M3.UNPACK_B R4, R4.H1 ;  /* 0x00000004ff04723e */ /* 0x000fe200030006ff */
[C---:B------:R-:W-:Y:S01]  /*d3a0*/  FFMA.FTZ R30, R11.reuse, R15, -R12 ;  /* 0x0000000f0b1e7223 */ /* 0x040fe2000001080c */
[----:B------:R-:W-:Y:S01]  /*d3b0*/  F2FP.F16.E4M3.UNPACK_B R9, R13 ;  /* 0x0000000dff09723e */ /* 0x000fe200020006ff */
[----:B------:R-:W-:Y:S01]  /*d3c0*/  FFMA.FTZ R25, R11, R25, R10 ;  /* 0x000000190b197223 */ /* 0x000fe2000001000a */
[--C-:B------:R-:W-:Y:S01]  /*d3d0*/  HADD2.F32 R12, -RZ, R5.reuse.H1_H1 ;  /* 0x30000005ff0c7230 */ /* 0x100fe20000004100 */
[----:B------:R-:W-:Y:S01]  /*d3e0*/  F2FP.F16.E4M3.UNPACK_B R13, R13.H1 ;  /* 0x0000000dff0d723e */ /* 0x000fe200030006ff */
[----:B------:R-:W-:Y:S01]  /*d3f0*/  HADD2.F32 R11, -RZ, R5.H0_H0 ;  /* 0x20000005ff0b7230 */ /* 0x000fe20000004100 */
[----:B------:R-:W-:Y:S01]  /*d400*/  F2FP.F16.E4M3.UNPACK_B R21, R21.H1 ;  /* 0x00000015ff15723e */ /* 0x000fe200030006ff */
[--C-:B------:R-:W-:Y:S01]  /*d410*/  HADD2.F32 R6, -RZ, R4.reuse.H1_H1 ;  /* 0x30000004ff067230 */ /* 0x100fe20000004100 */
[----:B------:R-:W-:Y:S01]  /*d420*/  F2FP.SATFINITE.E4M3.F32.PACK_AB_MERGE_C R25, R25, R30, RZ ;  /* 0x0000001e1919723e */ /* 0x000fe200048070ff */
[----:B------:R-:W-:Y:S01]  /*d430*/  HADD2.F32 R10, -RZ, R9.H1_H1 ;  /* 0x30000009ff0a7230 */ /* 0x000fe20000004100 */
[----:B------:R-:W-:Y:S01]  /*d440*/  F2FP.SATFINITE.E4M3.F32.PACK_AB_MERGE_C R26, R29, R26, RZ ;  /* 0x0000001a1d1a723e */ /* 0x000fe200048070ff */
[----:B------:R-:W-:-:S02]  /*d450*/  HADD2.F32 R5, -RZ, R4.H0_H0 ;  /* 0x20000004ff057230 */ /* 0x000fc40000004100 */
[C---:B------:R-:W-:Y:S01]  /*d460*/  FMUL.FTZ R14, R6.reuse, R12 ;  /* 0x0000000c060e7220 */ /* 0x040fe20000410000 */
[----:B------:R-:W-:Y:S02]  /*d470*/  HADD2.F32 R4, -RZ, R3.H1_H1 ;  /* 0x30000003ff047230 */ /* 0x000fe40000004100 */
[-C--:B------:R-:W-:Y:S01]  /*d480*/  FMUL.FTZ R20, R6, R10.reuse ;  /* 0x0000000a06147220 */ /* 0x080fe20000410000 */
[----:B------:R-:W-:Y:S02]  /*d490*/  HADD2.F32 R9, -RZ, R9.H0_H0 ;  /* 0x20000009ff097230 */ /* 0x000fe40000004100 */
[C---:B------:R-:W-:Y:S01]  /*d4a0*/  FFMA.FTZ R14, R5.reuse, R10, -R14 ;  /* 0x0000000a050e7223 */ /* 0x040fe2000001080e */
[----:B------:R-:W-:Y:S02]  /*d4b0*/  HADD2.F32 R3, -RZ, R3.H0_H0 ;  /* 0x20000003ff037230 */ /* 0x000fe40000004100 */
[C---:B------:R-:W-:Y:S01]  /*d4c0*/  FMUL.FTZ R6, R4.reuse, R11 ;  /* 0x0000000b04067220 */ /* 0x040fe20000410000 */
[----:B------:R-:W-:Y:S01]  /*d4d0*/  FFMA.FTZ R15, R5, R12, R20 ;  /* 0x0000000c050f7223 */ /* 0x000fe20000010014 */
[----:B------:R-:W-:Y:S01]  /*d4e0*/  FMUL.FTZ R4, R4, R9 ;  /* 0x0000000904047220 */ /* 0x000fe20000410000 */
[----:B------:R-:W-:-:S02]  /*d4f0*/  HADD2.F32 R5, -RZ, R13.H1_H1 ;  /* 0x3000000dff057230 */ /* 0x000fc40000004100 */
[C---:B------:R-:W-:Y:S01]  /*d500*/  FFMA.FTZ R12, R3.reuse, R9, -R6 ;  /* 0x00000009030c7223 */ /* 0x040fe20000010806 */
[--C-:B------:R-:W-:Y:S02]  /*d510*/  HADD2.F32 R9, -RZ, R21.reuse.H1_H1 ;  /* 0x30000015ff097230 */ /* 0x100fe40000004100 */
[----:B------:R-:W-:Y:S01]  /*d520*/  FFMA.FTZ R11, R3, R11, R4 ;  /* 0x0000000b030b7223 */ /* 0x000fe20000010004 */
[----:B------:R-:W-:Y:S01]  /*d530*/  HADD2.F32 R4, -RZ, R8.H1_H1 ;  /* 0x30000008ff047230 */ /* 0x000fe20000004100 */
[----:B------:R-:W-:Y:S01]  /*d540*/  F2FP.SATFINITE.E4M3.F32.PACK_AB_MERGE_C R14, R15, R14, RZ ;  /* 0x0000000e0f0e723e */ /* 0x000fe200048070ff */
[----:B------:R-:W-:Y:S01]  /*d550*/  HADD2.F32 R10, -RZ, R21.H0_H0 ;  /* 0x20000015ff0a7230 */ /* 0x000fe20000004100 */
[----:B------:R-:W-:Y:S01]  /*d560*/  F2FP.SATFINITE.E4M3.F32.PACK_AB_MERGE_C R31, R28, R31, R25 ;  /* 0x0000001f1c1f723e */ /* 0x000fe20004807019 */
[----:B------:R-:W-:Y:S02]  /*d570*/  HADD2.F32 R3, -RZ, R7.H1_H1 ;  /* 0x30000007ff037230 */ /* 0x000fe40000004100 */
[----:B------:R-:W-:Y:S01]  /*d580*/  FMUL.FTZ R20, R4, R5 ;  /* 0x0000000504147220 */ /* 0x000fe20000410000 */
[----:B------:R-:W-:-:S02]  /*d590*/  HADD2.F32 R6, -RZ, R13.H0_H0 ;  /* 0x2000000dff067230 */ /* 0x000fc40000004100 */
[----:B------:R-:W-:Y:S01]  /*d5a0*/  FMUL.FTZ R13, R4, R9 ;  /* 0x00000009040d7220 */ /* 0x000fe20000410000 */
[----:B------:R-:W-:Y:S02]  /*d5b0*/  HADD2.F32 R8, -RZ, R8.H0_H0 ;  /* 0x20000008ff087230 */ /* 0x000fe40000004100 */
[C---:B------:R-:W-:Y:S01]  /*d5c0*/  FMUL.FTZ R4, R3.reuse, R10 ;  /* 0x0000000a03047220 */ /* 0x040fe20000410000 */
[----:B------:R-:W-:Y:S02]  /*d5d0*/  HADD2.F32 R7, -RZ, R7.H0_H0 ;  /* 0x20000007ff077230 */ /* 0x000fe40000004100 */
[----:B------:R-:W-:Y:S01]  /*d5e0*/  FMUL.FTZ R3, R3, R6 ;  /* 0x0000000603037220 */ /* 0x000fe20000410000 */
[----:B------:R-:W-:Y:S01]  /*d5f0*/  F2FP.SATFINITE.E4M3.F32.PACK_AB_MERGE_C R30, R27, R24, R26 ;  /* 0x000000181b1e723e */ /* 0x000fe2000480701a */
[C---:B------:R-:W-:Y:S01]  /*d600*/  FFMA.FTZ R13, R8.reuse, R5, -R13 ;  /* 0x00000005080d7223 */ /* 0x040fe2000001080d */
[----:B------:R-:W-:Y:S01]  /*d610*/  FFMA.FTZ R20, R8, R9, R20 ;  /* 0x0000000908147223 */ /* 0x000fe20000010014 */
[C---:B------:R-:W-:Y:S01]  /*d620*/  FFMA.FTZ R4, R7.reuse, R6, -R4 ;  /* 0x0000000607047223 */ /* 0x040fe20000010804 */
[----:B------:R-:W-:Y:S01]  /*d630*/  FFMA.FTZ R3, R7, R10, R3 ;  /* 0x0000000a07037223 */ /* 0x000fe20000010003 */
[----:B------:R-:W-:-:S02]  /*d640*/  F2FP.SATFINITE.E4M3.F32.PACK_AB_MERGE_C R28, R11, R12, R14 ;  /* 0x0000000c0b1c723e */ /* 0x000fc4000480700e */
[----:B------:R-:W-:-:S04]  /*d650*/  F2FP.SATFINITE.E4M3.F32.PACK_AB_MERGE_C R13, R20, R13, RZ ;  /* 0x0000000d140d723e */ /* 0x000fc800048070ff */
[----:B------:R-:W-:-:S05]  /*d660*/  F2FP.SATFINITE.E4M3.F32.PACK_AB_MERGE_C R29, R3, R4, R13 ;  /* 0x00000004031d723e */ /* 0x000fca000480700d */
[----:B------:R1:W-:Y:S01]  /*d670*/  STS.128 [R0+0x2000], R28 ;  /* 0x0020001c00007388 */ /* 0x0003e20000000c00 */
[----:B------:R-:W-:Y:S05]  /*d680*/  BRA `(.L_x_1433) ;  /* 0x0000002400447947 */ /* 0x000fea0003800000 */
.L_x_1420:
        /* <DEDUP_REMOVED lines=8> */
[----:B0-----:R-:W-:-:S13]  /*d710*/  ISETP.NE.AND P0, PT, R30, 0x1, PT ;  /* 0x000000011e00780c */ /* 0x001fda0003f05270 */
[----:B------:R-:W0:Y:S08]  /*d720*/  @P0 LDC R0, c[0x0][0x44c] ;  /* 0x00011300ff000b82 */ /* 0x000e300000000800 */
[----:B------:R-:W1:Y:S01]  /*d730*/  @P0 LDC R5, c[0x0][0x450] ;  /* 0x00011400ff050b82 */ /* 0x000e620000000800 */
[----:B0-----:R-:W-:-:S05]  /*d740*/  @P0 IMAD.HI.U32 R0, R3, R0, RZ ;  /* 0x0000000003000227 */ /* 0x001fca00078e00ff */
[----:B-1----:R-:W-:Y:S01]  /*d750*/  @P0 SHF.R.U32.HI R3, RZ, R5, R0 ;  /* 0x00000005ff030219 */ /* 0x002fe20000011600 */
[----:B------:R-:W-:-:S03]  /*d760*/  IMAD.MOV.U32 R5, RZ, RZ, R31 ;  /* 0x000000ffff057224 */ /* 0x000fc600078e001f */
        /* <DEDUP_REMOVED lines=14> */
[----:B------:R-:W0:Y:S01]  /*d850*/  LDC R37, c[0x0][0x3f4] ;  /* 0x0000fd00ff257b82 */ /* 0x000e220000000800 */
[----:B------:R-:W1:Y:S01]  /*d860*/  SHFL.IDX PT, R5, R29, RZ, 0x1c1f ;  /* 0x001c1fff1d057589 */ /* 0x000e6200000e0000 */
[----:B------:R-:W-:-:S03]  /*d870*/  IMAD R30, R215, R30, RZ ;  /* 0x0000001ed71e7224 */ /* 0x000fc600078e02ff */
[----:B------:R-:W2:Y:S04]  /*d880*/  SHFL.IDX PT, R14, R28, RZ, 0x1c1f ;  /* 0x001c1fff1c0e7589 */ /* 0x000ea800000e0000 */
[----:B------:R-:W3:Y:S04]  /*d890*/  SHFL.IDX PT, R3, R10, RZ, 0x1c1f ;  /* 0x001c1fff0a037589 */ /* 0x000ee800000e0000 */
[----:B------:R-:W4:Y:S01]  /*d8a0*/  SHFL.IDX PT, R7, R31, RZ, 0x1c1f ;  /* 0x001c1fff1f077589 */ /* 0x000f2200000e0000 */
[----:B0-----:R-:W-:-:S04]  /*d8b0*/  ISETP.GE.AND P0, PT, R22, R37, PT ;  /* 0x000000251600720c */ /* 0x001fc80003f06270 */
[----:B------:R-:W-:-:S13]  /*d8c0*/  ISETP.GE.OR P1, PT, R39, R30, P0 ;  /* 0x0000001e2700720c */ /* 0x000fda0000726670 */
[C---:B-1----:R-:W-:Y:S02]  /*d8d0*/  @!P1 IADD3 R0, P2, R22.reuse, R5, RZ ;  /* 0x0000000516009210 */ /* 0x042fe40007f5e0ff */
[----:B--2---:R-:W-:-:S03]  /*d8e0*/  @!P1 IADD3 R14, P3, R22, R14, RZ ;  /* 0x0000000e160e9210 */ /* 0x004fc60007f7e0ff */
[--C-:B---3--:R-:W-:Y:S02]  /*d8f0*/  @!P1 IMAD.X R5, R3, 0x1, R23.reuse, P2 ;  /* 0x0000000103059824 */ /* 0x108fe400010e0617 */
[----:B----4-:R-:W-:Y:S02]  /*d900*/  @!P1 IMAD.X R3, R7, 0x1, R23, P3 ;  /* 0x0000000107039824 */ /* 0x010fe400018e0617 */
[----:B------:R-:W-:Y:S02]  /*d910*/  @!P1 IMAD.MOV.U32 R4, RZ, RZ, R0 ;  /* 0x000000ffff049224 */ /* 0x000fe400078e0000 */
[----:B------:R-:W-:Y:S02]  /*d920*/  @!P1 IMAD.MOV.U32 R32, RZ, RZ, R14 ;  /* 0x000000ffff209224 */ /* 0x000fe400078e000e */
[----:B------:R-:W-:Y:S02]  /*d930*/  @!P1 IMAD.MOV.U32 R33, RZ, RZ, R3 ;  /* 0x000000ffff219224 */ /* 0x000fe400078e0003 */
[----:B------:R-:W2:Y:S04]  /*d940*/  @!P1 LD.E.128 R4, desc[UR38][R4.64] ;  /* 0x0000002604049980 */ /* 0x000ea8000c101d00 */
[----:B------:R-:W3:Y:S01]  /*d950*/  @!P1 LD.E.128 R32, desc[UR38][R32.64] ;  /* 0x0000002620209980 */ /* 0x000ee2000c101d00 */
[----:B------:R-:W-:-:S02]  /*d960*/  CS2R R26, SRZ ;  /* 0x00000000001a7805 */ /* 0x000fc4000001ff00 */
[----:B------:R-:W-:Y:S02]  /*d970*/  CS2R R24, SRZ ;  /* 0x0000000000187805 */ /* 0x000fe4000001ff00 */
[----:B------:R-:W-:Y:S01]  /*d980*/  CS2R R20, SRZ ;  /* 0x0000000000147805 */ /* 0x000fe2000001ff00 */
[----:B------:R-:W0:Y:S01]  /*d990*/  SHFL.IDX PT, R29, R29, 0x1, 0x1c1f ;  /* 0x003c1f001d1d7f89 */ /* 0x000e2200000e0000 */
[----:B------:R-:W-:-:S03]  /*d9a0*/  CS2R R8, SRZ ;  /* 0x0000000000087805 */ /* 0x000fc6000001ff00 */
[----:B------:R1:W4:Y:S04]  /*d9b0*/  SHFL.IDX PT, R3, R10, 0x1, 0x1c1f ;  /* 0x003c1f000a037f89 */ /* 0x00032800000e0000 */
[----:B------:R1:W0:Y:S04]  /*d9c0*/  SHFL.IDX PT, R14, R28, 0x1, 0x1c1f ;  /* 0x003c1f001c0e7f89 */ /* 0x00022800000e0000 */
[----:B------:R-:W0:Y:S01]  /*d9d0*/  SHFL.IDX PT, R31, R31, 0x1, 0x1c1f ;  /* 0x003c1f001f1f7f89 */ /* 0x000e2200000e0000 */
[----:B--2---:R-:W-:Y:S02]  /*d9e0*/  @!P1 IMAD.MOV.U32 R26, RZ, RZ, R4 ;  /* 0x000000ffff1a9224 */ /* 0x004fe400078e0004 */
[----:B------:R-:W-:Y:S01]  /*d9f0*/  @!P1 IMAD.MOV.U32 R27, RZ, RZ, R5 ;  /* 0x000000ffff1b9224 */ /* 0x000fe200078e0005 */
[----:B------:R-:W-:Y:S01]  /*da00*/  CS2R R4, SRZ ;  /* 0x0000000000047805 */ /* 0x000fe2000001ff00 */
[----:B------:R-:W-:-:S02]  /*da10*/  @!P1 IMAD.MOV.U32 R24, RZ, RZ, R6 ;  /* 0x000000ffff189224 */ /* 0x000fc400078e0006 */
[----:B------:R-:W-:Y:S02]  /*da20*/  @!P1 IMAD.MOV.U32 R25, RZ, RZ, R7 ;  /* 0x000000ffff199224 */ /* 0x000fe400078e0007 */
[----:B---3--:R-:W-:Y:S02]  /*da30*/  @!P1 IMAD.MOV.U32 R20, RZ, RZ, R32 ;  /* 0x000000ffff149224 */ /* 0x008fe400078e0020 */
[----:B------:R-:W-:Y:S02]  /*da40*/  @!P1 IMAD.MOV.U32 R21, RZ, RZ, R33 ;  /* 0x000000ffff159224 */ /* 0x000fe400078e0021 */
[----:B------:R-:W-:Y:S02]  /*da50*/  @!P1 IMAD.MOV.U32 R8, RZ, RZ, R34 ;  /* 0x000000ffff089224 */ /* 0x000fe400078e0022 */
[----:B01--4-:R-:W-:-:S07]  /*da60*/  @!P1 IMAD.MOV.U32 R9, RZ, RZ, R35 ;  /* 0x000000ffff099224 */ /* 0x013fce00078e0023 */
.L_x_1729:
[----:B------:R-:W-:Y:S01]  /*da70*/  VIADD R39, R39, 0x40 ;  /* 0x0000004027277836 */ /* 0x000fe20000000000 */
[----:B------:R-:W-:Y:S01]  /*da80*/  BSSY B1, `(.L_x_1437) ;  /* 0x0000010000017945 */ /* 0x000fe20003800000 */
[----:B------:R-:W-:Y:S02]  /*da90*/  CS2R R6, SRZ ;  /* 0x0000000000067805 */ /* 0x000fe4000001ff00 */
[----:B------:R-:W-:Y:S02]  /*daa0*/  CS2R R32, SRZ ;  /* 0x0000000000207805 */ /* 0x000fe4000001ff00 */
[----:B------:R-:W-:Y:S02]  /*dab0*/  CS2R R34, SRZ ;  /* 0x0000000000227805 */ /* 0x000fe4000001ff00 */
[----:B------:R-:W-:-:S13]  /*dac0*/  ISETP.GE.AND P1, PT, R39, R30, PT ;  /* 0x0000001e2700720c */ /* 0x000fda0003f26270 */
[----:B------:R-:W-:Y:S05]  /*dad0*/  @P1 BRA `(.L_x_1438) ;  /* 0x0000000000281947 */ /* 0x000fea0003800000 */
[----:B------:R-:W-:Y:S02]  /*dae0*/  CS2R R6, SRZ ;  /* 0x0000000000067805 */ /* 0x000fe4000001ff00 */
[----:B------:R-:W-:Y:S02]  /*daf0*/  CS2R R32, SRZ ;  /* 0x0000000000207805 */ /* 0x000fe4000001ff00 */
[----:B------:R-:W-:Y:S01]  /*db00*/  CS2R R34, SRZ ;  /* 0x0000000000227805 */ /* 0x000fe2000001ff00 */
[----:B------:R-:W-:Y:S06]  /*db10*/  @P0 BRA `(.L_x_1438) ;  /* 0x0000000000180947 */ /* 0x000fec0003800000 */
[C---:B------:R-:W-:Y:S02]  /*db20*/  IADD3 R32, P1, R22.reuse, R29, RZ ;  /* 0x0000001d16207210 */ /* 0x040fe40007f3e0ff */
[----:B------:R-:W-:-:S03]  /*db30*/  IADD3 R4, P2, R22, R14, RZ ;  /* 0x0000000e16047210 */ /* 0x000fc60007f5e0ff */
[--C-:B------:R-:W-:Y:S02]  /*db40*/  IMAD.X R33, R3, 0x1, R23.reuse, P1 ;  /* 0x0000000103217824 */ /* 0x100fe400008e0617 */
[----:B------:R-:W-:-:S04]  /*db50*/  IMAD.X R5, R31, 0x1, R23, P2 ;  /* 0x000000011f057824 */ /* 0x000fc800010e0617 */
[----:B------:R-:W5:Y:S04]  /*db60*/  LD.E.128 R32, desc[UR38][R32.64] ;  /* 0x0000002620207980 */ /* 0x000f68000c101d00 */
[----:B------:R-:W5:Y:S02]  /*db70*/  LD.E.128 R4, desc[UR38][R4.64] ;  /* 0x0000002604047980 */ /* 0x000f64000c101d00 */
.L_x_1438:
[----:B------:R-:W-:Y:S05]  /*db80*/  BSYNC B1 ;  /* 0x0000000000017941 */ /* 0x000fea0003800000 */
.L_x_1437:
[----:B------:R-:W-:Y:S01]  /*db90*/  ULEA.HI UR4, UR37, UR37, URZ, 0x1 ;  /* 0x0000002525047291 */ /* 0x000fe2000f8f083f */
[----:B------:R-:W-:Y:S01]  /*dba0*/  VIADD R0, R210, 0x40 ;  /* 0x00000040d2007836 */ /* 0x000fe20000000000 */
[----:B------:R-:W-:Y:S01]  /*dbb0*/  VIADDMNMX R11, R30, -R219, 0x80, PT ;  /* 0x000000801e0b7446 */ /* 0x000fe200038009db */
[----:B------:R-:W-:Y:S01]  /*dbc0*/  BSSY B1, `(.L_x_1439) ;  /* 0x0000009000017945 */ /* 0x000fe20003800000 */
[----:B------:R-:W-:Y:S02]  /*dbd0*/  ULOP3.LUT UR4, UR4, 0xfffffffe, URZ, 0xc0, !UPT ;  /* 0xfffffffe04047892 */ /* 0x000fe4000f8ec03f */
[-C--:B------:R-:W-:Y:S02]  /*dbe0*/  ISETP.GE.OR P2, PT, R210, R11.reuse, P0 ;  /* 0x0000000bd200720c */ /* 0x080fe40000746670 */
[----:B------:R-:W-:Y:S01]  /*dbf0*/  UIADD3 UR4, UR37, -UR4, URZ ;  /* 0x8000000425047290 */ /* 0x000fe2000fffe03f */
[----:B------:R-:W-:-:S05]  /*dc00*/  ISETP.GE.OR P0, PT, R0, R11, P0 ;  /* 0x0000000b0000720c */ /* 0x000fca0000706670 */
[----:B------:R-:W-:-:S05]  /*dc10*/  IMAD.U32 R3, RZ, RZ, UR4 ;  /* 0x00000004ff037e24 */ /* 0x000fca000f8e00ff */
[----:B------:R-:W-:-:S04]  /*dc20*/  SHF.L.U32 R3, R3, 0x1f, RZ ;  /* 0x0000001f03037819 */ /* 0x000fc800000006ff */
[----:B------:R-:W0:Y:S02]  /*dc30*/  SYNCS.PHASECHK.TRANS64.TRYWAIT P1, [R18+URZ+0x28800], R3 ;  /* 0x02880003120075a7 */ /* 0x000e24000802017f */
[----:B0-----:R-:W-:Y:S05]  /*dc40*/  @!P1 BRA `(.L_x_1440) ;  /* 0x0000022c00389947 */ /* 0x001fea0003800000 */
.L_x_1730:
[----:B------:R-:W-:Y:S05]  /*dc50*/  BSYNC B1 ;  /* 0x0000000000017941 */ /* 0x000fea0003800000 */
.L_x_1439:
[----:B------:R-:W-:Y:S04]  /*dc60*/  BSSY B1, `(.L_x_1441) ;  /* 0x0000100000017945 */ /* 0x000fe80003800000 */
[----:B------:R-:W-:Y:S05]  /*dc70*/  @P2 BRA `(.L_x_1442) ;  /* 0x0000000c00f82947 */ /* 0x000fea0003800000 */
[----:B------:R-:W-:Y:S02]  /*dc80*/  SHF.R.U32.HI R0, RZ, 0x8, R26 ;  /* 0x00000008ff007819 */ /* 0x000fe4000001161a */
[----:B------:R-:W-:Y:S02]  /*dc90*/  SHF.R.U32.HI R11, RZ, 0x8, R24 ;  /* 0x00000008ff0b7819 */ /* 0x000fe40000011618 */
[----:B0-----:R-:W-:Y:S02]  /*dca0*/  LOP3.LUT R3, R26, 0xff, RZ, 0xc0, !PT ;  /* 0x000000ff1a037812 */ /* 0x001fe400078ec0ff */
[----:B------:R-:W-:Y:S02]  /*dcb0*/  LOP3.LUT R0, R0, 0xff, RZ, 0xc0, !PT ;  /* 0x000000ff00007812 */ /* 0x000fe400078ec0ff */
[----:B------:R-:W-:Y:S02]  /*dcc0*/  SHF.R.U32.HI R10, RZ, 0x8, R27 ;  /* 0x00000008ff0a7819 */ /* 0x000fe4000001161b */
[----:B------:R-:W-:-:S02]  /*dcd0*/  LOP3.LUT R12, R11, 0xff, RZ, 0xc0, !PT ;  /* 0x000000ff0b0c7812 */ /* 0x000fc400078ec0ff */
[----:B------:R-:W-:Y:S01]  /*dce0*/  PRMT R11, R0, 0x7604, R3 ;  /* 0x00007604000b7816 */ /* 0x000fe20000000003 */
[----:B------:R-:W-:Y:S01]  /*dcf0*/  IMAD.SHL.U32 R3, R213, 0x80, RZ ;  /* 0x00000080d5037824 */ /* 0x000fe200078e00ff */
[----:B------:R-:W-:Y:S02]  /*dd00*/  LOP3.LUT R13, R27, 0xff, RZ, 0xc0, !PT ;  /* 0x000000ff1b0d7812 */ /* 0x000fe400078ec0ff */
[----:B------:R-:W-:Y:S02]  /*dd10*/  LOP3.LUT R10, R10, 0xff, RZ, 0xc0, !PT ;  /* 0x000000ff0a0a7812 */ /* 0x000fe400078ec0ff */
[----:B------:R-:W-:Y:S02]  /*dd20*/  LOP3.LUT R15, R24, 0xff, RZ, 0xc0, !PT ;  /* 0x000000ff180f7812 */ /* 0x000fe400078ec0ff */
[----:B------:R-:W-:Y:S02]  /*dd30*/  PRMT R39, R10, 0x7604, R13 ;  /* 0x000076040a277816 */ /* 0x000fe4000000000d */
[----:B------:R-:W-:-:S02]  /*dd40*/  SHF.R.U32.HI R0, RZ, 0x8, R20 ;  /* 0x00000008ff007819 */ /* 0x000fc40000011614 */
[----:B------:R-:W-:Y:S01]  /*dd50*/  LOP3.LUT R14, R3, 0x380, RZ, 0xc0, !PT ;  /* 0x00000380030e7812 */ /* 0x000fe200078ec0ff */
[----:B------:R-:W-:Y:S01]  /*dd60*/  IMAD.IADD R3, R22, 0x1, R37 ;  /* 0x0000000116037824 */ /* 0x000fe200078e0225 */
[----:B------:R-:W-:Y:S02]  /*dd70*/  SHF.R.U32.HI R10, RZ, 0x8, R25 ;  /* 0x00000008ff0a7819 */ /* 0x000fe40000011619 */
[----:B------:R-:W-:Y:S02]  /*dd80*/  PRMT R41, R12, 0x7604, R15 ;  /* 0x000076040c297816 */ /* 0x000fe4000000000f */
[----:B------:R-:W-:Y:S02]  /*dd90*/  LOP3.LUT R15, R20, 0xff, RZ, 0xc0, !PT ;  /* 0x000000ff140f7812 */ /* 0x000fe400078ec0ff */
[----:B------:R-:W-:Y:S02]  /*dda0*/  LOP3.LUT R12, R0, 0xff, RZ, 0xc0, !PT ;  /* 0x000000ff000c7812 */ /* 0x000fe400078ec0ff */
[----:B------:R-:W-:-:S02]  /*ddb0*/  LOP3.LUT R13, R25, 0xff, RZ, 0xc0, !PT ;  /* 0x000000ff190d7812 */ /* 0x000fc400078ec0ff */
[----:B------:R-:W-:Y:S02]  /*ddc0*/  LOP3.LUT R10, R10, 0xff, RZ, 0xc0, !PT ;  /* 0x000000ff0a0a7812 */ /* 0x000fe400078ec0ff */
[----:B------:R-:W-:Y:S02]  /*ddd0*/  SHF.R.U32.HI R28, RZ, 0x3, R14 ;  /* 0x00000003ff1c7819 */ /* 0x000fe4000001160e */
[C---:B------:R-:W-:Y:S02]  /*dde0*/  LOP3.LUT R3, R14.reuse, 0x70, R3, 0xf8, !PT ;  /* 0x000000700e037812 */ /* 0x040fe400078ef803 */
[----:B------:R-:W-:Y:S02]  /*ddf0*/  LOP3.LUT R0, R14, 0x70, R22, 0xf8, !PT ;  /* 0x000000700e007812 */ /* 0x000fe400078ef816 */
[----:B------:R-:W-:Y:S02]  /*de00*/  PRMT R45, R12, 0x7604, R15 ;  /* 0x000076040c2d7816 */ /* 0x000fe4000000000f */
[----:B------:R-:W-:-:S02]  /*de10*/  PRMT R43, R10, 0x7604, R13 ;  /* 0x000076040a2b7816 */ /* 0x000fc4000000000d */
[----:B------:R-:W-:Y:S02]  /*de20*/  SHF.R.U32.HI R12, RZ, 0x8, R8 ;  /* 0x00000008ff0c7819 */ /* 0x000fe40000011608 */
[----:B------:R-:W-:Y:S02]  /*de30*/  SHF.R.U32.HI R30, RZ, 0x8, R9 ;  /* 0x00000008ff1e7819 */ /* 0x000fe40000011609 */
[-C--:B------:R-:W-:Y:S02]  /*de40*/  LOP3.LUT R3, R3, R28.reuse, RZ, 0x3c, !PT ;  /* 0x0000001c03037212 */ /* 0x080fe400078e3cff */
[----:B------:R-:W-:Y:S02]  /*de50*/  SHF.R.U32.HI R10, RZ, 0x8, R21 ;  /* 0x00000008ff0a7819 */ /* 0x000fe40000011615 */
[----:B------:R-:W-:Y:S02]  /*de60*/  LOP3.LUT R0, R0, R28, RZ, 0x3c, !PT ;  /* 0x0000001c00007212 */ /* 0x000fe400078e3cff */
[----:B------:R-:W-:-:S02]  /*de70*/  LOP3.LUT R29, R21, 0xff, RZ, 0xc0, !PT ;  /* 0x000000ff151d7812 */ /* 0x000fc400078ec0ff */
[----:B------:R-:W-:Y:S02]  /*de80*/  LOP3.LUT R31, R8, 0xff, RZ, 0xc0, !PT ;  /* 0x000000ff081f7812 */ /* 0x000fe400078ec0ff */
[----:B------:R-:W-:Y:S02]  /*de90*/  LOP3.LUT R28, R12, 0xff, RZ, 0xc0, !PT ;  /* 0x000000ff0c1c7812 */ /* 0x000fe400078ec0ff */
[----:B------:R-:W-:Y:S02]  /*dea0*/  LOP3.LUT R30, R30, 0xff, RZ, 0xc0, !PT ;  /* 0x000000ff1e1e7812 */ /* 0x000fe400078ec0ff */
[----:B------:R-:W-:Y:S02]  /*deb0*/  LOP3.LUT R51, R9, 0xff, RZ, 0xc0, !PT ;  /* 0x000000ff09337812 */ /* 0x000fe400078ec0ff */
[----:B------:R-:W-:Y:S02]  /*dec0*/  LOP3.LUT R10, R10, 0xff, RZ, 0xc0, !PT ;  /* 0x000000ff0a0a7812 */ /* 0x000fe400078ec0ff */
[----:B------:R-:W-:-:S02]  /*ded0*/  IADD3 R3, R18, R3, R227 ;  /* 0x0000000312037210 */ /* 0x000fc40007ffe0e3 */
[----:B------:R-:W-:Y:S02]  /*dee0*/  IADD3 R0, R18, R0, R227 ;  /* 0x0000000012007210 */ /* 0x000fe40007ffe0e3 */
[----:B------:R-:W-:Y:S02]  /*def0*/  PRMT R47, R10, 0x7604, R29 ;  /* 0x000076040a2f7816 */ /* 0x000fe4000000001d */
[----:B------:R-:W-:Y:S01]  /*df00*/  PRMT R49, R28, 0x7604, R31 ;  /* 0x000076041c317816 */ /* 0x000fe2000000001f */
[----:B------:R-:W-:Y:S01]  /*df10*/  LDS.128 R12, [R0+0x18400] ;  /* 0x01840000000c7984 */ /* 0x000fe20000000c00 */
[----:B------:R-:W-:Y:S02]  /*df20*/  PRMT R51, R30, 0x7604, R51 ;  /* 0x000076041e337816 */ /* 0x000fe40000000033 */
[----:B------:R-:W-:Y:S01]  /*df30*/  SHF.R.U32.HI R38, RZ, 0x10, R27 ;  /* 0x00000010ff267819 */ /* 0x000fe2000001161b */
[----:B------:R-:W0:Y:S01]  /*df40*/  LDS.128 R28, [R3+0x18400] ;  /* 0x01840000031c7984 */ /* 0x000e220000000c00 */
[----:B------:R-:W-:-:S02]  /*df50*/  SHF.R.U32.HI R42, RZ, 0x10, R25 ;  /* 0x00000010ff2a7819 */ /* 0x000fc40000011619 */
[----:B------:R-:W-:Y:S02]  /*df60*/  LOP3.LUT R38, R38, 0xff, RZ, 0xc0, !PT ;  /* 0x000000ff26267812 */ /* 0x000fe400078ec0ff */
[----:B------:R-:W-:Y:S02]  /*df70*/  SHF.R.U32.HI R40, RZ, 0x10, R24 ;  /* 0x00000010ff287819 */ /* 0x000fe40000011618 */
[----:B------:R-:W-:Y:S02]  /*df80*/  PRMT R39, R38, 0x7054, R39 ;  /* 0x0000705426277816 */ /* 0x000fe40000000027 */
[----:B------:R-:W-:Y:S02]  /*df90*/  SHF.R.U32.HI R38, RZ, 0x10, R21 ;  /* 0x00000010ff267819 */ /* 0x000fe40000011615 */
[----:B------:R-:W-:Y:S02]  /*dfa0*/  LOP3.LUT R42, R42, 0xff, RZ, 0xc0, !PT ;  /* 0x000000ff2a2a7812 */ /* 0x000fe400078ec0ff */
[----:B------:R-:W-:-:S02]  /*dfb0*/  LOP3.LUT R40, R40, 0xff, RZ, 0xc0, !PT ;  /* 0x000000ff28287812 */ /* 0x000fc400078ec0ff */
[----:B------:R-:W-:Y:S02]  /*dfc0*/  LOP3.LUT R38, R38, 0xff, RZ, 0xc0, !PT ;  /* 0x000000ff26267812 */ /* 0x000fe400078ec0ff */
[----:B------:R-:W-:Y:S02]  /*dfd0*/  PRMT R43, R42, 0x7054, R43 ;  /* 0x000070542a2b7816 */ /* 0x000fe4000000002b */
[----:B------:R-:W-:Y:S02]  /*dfe0*/  SHF.R.U32.HI R42, RZ, 0x10, R9 ;  /* 0x00000010ff2a7819 */ /* 0x000fe40000011609 */
[----:B------:R-:W-:Y:S02]  /*dff0*/  PRMT R41, R40, 0x7054, R41 ;  /* 0x0000705428297816 */ /* 0x000fe40000000029 */
[----:B------:R-:W-:Y:S02]  /*e000*/  SHF.R.U32.HI R10, RZ, 0x10, R26 ;  /* 0x00000010ff0a7819 */ /* 0x000fe4000001161a */
[----:B------:R-:W-:-:S02]  /*e010*/  SHF.R.U32.HI R40, RZ, 0x10, R8 ;  /* 0x00000010ff287819 */ /* 0x000fc40000011608 */
[----:B------:R-:W-:Y:S02]  /*e020*/  PRMT R47, R38, 0x7054, R47 ;  /* 0x00007054262f7816 */ /* 0x000fe4000000002f */
[----:B------:R-:W-:Y:S02]  /*e030*/  LOP3.LUT R42, R42, 0xff, RZ, 0xc0, !PT ;  /* 0x000000ff2a2a7812 */ /* 0x000fe400078ec0ff */
[----:B------:R-:W-:Y:S02]  /*e040*/  LOP3.LUT R10, R10, 0xff, RZ, 0xc0, !PT ;  /* 0x000000ff0a0a7812 */ /* 0x000fe400078ec0ff */
[----:B------:R-:W-:Y:S02]  /*e050*/  LOP3.LUT R40, R40, 0xff, RZ, 0xc0, !PT ;  /* 0x000000ff28287812 */ /* 0x000fe400078ec0ff */
[----:B------:R-:W-:Y:S02]  /*e060*/  LOP3.LUT R47, R47, 0xff000000, R21, 0xf8, !PT ;  /* 0xff0000002f2f7812 */ /* 0x000fe400078ef815 */
[----:B------:R-:W-:-:S02]  /*e070*/  LOP3.LUT R39, R39, 0xff000000, R27, 0xf8, !PT ;  /* 0xff00000027277812 */ /* 0x000fc400078ef81b */
[----:B------:R-:W-:Y:S02]  /*e080*/  PRMT R51, R42, 0x7054, R51 ;  /* 0x000070542a337816 */ /* 0x000fe40000000033 */
[----:B------:R-:W-:Y:S02]  /*e090*/  LOP3.LUT R42, R41, 0xff000000, R24, 0xf8, !PT ;  /* 0xff000000292a7812 */ /* 0x000fe400078ef818 */
[----:B------:R-:W-:Y:S02]  /*e0a0*/  PRMT R11, R10, 0x7054, R11 ;  /* 0x000070540a0b7816 */ /* 0x000fe4000000000b */
[----:B------:R-:W-:Y:S02]  /*e0b0*/  PRMT R49, R40, 0x7054, R49 ;  /* 0x0000705428317816 */ /* 0x000fe40000000031 */
[----:B------:R-:W-:Y:S02]  /*e0c0*/  F2FP.F16.E4M3.UNPACK_B R44, R47.H1 ;  /* 0x0000002fff2c723e */ /* 0x000fe400030006ff */
[----:B0-----:R-:W-:-:S02]  /*e0d0*/  F2FP.F16.E4M3.UNPACK_B R24, R29.H1 ;  /* 0x0000001dff18723e */ /* 0x001fc400030006ff */
[----:B------:R-:W-:Y:S01]  /*e0e0*/  SHF.R.U32.HI R10, RZ, 0x10, R20 ;  /* 0x00000010ff0a7819 */ /* 0x000fe20000011614 */
[--C-:B------:R-:W-:Y:S01]  /*e0f0*/  HADD2.F32 R46, -RZ, R44.reuse.H0_H0 ;  /* 0x2000002cff2e7230 */ /* 0x100fe20000004100 */
[----:B------:R-:W-:Y:S01]  /*e100*/  F2FP.F16.E4M3.UNPACK_B R40, R39.H1 ;  /* 0x00000027ff28723e */ /* 0x000fe200030006ff */
[----:B------:R-:W-:Y:S01]  /*e110*/  HADD2.F32 R44, -RZ, R44.H1_H1 ;  /* 0x3000002cff2c7230 */ /* 0x000fe20000004100 */
[----:B------:R-:W-:Y:S02]  /*e120*/  LOP3.LUT R51, R51, 0xff000000, R9, 0xf8, !PT ;  /* 0xff00000033337812 */ /* 0x000fe400078ef809 */
[----:B------:R-:W-:Y:S01]  /*e130*/  LOP3.LUT R43, R43, 0xff000000, R25, 0xf8, !PT ;  /* 0xff0000002b2b7812 */ /* 0x000fe200078ef819 */
[----:B------:R-:W-:Y:S01]  /*e140*/  HADD2.F32 R25, -RZ, R24.H0_H0 ;  /* 0x20000018ff197230 */ /* 0x000fe20000004100 */
[-C--:B------:R-:W-:Y:S01]  /*e150*/  F2FP.F16.E4M3.UNPACK_B R9, R13.reuse ;  /* 0x0000000dff09723e */ /* 0x080fe200020006ff */
[--C-:B------:R-:W-:Y:S01]  /*e160*/  HADD2.F32 R41, -RZ, R40.reuse.H0_H0 ;  /* 0x20000028ff297230 */ /* 0x100fe20000004100 */
[----:B------:R-:W-:Y:S01]  /*e170*/  LOP3.LUT R10, R10, 0xff, RZ, 0xc0, !PT ;  /* 0x000000ff0a0a7812 */ /* 0x000fe200078ec0ff */
[----:B------:R-:W-:Y:S01]  /*e180*/  HADD2.F32 R40, -RZ, R40.H1_H1 ;  /* 0x30000028ff287230 */ /* 0x000fe20000004100 */
[----:B------:R-:W-:-:S02]  /*e190*/  F2FP.F16.E4M3.UNPACK_B R13, R13.H1 ;  /* 0x0000000dff0d723e */ /* 0x000fc400030006ff */
[----:B------:R-:W-:Y:S02]  /*e1a0*/  PRMT R45, R10, 0x7054, R45 ;  /* 0x000070540a2d7816 */ /* 0x000fe4000000002d */
[----:B------:R-:W-:Y:S01]  /*e1b0*/  LOP3.LUT R48, R49, 0xff000000, R8, 0xf8, !PT ;  /* 0xff00000031307812 */ /* 0x000fe200078ef808 */
[--C-:B------:R-:W-:Y:S02]  /*e1c0*/  HADD2.F32 R10, -RZ, R13.reuse.H0_H0 ;  /* 0x2000000dff0a7230 */ /* 0x100fe40000004100 */
[CC--:B------:R-:W-:Y:S01]  /*e1d0*/  FMUL.FTZ R49, R25.reuse, R46.reuse ;  /* 0x0000002e19317220 */ /* 0x0c0fe20000410000 */
[----:B------:R-:W-:Y:S01]  /*e1e0*/  FMUL.FTZ R25, R25, R41 ;  /* 0x0000002919197220 */ /* 0x000fe20000410000 */
[----:B------:R-:W-:Y:S01]  /*e1f0*/  F2FP.F16.E4M3.UNPACK_B R29, R29 ;  /* 0x0000001dff1d723e */ /* 0x000fe200020006ff */
[----:B------:R-:W-:Y:S01]  /*e200*/  HADD2.F32 R13, -RZ, R13.H1_H1 ;  /* 0x3000000dff0d7230 */ /* 0x000fe20000004100 */
[----:B------:R-:W-:Y:S01]  /*e210*/  F2FP.F16.E4M3.UNPACK_B R47, R47 ;  /* 0x0000002fff2f723e */ /* 0x000fe200020006ff */
[C---:B------:R-:W-:Y:S01]  /*e220*/  FFMA.FTZ R53, R10.reuse, R46, R25 ;  /* 0x0000002e0a357223 */ /* 0x040fe20000010019 */
[----:B------:R-:W-:Y:S01]  /*e230*/  FFMA.FTZ R52, R10, R41, -R49 ;  /* 0x000000290a347223 */ /* 0x000fe20000010831 */
[----:B------:R-:W-:Y:S01]  /*e240*/  F2FP.F16.E4M3.UNPACK_B R39, R39 ;  /* 0x00000027ff27723e */ /* 0x000fe200020006ff */
[----:B------:R-:W-:Y:S01]  /*e250*/  HADD2.F32 R25, -RZ, R24.H1_H1 ;  /* 0x30000018ff197230 */ /* 0x000fe20000004100 */
[-C--:B------:R-:W-:Y:S01]  /*e260*/  F2FP.F16.E4M3.UNPACK_B R27, R31.reuse ;  /* 0x0000001fff1b723e */ /* 0x080fe200020006ff */
[----:B------:R-:W-:Y:S01]  /*e270*/  HADD2.F32 R49, -RZ, R47.H0_H0 ;  /* 0x2000002fff317230 */ /* 0x000fe20000004100 */
[----:B------:R-:W-:Y:S01]  /*e280*/  F2FP.F16.E4M3.UNPACK_B R31, R31.H1 ;  /* 0x0000001fff1f723e */ /* 0x000fe200030006ff */
[----:B------:R-:W-:-:S02]  /*e290*/  HADD2.F32 R24, -RZ, R29.H0_H0 ;  /* 0x2000001dff187230 */ /* 0x000fc40000004100 */
[C---:B------:R-:W-:Y:S01]  /*e2a0*/  FMUL.FTZ R46, R25.reuse, R44 ;  /* 0x0000002c192e7220 */ /* 0x040fe20000410000 */
[----:B------:R-:W-:Y:S02]  /*e2b0*/  HADD2.F32 R41, -RZ, R39.H0_H0 ;  /* 0x20000027ff297230 */ /* 0x000fe40000004100 */
[-C--:B------:R-:W-:Y:S01]  /*e2c0*/  FMUL.FTZ R57, R25, R40.reuse ;  /* 0x0000002819397220 */ /* 0x080fe20000410000 */
[----:B------:R-:W-:Y:S02]  /*e2d0*/  HADD2.F32 R10, -RZ, R9.H0_H0 ;  /* 0x20000009ff0a7230 */ /* 0x000fe40000004100 */
[C---:B------:R-:W-:Y:S01]  /*e2e0*/  FMUL.FTZ R25, R24.reuse, R49 ;  /* 0x0000003118197220 */ /* 0x040fe20000410000 */
[----:B------:R-:W-:Y:S01]  /*e2f0*/  FFMA.FTZ R55, R13, R40, -R46 ;  /* 0x000000280d377223 */ /* 0x000fe2000001082e */
[-C--:B------:R-:W-:Y:S01]  /*e300*/  FMUL.FTZ R24, R24, R41.reuse ;  /* 0x0000002918187220 */ /* 0x080fe20000410000 */
[----:B------:R-:W-:Y:S01]  /*e310*/  LOP3.LUT R45, R45, 0xff000000, R20, 0xf8, !PT ;  /* 0xff0000002d2d7812 */ /* 0x000fe200078ef814 */
[C---:B------:R-:W-:Y:S01]  /*e320*/  FFMA.FTZ R46, R10.reuse, R41, -R25 ;  /* 0x000000290a2e7223 */ /* 0x040fe20000010819 */
[----:B------:R-:W-:Y:S01]  /*e330*/  F2FP.F16.E4M3.UNPACK_B R41, R51.H1 ;  /* 0x00000033ff29723e */ /* 0x000fe200030006ff */
[----:B------:R-:W-:Y:S01]  /*e340*/  FFMA.FTZ R54, R13, R44, R57 ;  /* 0x0000002c0d367223 */ /* 0x000fe20000010039 */
[----:B------:R-:W-:Y:S01]  /*e350*/  F2FP.F16.E4M3.UNPACK_B R25, R43.H1 ;  /* 0x0000002bff19723e */ /* 0x000fe200030006ff */
[----:B------:R-:W-:Y:S01]  /*e360*/  FFMA.FTZ R49, R10, R49, R24 ;  /* 0x000000310a317223 */ /* 0x000fe20000010018 */
[-C--:B------:R-:W-:Y:S01]  /*e370*/  F2FP.F16.E4M3.UNPACK_B R20, R15.reuse ;  /* 0x0000000fff14723e */ /* 0x080fe200020006ff */
[----:B------:R-:W-:Y:S01]  /*e380*/  HADD2.F32 R40, -RZ, R47.H1_H1 ;  /* 0x3000002fff287230 */ /* 0x000fe20000004100 */
[----:B------:R-:W-:Y:S01]  /*e390*/  F2FP.F16.E4M3.UNPACK_B R15, R15.H1 ;  /* 0x0000000fff0f723e */ /* 0x000fe200030006ff */
        /* <DEDUP_REMOVED lines=8> */
[----:B------:R-:W-:Y:S01]  /*e420*/  HADD2.F32 R39, -RZ, R25.H0_H0 ;  /* 0x20000019ff277230 */ /* 0x000fe20000004100 */
[----:B------:R-:W-:Y:S01]  /*e430*/  LOP3.LUT R38, R11, 0xff000000, R26, 0xf8, !PT ;  /* 0xff0000000b267812 */ /* 0x000fe200078ef81a */
[----:B------:R-:W-:Y:S02]  /*e440*/  HADD2.F32 R9, -RZ, R9.H1_H1 ;  /* 0x30000009ff097230 */ /* 0x000fe40000004100 */
[C---:B------:R-:W-:Y:S01]  /*e450*/  FMUL.FTZ R57, R13.reuse, R44 ;  /* 0x0000002c0d397220 */ /* 0x040fe20000410000 */
[----:B------:R-:W-:Y:S02]  /*e460*/  HADD2.F32 R10, -RZ, R15.H0_H0 ;  /* 0x2000000fff0a7230 */ /* 0x000fe40000004100 */
[----:B------:R-:W-:Y:S01]  /*e470*/  FMUL.FTZ R13, R13, R39 ;  /* 0x000000270d0d7220 */ /* 0x000fe20000410000 */
[----:B------:R-:W-:-:S02]  /*e480*/  HADD2.F32 R31, -RZ, R31.H1_H1 ;  /* 0x3000001fff1f7230 */ /* 0x000fc40000004100 */
[C---:B------:R-:W-:Y:S01]  /*e490*/  FFMA.FTZ R47, R9.reuse, R24, -R50 ;  /* 0x00000018092f7223 */ /* 0x040fe20000010832 */
[----:B------:R-:W-:Y:S01]  /*e4a0*/  FFMA.FTZ R50, R9, R40, R29 ;  /* 0x0000002809327223 */ /* 0x000fe2000001001d */
[C---:B------:R-:W-:Y:S01]  /*e4b0*/  FFMA.FTZ R60, R10.reuse, R39, -R57 ;  /* 0x000000270a3c7223 */ /* 0x040fe20000010839 */
[----:B------:R-:W-:Y:S01]  /*e4c0*/  FFMA.FTZ R61, R10, R44, R13 ;  /* 0x0000002c0a3d7223 */ /* 0x000fe2000001000d */
[----:B------:R-:W-:Y:S01]  /*e4d0*/  HADD2.F32 R24, -RZ, R25.H1_H1 ;  /* 0x30000019ff187230 */ /* 0x000fe20000004100 */
[-C--:B------:R-:W-:Y:S01]  /*e4e0*/  F2FP.F16.E4M3.UNPACK_B R21, R28.reuse ;  /* 0x0000001cff15723e */ /* 0x080fe200020006ff */
[----:B------:R-:W-:Y:S01]  /*e4f0*/  HADD2.F32 R40, -RZ, R41.H1_H1 ;  /* 0x30000029ff287230 */ /* 0x000fe20000004100 */
[----:B------:R-:W-:Y:S01]  /*e500*/  F2FP.F16.E4M3.UNPACK_B R28, R28.H1 ;  /* 0x0000001cff1c723e */ /* 0x000fe200030006ff */
[----:B------:R-:W-:Y:S01]  /*e510*/  HADD2.F32 R25, -RZ, R51.H0_H0 ;  /* 0x20000033ff197230 */ /* 0x000fe20000004100 */
[----:B------:R-:W-:Y:S01]  /*e520*/  F2FP.F16.E4M3.UNPACK_B R8, R12 ;  /* 0x0000000cff08723e */ /* 0x000fe200020006ff */
[----:B------:R-:W-:-:S02]  /*e530*/  HADD2.F32 R10, -RZ, R27.H0_H0 ;  /* 0x2000001bff0a7230 */ /* 0x000fc40000004100 */
[C---:B------:R-:W-:Y:S01]  /*e540*/  FMUL.FTZ R56, R31.reuse, R40 ;  /* 0x000000281f387220 */ /* 0x040fe20000410000 */
[----:B------:R-:W-:Y:S02]  /*e550*/  HADD2.F32 R15, -RZ, R15.H1_H1 ;  /* 0x3000000fff0f7230 */ /* 0x000fe40000004100 */
[-C--:B------:R-:W-:Y:S01]  /*e560*/  FMUL.FTZ R31, R31, R24.reuse ;  /* 0x000000181f1f7220 */ /* 0x080fe20000410000 */
[----:B------:R-:W-:Y:S02]  /*e570*/  HADD2.F32 R13, -RZ, R43.H0_H0 ;  /* 0x2000002bff0d7230 */ /* 0x000fe40000004100 */
[C---:B------:R-:W-:Y:S01]  /*e580*/  FMUL.FTZ R44, R10.reuse, R25 ;  /* 0x000000190a2c7220 */ /* 0x040fe20000410000 */
[----:B------:R-:W-:Y:S02]  /*e590*/  HADD2.F32 R9, -RZ, R20.H0_H0 ;  /* 0x20000014ff097230 */ /* 0x000fe40000004100 */
[----:B------:R-:W-:Y:S01]  /*e5a0*/  FFMA.FTZ R63, R15, R24, -R56 ;  /* 0x000000180f3f7223 */ /* 0x000fe20000010838 */
[----:B------:R-:W-:Y:S01]  /*e5b0*/  F2FP.F16.E4M3.UNPACK_B R24, R45.H1 ;  /* 0x0000002dff18723e */ /* 0x000fe200030006ff */
[-C--:B------:R-:W-:Y:S01]  /*e5c0*/  FMUL.FTZ R10, R10, R13.reuse ;  /* 0x0000000d0a0a7220 */ /* 0x080fe20000410000 */
[----:B------:R-:W-:Y:S01]  /*e5d0*/  F2FP.F16.E4M3.UNPACK_B R12, R12.H1 ;  /* 0x0000000cff0c723e */ /* 0x000fe200030006ff */
[C---:B------:R-:W-:Y:S01]  /*e5e0*/  FFMA.FTZ R56, R9.reuse, R13, -R44 ;  /* 0x0000000d09387223 */ /* 0x040fe2000001082c */
[----:B------:R-:W-:Y:S01]  /*e5f0*/  F2FP.F16.E4M3.UNPACK_B R13, R38.H1 ;  /* 0x00000026ff0d723e */ /* 0x000fe200030006ff */
[----:B------:R-:W-:Y:S01]  /*e600*/  FFMA.FTZ R57, R9, R25, R10 ;  /* 0x0000001909397223 */ /* 0x000fe2000001000a */
[----:B------:R-:W-:Y:S01]  /*e610*/  FFMA.FTZ R62, R15, R40, R31 ;  /* 0x000000280f3e7223 */ /* 0x000fe2000001001f */
[----:B------:R-:W-:Y:S01]  /*e620*/  HADD2.F32 R51, -RZ, R51.H1_H1 ;  /* 0x30000033ff337230 */ /* 0x000fe20000004100 */
[----:B------:R-:W-:Y:S01]  /*e630*/  F2FP.F16.E4M3.UNPACK_B R45, R45 ;  /* 0x0000002dff2d723e */ /* 0x000fe200020006ff */
[----:B------:R-:W-:Y:S01]  /*e640*/  HADD2.F32 R27, -RZ, R27.H1_H1 ;  /* 0x3000001bff1b7230 */ /* 0x000fe20000004100 */
[----:B------:R-:W-:Y:S01]  /*e650*/  F2FP.F16.E4M3.UNPACK_B R38, R38 ;  /* 0x00000026ff26723e */ /* 0x000fe200020006ff */
[----:B------:R-:W-:Y:S01]  /*e660*/  HADD2.F32 R25, -RZ, R24.H0_H0 ;  /* 0x20000018ff197230 */ /* 0x000fe20000004100 */
[----:B------:R-:W-:Y:S01]  /*e670*/  F2FP.F16.E4M3.UNPACK_B R26, R30 ;  /* 0x0000001eff1a723e */ /* 0x000fe200020006ff */
[----:B------:R-:W-:-:S02]  /*e680*/  HADD2.F32 R10, -RZ, R28.H0_H0 ;  /* 0x2000001cff0a7230 */ /* 0x000fc40000004100 */
[C---:B------:R-:W-:Y:S01]  /*e690*/  FMUL.FTZ R29, R27.reuse, R51 ;  /* 0x000000331b1d7220 */ /* 0x040fe20000410000 */
[----:B------:R-:W-:Y:S01]  /*e6a0*/  HADD2.F32 R15, -RZ, R13.H0_H0 ;  /* 0x2000000dff0f7230 */ /* 0x000fe20000004100 */
[----:B------:R-:W-:Y:S01]  /*e6b0*/  F2FP.F16.E4M3.UNPACK_B R30, R30.H1 ;  /* 0x0000001eff1e723e */ /* 0x000fe200030006ff */
[----:B------:R-:W-:Y:S02]  /*e6c0*/  HADD2.F32 R43, -RZ, R43.H1_H1 ;  /* 0x3000002bff2b7230 */ /* 0x000fe40000004100 */
[C---:B------:R-:W-:Y:S01]  /*e6d0*/  FMUL.FTZ R40, R10.reuse, R25 ;  /* 0x000000190a287220 */ /* 0x040fe20000410000 */
[----:B------:R-:W-:Y:S02]  /*e6e0*/  HADD2.F32 R20, -RZ, R20.H1_H1 ;  /* 0x30000014ff147230 */ /* 0x000fe40000004100 */
[----:B------:R-:W-:Y:S01]  /*e6f0*/  FMUL.FTZ R10, R10, R15 ;  /* 0x0000000f0a0a7220 */ /* 0x000fe20000410000 */
[----:B------:R-:W-:Y:S02]  /*e700*/  HADD2.F32 R9, -RZ, R12.H0_H0 ;  /* 0x2000000cff097230 */ /* 0x000fe40000004100 */
[----:B------:R-:W-:Y:S01]  /*e710*/  FMUL.FTZ R44, R27, R43 ;  /* 0x0000002b1b2c7220 */ /* 0x000fe20000410000 */
[----:B------:R-:W-:-:S02]  /*e720*/  HADD2.F32 R28, -RZ, R28.H1_H1 ;  /* 0x3000001cff1c7230 */ /* 0x000fc40000004100 */
[C---:B------:R-:W-:Y:S01]  /*e730*/  FFMA.FTZ R59, R20.reuse, R43, -R29 ;  /* 0x0000002b143b7223 */ /* 0x040fe2000001081d */
[----:B------:R-:W-:Y:S02]  /*e740*/  HADD2.F32 R13, -RZ, R13.H1_H1 ;  /* 0x3000000dff0d7230 */ /* 0x000fe40000004100 */
[C---:B------:R-:W-:Y:S01]  /*e750*/  FFMA.FTZ R40, R9.reuse, R15, -R40 ;  /* 0x0000000f09287223 */ /* 0x040fe20000010828 */
[----:B------:R-:W-:Y:S01]  /*e760*/  FFMA.FTZ R29, R9, R25, R10 ;  /* 0x00000019091d7223 */ /* 0x000fe2000001000a */
[----:B------:R-:W-:Y:S02]  /*e770*/  HADD2.F32 R9, -RZ, R24.H1_H1 ;  /* 0x30000018ff097230 */ /* 0x000fe40000004100 */
[----:B------:R-:W-:Y:S01]  /*e780*/  FFMA.FTZ R58, R20, R51, R44 ;  /* 0x00000033143a7223 */ /* 0x000fe2000001002c */
[----:B------:R-:W-:Y:S01]  /*e790*/  HADD2.F32 R12, -RZ, R12.H1_H1 ;  /* 0x3000000cff0c7230 */ /* 0x000fe20000004100 */
[----:B------:R-:W-:Y:S01]  /*e7a0*/  F2FP.F16.E4M3.UNPACK_B R11, R14 ;  /* 0x0000000eff0b723e */ /* 0x000fe200020006ff */
[----:B------:R-:W-:-:S02]  /*e7b0*/  HADD2.F32 R15, -RZ, R45.H0_H0 ;  /* 0x2000002dff0f7230 */ /* 0x000fc40000004100 */
[C---:B------:R-:W-:Y:S01]  /*e7c0*/  FMUL.FTZ R25, R28.reuse, R9 ;  /* 0x000000091c197220 */ /* 0x040fe20000410000 */
[-C--:B------:R-:W-:Y:S01]  /*e7d0*/  FMUL.FTZ R28, R28, R13.reuse ;  /* 0x0000000d1c1c7220 */ /* 0x080fe20000410000 */
[----:B------:R-:W-:Y:S01]  /*e7e0*/  HADD2.F32 R10, -RZ, R21.H0_H0 ;  /* 0x20000015ff0a7230 */ /* 0x000fe20000004100 */
[----:B------:R-:W-:Y:S01]  /*e7f0*/  F2FP.F16.E4M3.UNPACK_B R14, R14.H1 ;  /* 0x0000000eff0e723e */ /* 0x000fe200030006ff */
[C---:B------:R-:W-:Y:S01]  /*e800*/  FFMA.FTZ R31, R12.reuse, R13, -R25 ;  /* 0x0000000d0c1f7223 */ /* 0x040fe20000010819 */
[----:B------:R-:W-:Y:S01]  /*e810*/  FFMA.FTZ R44, R12, R9, R28 ;  /* 0x000000090c2c7223 */ /* 0x000fe2000001001c */
[----:B------:R-:W-:Y:S02]  /*e820*/  HADD2.F32 R12, -RZ, R38.H0_H0 ;  /* 0x20000026ff0c7230 */ /* 0x000fe40000004100 */
[----:B------:R-:W-:Y:S01]  /*e830*/  FMUL.FTZ R20, R10, R15 ;  /* 0x0000000f0a147220 */ /* 0x000fe20000410000 */
[----:B------:R-:W-:Y:S02]  /*e840*/  HADD2.F32 R9, -RZ, R8.H0_H0 ;  /* 0x20000008ff097230 */ /* 0x000fe40000004100 */
[----:B------:R-:W-:-:S02]  /*e850*/  HADD2.F32 R45, -RZ, R45.H1_H1 ;  /* 0x3000002dff2d7230 */ /* 0x000fc40000004100 */
[-C--:B------:R-:W-:Y:S01]  /*e860*/  FMUL.FTZ R10, R10, R12.reuse ;  /* 0x0000000c0a0a7220 */ /* 0x080fe20000410000 */
[----:B------:R-:W-:Y:S02]  /*e870*/  HADD2.F32 R21, -RZ, R21.H1_H1 ;  /* 0x30000015ff157230 */ /* 0x000fe40000004100 */
[C---:B------:R-:W-:Y:S01]  /*e880*/  FFMA.FTZ R24, R9.reuse, R12, -R20 ;  /* 0x0000000c09187223 */ /* 0x040fe20000010814 */
[----:B------:R-:W-:Y:S01]  /*e890*/  HADD2.F32 R38, -RZ, R38.H1_H1 ;  /* 0x30000026ff267230 */ /* 0x000fe20000004100 */
[----:B------:R-:W-:Y:S01]  /*e8a0*/  F2FP.F16.E4M3.UNPACK_B R20, R48.H1 ;  /* 0x00000030ff14723e */ /* 0x000fe200030006ff */
[----:B------:R-:W-:Y:S02]  /*e8b0*/  HADD2.F32 R8, -RZ, R8.H1_H1 ;  /* 0x30000008ff087230 */ /* 0x000fe40000004100 */
[----:B------:R-:W-:Y:S01]  /*e8c0*/  FFMA.FTZ R25, R9, R15, R10 ;  /* 0x0000000f09197223 */ /* 0x000fe2000001000a */
[C---:B------:R-:W-:Y:S01]  /*e8d0*/  FMUL.FTZ R13, R21.reuse, R45 ;  /* 0x0000002d150d7220 */ /* 0x040fe20000410000 */
[----:B------:R-:W-:Y:S01]  /*e8e0*/  F2FP.F16.E4M3.UNPACK_B R10, R42.H1 ;  /* 0x0000002aff0a723e */ /* 0x000fe200030006ff */
[----:B------:R-:W-:Y:S01]  /*e8f0*/  FMUL.FTZ R12, R21, R38 ;  /* 0x00000026150c7220 */ /* 0x000fe20000410000 */
[----:B------:R-:W-:-:S02]  /*e900*/  HADD2.F32 R15, -RZ, R20.H0_H0 ;  /* 0x20000014ff0f7230 */ /* 0x000fc40000004100 */
[C---:B------:R-:W-:Y:S01]  /*e910*/  FFMA.FTZ R27, R8.reuse, R38, -R13 ;  /* 0x00000026081b7223 */ /* 0x040fe2000001080d */
[----:B------:R-:W-:Y:S02]  /*e920*/  HADD2.F32 R9, -RZ, R30.H0_H0 ;  /* 0x2000001eff097230 */ /* 0x000fe40000004100 */
[----:B------:R-:W-:Y:S01]  /*e930*/  FFMA.FTZ R28, R8, R45, R12 ;  /* 0x0000002d081c7223 */ /* 0x000fe2000001000c */
[--C-:B------:R-:W-:Y:S01]  /*e940*/  HADD2.F32 R12, -RZ, R10.reuse.H0_H0 ;  /* 0x2000000aff0c7230 */ /* 0x100fe20000004100 */
[----:B------:R-:W-:Y:S01]  /*e950*/  F2FP.F16.E4M3.UNPACK_B R42, R42 ;  /* 0x0000002aff2a723e */ /* 0x000fe200020006ff */
[----:B------:R-:W-:Y:S02]  /*e960*/  HADD2.F32 R13, -RZ, R10.H1_H1 ;  /* 0x3000000aff0d7230 */ /* 0x000fe40000004100 */
[C---:B------:R-:W-:Y:S01]  /*e970*/  FMUL.FTZ R39, R9.reuse, R15 ;  /* 0x0000000f09277220 */ /* 0x040fe20000410000 */
[----:B------:R-:W-:Y:S02]  /*e980*/  HADD2.F32 R30, -RZ, R30.H1_H1 ;  /* 0x3000001eff1e7230 */ /* 0x000fe40000004100 */
[----:B------:R-:W-:Y:S01]  /*e990*/  FMUL.FTZ R9, R9, R12 ;  /* 0x0000000c09097220 */ /* 0x000fe20000410000 */
[----:B------:R-:W-:Y:S01]  /*e9a0*/  HADD2.F32 R8, -RZ, R14.H0_H0 ;  /* 0x2000000eff087230 */ /* 0x000fe20000004100 */
[----:B------:R-:W-:Y:S01]  /*e9b0*/  F2FP.F16.E4M3.UNPACK_B R48, R48 ;  /* 0x00000030ff30723e */ /* 0x000fe200020006ff */
[----:B------:R-:W-:-:S02]  /*e9c0*/  HADD2.F32 R21, -RZ, R20.H1_H1 ;  /* 0x30000014ff157230 */ /* 0x000fc40000004100 */
[----:B------:R-:W-:Y:S01]  /*e9d0*/  FMUL.FTZ R10, R30, R13 ;  /* 0x0000000d1e0a7220 */ /* 0x000fe20000410000 */
[----:B------:R-:W-:Y:S02]  /*e9e0*/  HADD2.F32 R14, -RZ, R14.H1_H1 ;  /* 0x3000000eff0e7230 */ /* 0x000fe40000004100 */
[----:B------:R-:W-:Y:S01]  /*e9f0*/  FFMA.FTZ R38, R8, R12, -R39 ;  /* 0x0000000c08267223 */ /* 0x000fe20000010827 */
[----:B------:R-:W-:Y:S02]  /*ea00*/  HADD2.F32 R12, -RZ, R48.H0_H0 ;  /* 0x20000030ff0c7230 */ /* 0x000fe40000004100 */
[----:B------:R-:W-:Y:S01]  /*ea10*/  FMUL.FTZ R39, R30, R21 ;  /* 0x000000151e277220 */ /* 0x000fe20000410000 */
[----:B------:R-:W-:Y:S01]  /*ea20*/  FFMA.FTZ R30, R8, R15, R9 ;  /* 0x0000000f081e7223 */ /* 0x000fe20000010009 */
[C---:B------:R-:W-:Y:S01]  /*ea30*/  FFMA.FTZ R43, R14.reuse, R21, R10 ;  /* 0x000000150e2b7223 */ /* 0x040fe2000001000a */
[----:B------:R-:W-:Y:S02]  /*ea40*/  HADD2.F32 R10, -RZ, R42.H0_H0 ;  /* 0x2000002aff0a7230 */ /* 0x000fe40000004100 */
[----:B------:R-:W-:Y:S01]  /*ea50*/  FFMA.FTZ R41, R14, R13, -R39 ;  /* 0x0000000d0e297223 */ /* 0x000fe20000010827 */
[----:B------:R-:W-:-:S02]  /*ea60*/  HADD2.F32 R9, -RZ, R26.H0_H0 ;  /* 0x2000001aff097230 */ /* 0x000fc40000004100 */
[----:B------:R-:W-:Y:S01]  /*ea70*/  HADD2.F32 R42, -RZ, R42.H1_H1 ;  /* 0x3000002aff2a7230 */ /* 0x000fe20000004100 */
[----:B------:R-:W-:Y:S01]  /*ea80*/  F2FP.SATFINITE.E4M3.F32.PACK_AB_MERGE_C R30, R43, R30, RZ ;  /* 0x0000001e2b1e723e */ /* 0x000fe200048070ff */
[----:B------:R-:W-:Y:S02]  /*ea90*/  HADD2.F32 R48, -RZ, R48.H1_H1 ;  /* 0x30000030ff307230 */ /* 0x000fe40000004100 */
[C---:B------:R-:W-:Y:S01]  /*eaa0*/  FMUL.FTZ R13, R9.reuse, R12 ;  /* 0x0000000c090d7220 */ /* 0x040fe20000410000 */
[----:B------:R-:W-:Y:S02]  /*eab0*/  HADD2.F32 R26, -RZ, R26.H1_H1 ;  /* 0x3000001aff1a7230 */ /* 0x000fe40000004100 */
[----:B------:R-:W-:Y:S01]  /*eac0*/  FMUL.FTZ R9, R9, R10 ;  /* 0x0000000a09097220 */ /* 0x000fe20000410000 */
[--C-:B------:R-:W-:Y:S01]  /*ead0*/  HADD2.F32 R8, -RZ, R11.reuse.H0_H0 ;  /* 0x2000000bff087230 */ /* 0x100fe20000004100 */
[----:B------:R-:W-:Y:S01]  /*eae0*/  F2FP.SATFINITE.E4M3.F32.PACK_AB_MERGE_C R38, R41, R38, RZ ;  /* 0x000000262926723e */ /* 0x000fe200048070ff */
[----:B------:R-:W-:-:S02]  /*eaf0*/  HADD2.F32 R11, -RZ, R11.H1_H1 ;  /* 0x3000000bff0b7230 */ /* 0x000fc40000004100 */
[C---:B------:R-:W-:Y:S01]  /*eb00*/  FMUL.FTZ R20, R26.reuse, R48 ;  /* 0x000000301a147220 */ /* 0x040fe20000410000 */
        /* <DEDUP_REMOVED lines=8> */
[----:B------:R-:W-:Y:S02]  /*eb90*/  F2FP.SATFINITE.E4M3.F32.PACK_AB_MERGE_C R13, R54, R53, RZ ;  /* 0x00000035360d723e */ /* 0x000fe400048070ff */
[----:B------:R-:W-:Y:S02]  /*eba0*/  F2FP.SATFINITE.E4M3.F32.PACK_AB_MERGE_C R15, R62, R61, RZ ;  /* 0x0000003d3e0f723e */ /* 0x000fe400048070ff */
[----:B------:R-:W-:Y:S02]  /*ebb0*/  F2FP.SATFINITE.E4M3.F32.PACK_AB_MERGE_C R12, R44, R29, RZ ;  /* 0x0000001d2c0c723e */ /* 0x000fe400048070ff */
[----:B------:R-:W-:Y:S02]  /*ebc0*/  F2FP.SATFINITE.E4M3.F32.PACK_AB_MERGE_C R9, R47, R46, R9 ;  /* 0x0000002e2f09723e */ /* 0x000fe40004807009 */
[----:B------:R-:W-:Y:S02]  /*ebd0*/  F2FP.SATFINITE.E4M3.F32.PACK_AB_MERGE_C R11, R59, R56, R11 ;  /* 0x000000383b0b723e */ /* 0x000fe4000480700b */
[----:B------:R-:W-:-:S02]  /*ebe0*/  F2FP.SATFINITE.E4M3.F32.PACK_AB_MERGE_C R8, R27, R24, R8 ;  /* 0x000000181b08723e */ /* 0x000fc40004807008 */
[----:B------:R-:W-:Y:S02]  /*ebf0*/  F2FP.SATFINITE.E4M3.F32.PACK_AB_MERGE_C R10, R21, R10, R38 ;  /* 0x0000000a150a723e */ /* 0x000fe40004807026 */
[----:B------:R-:W-:Y:S02]  /*ec00*/  F2FP.SATFINITE.E4M3.F32.PACK_AB_MERGE_C R13, R50, R49, R13 ;  /* 0x00000031320d723e */ /* 0x000fe4000480700d */
[----:B------:R-:W-:Y:S01]  /*ec10*/  F2FP.SATFINITE.E4M3.F32.PACK_AB_MERGE_C R15, R58, R57, R15 ;  /* 0x000000393a0f723e */ /* 0x000fe2000480700f */
[----:B------:R1:W-:Y:S01]  /*ec20*/  STS.128 [R0+0x18400], R8 ;  /* 0x0184000800007388 */ /* 0x0003e20000000c00 */
[----:B------:R-:W-:Y:S02]  /*ec30*/  F2FP.SATFINITE.E4M3.F32.PACK_AB_MERGE_C R12, R28, R25, R12 ;  /* 0x000000191c0c723e */ /* 0x000fe4000480700c */
[----:B------:R-:W-:-:S05]  /*ec40*/  F2FP.SATFINITE.E4M3.F32.PACK_AB_MERGE_C R14, R39, R14, R30 ;  /* 0x0000000e270e723e */ /* 0x000fca000480701e */
[----:B------:R1:W-:Y:S02]  /*ec50*/  STS.128 [R3+0x18400], R12 ;  /* 0x0184000c03007388 */ /* 0x0003e40000000c00 */
.L_x_1442:
[----:B------:R-:W-:Y:S05]  /*ec60*/  BSYNC B1 ;  /* 0x0000000000017941 */ /* 0x000fea0003800000 */
.L_x_1441:
[----:B------:R-:W-:Y:S05]  /*ec70*/  @P0 BRA `(.L_x_1433) ;  /* 0x0000000c00c80947 */ /* 0x000fea0003800000 */
[----:B------:R-:W2:Y:S01]  /*ec80*/  LDL R51, [R1+0x20] ;  /* 0x0000200001337983 */ /* 0x000ea20000100800 */
[----:B01---5:R-:W-:Y:S01]  /*ec90*/  SHF.R.U32.HI R3, RZ, 0x8, R32 ;  /* 0x00000008ff037819 */ /* 0x023fe20000011620 */
[----:B------:R-:W-:Y:S01]  /*eca0*/  IMAD.IADD R12, R22, 0x1, R37 ;  /* 0x00000001160c7824 */ /* 0x000fe200078e0225 */
[----:B------:R-:W-:Y:S02]  /*ecb0*/  LOP3.LUT R0, R32, 0xff, RZ, 0xc0, !PT ;  /* 0x000000ff20007812 */ /* 0x000fe400078ec0ff */
[----:B------:R-:W-:Y:S02]  /*ecc0*/  LOP3.LUT R3, R3, 0xff, RZ, 0xc0, !PT ;  /* 0x000000ff03037812 */ /* 0x000fe400078ec0ff */
[----:B------:R-:W-:Y:S02]  /*ecd0*/  SHF.R.U32.HI R9, RZ, 0x8, R33 ;  /* 0x00000008ff097819 */ /* 0x000fe40000011621 */
[----:B------:R-:W-:Y:S02]  /*ece0*/  PRMT R21, R3, 0x7604, R0 ;  /* 0x0000760403157816 */ /* 0x000fe40000000000 */
[----:B------:R-:W-:-:S02]  /*ecf0*/  SHF.R.U32.HI R3, RZ, 0x8, R34 ;  /* 0x00000008ff037819 */ /* 0x000fc40000011622 */
[----:B------:R-:W-:Y:S02]  /*ed00*/  LOP3.LUT R0, R34, 0xff, RZ, 0xc0, !PT ;  /* 0x000000ff22007812 */ /* 0x000fe400078ec0ff */
[----:B------:R-:W-:Y:S02]  /*ed10*/  LOP3.LUT R3, R3, 0xff, RZ, 0xc0, !PT ;  /* 0x000000ff03037812 */ /* 0x000fe400078ec0ff */
[----:B------:R-:W-:Y:S02]  /*ed20*/  SHF.R.U32.HI R13, RZ, 0x3, R225 ;  /* 0x00000003ff0d7819 */ /* 0x000fe400000116e1 */
[----:B------:R-:W-:Y:S02]  /*ed30*/  PRMT R25, R3, 0x7604, R0 ;  /* 0x0000760403197816 */ /* 0x000fe40000000000 */
[----:B------:R-:W-:Y:S02]  /*ed40*/  LOP3.LUT R0, R225, 0x70, R12, 0xf8, !PT ;  /* 0x00000070e1007812 */ /* 0x000fe400078ef80c */
[----:B------:R-:W-:-:S02]  /*ed50*/  LOP3.LUT R8, R33, 0xff, RZ, 0xc0, !PT ;  /* 0x000000ff21087812 */ /* 0x000fc400078ec0ff */
[----:B------:R-:W-:Y:S02]  /*ed60*/  LOP3.LUT R9, R9, 0xff, RZ, 0xc0, !PT ;  /* 0x000000ff09097812 */ /* 0x000fe400078ec0ff */
[----:B------:R-:W-:Y:S02]  /*ed70*/  LOP3.LUT R3, R0, R13, RZ, 0x3c, !PT ;  /* 0x0000000d00037212 */ /* 0x000fe400078e3cff */
[----:B------:R-:W-:Y:S02]  /*ed80*/  PRMT R20, R9, 0x7604, R8 ;  /* 0x0000760409147816 */ /* 0x000fe40000000008 */
[----:B------:R-:W-:Y:S02]  /*ed90*/  SHF.R.U32.HI R9, RZ, 0x8, R35 ;  /* 0x00000008ff097819 */ /* 0x000fe40000011623 */
[----:B------:R-:W-:Y:S02]  /*eda0*/  SHF.R.U32.HI R11, RZ, 0x8, R4 ;  /* 0x00000008ff0b7819 */ /* 0x000fe40000011604 */
[----:B------:R-:W-:-:S02]  /*edb0*/  SHF.R.U32.HI R12, RZ, 0x8, R5 ;  /* 0x00000008ff0c7819 */ /* 0x000fc40000011605 */
[----:B------:R-:W-:Y:S02]  /*edc0*/  IADD3 R0, R18, R3, R234 ;  /* 0x0000000312007210 */ /* 0x000fe40007ffe0ea */
[----:B------:R-:W-:Y:S02]  /*edd0*/  LOP3.LUT R8, R35, 0xff, RZ, 0xc0, !PT ;  /* 0x000000ff23087812 */ /* 0x000fe400078ec0ff */
[----:B------:R-:W-:Y:S02]  /*ede0*/  LOP3.LUT R10, R4, 0xff, RZ, 0xc0, !PT ;  /* 0x000000ff040a7812 */ /* 0x000fe400078ec0ff */
[----:B------:R-:W-:Y:S02]  /*edf0*/  LOP3.LUT R9, R9, 0xff, RZ, 0xc0, !PT ;  /* 0x000000ff09097812 */ /* 0x000fe400078ec0ff */
[----:B------:R-:W-:Y:S02]  /*ee00*/  LOP3.LUT R11, R11, 0xff, RZ, 0xc0, !PT ;  /* 0x000000ff0b0b7812 */ /* 0x000fe400078ec0ff */
[----:B------:R-:W-:-:S02]  /*ee10*/  LOP3.LUT R3, R12, 0xff, RZ, 0xc0, !PT ;  /* 0x000000ff0c037812 */ /* 0x000fc400078ec0ff */
[----:B------:R-:W0:Y:S01]  /*ee20*/  LDS.128 R12, [R0+0x18400] ;  /* 0x01840000000c7984 */ /* 0x000e220000000c00 */
[----:B------:R-:W-:Y:S02]  /*ee30*/  PRMT R24, R9, 0x7604, R8 ;  /* 0x0000760409187816 */ /* 0x000fe40000000008 */
[----:B------:R-:W-:Y:S02]  /*ee40*/  PRMT R31, R11, 0x7604, R10 ;  /* 0x000076040b1f7816 */ /* 0x000fe4000000000a */
[----:B------:R-:W-:Y:S02]  /*ee50*/  SHF.R.U32.HI R28, RZ, 0x8, R6 ;  /* 0x00000008ff1c7819 */ /* 0x000fe40000011606 */
[----:B------:R-:W-:Y:S02]  /*ee60*/  LOP3.LUT R26, R5, 0xff, RZ, 0xc0, !PT ;  /* 0x000000ff051a7812 */ /* 0x000fe400078ec0ff */
[----:B------:R-:W-:Y:S02]  /*ee70*/  LOP3.LUT R27, R6, 0xff, RZ, 0xc0, !PT ;  /* 0x000000ff061b7812 */ /* 0x000fe400078ec0ff */
[----:B------:R-:W-:-:S02]  /*ee80*/  LOP3.LUT R28, R28, 0xff, RZ, 0xc0, !PT ;  /* 0x000000ff1c1c7812 */ /* 0x000fc400078ec0ff */
[----:B------:R-:W-:Y:S02]  /*ee90*/  PRMT R26, R3, 0x7604, R26 ;  /* 0x00007604031a7816 */ /* 0x000fe4000000001a */
[----:B------:R-:W-:Y:S02]  /*eea0*/  SHF.R.U32.HI R3, RZ, 0x10, R33 ;  /* 0x00000010ff037819 */ /* 0x000fe40000011621 */
[----:B------:R-:W-:Y:S02]  /*eeb0*/  SHF.R.U32.HI R37, RZ, 0x10, R5 ;  /* 0x00000010ff257819 */ /* 0x000fe40000011605 */
[----:B------:R-:W-:Y:S01]  /*eec0*/  PRMT R39, R28, 0x7604, R27 ;  /* 0x000076041c277816 */ /* 0x000fe2000000001b */
[----:B------:R-:W-:Y:S01]  /*eed0*/  IMAD.U32 R3, R3, 0x10000, RZ ;  /* 0x0001000003037824 */ /* 0x000fe200078e00ff */
[----:B------:R-:W-:Y:S01]  /*eee0*/  SHF.R.U32.HI R27, RZ, 0x10, R35 ;  /* 0x00000010ff1b7819 */ /* 0x000fe20000011623 */
[----:B------:R-:W-:Y:S01]  /*eef0*/  IMAD.U32 R37, R37, 0x10000, RZ ;  /* 0x0001000025257824 */ /* 0x000fe200078e00ff */
[----:B------:R-:W-:-:S02]  /*ef00*/  SHF.R.U32.HI R30, RZ, 0x8, R7 ;  /* 0x00000008ff1e7819 */ /* 0x000fc40000011607 */
[----:B------:R-:W-:Y:S01]  /*ef10*/  LOP3.LUT R29, R7, 0xff, RZ, 0xc0, !PT ;  /* 0x000000ff071d7812 */ /* 0x000fe200078ec0ff */
[----:B------:R-:W-:Y:S01]  /*ef20*/  IMAD.U32 R27, R27, 0x10000, RZ ;  /* 0x000100001b1b7824 */ /* 0x000fe200078e00ff */
[----:B------:R-:W-:Y:S02]  /*ef30*/  LOP3.LUT R30, R30, 0xff, RZ, 0xc0, !PT ;  /* 0x000000ff1e1e7812 */ /* 0x000fe400078ec0ff */
[----:B------:R-:W-:Y:S02]  /*ef40*/  LOP3.LUT R21, R21, 0xff0000, R32, 0xf8, !PT ;  /* 0x00ff000015157812 */ /* 0x000fe400078ef820 */
[----:B------:R-:W-:Y:S02]  /*ef50*/  SHF.R.U32.HI R41, RZ, 0x10, R7 ;  /* 0x00000010ff297819 */ /* 0x000fe40000011607 */
[----:B------:R-:W-:Y:S02]  /*ef60*/  LOP3.LUT R3, R20, 0xff0000, R3, 0xf8, !PT ;  /* 0x00ff000014037812 */ /* 0x000fe400078ef803 */
[----:B------:R-:W-:Y:S01]  /*ef70*/  LOP3.LUT R37, R26, 0xff0000, R37, 0xf8, !PT ;  /* 0x00ff00001a257812 */ /* 0x000fe200078ef825 */
[----:B------:R-:W-:Y:S01]  /*ef80*/  IMAD.U32 R41, R41, 0x10000, RZ ;  /* 0x0001000029297824 */ /* 0x000fe200078e00ff */
[----:B------:R-:W-:-:S02]  /*ef90*/  PRMT R30, R30, 0x7604, R29 ;  /* 0x000076041e1e7816 */ /* 0x000fc4000000001d */
[----:B------:R-:W-:Y:S02]  /*efa0*/  LOP3.LUT R29, R24, 0xff0000, R27, 0xf8, !PT ;  /* 0x00ff0000181d7812 */ /* 0x000fe400078ef81b */
[----:B------:R-:W-:Y:S02]  /*efb0*/  LOP3.LUT R27, R21, 0xff000000, R32, 0xf8, !PT ;  /* 0xff000000151b7812 */ /* 0x000fe400078ef820 */
[----:B------:R-:W-:Y:S02]  /*efc0*/  LOP3.LUT R32, R3, 0xff000000, R33, 0xf8, !PT ;  /* 0xff00000003207812 */ /* 0x000fe400078ef821 */
[----:B------:R-:W-:Y:S02]  /*efd0*/  LOP3.LUT R37, R37, 0xff000000, R5, 0xf8, !PT ;  /* 0xff00000025257812 */ /* 0x000fe400078ef805 */
[----:B------:R-:W-:Y:S02]  /*efe0*/  LOP3.LUT R25, R25, 0xff0000, R34, 0xf8, !PT ;  /* 0x00ff000019197812 */ /* 0x000fe400078ef822 */
[----:B------:R-:W-:-:S02]  /*eff0*/  LOP3.LUT R31, R31, 0xff0000, R4, 0xf8, !PT ;  /* 0x00ff00001f1f7812 */ /* 0x000fc400078ef804 */
[----:B------:R-:W-:Y:S02]  /*f000*/  F2FP.F16.E4M3.UNPACK_B R33, R37 ;  /* 0x00000025ff21723e */ /* 0x000fe400020006ff */
[----:B0-----:R-:W-:Y:S02]  /*f010*/  F2FP.F16.E4M3.UNPACK_B R20, R13 ;  /* 0x0000000dff14723e */ /* 0x001fe400020006ff */
[----:B------:R-:W-:Y:S02]  /*f020*/  F2FP.F16.E4M3.UNPACK_B R28, R32 ;  /* 0x00000020ff1c723e */ /* 0x000fe400020006ff */
[----:B------:R-:W-:Y:S01]  /*f030*/  LOP3.LUT R41, R30, 0xff0000, R41, 0xf8, !PT ;  /* 0x00ff00001e297812 */ /* 0x000fe200078ef829 */
[--C-:B------:R-:W-:Y:S01]  /*f040*/  HADD2.F32 R24, -RZ, R20.reuse.H0_H0 ;  /* 0x20000014ff187230 */ /* 0x100fe20000004100 */
[----:B------:R-:W-:Y:S01]  /*f050*/  LOP3.LUT R30, R25, 0xff000000, R34, 0xf8, !PT ;  /* 0xff000000191e7812 */ /* 0x000fe200078ef822 */
[----:B------:R-:W-:Y:S01]  /*f060*/  HADD2.F32 R20, -RZ, R20.H1_H1 ;  /* 0x30000014ff147230 */ /* 0x000fe20000004100 */
[----:B------:R-:W-:-:S02]  /*f070*/  LOP3.LUT R31, R31, 0xff000000, R4, 0xf8, !PT ;  /* 0xff0000001f1f7812 */ /* 0x000fc400078ef804 */
[----:B------:R-:W-:Y:S01]  /*f080*/  LOP3.LUT R34, R29, 0xff000000, R35, 0xf8, !PT ;  /* 0xff0000001d227812 */ /* 0x000fe200078ef823 */
[--C-:B------:R-:W-:Y:S01]  /*f090*/  HADD2.F32 R35, -RZ, R33.reuse.H0_H0 ;  /* 0x20000021ff237230 */ /* 0x100fe20000004100 */
[----:B------:R-:W-:Y:S01]  /*f0a0*/  F2FP.F16.E4M3.UNPACK_B R21, R13.H1 ;  /* 0x0000000dff15723e */ /* 0x000fe200030006ff */
[----:B------:R-:W-:Y:S01]  /*f0b0*/  HADD2.F32 R29, -RZ, R28.H0_H0 ;  /* 0x2000001cff1d7230 */ /* 0x000fe20000004100 */
[----:B------:R-:W-:Y:S01]  /*f0c0*/  F2FP.F16.E4M3.UNPACK_B R37, R37.H1 ;  /* 0x00000025ff25723e */ /* 0x000fe200030006ff */
[----:B------:R-:W-:Y:S02]  /*f0d0*/  HADD2.F32 R33, -RZ, R33.H1_H1 ;  /* 0x30000021ff217230 */ /* 0x000fe40000004100 */
[C---:B------:R-:W-:Y:S01]  /*f0e0*/  FMUL.FTZ R38, R24.reuse, R35 ;  /* 0x0000002318267220 */ /* 0x040fe20000410000 */
[----:B------:R-:W-:Y:S01]  /*f0f0*/  F2FP.F16.E4M3.UNPACK_B R32, R32.H1 ;  /* 0x00000020ff20723e */ /* 0x000fe200030006ff */
[----:B------:R-:W-:Y:S01]  /*f100*/  FMUL.FTZ R40, R24, R29 ;  /* 0x0000001d18287220 */ /* 0x000fe20000410000 */
[----:B------:R-:W-:Y:S01]  /*f110*/  F2FP.F16.E4M3.UNPACK_B R25, R15 ;  /* 0x0000000fff19723e */ /* 0x000fe200020006ff */
[----:B------:R-:W-:Y:S01]  /*f120*/  FMUL.FTZ R43, R20, R33 ;  /* 0x00000021142b7220 */ /* 0x000fe20000410000 */
[----:B------:R-:W-:-:S02]  /*f130*/  F2FP.F16.E4M3.UNPACK_B R26, R15.H1 ;  /* 0x0000000fff1a723e */ /* 0x000fc400030006ff */
[-C--:B------:R-:W-:Y:S02]  /*f140*/  F2FP.F16.E4M3.UNPACK_B R15, R14.reuse ;  /* 0x0000000eff0f723e */ /* 0x080fe400020006ff */
[----:B------:R-:W-:Y:S01]  /*f150*/  F2FP.F16.E4M3.UNPACK_B R24, R14.H1 ;  /* 0x0000000eff18723e */ /* 0x000fe200030006ff */
[--C-:B------:R-:W-:Y:S01]  /*f160*/  HADD2.F32 R14, -RZ, R21.reuse.H0_H0 ;  /* 0x20000015ff0e7230 */ /* 0x100fe20000004100 */
[----:B------:R-:W-:Y:S01]  /*f170*/  LOP3.LUT R41, R41, 0xff000000, R7, 0xf8, !PT ;  /* 0xff00000029297812 */ /* 0x000fe200078ef807 */
[----:B------:R-:W-:Y:S01]  /*f180*/  HADD2.F32 R21, -RZ, R21.H1_H1 ;  /* 0x30000015ff157230 */ /* 0x000fe20000004100 */
[-C--:B------:R-:W-:Y:S02]  /*f190*/  F2FP.F16.E4M3.UNPACK_B R13, R12.reuse ;  /* 0x0000000cff0d723e */ /* 0x080fe400020006ff */
[----:B------:R-:W-:Y:S02]  /*f1a0*/  F2FP.F16.E4M3.UNPACK_B R12, R12.H1 ;  /* 0x0000000cff0c723e */ /* 0x000fe400030006ff */
[----:B------:R-:W-:-:S04]  /*f1b0*/  LOP3.LUT R39, R39, 0xff0000, R6, 0xf8, !PT ;  /* 0x00ff000027277812 */ /* 0x000fc800078ef806 */
[----:B------:R-:W-:Y:S01]  /*f1c0*/  LOP3.LUT R39, R39, 0xff000000, R6, 0xf8, !PT ;  /* 0xff00000027277812 */ /* 0x000fe200078ef806 */
[----:B--2---:R-:W0:Y:S02]  /*f1d0*/  LDS.128 R8, [R51+0x18400] ;  /* 0x0184000033087984 */ /* 0x004e240000000c00 */
[-C--:B0-----:R-:W-:Y:S02]  /*f1e0*/  F2FP.F16.E4M3.UNPACK_B R4, R9.reuse ;  /* 0x00000009ff04723e */ /* 0x081fe400020006ff */
[----:B------:R-:W-:Y:S02]  /*f1f0*/  F2FP.F16.E4M3.UNPACK_B R9, R9.H1 ;  /* 0x00000009ff09723e */ /* 0x000fe400030006ff */
[-C--:B------:R-:W-:Y:S01]  /*f200*/  F2FP.F16.E4M3.UNPACK_B R7, R11.reuse ;  /* 0x0000000bff07723e */ /* 0x080fe200020006ff */
[--C-:B------:R-:W-:Y:S01]  /*f210*/  HADD2.F32 R5, -RZ, R4.reuse.H0_H0 ;  /* 0x20000004ff057230 */ /* 0x100fe20000004100 */
[----:B------:R-:W-:Y:S01]  /*f220*/  F2FP.F16.E4M3.UNPACK_B R11, R11.H1 ;  /* 0x0000000bff0b723e */ /* 0x000fe200030006ff */
[----:B------:R-:W-:Y:S01]  /*f230*/  HADD2.F32 R4, -RZ, R4.H1_H1 ;  /* 0x30000004ff047230 */ /* 0x000fe20000004100 */
[----:B------:R-:W-:-:S02]  /*f240*/  F2FP.F16.E4M3.UNPACK_B R3, R8 ;  /* 0x00000008ff03723e */ /* 0x000fc400020006ff */
[C---:B------:R-:W-:Y:S01]  /*f250*/  FFMA.FTZ R38, R5.reuse, R29, -R38 ;  /* 0x0000001d05267223 */ /* 0x040fe20000010826 */
[----:B------:R-:W-:Y:S01]  /*f260*/  FFMA.FTZ R40, R5, R35, R40 ;  /* 0x0000002305287223 */ /* 0x000fe20000010028 */
[----:B------:R-:W-:Y:S01]  /*f270*/  HADD2.F32 R29, -RZ, R28.H1_H1 ;  /* 0x3000001cff1d7230 */ /* 0x000fe20000004100 */
[----:B------:R-:W-:Y:S01]  /*f280*/  F2FP.F16.E4M3.UNPACK_B R8, R8.H1 ;  /* 0x00000008ff08723e */ /* 0x000fe200030006ff */
[----:B------:R-:W-:Y:S01]  /*f290*/  HADD2.F32 R35, -RZ, R37.H0_H0 ;  /* 0x20000025ff237230 */ /* 0x000fe20000004100 */
[----:B------:R-:W-:Y:S01]  /*f2a0*/  F2FP.F16.E4M3.UNPACK_B R6, R10 ;  /* 0x0000000aff06723e */ /* 0x000fe200020006ff */
[----:B------:R-:W-:Y:S02]  /*f2b0*/  HADD2.F32 R28, -RZ, R32.H0_H0 ;  /* 0x20000020ff1c7230 */ /* 0x000fe40000004100 */
[----:B------:R-:W-:Y:S01]  /*f2c0*/  FMUL.FTZ R20, R20, R29 ;  /* 0x0000001d14147220 */ /* 0x000fe20000410000 */
[----:B------:R-:W-:Y:S02]  /*f2d0*/  HADD2.F32 R5, -RZ, R9.H0_H0 ;  /* 0x20000009ff057230 */ /* 0x000fe40000004100 */
[----:B------:R-:W-:Y:S01]  /*f2e0*/  FMUL.FTZ R42, R14, R35 ;  /* 0x000000230e2a7220 */ /* 0x000fe20000410000 */
[----:B------:R-:W-:Y:S01]  /*f2f0*/  FFMA.FTZ R43, R4, R29, -R43 ;  /* 0x0000001d042b7223 */ /* 0x000fe2000001082b */
[-C--:B------:R-:W-:Y:S01]  /*f300*/  FMUL.FTZ R14, R14, R28.reuse ;  /* 0x0000001c0e0e7220 */ /* 0x080fe20000410000 */
[----:B------:R-:W-:Y:S01]  /*f310*/  F2FP.F16.E4M3.UNPACK_B R29, R41 ;  /* 0x00000029ff1d723e */ /* 0x000fe200020006ff */
[----:B------:R-:W-:Y:S01]  /*f320*/  FFMA.FTZ R45, R4, R33, R20 ;  /* 0x00000021042d7223 */ /* 0x000fe20000010014 */
[C---:B------:R-:W-:Y:S01]  /*f330*/  FFMA.FTZ R42, R5.reuse, R28, -R42 ;  /* 0x0000001c052a7223 */ /* 0x040fe2000001082a */
[----:B------:R-:W-:Y:S01]  /*f340*/  FFMA.FTZ R35, R5, R35, R14 ;  /* 0x0000002305237223 */ /* 0x000fe2000001000e */
[-C--:B------:R-:W-:Y:S01]  /*f350*/  F2FP.F16.E4M3.UNPACK_B R14, R34.reuse ;  /* 0x00000022ff0e723e */ /* 0x080fe200020006ff */
[----:B------:R-:W-:Y:S01]  /*f360*/  HADD2.F32 R33, -RZ, R29.H0_H0 ;  /* 0x2000001dff217230 */ /* 0x000fe20000004100 */
[----:B------:R-:W-:Y:S01]  /*f370*/  F2FP.F16.E4M3.UNPACK_B R41, R41.H1 ;  /* 0x00000029ff29723e */ /* 0x000fe200030006ff */
[----:B------:R-:W-:Y:S01]  /*f380*/  HADD2.F32 R5, -RZ, R25.H0_H0 ;  /* 0x20000019ff057230 */ /* 0x000fe20000004100 */
[----:B------:R-:W-:Y:S01]  /*f390*/  F2FP.F16.E4M3.UNPACK_B R34, R34.H1 ;  /* 0x00000022ff22723e */ /* 0x000fe200030006ff */
[----:B------:R-:W-:Y:S01]  /*f3a0*/  HADD2.F32 R28, -RZ, R37.H1_H1 ;  /* 0x30000025ff1c7230 */ /* 0x000fe20000004100 */
[----:B------:R-:W-:Y:S01]  /*f3b0*/  F2FP.F16.E4M3.UNPACK_B R10, R10.H1 ;  /* 0x0000000aff0a723e */ /* 0x000fe200030006ff */
[----:B------:R-:W-:-:S02]  /*f3c0*/  HADD2.F32 R20, -RZ, R14.H0_H0 ;  /* 0x2000000eff147230 */ /* 0x000fc40000004100 */
[----:B------:R-:W-:Y:S01]  /*f3d0*/  FMUL.FTZ R47, R5, R33 ;  /* 0x00000021052f7220 */ /* 0x000fe20000410000 */
[----:B------:R-:W-:Y:S02]  /*f3e0*/  HADD2.F32 R4, -RZ, R7.H0_H0 ;  /* 0x20000007ff047230 */ /* 0x000fe40000004100 */
[----:B------:R-:W-:Y:S01]  /*f3f0*/  FMUL.FTZ R44, R21, R28 ;  /* 0x0000001c152c7220 */ /* 0x000fe20000410000 */
[----:B------:R-:W-:Y:S02]  /*f400*/  HADD2.F32 R32, -RZ, R32.H1_H1 ;  /* 0x30000020ff207230 */ /* 0x000fe40000004100 */
[-C--:B------:R-:W-:Y:S01]  /*f410*/  FMUL.FTZ R46, R5, R20.reuse ;  /* 0x00000014052e7220 */ /* 0x080fe20000410000 */
[----:B------:R-:W-:Y:S02]  /*f420*/  HADD2.F32 R9, -RZ, R9.H1_H1 ;  /* 0x30000009ff097230 */ /* 0x000fe40000004100 */
[----:B------:R-:W-:Y:S01]  /*f430*/  FFMA.FTZ R47, R4, R20, -R47 ;  /* 0x00000014042f7223 */ /* 0x000fe2000001082f */
[----:B------:R-:W-:-:S02]  /*f440*/  HADD2.F32 R20, -RZ, R29.H1_H1 ;  /* 0x3000001dff147230 */ /* 0x000fc40000004100 */
[-C--:B------:R-:W-:Y:S01]  /*f450*/  FMUL.FTZ R21, R21, R32.reuse ;  /* 0x0000002015157220 */ /* 0x080fe20000410000 */
[----:B------:R-:W-:Y:S02]  /*f460*/  HADD2.F32 R25, -RZ, R25.H1_H1 ;  /* 0x30000019ff197230 */ /* 0x000fe40000004100 */
[C---:B------:R-:W-:Y:S01]  /*f470*/  FFMA.FTZ R37, R9.reuse, R32, -R44 ;  /* 0x0000002009257223 */ /* 0x040fe2000001082c */
[----:B------:R-:W-:Y:S02]  /*f480*/  HADD2.F32 R14, -RZ, R14.H1_H1 ;  /* 0x3000000eff0e7230 */ /* 0x000fe40000004100 */
[----:B------:R-:W-:Y:S01]  /*f490*/  FFMA.FTZ R44, R9, R28, R21 ;  /* 0x0000001c092c7223 */ /* 0x000fe20000010015 */
[----:B------:R-:W-:Y:S02]  /*f4a0*/  HADD2.F32 R7, -RZ, R7.H1_H1 ;  /* 0x30000007ff077230 */ /* 0x000fe40000004100 */
[----:B------:R-:W-:Y:S01]  /*f4b0*/  FMUL.FTZ R28, R25, R20 ;  /* 0x00000014191c7220 */ /* 0x000fe20000410000 */
[----:B------:R-:W-:-:S02]  /*f4c0*/  HADD2.F32 R21, -RZ, R41.H0_H0 ;  /* 0x20000029ff157230 */ /* 0x000fc40000004100 */
[-C--:B------:R-:W-:Y:S01]  /*f4d0*/  FMUL.FTZ R25, R25, R14.reuse ;  /* 0x0000000e19197220 */ /* 0x080fe20000410000 */
[----:B------:R-:W-:Y:S02]  /*f4e0*/  HADD2.F32 R5, -RZ, R26.H0_H0 ;  /* 0x2000001aff057230 */ /* 0x000fe40000004100 */
[----:B------:R-:W-:Y:S01]  /*f4f0*/  FFMA.FTZ R46, R4, R33, R46 ;  /* 0x00000021042e7223 */ /* 0x000fe2000001002e */
[----:B------:R-:W-:Y:S02]  /*f500*/  HADD2.F32 R9, -RZ, R34.H0_H0 ;  /* 0x20000022ff097230 */ /* 0x000fe40000004100 */
[C---:B------:R-:W-:Y:S01]  /*f510*/  FFMA.FTZ R48, R7.reuse, R14, -R28 ;  /* 0x0000000e07307223 */ /* 0x040fe2000001081c */
[----:B------:R-:W-:Y:S02]  /*f520*/  HADD2.F32 R41, -RZ, R41.H1_H1 ;  /* 0x30000029ff297230 */ /* 0x000fe40000004100 */
[----:B------:R-:W-:Y:S01]  /*f530*/  FFMA.FTZ R33, R7, R20, R25 ;  /* 0x0000001407217223 */ /* 0x000fe20000010019 */
[----:B------:R-:W-:Y:S01]  /*f540*/  HADD2.F32 R26, -RZ, R26.H1_H1 ;  /* 0x3000001aff1a7230 */ /* 0x000fe20000004100 */
[----:B------:R-:W-:Y:S01]  /*f550*/  F2FP.F16.E4M3.UNPACK_B R14, R31.H1 ;  /* 0x0000001fff0e723e */ /* 0x000fe200030006ff */
[----:B------:R-:W-:-:S02]  /*f560*/  HADD2.F32 R4, -RZ, R11.H0_H0 ;  /* 0x2000000bff047230 */ /* 0x000fc40000004100 */
[C---:B------:R-:W-:Y:S01]  /*f570*/  FMUL.FTZ R29, R5.reuse, R21 ;  /* 0x00000015051d7220 */ /* 0x040fe20000410000 */
[----:B------:R-:W-:Y:S01]  /*f580*/  HADD2.F32 R34, -RZ, R34.H1_H1 ;  /* 0x30000022ff227230 */ /* 0x000fe20000004100 */
[----:B------:R-:W-:Y:S01]  /*f590*/  F2FP.F16.E4M3.UNPACK_B R7, R27.H1 ;  /* 0x0000001bff07723e */ /* 0x000fe200030006ff */
[----:B------:R-:W-:Y:S01]  /*f5a0*/  FMUL.FTZ R32, R5, R9 ;  /* 0x0000000905207220 */ /* 0x000fe20000410000 */
[----:B------:R-:W-:Y:S02]  /*f5b0*/  HADD2.F32 R11, -RZ, R11.H1_H1 ;  /* 0x3000000bff0b7230 */ /* 0x000fe40000004100 */
[----:B------:R-:W-:Y:S01]  /*f5c0*/  FMUL.FTZ R28, R26, R41 ;  /* 0x000000291a1c7220 */ /* 0x000fe20000410000 */
[----:B------:R-:W-:Y:S01]  /*f5d0*/  FFMA.FTZ R49, R4, R9, -R29 ;  /* 0x0000000904317223 */ /* 0x000fe2000001081d */
[----:B------:R-:W-:Y:S02]  /*f5e0*/  HADD2.F32 R20, -RZ, R14.H0_H0 ;  /* 0x2000000eff147230 */ /* 0x000fe40000004100 */
[----:B------:R-:W-:Y:S01]  /*f5f0*/  FMUL.FTZ R26, R26, R34 ;  /* 0x000000221a1a7220 */ /* 0x000fe20000410000 */
[----:B------:R-:W-:-:S02]  /*f600*/  HADD2.F32 R5, -RZ, R12.H0_H0 ;  /* 0x2000000cff057230 */ /* 0x000fc40000004100 */
[----:B------:R-:W-:Y:S01]  /*f610*/  FFMA.FTZ R50, R4, R21, R32 ;  /* 0x0000001504327223 */ /* 0x000fe20000010020 */
[--C-:B------:R-:W-:Y:S02]  /*f620*/  HADD2.F32 R9, -RZ, R7.reuse.H0_H0 ;  /* 0x20000007ff097230 */ /* 0x100fe40000004100 */
[C---:B------:R-:W-:Y:S01]  /*f630*/  FFMA.FTZ R34, R11.reuse, R34, -R28 ;  /* 0x000000220b227223 */ /* 0x040fe2000001081c */
[----:B------:R-:W-:Y:S02]  /*f640*/  HADD2.F32 R4, -RZ, R8.H0_H0 ;  /* 0x20000008ff047230 */ /* 0x000fe40000004100 */
[----:B------:R-:W-:Y:S01]  /*f650*/  FFMA.FTZ R41, R11, R41, R26 ;  /* 0x000000290b297223 */ /* 0x000fe2000001001a */
[C---:B------:R-:W-:Y:S01]  /*f660*/  FMUL.FTZ R21, R5.reuse, R20 ;  /* 0x0000001405157220 */ /* 0x040fe20000410000 */
[----:B------:R-:W-:Y:S02]  /*f670*/  HADD2.F32 R11, -RZ, R14.H1_H1 ;  /* 0x3000000eff0b7230 */ /* 0x000fe40000004100 */
[----:B------:R-:W-:Y:S01]  /*f680*/  FMUL.FTZ R5, R5, R9 ;  /* 0x0000000905057220 */ /* 0x000fe20000410000 */
[----:B------:R-:W-:Y:S01]  /*f690*/  HADD2.F32 R12, -RZ, R12.H1_H1 ;  /* 0x3000000cff0c7230 */ /* 0x000fe20000004100 */
[----:B------:R-:W-:Y:S01]  /*f6a0*/  F2FP.F16.E4M3.UNPACK_B R31, R31 ;  /* 0x0000001fff1f723e */ /* 0x000fe200020006ff */
[----:B------:R-:W-:-:S02]  /*f6b0*/  HADD2.F32 R7, -RZ, R7.H1_H1 ;  /* 0x30000007ff077230 */ /* 0x000fc40000004100 */
[C---:B------:R-:W-:Y:S01]  /*f6c0*/  FFMA.FTZ R25, R4.reuse, R9, -R21 ;  /* 0x0000000904197223 */ /* 0x040fe20000010815 */
[----:B------:R-:W-:Y:S02]  /*f6d0*/  HADD2.F32 R8, -RZ, R8.H1_H1 ;  /* 0x30000008ff087230 */ /* 0x000fe40000004100 */
[----:B------:R-:W-:Y:S01]  /*f6e0*/  FFMA.FTZ R28, R4, R20, R5 ;  /* 0x00000014041c7223 */ /* 0x000fe20000010005 */
[----:B------:R-:W-:Y:S01]  /*f6f0*/  F2FP.F16.E4M3.UNPACK_B R27, R27 ;  /* 0x0000001bff1b723e */ /* 0x000fe200020006ff */
[C---:B------:R-:W-:Y:S01]  /*f700*/  FMUL.FTZ R21, R12.reuse, R11 ;  /* 0x0000000b0c157220 */ /* 0x040fe20000410000 */
[-C--:B------:R-:W-:Y:S01]  /*f710*/  FMUL.FTZ R12, R12, R7.reuse ;  /* 0x000000070c0c7220 */ /* 0x080fe20000410000 */
[----:B------:R-:W-:Y:S01]  /*f720*/  HADD2.F32 R9, -RZ, R31.H0_H0 ;  /* 0x2000001fff097230 */ /* 0x000fe20000004100 */
[----:B------:R-:W-:Y:S01]  /*f730*/  F2FP.SATFINITE.E4M3.F32.PACK_AB_MERGE_C R41, R41, R50, RZ ;  /* 0x000000322929723e */ /* 0x000fe200048070ff */
        /* <DEDUP_REMOVED lines=13> */
[C---:B------:R-:W-:Y:S01]  /*f810*/  FMUL.FTZ R26, R13.reuse, R12 ;  /* 0x0000000c0d1a7220 */ /* 0x040fe20000410000 */
[----:B------:R-:W-:Y:S01]  /*f820*/  FFMA.FTZ R20, R4, R9, R5 ;  /* 0x0000000904147223 */ /* 0x000fe20000010005 */
[----:B------:R-:W-:Y:S01]  /*f830*/  FMUL.FTZ R7, R13, R8 ;  /* 0x000000080d077220 */ /* 0x000fe20000410000 */
[----:B------:R-:W-:Y:S01]  /*f840*/  F2FP.F16.E4M3.UNPACK_B R5, R30.H1 ;  /* 0x0000001eff05723e */ /* 0x000fe200030006ff */
[C---:B------:R-:W-:Y:S01]  /*f850*/  FFMA.FTZ R13, R3.reuse, R8, -R26 ;  /* 0x00000008030d7223 */ /* 0x040fe2000001081a */
[----:B------:R-:W-:Y:S02]  /*f860*/  HADD2.F32 R8, -RZ, R11.H0_H0 ;  /* 0x2000000bff087230 */ /* 0x000fe40000004100 */
[----:B------:R-:W-:Y:S01]  /*f870*/  FFMA.FTZ R21, R3, R12, R7 ;  /* 0x0000000c03157223 */ /* 0x000fe20000010007 */
[----:B------:R-:W-:Y:S01]  /*f880*/  HADD2.F32 R4, -RZ, R24.H0_H0 ;  /* 0x20000018ff047230 */ /* 0x000fe20000004100 */
[----:B------:R-:W-:Y:S01]  /*f890*/  F2FP.F16.E4M3.UNPACK_B R30, R30 ;  /* 0x0000001eff1e723e */ /* 0x000fe200020006ff */
[----:B------:R-:W-:Y:S01]  /*f8a0*/  HADD2.F32 R7, -RZ, R5.H0_H0 ;  /* 0x20000005ff077230 */ /* 0x000fe20000004100 */
[----:B------:R-:W-:Y:S01]  /*f8b0*/  F2FP.F16.E4M3.UNPACK_B R39, R39 ;  /* 0x00000027ff27723e */ /* 0x000fe200020006ff */
[----:B------:R-:W-:-:S02]  /*f8c0*/  HADD2.F32 R3, -RZ, R10.H0_H0 ;  /* 0x2000000aff037230 */ /* 0x000fc40000004100 */
[CC--:B------:R-:W-:Y:S01]  /*f8d0*/  FMUL.FTZ R12, R4.reuse, R8.reuse ;  /* 0x00000008040c7220 */ /* 0x0c0fe20000410000 */
[----:B------:R-:W-:Y:S02]  /*f8e0*/  HADD2.F32 R11, -RZ, R11.H1_H1 ;  /* 0x3000000bff0b7230 */ /* 0x000fe40000004100 */
[-C--:B------:R-:W-:Y:S01]  /*f8f0*/  FMUL.FTZ R4, R4, R7.reuse ;  /* 0x0000000704047220 */ /* 0x080fe20000410000 */
[----:B------:R-:W-:Y:S02]  /*f900*/  HADD2.F32 R24, -RZ, R24.H1_H1 ;  /* 0x30000018ff187230 */ /* 0x000fe40000004100 */
[C---:B------:R-:W-:Y:S01]  /*f910*/  FFMA.FTZ R26, R3.reuse, R7, -R12 ;  /* 0x00000007031a7223 */ /* 0x040fe2000001080c */
[----:B------:R-:W-:Y:S02]  /*f920*/  HADD2.F32 R5, -RZ, R5.H1_H1 ;  /* 0x30000005ff057230 */ /* 0x000fe40000004100 */
[----:B------:R-:W-:Y:S02]  /*f930*/  HADD2.F32 R10, -RZ, R10.H1_H1 ;  /* 0x3000000aff0a7230 */ /* 0x000fe40000004100 */
[C---:B------:R-:W-:Y:S01]  /*f940*/  FMUL.FTZ R7, R24.reuse, R11 ;  /* 0x0000000b18077220 */ /* 0x040fe20000410000 */
[----:B------:R-:W-:Y:S01]  /*f950*/  FMUL.FTZ R12, R24, R5 ;  /* 0x00000005180c7220 */ /* 0x000fe20000410000 */
[----:B------:R-:W-:-:S02]  /*f960*/  FFMA.FTZ R24, R3, R8, R4 ;  /* 0x0000000803187223 */ /* 0x000fc40000010004 */
[C---:B------:R-:W-:Y:S01]  /*f970*/  FFMA.FTZ R27, R10.reuse, R5, -R7 ;  /* 0x000000050a1b7223 */ /* 0x040fe20000010807 */
[--C-:B------:R-:W-:Y:S02]  /*f980*/  HADD2.F32 R5, -RZ, R30.reuse.H0_H0 ;  /* 0x2000001eff057230 */ /* 0x100fe40000004100 */
[----:B------:R-:W-:Y:S01]  /*f990*/  FFMA.FTZ R11, R10, R11, R12 ;  /* 0x0000000b0a0b7223 */ /* 0x000fe2000001000c */
[----:B------:R-:W-:Y:S02]  /*f9a0*/  HADD2.F32 R7, -RZ, R39.H0_H0 ;  /* 0x20000027ff077230 */ /* 0x000fe40000004100 */
[----:B------:R-:W-:Y:S02]  /*f9b0*/  HADD2.F32 R4, -RZ, R15.H0_H0 ;  /* 0x2000000fff047230 */ /* 0x000fe40000004100 */
[----:B------:R-:W-:Y:S01]  /*f9c0*/  HADD2.F32 R30, -RZ, R30.H1_H1 ;  /* 0x3000001eff1e7230 */ /* 0x000fe20000004100 */
[----:B------:R-:W-:Y:S01]  /*f9d0*/  F2FP.SATFINITE.E4M3.F32.PACK_AB_MERGE_C R24, R11, R24, RZ ;  /* 0x000000180b18723e */ /* 0x000fe200048070ff */
[----:B------:R-:W-:-:S02]  /*f9e0*/  HADD2.F32 R39, -RZ, R39.H1_H1 ;  /* 0x30000027ff277230 */ /* 0x000fc40000004100 */
[C---:B------:R-:W-:Y:S01]  /*f9f0*/  FMUL.FTZ R8, R4.reuse, R7 ;  /* 0x0000000704087220 */ /* 0x040fe20000410000 */
[----:B------:R-:W-:Y:S02]  /*fa00*/  HADD2.F32 R15, -RZ, R15.H1_H1 ;  /* 0x3000000fff0f7230 */ /* 0x000fe40000004100 */
[----:B------:R-:W-:Y:S01]  /*fa10*/  FMUL.FTZ R4, R4, R5 ;  /* 0x0000000504047220 */ /* 0x000fe20000410000 */
[--C-:B------:R-:W-:Y:S01]  /*fa20*/  HADD2.F32 R3, -RZ, R6.reuse.H0_H0 ;  /* 0x20000006ff037230 */ /* 0x100fe20000004100 */
[----:B------:R-:W-:Y:S01]  /*fa30*/  F2FP.SATFINITE.E4M3.F32.PACK_AB_MERGE_C R11, R33, R46, R41 ;  /* 0x0000002e210b723e */ /* 0x000fe20004807029 */
        /* <DEDUP_REMOVED lines=13> */
[----:B------:R-:W-:-:S02]  /*fb10*/  F2FP.SATFINITE.E4M3.F32.PACK_AB_MERGE_C R5, R43, R38, R5 ;  /* 0x000000262b05723e */ /* 0x000fc40004807005 */
[----:B------:R-:W-:Y:S02]  /*fb20*/  F2FP.SATFINITE.E4M3.F32.PACK_AB_MERGE_C R7, R48, R47, R7 ;  /* 0x0000002f3007723e */ /* 0x000fe40004807007 */
[----:B------:R-:W-:Y:S02]  /*fb30*/  F2FP.SATFINITE.E4M3.F32.PACK_AB_MERGE_C R4, R13, R14, R4 ;  /* 0x0000000e0d04723e */ /* 0x000fe40004807004 */
[----:B------:R-:W-:Y:S02]  /*fb40*/  F2FP.SATFINITE.E4M3.F32.PACK_AB_MERGE_C R6, R15, R10, R6 ;  /* 0x0000000a0f06723e */ /* 0x000fe40004807006 */
[----:B------:R-:W-:Y:S02]  /*fb50*/  F2FP.SATFINITE.E4M3.F32.PACK_AB_MERGE_C R9, R45, R40, R9 ;  /* 0x000000282d09723e */ /* 0x000fe40004807009 */
[----:B------:R-:W-:Y:S01]  /*fb60*/  F2FP.SATFINITE.E4M3.F32.PACK_AB_MERGE_C R8, R21, R20, R8 ;  /* 0x000000141508723e */ /* 0x000fe20004807008 */
[----:B------:R2:W-:Y:S01]  /*fb70*/  STS.128 [R51+0x18400], R4 ;  /* 0x0184000433007388 */ /* 0x0005e20000000c00 */
[----:B------:R-:W-:-:S05]  /*fb80*/  F2FP.SATFINITE.E4M3.F32.PACK_AB_MERGE_C R10, R12, R3, R24 ;  /* 0x000000030c0a723e */ /* 0x000fca0004807018 */
[----:B------:R2:W-:Y:S02]  /*fb90*/  STS.128 [R0+0x18400], R8 ;  /* 0x0184000800007388 */ /* 0x0005e40000000c00 */
.L_x_1433:
[----:B------:R-:W-:Y:S05]  /*fba0*/  BSYNC B0 ;  /* 0x0000000000007941 */ /* 0x000fea0003800000 */
.L_x_1419:
[----:B------:R-:W-:Y:S01]  /*fbb0*/  @!PT LDS RZ, [RZ] ;  /* 0x00000000fffff984 */ /* 0x000fe20000000800 */
[----:B------:R-:W-:Y:S01]  /*fbc0*/  @!PT LDS RZ, [RZ] ;  /* 0x00000000fffff984 */ /* 0x000fe20000000800 */
[----:B------:R-:W-:Y:S01]  /*fbd0*/  @!PT LDS RZ, [RZ] ;  /* 0x00000000fffff984 */ /* 0x000fe20000000800 */
[----:B------:R-:W-:Y:S01]  /*fbe0*/  @!PT LDS RZ, [RZ] ;  /* 0x00000000fffff984 */ /* 0x000fe20000000800 */
[----:B------:R3:W-:Y:S06]  /*fbf0*/  MEMBAR.ALL.CTA ;  /* 0x0000000000007992 */ /* 0x0007ec0000008000 */
[----:B---3--:R-:W3:Y:S01]  /*fc00*/  FENCE.VIEW.ASYNC.S ;  /* 0x00000000000073c6 */ /* 0x008ee20000000000 */
[----:B------:R-:W-:Y:S05]  /*fc10*/  WARPSYNC.ALL ;  /* 0x0000000000007948 */ /* 0x000fea0003800000 */
[----:B---3--:R-:W-:Y:S06]  /*fc20*/  BAR.SYNC.DEFER_BLOCKING 0xd, 0x100 ;  /* 0x0344000000007b1d */ /* 0x008fec0000010000 */
.L_x_1416:
[----:B-12---:R-:W-:Y:S01]  /*fc30*/  IMAD.U32 R0, RZ, RZ, UR41 ;  /* 0x00000029ff007e24 */ /* 0x006fe2000f8e00ff */
[----:B------:R-:W-:-:S04]  /*fc40*/  LOP3.LUT R17, R17, 0xfffff7ff, RZ, 0xc0, !PT ;  /* 0xfffff7ff11117812 */ /* 0x000fc800078ec0ff */
[----:B------:R-:W-:-:S13]  /*fc50*/  ISETP.NE.AND P0, PT, R0, 0x3, PT ;  /* 0x000000030000780c */ /* 0x000fda0003f05270 */
[----:B------:R-:W-:Y:S01]  /*fc60*/  @P0 LOP3.LUT R17, R17, 0x800, RZ, 0xfc, !PT ;  /* 0x0000080011110812 */ /* 0x000fe200078efcff */
[----:B------:R-:W-:Y:S06]  /*fc70*/  @!P0 BRA `(.L_x_1443) ;  /* 0x0000000000048947 */ /* 0x000fec0003800000 */
[----:B------:R-:W-:Y:S01]  /*fc80*/  BPT.TRAP 0x1 ;  /* 0x000000040000795c */ /* 0x000fe20000300000 */
.L_x_1443:
[----:B-----5:R-:W-:Y:S01]  /*fc90*/  IMAD R20, R212, 0x8, R18 ;  /* 0x00000008d4147824 */ /* 0x020fe200078e0212 */
[----:B0-----:R-:W-:-:S04]  /*fca0*/  SHF.L.U32 R3, R211, 0x1f, RZ ;  /* 0x0000001fd3037819 */ /* 0x001fc800000006ff */
[----:B------:R0:W1:Y:S01]  /*fcb0*/  SYNCS.PHASECHK.TRANS64.TRYWAIT P1, [R20+URZ+0x28830], R3 ;  /* 0x02883003140075a7 */ /* 0x000062000802017f */
[----:B------:R-:W-:Y:S05]  /*fcc0*/  @!P0 BRA `(.L_x_1444) ;  /* 0x0000000000048947 */ /* 0x000fea0003800000 */
[----:B------:R-:W-:Y:S01]  /*fcd0*/  BPT.TRAP 0x1 ;  /* 0x000000040000795c */ /* 0x000fe20000300000 */
.L_x_1444:
[----:B------:R-:W2:Y:S02]  /*fce0*/  S2R R0, SR_TID.X ;  /* 0x0000000000007919 */ /* 0x000ea40000002100 */
[----:B--2---:R-:W-:-:S04]  /*fcf0*/  LOP3.LUT R0, R0, 0x7f, RZ, 0xc0, !PT ;  /* 0x0000007f00007812 */ /* 0x004fc800078ec0ff */
[----:B------:R-:W-:Y:S01]  /*fd00*/  ISETP.NE.AND P0, PT, R0, RZ, PT ;  /* 0x000000ff0000720c */ /* 0x000fe20003f05270 */
[----:B-1----:R-:W-:-:S12]  /*fd10*/  @P1 BRA `(.L_x_1445) ;  /* 0x0000000000081947 */ /* 0x002fd80003800000 */
[----:B------:R-:W1:Y:S02]  /*fd20*/  SYNCS.PHASECHK.TRANS64.TRYWAIT P1, [R20+URZ+0x28830], R3 ;  /* 0x02883003140075a7 */ /* 0x000e64000802017f */
[----:B-1----:R-:W-:Y:S05]  /*fd30*/  @!P1 BRA `(.L_x_1446) ;  /* 0x0000020c00109947 */ /* 0x002fea0003800000 */
.L_x_1445:
[----:B------:R-:W-:Y:S05]  /*fd40*/  WARPSYNC.ALL ;  /* 0x0000000000007948 */ /* 0x000fea0003800000 */
[----:B------:R-:W-:Y:S01]  /*fd50*/  VIADD R0, R18, 0x1c400 ;  /* 0x0001c40012007836 */ /* 0x000fe20000000000 */
[----:B------:R-:W-:Y:S01]  /*fd60*/  LOP3.LUT R6, R36, 0x10000, RZ, 0xfc, !PT ;  /* 0x0001000024067812 */ /* 0x000fe200078efcff */
[----:B------:R-:W-:Y:S01]  /*fd70*/  IMAD.MOV.U32 R7, RZ, RZ, 0x40000040 ;  /* 0x40000040ff077424 */ /* 0x000fe200078e00ff */
[----:B------:R-:W-:Y:S01]  /*fd80*/  WARPGROUP.ARRIVE ;  /* 0x00000000000079c5 */ /* 0x000fe20000000000 */
[----:B------:R-:W-:Y:S01]  /*fd90*/  IMAD.MOV.U32 R15, RZ, RZ, 0x40000040 ;  /* 0x40000040ff0f7424 */ /* 0x000fe200078e00ff */
[----:B------:R-:W-:Y:S01]  /*fda0*/  SHF.R.U32.HI R0, RZ, 0x4, R0 ;  /* 0x00000004ff007819 */ /* 0x000fe20000011600 */
[C---:B------:R-:W-:Y:S01]  /*fdb0*/  VIADD R12, R6.reuse, 0x2 ;  /* 0x00000002060c7836 */ /* 0x040fe20000000000 */
[----:B------:R-:W-:Y:S01]  /*fdc0*/  R2UR UR4, R6 ;  /* 0x00000000060472ca */ /* 0x000fe200000e0000 */
[----:B------:R-:W-:Y:S01]  /*fdd0*/  IMAD.MOV.U32 R13, RZ, RZ, 0x40000040 ;  /* 0x40000040ff0d7424 */ /* 0x000fe200078e00ff */
[----:B------:R-:W-:Y:S01]  /*fde0*/  LOP3.LUT R0, R0, 0x3fff, RZ, 0xc0, !PT ;  /* 0x00003fff00007812 */ /* 0x000fe200078ec0ff */
[----:B------:R-:W-:Y:S01]  /*fdf0*/  IMAD.MOV.U32 R9, RZ, RZ, 0x40000040 ;  /* 0x40000040ff097424 */ /* 0x000fe200078e00ff */
[----:B------:R-:W-:Y:S01]  /*fe00*/  R2UR UR5, R7 ;  /* 0x00000000070572ca */ /* 0x000fe200000e0000 */
[----:B------:R-:W-:Y:S01]  /*fe10*/  VIADD R10, R6, 0x4 ;  /* 0x00000004060a7836 */ /* 0x000fe20000000000 */
[----:B------:R-:W-:Y:S01]  /*fe20*/  LOP3.LUT R5, R0, 0x10000, RZ, 0xfc, !PT ;  /* 0x0001000000057812 */ /* 0x000fe200078efcff */
[----:B------:R-:W-:Y:S01]  /*fe30*/  IMAD.MOV.U32 R11, RZ, RZ, 0x40000040 ;  /* 0x40000040ff0b7424 */ /* 0x000fe200078e00ff */
[----:B------:R-:W-:Y:S01]  /*fe40*/  R2UR UR7, R15 ;  /* 0x000000000f0772ca */ /* 0x000fe200000e0000 */
[----:B------:R-:W-:Y:S01]  /*fe50*/  IMAD.MOV.U32 R15, RZ, RZ, 0x40000040 ;  /* 0x40000040ff0f7424 */ /* 0x000fe200078e00ff */
[----:B------:R-:W2:Y:S01]  /*fe60*/  LDC R233, c[0x0][0x448] ;  /* 0x00011200ffe97b82 */ /* 0x000ea20000000800 */
[----:B----4-:R-:W-:Y:S01]  /*fe70*/  IMAD R14, R212, 0x600, R5 ;  /* 0x00000600d40e7824 */ /* 0x010fe200078e0205 */
[----:B------:R-:W-:Y:S01]  /*fe80*/  LOP3.LUT R17, R17, 0xffffdfff, RZ, 0xc0, !PT ;  /* 0xffffdfff11117812 */ /* 0x000fe200078ec0ff */
[----:B01----:R-:W-:Y:S01]  /*fe90*/  @!P0 VIADD R20, R20, 0x28840 ;  /* 0x0002884014148836 */ /* 0x003fe20000000000 */
[----:B------:R-:W-:Y:S01]  /*fea0*/  ULDC UR27, c[0x0][0x9dc] ;  /* 0x00027700001b7ab9 */ /* 0x000fe20000000800 */
[C---:B------:R-:W-:Y:S01]  /*feb0*/  VIADD R8, R14.reuse, 0x2 ;  /* 0x000000020e087836 */ /* 0x040fe20000000000 */
[----:B------:R-:W-:Y:S01]  /*fec0*/  R2UR UR6, R14 ;  /* 0x000000000e0672ca */ /* 0x000fe200000e0000 */
[----:B------:R-:W-:Y:S01]  /*fed0*/  ULOP3.LUT UR27, URZ, UR27, URZ, 0x33, !UPT ;  /* 0x0000001b3f1b7292 */ /* 0x000fe2000f8e333f */
[----:B------:R-:W-:-:S11]  /*fee0*/  @!P0 PRMT R20, RZ, 0x654, R20 ;  /* 0x00000654ff148816 */ /* 0x000fd60000000014 */
[----:B------:R-:W-:Y:S01]  /*fef0*/  QGMMA.64x192x32.F32.E4M3.E4M3 R24, gdesc[UR4], RZ, !UPT, gsb0 ;  /* 0x02e00000041879f3 */ /* 0x000fe2000c0008ff */
[----:B------:R-:W-:Y:S02]  /*ff00*/  R2UR UR4, R12 ;  /* 0x000000000c0472ca */ /* 0x000fe400000e0000 */
[----:B------:R-:W-:Y:S02]  /*ff10*/  R2UR UR5, R13 ;  /* 0x000000000d0572ca */ /* 0x000fe400000e0000 */
[----:B------:R-:W-:Y:S01]  /*ff20*/  R2UR UR6, R8 ;  /* 0x00000000080672ca */ /* 0x000fe200000e0000 */
[C---:B------:R-:W-:Y:S01]  /*ff30*/  VIADD R8, R14.reuse, 0x4 ;  /* 0x000000040e087836 */ /* 0x040fe20000000000 */
[----:B------:R-:W-:Y:S01]  /*ff40*/  R2UR UR7, R9 ;  /* 0x00000000090772ca */ /* 0x000fe200000e0000 */
[----:B------:R-:W-:Y:S01]  /*ff50*/  IMAD.MOV.U32 R9, RZ, RZ, 0x40000040 ;  /* 0x40000040ff097424 */ /* 0x000fe200078e00ff */
[----:B--2---:R-:W-:Y:S01]  /*ff60*/  ISETP.NE.AND P1, PT, R233, 0x1, PT ;  /* 0x00000001e900780c */ /* 0x004fe20003f25270 */
[----:B------:R-:W-:-:S12]  /*ff70*/  VIADD R14, R14, 0x6 ;  /* 0x000000060e0e7836 */ /* 0x000fd80000000000 */
[----:B------:R-:W-:-:S04]  /*ff80*/  @P1 LOP3.LUT R17, R17, 0x2000, RZ, 0xfc, !PT ;  /* 0x0000200011111812 */ /* 0x000fc800078efcff */
[----:B------:R-:W-:Y:S01]  /*ff90*/  LOP3.LUT R17, R17, 0xffffefff, RZ, 0xc0, !PT ;  /* 0xffffefff11117812 */ /* 0x000fe200078ec0ff */
[----:B------:R-:W-:Y:S02]  /*ffa0*/  WARPGROUP.DEPBAR.LE gsb0, 0x0 ;  /* 0x00008000000079c5 */ /* 0x000fe40000010000 */
[----:B------:R-:W-:-:S06]  /*ffb0*/  WARPGROUP.ARRIVE ;  /* 0x00000000000079c5 */ /* 0x000fcc0000000000 */
[----:B------:R-:W-:Y:S01]  /*ffc0*/  QGMMA.64x192x32.F32.E4M3.E4M3 R24, gdesc[UR4], R24, gsb0 ;  /* 0x02e00000041879f3 */ /* 0x000fe20008000818 */
[----:B------:R-:W-:Y:S02]  /*ffd0*/  R2UR UR4, R10 ;  /* 0x000000000a0472ca */ /* 0x000fe400000e0000 */
[----:B------:R-:W-:Y:S02]  /*ffe0*/  R2UR UR5, R11 ;  /* 0x000000000b0572ca */ /* 0x000fe400000e0000 */
[----:B------:R-:W-:Y:S01]  /*fff0*/  R2UR UR6, R8 ;  /* 0x00000000080672ca */ /* 0x000fe200000e0000 */
[----:B------:R-:W-:Y:S01]  /*10000*/  VIADD R8, R6, 0x6 ;  /* 0x0000000606087836 */ /* 0x000fe20000000000 */
[----:B------:R-:W-:Y:S01]  /*10010*/  R2UR UR7, R9 ;  /* 0x00000000090772ca */ /* 0x000fe200000e0000 */
[----:B------:R-:W-:Y:S01]  /*10020*/  IMAD.MOV.U32 R9, RZ, RZ, 0x40000040 ;  /* 0x40000040ff097424 */ /* 0x000fe200078e00ff */
[----:B------:R-:W-:Y:S02]  /*10030*/  WARPGROUP.DEPBAR.LE gsb0, 0x0 ;  /* 0x00008000000079c5 */ /* 0x000fe40000010000 */
[----:B------:R-:W-:-:S09]  /*10040*/  WARPGROUP.ARRIVE ;  /* 0x00000000000079c5 */ /* 0x000fd20000000000 */
[----:B------:R-:W-:Y:S01]  /*10050*/  QGMMA.64x192x32.F32.E4M3.E4M3 R24, gdesc[UR4], R24, gsb0 ;  /* 0x02e00000041879f3 */ /* 0x000fe20008000818 */
[----:B------:R-:W-:Y:S02]  /*10060*/  R2UR UR4, R8 ;  /* 0x00000000080472ca */ /* 0x000fe400000e0000 */
[----:B------:R-:W-:Y:S02]  /*10070*/  R2UR UR5, R9 ;  /* 0x00000000090572ca */ /* 0x000fe400000e0000 */
[----:B------:R-:W-:Y:S02]  /*10080*/  R2UR UR6, R14 ;  /* 0x000000000e0672ca */ /* 0x000fe400000e0000 */
[----:B------:R-:W-:Y:S01]  /*10090*/  R2UR UR7, R15 ;  /* 0x000000000f0772ca */ /* 0x000fe200000e0000 */
[----:B------:R-:W0:Y:S08]  /*100a0*/  @P1 LDC R14, c[0x0][0x44c] ;  /* 0x00011300ff0e1b82 */ /* 0x000e300000000800 */
[----:B------:R-:W1:Y:S01]  /*100b0*/  @P1 LDC R15, c[0x0][0x450] ;  /* 0x00011400ff0f1b82 */ /* 0x000e620000000800 */
[----:B------:R-:W-:-:S02]  /*100c0*/  WARPGROUP.DEPBAR.LE gsb0, 0x0 ;  /* 0x00008000000079c5 */ /* 0x000fc40000010000 */
[----:B------:R-:W-:-:S06]  /*100d0*/  WARPGROUP.ARRIVE ;  /* 0x00000000000079c5 */ /* 0x000fcc0000000000 */
[----:B------:R-:W-:Y:S03]  /*100e0*/  QGMMA.64x192x32.F32.E4M3.E4M3 R24, gdesc[UR4], R24, gsb0 ;  /* 0x02e00000041879f3 */ /* 0x000fe60008000818 */
[----:B------:R-:W-:Y:S02]  /*100f0*/  WARPGROUP.DEPBAR.LE gsb0, 0x0 ;  /* 0x00008000000079c5 */ /* 0x000fe40000010000 */
[C---:B------:R-:W-:Y:S01]  /*10100*/  FMUL.FTZ R129, R2.reuse, R80 ;  /* 0x0000005002817220 */ /* 0x040fe20000410000 */
[----:B------:R-:W-:Y:S01]  /*10110*/  FMUL.FTZ R80, R2, R99 ;  /* 0x0000006302507220 */ /* 0x000fe20000410000 */
[----:B------:R-:W-:Y:S02]  /*10120*/  IMAD.IADD R99, R224, 0x1, R219 ;  /* 0x00000001e0637824 */ /* 0x000fe400078e02db */
[C---:B------:R-:W-:Y:S01]  /*10130*/  FMUL.FTZ R123, R2.reuse, R29 ;  /* 0x0000001d027b7220 */ /* 0x040fe20000410000 */
[C---:B------:R-:W-:Y:S01]  /*10140*/  FMUL.FTZ R124, R2.reuse, R28 ;  /* 0x0000001c027c7220 */ /* 0x040fe20000410000 */
[----:B------:R-:W-:Y:S01]  /*10150*/  FMUL.FTZ R29, R2, R39 ;  /* 0x00000027021d7220 */ /* 0x000fe20000410000 */
[----:B0-----:R-:W-:-:S04]  /*10160*/  @P1 IMAD.HI.U32 R14, R99, R14, RZ ;  /* 0x0000000e630e1227 */ /* 0x001fc800078e00ff */
[C---:B------:R-:W-:Y:S01]  /*10170*/  FMUL.FTZ R28, R2.reuse, R38 ;  /* 0x00000026021c7220 */ /* 0x040fe20000410000 */
[C---:B------:R-:W-:Y:S01]  /*10180*/  FMUL.FTZ R39, R2.reuse, R41 ;  /* 0x0000002902277220 */ /* 0x040fe20000410000 */
[C---:B------:R-:W-:Y:S01]  /*10190*/  FMUL.FTZ R38, R2.reuse, R51 ;  /* 0x0000003302267220 */ /* 0x040fe20000410000 */
[C---:B------:R-:W-:Y:S01]  /*101a0*/  FMUL.FTZ R41, R2.reuse, R54 ;  /* 0x0000003602297220 */ /* 0x040fe20000410000 */
[----:B-1----:R-:W-:Y:S01]  /*101b0*/  @P1 SHF.R.U32.HI R99, RZ, R15, R14 ;  /* 0x0000000fff631219 */ /* 0x002fe2000001160e */
[C---:B------:R-:W-:Y:S01]  /*101c0*/  FMUL.FTZ R122, R2.reuse, R25 ;  /* 0x00000019027a7220 */ /* 0x040fe20000410000 */
[----:B------:R-:W0:Y:S01]  /*101d0*/  LDC.64 R14, c[0x0][0x9e0] ;  /* 0x00027800ff0e7b82 */ /* 0x000e220000000a00 */
        /* <DEDUP_REMOVED lines=30> */
[----:B------:R-:W1:Y:S01]  /*103c0*/  SHFL.IDX PT, R114, R99, RZ, 0x1c1f ;  /* 0x001c1fff63727589 */ /* 0x000e6200000e0000 */
[C---:B------:R-:W-:Y:S01]  /*103d0*/  FMUL.FTZ R47, R2.reuse, R49 ;  /* 0x00000031022f7220 */ /* 0x040fe20000410000 */
[C---:B------:R-:W-:Y:S01]  /*103e0*/  FMUL.FTZ R50, R2.reuse, R53 ;  /* 0x0000003502327220 */ /* 0x040fe20000410000 */
[C---:B------:R-:W-:Y:S01]  /*103f0*/  FMUL.FTZ R55, R2.reuse, R56 ;  /* 0x0000003802377220 */ /* 0x040fe20000410000 */
[C---:B------:R-:W-:Y:S01]  /*10400*/  FMUL.FTZ R46, R2.reuse, R59 ;  /* 0x0000003b022e7220 */ /* 0x040fe20000410000 */
[----:B------:R-:W-:Y:S01]  /*10410*/  FMUL.FTZ R61, R2, R65 ;  /* 0x00000041023d7220 */ /* 0x000fe20000410000 */
[----:B------:R-:W-:-:S02]  /*10420*/  IMAD.MOV.U32 R112, RZ, RZ, -0xc0 ;  /* 0xffffff40ff707424 */ /* 0x000fc400078e00ff */
        /* <DEDUP_REMOVED lines=52> */
[----:B0-----:R-:W-:Y:S01]  /*10770*/  ISETP.GE.AND P1, PT, R15, 0x1, PT ;  /* 0x000000010f00780c */ /* 0x001fe20003f26270 */
[----:B------:R-:W0:Y:S01]  /*10780*/  MUFU.TANH R4, R4 ;  /* 0x0000000400047308 */ /* 0x000e220000002400 */
[----:B------:R-:W-:Y:S01]  /*10790*/  IADD3 R100, R216, R112, -R217 ;  /* 0x00000070d8647210 */ /* 0x000fe20007ffe8d9 */
[----:B------:R2:W-:Y:S01]  /*107a0*/  @!P0 SYNCS.ARRIVE.TRANS64.RED.A1T0 RZ, [R20+URZ], RZ ;  /* 0x000000ff14ff89a7 */ /* 0x0005e2000810043f */
[----:B------:R-:W-:-:S03]  /*107b0*/  VIADD R112, R112, 0xffffffff ;  /* 0xffffffff70707836 */ /* 0x000fc60000000000 */
[----:B------:R-:W-:Y:S02]  /*107c0*/  IMAD.IADD R21, R100, 0x1, -R215 ;  /* 0x0000000164157824 */ /* 0x000fe400078e0ad7 */
[----:B------:R-:W3:Y:S01]  /*107d0*/  MUFU.TANH R122, R122 ;  /* 0x0000007a007a7308 */ /* 0x000ee20000002400 */
[----:B------:R-:W-:Y:S02]  /*107e0*/  IMAD.IADD R100, R112, 0x1, -R217 ;  /* 0x0000000170647824 */ /* 0x000fe400078e0ad9 */
[----:B--2---:R-:W-:Y:S01]  /*107f0*/  IMAD R20, R121, -0xc0, R216 ;  /* 0xffffff4079147824 */ /* 0x004fe200078e02d8 */
[----:B------:R-:W-:Y:S01]  /*10800*/  @P1 LOP3.LUT R17, R17, 0x1000, RZ, 0xfc, !PT ;  /* 0x0000100011111812 */ /* 0x000fe200078efcff */
[C---:B------:R-:W-:Y:S02]  /*10810*/  IMAD.IADD R108, R21.reuse, 0x1, R14 ;  /* 0x00000001156c7824 */ /* 0x040fe400078e020e */
[----:B------:R-:W-:Y:S01]  /*10820*/  VIADD R105, R21, UR27 ;  /* 0x0000001b15697c36 */ /* 0x000fe20008000000 */
[----:B------:R-:W2:Y:S01]  /*10830*/  MUFU.TANH R0, R0 ;  /* 0x0000000000007308 */ /* 0x000ea20000002400 */
[----:B------:R-:W-:-:S02]  /*10840*/  IADD3 R109, -R217, 0xc0, R20 ;  /* 0x000000c0d96d7810 */ /* 0x000fc40007ffe114 */
[----:B-1----:R-:W-:Y:S02]  /*10850*/  IMAD.IADD R111, R105, 0x1, R114 ;  /* 0x00000001696f7824 */ /* 0x002fe400078e0272 */
[----:B------:R-:W-:-:S03]  /*10860*/  VIADDMNMX R110, R114, R108, R109, PT ;  /* 0x0000006c726e7246 */ /* 0x000fc6000380016d */
[----:B------:R-:W1:Y:S08]  /*10870*/  MUFU.TANH R3, R3 ;  /* 0x0000000300037308 */ /* 0x000e700000002400 */
        /* <DEDUP_REMOVED lines=92> */
[----:B-1234-:R-:W-:Y:S05]  /*10e40*/  @!P1 BRA `(.L_x_1447) ;  /* 0x00000000004c9947 */ /* 0x01efea0003800000 */
[----:B------:R-:W-:Y:S01]  /*10e50*/  IADD3 R113, -R215, R216, R114 ;  /* 0x000000d8d7717210 */ /* 0x000fe20007ffe172 */
[----:B------:R-:W-:Y:S03]  /*10e60*/  BSSY B0, `(.L_x_1448) ;  /* 0x000000e000007945 */ /* 0x000fe60003800000 */
[----:B------:R-:W-:-:S13]  /*10e70*/  ISETP.GT.AND P1, PT, R113, -0x1, PT ;  /* 0xffffffff7100780c */ /* 0x000fda0003f24270 */
[----:B------:R-:W-:Y:S05]  /*10e80*/  @P1 BRA `(.L_x_1449) ;  /* 0x00000000001c1947 */ /* 0x000fea0003800000 */
[----:B------:R-:W-:Y:S02]  /*10e90*/  ISETP.NE.AND P1, PT, R15, 0x1, PT ;  /* 0x000000010f00780c */ /* 0x000fe40003f25270 */
[----:B------:R-:W-:-:S11]  /*10ea0*/  LOP3.LUT R113, RZ, R113, RZ, 0x33, !PT ;  /* 0x00000071ff717212 */ /* 0x000fd600078e33ff */
[----:B------:R-:W1:Y:S02]  /*10eb0*/  @P1 LDC.64 R20, c[0x0][0x9e8] ;  /* 0x00027a00ff141b82 */ /* 0x000e640000000a00 */
[----:B-1----:R-:W-:-:S05]  /*10ec0*/  @P1 IMAD.HI.U32 R20, R113, R20, RZ ;  /* 0x0000001471141227 */ /* 0x002fca00078e00ff */
[----:B------:R-:W-:-:S04]  /*10ed0*/  @P1 SHF.R.U32.HI R113, RZ, R21, R20 ;  /* 0x00000015ff711219 */ /* 0x000fc80000011614 */
[----:B------:R-:W-:Y:S01]  /*10ee0*/  LOP3.LUT R113, RZ, R113, RZ, 0x33, !PT ;  /* 0x00000071ff717212 */ /* 0x000fe200078e33ff */
[----:B------:R-:W-:Y:S06]  /*10ef0*/  BRA `(.L_x_1450) ;  /* 0x0000000000107947 */ /* 0x000fec0003800000 */
.L_x_1449:
[----:B------:R-:W-:-:S13]  /*10f00*/  ISETP.NE.AND P1, PT, R15, 0x1, PT ;  /* 0x000000010f00780c */ /* 0x000fda0003f25270 */
[----:B------:R-:W1:Y:S02]  /*10f10*/  @P1 LDC.64 R20, c[0x0][0x9e8] ;  /* 0x00027a00ff141b82 */ /* 0x000e640000000a00 */
[----:B-1----:R-:W-:-:S05]  /*10f20*/  @P1 IMAD.HI.U32 R20, R113, R20, RZ ;  /* 0x0000001471141227 */ /* 0x002fca00078e00ff */
[----:B------:R-:W-:-:S07]  /*10f30*/  @P1 SHF.R.U32.HI R113, RZ, R21, R20 ;  /* 0x00000015ff711219 */ /* 0x000fce0000011614 */
.L_x_1450:
[----:B------:R-:W-:Y:S05]  /*10f40*/  BSYNC B0 ;  /* 0x0000000000007941 */ /* 0x000fea0003800000 */
.L_x_1448:
[----:B------:R-:W-:-:S05]  /*10f50*/  IMAD R20, R113, R15, R100 ;  /* 0x0000000f71147224 */ /* 0x000fca00078e0264 */
[----:B------:R-:W-:Y:S02]  /*10f60*/  VIMNMX R111, R111, R20, !PT ;  /* 0x000000146f6f7248 */ /* 0x000fe40007fe0100 */
[----:B------:R-:W-:-:S07]  /*10f70*/  VIADDMNMX R110, R20, R15, R110, PT ;  /* 0x0000000f146e7246 */ /* 0x000fce000380016e */
.L_x_1447:
[C---:B------:R-:W-:Y:S01]  /*10f80*/  ISETP.GE.AND P1, PT, R112.reuse, 0x2, PT ;  /* 0x000000027000780c */ /* 0x040fe20003f26270 */
[----:B------:R-:W1:Y:S01]  /*10f90*/  SHFL.IDX PT, R20, R99, 0x1, 0x1c1f ;  /* 0x003c1f0063147f89 */ /* 0x000e6200000e0000 */
[----:B------:R-:W-:Y:S02]  /*10fa0*/  ISETP.GE.AND P4, PT, R112, 0xa, PT ;  /* 0x0000000a7000780c */ /* 0x000fe40003f86270 */
[----:B------:R-:W-:Y:S02]  /*10fb0*/  ISETP.GT.AND P2, PT, R111, 0x1, !P1 ;  /* 0x000000016f00780c */ /* 0x000fe40004f44270 */
[----:B------:R-:W-:Y:S02]  /*10fc0*/  P2R R144, PR, RZ, 0x10 ;  /* 0x00000010ff907803 */ /* 0x000fe40000000000 */
[----:B------:R-:W-:Y:S02]  /*10fd0*/  ISETP.LT.OR P2, PT, R110, 0x2, P2 ;  /* 0x000000026e00780c */ /* 0x000fe40001741670 */
[----:B------:R-:W-:-:S02]  /*10fe0*/  ISETP.GE.AND P6, PT, R112, 0xb2, PT ;  /* 0x000000b27000780c */ /* 0x000fc40003fc6270 */
[----:B------:R-:W-:Y:S02]  /*10ff0*/  FSEL R122, R122, -INF , !P2 ;  /* 0xff8000007a7a7808 */ /* 0x000fe40005000000 */
[----:B------:R-:W-:-:S04]  /*11000*/  ISETP.GE.AND P2, PT, R112, 0x9, PT ;  /* 0x000000097000780c */ /* 0x000fc80003f46270 */
[----:B------:R-:W-:-:S04]  /*11010*/  ISETP.GT.AND P3, PT, R111, 0x8, !P2 ;  /* 0x000000086f00780c */ /* 0x000fc80005764270 */
[----:B------:R-:W-:Y:S02]  /*11020*/  ISETP.LT.OR P3, PT, R110, 0x9, P3 ;  /* 0x000000096e00780c */ /* 0x000fe40001f61670 */
[----:B-1----:R-:W-:Y:S01]  /*11030*/  VIADDMNMX R108, R20, R108, R109, PT ;  /* 0x0000006c146c7246 */ /* 0x002fe2000380016d */
[----:B------:R-:W-:Y:S01]  /*11040*/  IMAD.IADD R105, R105, 0x1, R20 ;  /* 0x0000000169697824 */ /* 0x000fe200078e0214 */
[----:B------:R-:W-:Y:S02]  /*11050*/  FSEL R124, R124, -INF , !P3 ;  /* 0xff8000007c7c7808 */ /* 0x000fe40005800000 */
[----:B------:R-:W-:Y:S02]  /*11060*/  ISETP.GT.AND P3, PT, R111, 0x9, !P4 ;  /* 0x000000096f00780c */ /* 0x000fe40006764270 */
[----:B------:R-:W-:Y:S02]  /*11070*/  ISETP.GE.AND P4, PT, R112, 0x11, PT ;  /* 0x000000117000780c */ /* 0x000fe40003f86270 */
[----:B------:R-:W-:-:S02]  /*11080*/  ISETP.LT.OR P3, PT, R110, 0xa, P3 ;  /* 0x0000000a6e00780c */ /* 0x000fc40001f61670 */
[----:B------:R-:W-:Y:S02]  /*11090*/  P2R R142, PR, RZ, 0x10 ;  /* 0x00000010ff8e7803 */ /* 0x000fe40000000000 */
[----:B0-----:R-:W-:Y:S02]  /*110a0*/  FSEL R123, R123, -INF , !P3 ;  /* 0xff8000007b7b7808 */ /* 0x001fe40005800000 */
[----:B------:R-:W-:Y:S02]  /*110b0*/  ISETP.GT.AND P3, PT, R111, 0x10, !P4 ;  /* 0x000000106f00780c */ /* 0x000fe40006764270 */
[----:B------:R-:W-:Y:S02]  /*110c0*/  ISETP.GE.AND P4, PT, R112, 0x12, PT ;  /* 0x000000127000780c */ /* 0x000fe40003f86270 */
[----:B------:R-:W-:Y:S02]  /*110d0*/  ISETP.LT.OR P3, PT, R110, 0x11, P3 ;  /* 0x000000116e00780c */ /* 0x000fe40001f61670 */
[----:B------:R-:W-:-:S02]  /*110e0*/  P2R R141, PR, RZ, 0x10 ;  /* 0x00000010ff8d7803 */ /* 0x000fc40000000000 */
[----:B------:R-:W-:Y:S02]  /*110f0*/  FSEL R125, R125, -INF , !P3 ;  /* 0xff8000007d7d7808 */ /* 0x000fe40005800000 */
[----:B------:R-:W-:Y:S02]  /*11100*/  ISETP.GT.AND P3, PT, R111, 0x11, !P4 ;  /* 0x000000116f00780c */ /* 0x000fe40006764270 */
[----:B------:R-:W-:Y:S02]  /*11110*/  ISETP.GE.AND P4, PT, R112, 0x19, PT ;  /* 0x000000197000780c */ /* 0x000fe40003f86270 */
[----:B------:R-:W-:Y:S02]  /*11120*/  ISETP.LT.OR P3, PT, R110, 0x12, P3 ;  /* 0x000000126e00780c */ /* 0x000fe40001f61670 */
[----:B------:R-:W-:Y:S02]  /*11130*/  P2R R140, PR, RZ, 0x10 ;  /* 0x00000010ff8c7803 */ /* 0x000fe40000000000 */
[----:B------:R-:W-:-:S02]  /*11140*/  FSEL R32, R32, -INF , !P3 ;  /* 0xff80000020207808 */ /* 0x000fc40005800000 */
[C---:B------:R-:W-:Y:S02]  /*11150*/  ISETP.GT.AND P3, PT, R111.reuse, 0x18, !P4 ;  /* 0x000000186f00780c */ /* 0x040fe40006764270 */
[----:B------:R-:W-:Y:S02]  /*11160*/  ISETP.GE.AND P4, PT, R112, 0x1a, PT ;  /* 0x0000001a7000780c */ /* 0x000fe40003f86270 */
[----:B------:R-:W-:Y:S02]  /*11170*/  ISETP.LT.OR P3, PT, R110, 0x19, P3 ;  /* 0x000000196e00780c */ /* 0x000fe40001f61670 */
[----:B------:R-:W-:Y:S02]  /*11180*/  P2R R139, PR, RZ, 0x10 ;  /* 0x00000010ff8b7803 */ /* 0x000fe40000000000 */
[----:B------:R-:W-:Y:S02]  /*11190*/  FSEL R36, R36, -INF , !P3 ;  /* 0xff80000024247808 */ /* 0x000fe40005800000 */
[----:B------:R-:W-:-:S02]  /*111a0*/  ISETP.GT.AND P3, PT, R111, 0x19, !P4 ;  /* 0x000000196f00780c */ /* 0x000fc40006764270 */
[----:B------:R-:W-:Y:S02]  /*111b0*/  ISETP.GE.AND P4, PT, R112, 0x21, PT ;  /* 0x000000217000780c */ /* 0x000fe40003f86270 */
[----:B------:R-:W-:Y:S02]  /*111c0*/  ISETP.LT.OR P3, PT, R110, 0x1a, P3 ;  /* 0x0000001a6e00780c */ /* 0x000fe40001f61670 */
[----:B------:R-:W-:Y:S02]  /*111d0*/  P2R R138, PR, RZ, 0x10 ;  /* 0x00000010ff8a7803 */ /* 0x000fe40000000000 */
[----:B------:R-:W-:Y:S02]  /*111e0*/  FSEL R35, R35, -INF , !P3 ;  /* 0xff80000023237808 */ /* 0x000fe40005800000 */
[----:B------:R-:W-:Y:S02]  /*111f0*/  ISETP.GT.AND P3, PT, R111, 0x20, !P4 ;  /* 0x000000206f00780c */ /* 0x000fe40006764270 */
[----:B------:R-:W-:-:S02]  /*11200*/  ISETP.GE.AND P4, PT, R112, 0x22, PT ;  /* 0x000000227000780c */ /* 0x000fc40003f86270 */
[----:B------:R-:W-:Y:S02]  /*11210*/  ISETP.LT.OR P3, PT, R110, 0x21, P3 ;  /* 0x000000216e00780c */ /* 0x000fe40001f61670 */
[----:B------:R-:W-:Y:S02]  /*11220*/  P2R R137, PR, RZ, 0x10 ;  /* 0x00000010ff897803 */ /* 0x000fe40000000000 */
[----:B------:R-:W-:Y:S02]  /*11230*/  FSEL R40, R40, -INF , !P3 ;  /* 0xff80000028287808 */ /* 0x000fe40005800000 */
[----:B------:R-:W-:Y:S02]  /*11240*/  ISETP.GT.AND P3, PT, R111, 0x21, !P4 ;  /* 0x000000216f00780c */ /* 0x000fe40006764270 */
[----:B------:R-:W-:Y:S02]  /*11250*/  ISETP.GE.AND P4, PT, R112, 0x29, PT ;  /* 0x000000297000780c */ /* 0x000fe40003f86270 */
[----:B------:R-:W-:-:S02]  /*11260*/  ISETP.LT.OR P3, PT, R110, 0x22, P3 ;  /* 0x000000226e00780c */ /* 0x000fc40001f61670 */
[----:B------:R-:W-:Y:S02]  /*11270*/  P2R R150, PR, RZ, 0x10 ;  /* 0x00000010ff967803 */ /* 0x000fe40000000000 */
[----:B------:R-:W-:Y:S02]  /*11280*/  FSEL R39, R39, -INF , !P3 ;  /* 0xff80000027277808 */ /* 0x000fe40005800000 */
        /* <DEDUP_REMOVED lines=40> */
[----:B------:R-:W-:Y:S02]  /*11510*/  ISETP.GT.AND P3, PT, R111, 0x48, !P4 ;  /* 0x000000486f00780c */ /* 0x000fe40006764270 */
        /* <DEDUP_REMOVED lines=129> */
[----:B------:R-:W-:-:S04]  /*11d30*/  ISETP.GT.AND P3, PT, R111, 0xb0, !P4 ;  /* 0x000000b06f00780c */ /* 0x000fc80006764270 */
[----:B------:R-:W-:-:S04]  /*11d40*/  ISETP.LT.OR P3, PT, R110, 0xb1, P3 ;  /* 0x000000b16e00780c */ /* 0x000fc80001f61670 */
[----:B------:R-:W-:Y:S02]  /*11d50*/  FSEL R104, R104, -INF , !P3 ;  /* 0xff80000068687808 */ /* 0x000fe40005800000 */
        /* <DEDUP_REMOVED lines=16> */
[----:B------:R-:W-:-:S13]  /*11e60*/  ISETP.GE.AND P5, PT, R15, 0x1, PT ;  /* 0x000000010f00780c */ /* 0x000fda0003fa6270 */
[----:B------:R-:W-:Y:S05]  /*11e70*/  @!P5 BRA `(.L_x_1451) ;  /* 0x00000000004cd947 */ /* 0x000fea0003800000 */
[----:B------:R-:W-:Y:S01]  /*11e80*/  IADD3 R99, -R215, R216, R20 ;  /* 0x000000d8d7637210 */ /* 0x000fe20007ffe114 */
[----:B------:R-:W-:Y:S03]  /*11e90*/  BSSY B0, `(.L_x_1452) ;  /* 0x000000e000007945 */ /* 0x000fe60003800000 */
        /* <DEDUP_REMOVED lines=9> */
.L_x_1453:
[----:B------:R-:W-:-:S13]  /*11f30*/  ISETP.NE.AND P5, PT, R15, 0x1, PT ;  /* 0x000000010f00780c */ /* 0x000fda0003fa5270 */
[----:B------:R-:W0:Y:S02]  /*11f40*/  @P5 LDC.64 R20, c[0x0][0x9e8] ;  /* 0x00027a00ff145b82 */ /* 0x000e240000000a00 */
[----:B0-----:R-:W-:-:S05]  /*11f50*/  @P5 IMAD.HI.U32 R20, R99, R20, RZ ;  /* 0x0000001463145227 */ /* 0x001fca00078e00ff */
[----:B------:R-:W-:-:S07]  /*11f60*/  @P5 SHF.R.U32.HI R99, RZ, R21, R20 ;  /* 0x00000015ff635219 */ /* 0x000fce0000011614 */
.L_x_1454:
[----:B------:R-:W-:Y:S05]  /*11f70*/  BSYNC B0 ;  /* 0x0000000000007941 */ /* 0x000fea0003800000 */
.L_x_1452:
[----:B------:R-:W-:-:S05]  /*11f80*/  IMAD R100, R99, R15, R100 ;  /* 0x0000000f63647224 */ /* 0x000fca00078e0264 */
[----:B------:R-:W-:Y:S02]  /*11f90*/  VIMNMX R105, R105, R100, !PT ;  /* 0x0000006469697248 */ /* 0x000fe40007fe0100 */
[----:B------:R-:W-:-:S07]  /*11fa0*/  VIADDMNMX R108, R100, R15, R108, PT ;  /* 0x0000000f646c7246 */ /* 0x000fce000380016c */
.L_x_1451:
[C---:B------:R-:W-:Y:S01]  /*11fb0*/  ISETP.GT.AND P1, PT, R105.reuse, 0x1, !P1 ;  /* 0x000000016900780c */ /* 0x040fe20004f24270 */
[----:B------:R-:W-:Y:S01]  /*11fc0*/  ULDC UR28, c[0x0][0x988] ;  /* 0x00026200001c7ab9 */ /* 0x000fe20000000800 */
[----:B------:R-:W-:Y:S02]  /*11fd0*/  ISETP.GT.AND P2, PT, R105, 0x8, !P2 ;  /* 0x000000086900780c */ /* 0x000fe40005744270 */
[C---:B------:R-:W-:Y:S02]  /*11fe0*/  ISETP.LT.OR P1, PT, R108.reuse, 0x2, P1 ;  /* 0x000000026c00780c */ /* 0x040fe40000f21670 */
[----:B------:R-:W-:Y:S02]  /*11ff0*/  ISETP.LT.OR P2, PT, R108, 0x9, P2 ;  /* 0x000000096c00780c */ /* 0x000fe40001741670 */
[----:B------:R-:W-:Y:S02]  /*12000*/  FSEL R3, R3, -INF , !P1 ;  /* 0xff80000003037808 */ /* 0x000fe40004800000 */
[----:B------:R-:W-:-:S02]  /*12010*/  ISETP.NE.AND P1, PT, R144, RZ, PT ;  /* 0x000000ff9000720c */ /* 0x000fc40003f25270 */
[----:B------:R-:W-:Y:S02]  /*12020*/  FSEL R24, R24, -INF , !P2 ;  /* 0xff80000018187808 */ /* 0x000fe40005000000 */
[----:B------:R-:W-:Y:S02]  /*12030*/  ISETP.GT.AND P1, PT, R105, 0x9, !P1 ;  /* 0x000000096900780c */ /* 0x000fe40004f24270 */
[----:B------:R-:W-:Y:S02]  /*12040*/  ISETP.NE.AND P2, PT, R150, RZ, PT ;  /* 0x000000ff9600720c */ /* 0x000fe40003f45270 */
[----:B------:R-:W-:Y:S02]  /*12050*/  ISETP.LT.OR P1, PT, R108, 0xa, P1 ;  /* 0x0000000a6c00780c */ /* 0x000fe40000f21670 */
[----:B------:R-:W-:Y:S02]  /*12060*/  ISETP.NE.AND P5, PT, R155, RZ, PT ;  /* 0x000000ff9b00720c */ /* 0x000fe40003fa5270 */
[----:B------:R-:W-:-:S02]  /*12070*/  FSEL R25, R25, -INF , !P1 ;  /* 0xff80000019197808 */ /* 0x000fc40004800000 */
[----:B------:R-:W-:Y:S02]  /*12080*/  ISETP.NE.AND P1, PT, R142, RZ, PT ;  /* 0x000000ff8e00720c */ /* 0x000fe40003f25270 */
[----:B------:R-:W-:Y:S02]  /*12090*/  FMNMX.FTZ R21, R113, R122, !PT ;  /* 0x0000007a71157209 */ /* 0x000fe40007810000 */
[C---:B------:R-:W-:Y:S02]  /*120a0*/  ISETP.GT.AND P1, PT, R105.reuse, 0x10, !P1 ;  /* 0x000000106900780c */ /* 0x040fe40004f24270 */
[----:B------:R-:W-:Y:S02]  /*120b0*/  ISETP.GT.AND P4, PT, R105, RZ, !P4 ;  /* 0x000000ff6900720c */ /* 0x000fe40006784270 */
[C---:B------:R-:W-:Y:S02]  /*120c0*/  ISETP.LT.OR P1, PT, R108.reuse, 0x11, P1 ;  /* 0x000000116c00780c */ /* 0x040fe40000f21670 */
[----:B------:R-:W-:-:S02]  /*120d0*/  ISETP.LT.OR P4, PT, R108, 0x1, P4 ;  /* 0x000000016c00780c */ /* 0x000fc40002781670 */
[----:B------:R-:W-:Y:S02]  /*120e0*/  FSEL R26, R26, -INF , !P1 ;  /* 0xff8000001a1a7808 */ /* 0x000fe40004800000 */
[----:B------:R-:W-:Y:S02]  /*120f0*/  ISETP.NE.AND P1, PT, R141, RZ, PT ;  /* 0x000000ff8d00720c */ /* 0x000fe40003f25270 */
[----:B------:R-:W-:Y:S02]  /*12100*/  FSEL R100, R0, -INF , !P4 ;  /* 0xff80000000647808 */ /* 0x000fe40006000000 */
[C---:B------:R-:W-:Y:S02]  /*12110*/  ISETP.GT.AND P1, PT, R105.reuse, 0x11, !P1 ;  /* 0x000000116900780c */ /* 0x040fe40004f24270 */
[----:B------:R-:W-:Y:S02]  /*12120*/  ISETP.GT.AND P6, PT, R105, 0xb1, !P6 ;  /* 0x000000b16900780c */ /* 0x000fe400077c4270 */
[----:B------:R-:W-:-:S02]  /*12130*/  ISETP.LT.OR P1, PT, R108, 0x12, P1 ;  /* 0x000000126c00780c */ /* 0x000fc40000f21670 */
[----:B------:R-:W-:Y:S02]  /*12140*/  ISETP.LT.OR P6, PT, R108, 0xb2, P6 ;  /* 0x000000b26c00780c */ /* 0x000fe400037c1670 */
[----:B------:R-:W-:Y:S02]  /*12150*/  FSEL R27, R27, -INF , !P1 ;  /* 0xff8000001b1b7808 */ /* 0x000fe40004800000 */
[----:B------:R-:W-:Y:S02]  /*12160*/  ISETP.NE.AND P1, PT, R140, RZ, PT ;  /* 0x000000ff8c00720c */ /* 0x000fe40003f25270 */
[C---:B------:R-:W-:Y:S02]  /*12170*/  ISETP.GT.AND P3, PT, R105.reuse, 0xb8, !P3 ;  /* 0x000000b86900780c */ /* 0x040fe40005f64270 */
[----:B------:R-:W-:Y:S02]  /*12180*/  ISETP.GT.AND P1, PT, R105, 0x18, !P1 ;  /* 0x000000186900780c */ /* 0x000fe40004f24270 */
[----:B------:R-:W-:-:S02]  /*12190*/  FSEL R88, R88, -INF , !P6 ;  /* 0xff80000058587808 */ /* 0x000fc40007000000 */
[C---:B------:R-:W-:Y:S02]  /*121a0*/  ISETP.LT.OR P1, PT, R108.reuse, 0x19, P1 ;  /* 0x000000196c00780c */ /* 0x040fe40000f21670 */
[----:B------:R-:W-:Y:S02]  /*121b0*/  ISETP.LT.OR P3, PT, R108, 0xb9, P3 ;  /* 0x000000b96c00780c */ /* 0x000fe40001f61670 */
[----:B------:R-:W-:Y:S02]  /*121c0*/  FSEL R28, R28, -INF , !P1 ;  /* 0xff8000001c1c7808 */ /* 0x000fe40004800000 */
[----:B------:R-:W-:Y:S02]  /*121d0*/  ISETP.NE.AND P1, PT, R139, RZ, PT ;  /* 0x000000ff8b00720c */ /* 0x000fe40003f25270 */
[----:B------:R-:W-:Y:S02]  /*121e0*/  FSEL R89, R89, -INF , !P3 ;  /* 0xff80000059597808 */ /* 0x000fe40005800000 */
        /* <DEDUP_REMOVED lines=143> */
[----:B------:R-:W-:-:S04]  /*12ae0*/  ISETP.GT.AND P1, PT, R105, 0xa9, !P2 ;  /* 0x000000a96900780c */ /* 0x000fc80005724270 */
[----:B------:R-:W-:-:S04]  /*12af0*/  ISETP.LT.OR P1, PT, R108, 0xaa, P1 ;  /* 0x000000aa6c00780c */ /* 0x000fc80000f21670 */
[----:B------:R-:W-:Y:S02]  /*12b00*/  FSEL R86, R86, -INF , !P1 ;  /* 0xff80000056567808 */ /* 0x000fe40004800000 */
[----:B------:R-:W-:Y:S02]  /*12b10*/  ISETP.GT.AND P1, PT, R105, 0xb0, !P5 ;  /* 0x000000b06900780c */ /* 0x000fe40006f24270 */
[----:B------:R-:W-:Y:S02]  /*12b20*/  ISETP.NE.AND P5, PT, R4, RZ, PT ;  /* 0x000000ff0400720c */ /* 0x000fe40003fa5270 */
[----:B------:R-:W-:Y:S02]  /*12b30*/  FMNMX.FTZ R4, R124, R21, !PT ;  /* 0x000000157c047209 */ /* 0x000fe40007810000 */
[----:B------:R-:W-:Y:S02]  /*12b40*/  ISETP.LT.OR P1, PT, R108, 0xb1, P1 ;  /* 0x000000b16c00780c */ /* 0x000fe40000f21670 */
[----:B------:R-:W-:-:S02]  /*12b50*/  FMNMX.FTZ R4, R123, R4, !PT ;  /* 0x000000047b047209 */ /* 0x000fc40007810000 */
[----:B------:R-:W-:Y:S02]  /*12b60*/  FSEL R87, R87, -INF , !P1 ;  /* 0xff80000057577808 */ /* 0x000fe40004800000 */
        /* <DEDUP_REMOVED lines=43> */
[----:B------:R-:W-:-:S05]  /*12e20*/  FMNMX.FTZ R21, R106, R21, !PT ;  /* 0x000000156a157209 */ /* 0x000fca0007810000 */
[----:B------:R-:W0:Y:S02]  /*12e30*/  SHFL.BFLY PT, R4, R21, 0x2, 0x1f ;  /* 0x0c401f0015047f89 */ /* 0x000e2400000e0000 */
[----:B0-----:R-:W-:-:S05]  /*12e40*/  FMNMX.FTZ R4, R21, R4, !PT ;  /* 0x0000000415047209 */ /* 0x001fca0007810000 */
[----:B------:R-:W0:Y:S02]  /*12e50*/  SHFL.BFLY PT, R99, R4, 0x1, 0x1f ;  /* 0x0c201f0004637f89 */ /* 0x000e2400000e0000 */
[----:B0-----:R-:W-:Y:S01]  /*12e60*/  FMNMX.FTZ R228, R4, R99, !PT ;  /* 0x0000006304e47209 */ /* 0x001fe20007810000 */
[----:B------:R-:W-:-:S03]  /*12e70*/  IMAD.U32 R99, RZ, RZ, UR28 ;  /* 0x0000001cff637e24 */ /* 0x000fc6000f8e00ff */
[C---:B------:R-:W-:Y:S01]  /*12e80*/  FSETP.NEU.FTZ.AND P1, PT, R228.reuse, -INF , PT ;  /* 0xff800000e400780b */ /* 0x040fe20003f3d000 */
[----:B------:R-:W-:-:S05]  /*12e90*/  FFMA.FTZ R110, R228, R99, -8 ;  /* 0xc1000000e46e7423 */ /* 0x000fca0000010063 */
[----:B------:R-:W-:Y:S02]  /*12ea0*/  FSEL R110, R110, RZ, P1 ;  /* 0x000000ff6e6e7208 */ /* 0x000fe40000800000 */
[----:B------:R-:W-:Y:S02]  /*12eb0*/  ISETP.GT.AND P1, PT, R105, 0xb9, !P5 ;  /* 0x000000b96900780c */ /* 0x000fe40006f24270 */
[----:B------:R-:W-:Y:S01]  /*12ec0*/  ISETP.NE.AND P5, PT, R233, 0x1, PT ;  /* 0x00000001e900780c */ /* 0x000fe20003fa5270 */
        /* <DEDUP_REMOVED lines=9> */
[----:B------:R-:W-:Y:S01]  /*12f60*/  ISETP.LT.OR P1, PT, R108, 0xba, P1 ;  /* 0x000000ba6c00780c */ /* 0x000fe20000f21670 */
[----:B------:R-:W-:-:S01]  /*12f70*/  FFMA.FTZ R21, R122, UR28, -R110 ;  /* 0x0000001c7a157c23 */ /* 0x000fc2000801086e */
[----:B------:R-:W-:Y:S01]  /*12f80*/  FMNMX.FTZ R113, R25, R44, !PT ;  /* 0x0000002c19717209 */ /* 0x000fe20007810000 */
[----:B------:R-:W-:-:S01]  /*12f90*/  FFMA.FTZ R44, R47, UR28, -R110 ;  /* 0x0000001c2f2c7c23 */ /* 0x000fc2000801086e */
[----:B------:R0:W-:Y:S01]  /*12fa0*/  MUFU.EX2 R39, R114 ;  /* 0x0000007200277308 */ /* 0x0001e20000000800 */
[----:B------:R-:W-:Y:S01]  /*12fb0*/  FSEL R90, R90, -INF , !P1 ;  /* 0xff8000005a5a7808 */ /* 0x000fe20004800000 */
        /* <DEDUP_REMOVED lines=8> */
[--C-:B0-----:R-:W-:Y:S01]  /*13040*/  FFMA.FTZ R114, R59, UR28, -R110.reuse ;  /* 0x0000001c3b727c23 */ /* 0x101fe2000801086e */
        /* <DEDUP_REMOVED lines=34> */
[----:B------:R0:W-:Y:S02]  /*13270*/  MUFU.EX2 R54, R114 ;  /* 0x0000007200367308 */ /* 0x0001e40000000800 */
[----:B------:R-:W-:Y:S01]  /*13280*/  FMNMX.FTZ R112, R42, R55, !PT ;  /* 0x000000372a707209 */ /* 0x000fe20007810000 */
[----:B------:R-:W-:-:S03]  /*13290*/  FFMA.FTZ R55, R58, UR28, -R110 ;  /* 0x0000001c3a377c23 */ /* 0x000fc6000801086e */
[----:B------:R-:W-:Y:S01]  /*132a0*/  FMNMX.FTZ R59, R45, R112, !PT ;  /* 0x000000702d3b7209 */ /* 0x000fe20007810000 */
[----:B------:R-:W-:-:S01]  /*132b0*/  FFMA.FTZ R112, R62, UR28, -R110 ;  /* 0x0000001c3e707c23 */ /* 0x000fc2000801086e */
[----:B------:R-:W1:Y:S01]  /*132c0*/  MUFU.EX2 R109, R109 ;  /* 0x0000006d006d7308 */ /* 0x000e620000000800 */
[----:B0-----:R-:W-:-:S01]  /*132d0*/  FFMA.FTZ R114, R68, UR28, -R110 ;  /* 0x0000001c44727c23 */ /* 0x001fc2000801086e */
[----:B------:R-:W-:-:S04]  /*132e0*/  FMNMX.FTZ R58, R46, R59, !PT ;  /* 0x0000003b2e3a7209 */ /* 0x000fc80007810000 */
[----:B------:R-:W-:Y:S02]  /*132f0*/  FMNMX.FTZ R59, R49, R58, !PT ;  /* 0x0000003a313b7209 */ /* 0x000fe40007810000 */
[----:B------:R0:W-:Y:S02]  /*13300*/  MUFU.EX2 R58, R112 ;  /* 0x00000070003a7308 */ /* 0x0001e40000000800 */
[----:B------:R-:W-:Y:S01]  /*13310*/  FMNMX.FTZ R62, R52, R59, !PT ;  /* 0x0000003b343e7209 */ /* 0x000fe20007810000 */
[----:B------:R-:W-:-:S03]  /*13320*/  FFMA.FTZ R59, R61, UR28, -R110 ;  /* 0x0000001c3d3b7c23 */ /* 0x000fc6000801086e */
[----:B------:R-:W-:Y:S02]  /*13330*/  FMNMX.FTZ R61, R53, R62, !PT ;  /* 0x0000003e353d7209 */ /* 0x000fe40007810000 */
[----:B------:R-:W-:Y:S01]  /*13340*/  MUFU.EX2 R20, R20 ;  /* 0x0000001400147308 */ /* 0x000fe20000000800 */
[----:B-1----:R-:W-:Y:S02]  /*13350*/  F2FP.SATFINITE.E4M3.F32.PACK_AB_MERGE_C R204, R109, R4, RZ ;  /* 0x000000046dcc723e */ /* 0x002fe400048070ff */
[----:B------:R-:W-:Y:S01]  /*13360*/  FMNMX.FTZ R62, R56, R61, !PT ;  /* 0x0000003d383e7209 */ /* 0x000fe20007810000 */
[----:B------:R-:W-:-:S01]  /*13370*/  FFMA.FTZ R61, R66, UR28, -R110 ;  /* 0x0000001c423d7c23 */ /* 0x000fc2000801086e */
[----:B------:R-:W-:Y:S02]  /*13380*/  F2FP.SATFINITE.E4M3.F32.PACK_AB_MERGE_C R204, R21, R0, R204 ;  /* 0x0000000015cc723e */ /* 0x000fe400048070cc */
[----:B------:R-:W-:Y:S01]  /*13390*/  FMNMX.FTZ R113, R57, R62, !PT ;  /* 0x0000003e39717209 */ /* 0x000fe20007810000 */
[----:B------:R-:W-:Y:S03]  /*133a0*/  MUFU.EX2 R99, R99 ;  /* 0x0000006300637308 */ /* 0x000fe60000000800 */
[----:B------:R-:W-:Y:S01]  /*133b0*/  FMNMX.FTZ R62, R60, R113, !PT ;  /* 0x000000713c3e7209 */ /* 0x000fe20007810000 */
[----:B------:R-:W-:-:S03]  /*133c0*/  FFMA.FTZ R113, R65, UR28, -R110 ;  /* 0x0000001c41717c23 */ /* 0x000fc6000801086e */
[----:B------:R-:W-:Y:S01]  /*133d0*/  FMNMX.FTZ R65, R63, R62, !PT ;  /* 0x0000003e3f417209 */ /* 0x000fe20007810000 */
[----:B------:R-:W-:Y:S03]  /*133e0*/  MUFU.EX2 R36, R36 ;  /* 0x0000002400247308 */ /* 0x000fe60000000800 */
[----:B------:R-:W-:Y:S01]  /*133f0*/  FMNMX.FTZ R66, R64, R65, !PT ;  /* 0x0000004140427209 */ /* 0x000fe20007810000 */
[----:B------:R-:W-:-:S03]  /*13400*/  FFMA.FTZ R65, R69, UR28, -R110 ;  /* 0x0000001c45417c23 */ /* 0x000fc6000801086e */
[----:B------:R-:W-:Y:S01]  /*13410*/  FMNMX.FTZ R69, R67, R66, !PT ;  /* 0x0000004243457209 */ /* 0x000fe20007810000 */
[----:B------:R1:W-:Y:S03]  /*13420*/  MUFU.EX2 R62, R113 ;  /* 0x00000071003e7308 */ /* 0x0003e60000000800 */
[----:B------:R-:W-:-:S04]  /*13430*/  FMNMX.FTZ R66, R70, R69, !PT ;  /* 0x0000004546427209 */ /* 0x000fc80007810000 */
[----:B------:R-:W-:Y:S01]  /*13440*/  FMNMX.FTZ R69, R71, R66, !PT ;  /* 0x0000004247457209 */ /* 0x000fe20007810000 */
[----:B------:R-:W2:Y:S03]  /*13450*/  MUFU.EX2 R111, R111 ;  /* 0x0000006f006f7308 */ /* 0x000ea60000000800 */
[----:B------:R-:W-:-:S04]  /*13460*/  FMNMX.FTZ R68, R72, R69, !PT ;  /* 0x0000004548447209 */ /* 0x000fc80007810000 */
[----:B------:R-:W-:Y:S01]  /*13470*/  FMNMX.FTZ R69, R73, R68, !PT ;  /* 0x0000004449457209 */ /* 0x000fe20007810000 */
[----:B------:R3:W-:Y:S03]  /*13480*/  MUFU.EX2 R66, R114 ;  /* 0x0000007200427308 */ /* 0x0007e60000000800 */
[----:B0-----:R-:W-:Y:S01]  /*13490*/  FMNMX.FTZ R112, R74, R69, !PT ;  /* 0x000000454a707209 */ /* 0x001fe20007810000 */
[----:B------:R-:W-:-:S03]  /*134a0*/  FFMA.FTZ R69, R126, UR28, -R110 ;  /* 0x0000001c7e457c23 */ /* 0x000fc6000801086e */
[----:B-1----:R-:W-:Y:S01]  /*134b0*/  FMNMX.FTZ R113, R75, R112, !PT ;  /* 0x000000704b717209 */ /* 0x002fe20007810000 */
[----:B------:R-:W-:Y:S01]  /*134c0*/  MUFU.EX2 R32, R32 ;  /* 0x0000002000207308 */ /* 0x000fe20000000800 */
[----:B--2---:R-:W-:Y:S02]  /*134d0*/  F2FP.SATFINITE.E4M3.F32.PACK_AB_MERGE_C R206, R111, R36, RZ ;  /* 0x000000246fce723e */ /* 0x004fe400048070ff */
[----:B------:R-:W-:Y:S02]  /*134e0*/  FMNMX.FTZ R112, R76, R113, !PT ;  /* 0x000000714c707209 */ /* 0x000fe40007810000 */
[----:B------:R-:W-:Y:S02]  /*134f0*/  F2FP.SATFINITE.E4M3.F32.PACK_AB_MERGE_C R206, R99, R20, R206 ;  /* 0x0000001463ce723e */ /* 0x000fe400048070ce */
[----:B------:R-:W-:Y:S01]  /*13500*/  FMNMX.FTZ R113, R77, R112, !PT ;  /* 0x000000704d717209 */ /* 0x000fe20007810000 */
[----:B------:R-:W-:Y:S03]  /*13510*/  MUFU.EX2 R35, R35 ;  /* 0x0000002300237308 */ /* 0x000fe60000000800 */
[----:B---3--:R-:W-:Y:S01]  /*13520*/  FMNMX.FTZ R114, R78, R113, !PT ;  /* 0x000000714e727209 */ /* 0x008fe20007810000 */
[----:B------:R-:W-:-:S03]  /*13530*/  FFMA.FTZ R113, R128, UR28, -R110 ;  /* 0x0000001c80717c23 */ /* 0x000fc6000801086e */
[----:B------:R-:W-:Y:S01]  /*13540*/  FMNMX.FTZ R115, R79, R114, !PT ;  /* 0x000000724f737209 */ /* 0x000fe20007810000 */
[----:B------:R-:W-:Y:S03]  /*13550*/  MUFU.EX2 R40, R40 ;  /* 0x0000002800287308 */ /* 0x000fe60000000800 */
[----:B------:R-:W-:-:S04]  /*13560*/  FMNMX.FTZ R114, R80, R115, !PT ;  /* 0x0000007350727209 */ /* 0x000fc80007810000 */
[----:B------:R-:W-:Y:S01]  /*13570*/  FMNMX.FTZ R115, R81, R114, !PT ;  /* 0x0000007251737209 */ /* 0x000fe20007810000 */
[----:B------:R-:W0:Y:S03]  /*13580*/  MUFU.EX2 R43, R43 ;  /* 0x0000002b002b7308 */ /* 0x000e260000000800 */
[----:B------:R-:W-:Y:S01]  /*13590*/  FMNMX.FTZ R116, R82, R115, !PT ;  /* 0x0000007352747209 */ /* 0x000fe20007810000 */
[----:B------:R-:W-:-:S03]  /*135a0*/  FFMA.FTZ R115, R130, UR28, -R110 ;  /* 0x0000001c82737c23 */ /* 0x000fc6000801086e */
[----:B------:R-:W-:Y:S01]  /*135b0*/  FMNMX.FTZ R117, R83, R116, !PT ;  /* 0x0000007453757209 */ /* 0x000fe20007810000 */
[----:B------:R-:W-:Y:S03]  /*135c0*/  MUFU.EX2 R44, R44 ;  /* 0x0000002c002c7308 */ /* 0x000fe60000000800 */
[----:B------:R-:W-:-:S04]  /*135d0*/  FMNMX.FTZ R116, R84, R117, !PT ;  /* 0x0000007554747209 */ /* 0x000fc80007810000 */
[----:B------:R-:W-:Y:S01]  /*135e0*/  FMNMX.FTZ R117, R85, R116, !PT ;  /* 0x0000007455757209 */ /* 0x000fe20007810000 */
[----:B------:R-:W-:Y:S01]  /*135f0*/  MUFU.EX2 R48, R48 ;  /* 0x0000003000307308 */ /* 0x000fe20000000800 */
[----:B0-----:R-:W-:Y:S02]  /*13600*/  F2FP.SATFINITE.E4M3.F32.PACK_AB_MERGE_C R200, R43, R40, RZ ;  /* 0x000000282bc8723e */ /* 0x001fe400048070ff */
[----:B------:R-:W-:Y:S02]  /*13610*/  FMNMX.FTZ R118, R86, R117, !PT ;  /* 0x0000007556767209 */ /* 0x000fe40007810000 */
[----:B------:R-:W-:Y:S02]  /*13620*/  F2FP.SATFINITE.E4M3.F32.PACK_AB_MERGE_C R200, R35, R32, R200 ;  /* 0x0000002023c8723e */ /* 0x000fe400048070c8 */
[----:B------:R-:W-:Y:S01]  /*13630*/  FMNMX.FTZ R117, R87, R118, !PT ;  /* 0x0000007657757209 */ /* 0x000fe20007810000 */
[----:B------:R-:W0:Y:S03]  /*13640*/  MUFU.EX2 R51, R51 ;  /* 0x0000003300337308 */ /* 0x000e260000000800 */
[----:B------:R-:W-:-:S04]  /*13650*/  FMNMX.FTZ R108, R88, R117, !PT ;  /* 0x00000075586c7209 */ /* 0x000fc80007810000 */
[----:B------:R-:W-:Y:S01]  /*13660*/  FMNMX.FTZ R117, R89, R108, !PT ;  /* 0x0000006c59757209 */ /* 0x000fe20007810000 */
[----:B------:R-:W-:Y:S03]  /*13670*/  MUFU.EX2 R47, R47 ;  /* 0x0000002f002f7308 */ /* 0x000fe60000000800 */
[----:B------:R-:W-:-:S05]  /*13680*/  FMNMX.FTZ R117, R90, R117, !PT ;  /* 0x000000755a757209 */ /* 0x000fca0007810000 */
[----:B------:R-:W1:Y:S01]  /*13690*/  SHFL.BFLY PT, R108, R117, 0x2, 0x1f ;  /* 0x0c401f00756c7f89 */ /* 0x000e6200000e0000 */
[----:B------:R-:W2:Y:S01]  /*136a0*/  MUFU.EX2 R55, R55 ;  /* 0x0000003700377308 */ /* 0x000ea20000000800 */
[----:B0-----:R-:W-:-:S04]  /*136b0*/  F2FP.SATFINITE.E4M3.F32.PACK_AB_MERGE_C R202, R51, R48, RZ ;  /* 0x0000003033ca723e */ /* 0x001fc800048070ff */
[----:B------:R-:W-:-:S03]  /*136c0*/  F2FP.SATFINITE.E4M3.F32.PACK_AB_MERGE_C R202, R44, R39, R202 ;  /* 0x000000272cca723e */ /* 0x000fc600048070ca */
[----:B------:R-:W-:Y:S08]  /*136d0*/  MUFU.EX2 R59, R59 ;  /* 0x0000003b003b7308 */ /* 0x000ff00000000800 */
[----:B------:R-:W0:Y:S01]  /*136e0*/  MUFU.EX2 R61, R61 ;  /* 0x0000003d003d7308 */ /* 0x000e220000000800 */
[----:B--2---:R-:W-:-:S04]  /*136f0*/  F2FP.SATFINITE.E4M3.F32.PACK_AB_MERGE_C R196, R55, R54, RZ ;  /* 0x0000003637c4723e */ /* 0x004fc800048070ff */
[----:B------:R-:W-:Y:S02]  /*13700*/  F2FP.SATFINITE.E4M3.F32.PACK_AB_MERGE_C R196, R50, R47, R196 ;  /* 0x0000002f32c4723e */ /* 0x000fe400048070c4 */
[----:B-1----:R-:W-:Y:S01]  /*13710*/  FMNMX.FTZ R108, R117, R108, !PT ;  /* 0x0000006c756c7209 */ /* 0x002fe20007810000 */
[----:B------:R-:W-:Y:S04]  /*13720*/  MUFU.EX2 R65, R65 ;  /* 0x0000004100417308 */ /* 0x000fe80000000800 */
[----:B------:R-:W1:Y:S04]  /*13730*/  SHFL.BFLY PT, R117, R108, 0x1, 0x1f ;  /* 0x0c201f006c757f89 */ /* 0x000e6800000e0000 */
[----:B------:R-:W-:Y:S01]  /*13740*/  MUFU.EX2 R68, R127 ;  /* 0x0000007f00447308 */ /* 0x000fe20000000800 */
[----:B0-----:R-:W-:-:S04]  /*13750*/  F2FP.SATFINITE.E4M3.F32.PACK_AB_MERGE_C R198, R62, R61, RZ ;  /* 0x0000003d3ec6723e */ /* 0x001fc800048070ff */
[----:B------:R-:W-:-:S03]  /*13760*/  F2FP.SATFINITE.E4M3.F32.PACK_AB_MERGE_C R198, R59, R58, R198 ;  /* 0x0000003a3bc6723e */ /* 0x000fc600048070c6 */
[----:B------:R-:W0:Y:S08]  /*13770*/  MUFU.EX2 R69, R69 ;  /* 0x0000004500457308 */ /* 0x000e300000000800 */
[----:B------:R-:W-:Y:S01]  /*13780*/  MUFU.EX2 R114, R131 ;  /* 0x0000008300727308 */ /* 0x000fe20000000800 */
[----:B-1----:R-:W-:Y:S01]  /*13790*/  FMNMX.FTZ R222, R108, R117, !PT ;  /* 0x000000756cde7209 */ /* 0x002fe20007810000 */
[----:B------:R-:W-:-:S02]  /*137a0*/  IMAD.U32 R117, RZ, RZ, UR28 ;  /* 0x0000001cff757e24 */ /* 0x000fc4000f8e00ff */
[----:B------:R-:W-:-:S01]  /*137b0*/  FFMA.FTZ R108, R106, UR28, -R110 ;  /* 0x0000001c6a6c7c23 */ /* 0x000fc2000801086e */
[C---:B------:R-:W-:Y:S01]  /*137c0*/  FSETP.NEU.FTZ.AND P1, PT, R222.reuse, -INF , PT ;  /* 0xff800000de00780b */ /* 0x040fe20003f3d000 */
[----:B------:R-:W-:-:S02]  /*137d0*/  FFMA.FTZ R117, R222, R117, -8 ;  /* 0xc1000000de757423 */ /* 0x000fc40000010075 */
[----:B------:R-:W-:Y:S01]  /*137e0*/  MUFU.EX2 R115, R115 ;  /* 0x0000007300737308 */ /* 0x000fe20000000800 */
[----:B0-----:R-:W-:Y:S02]  /*137f0*/  F2FP.SATFINITE.E4M3.F32.PACK_AB_MERGE_C R192, R69, R68, RZ ;  /* 0x0000004445c0723e */ /* 0x001fe400048070ff */
[----:B------:R-:W-:Y:S02]  /*13800*/  FSEL R106, R117, RZ, P1 ;  /* 0x000000ff756a7208 */ /* 0x000fe40000800000 */
[----:B------:R-:W-:-:S03]  /*13810*/  F2FP.SATFINITE.E4M3.F32.PACK_AB_MERGE_C R192, R66, R65, R192 ;  /* 0x0000004142c0723e */ /* 0x000fc600048070c0 */
        /* <DEDUP_REMOVED lines=24> */
[----:B------:R-:W-:Y:S01]  /*139a0*/  MUFU.EX2 R100, R100 ;  /* 0x0000006400647308 */ /* 0x000fe20000000800 */
[----:B------:R-:W-:-:S01]  /*139b0*/  FADD.FTZ R64, R4, R63 ;  /* 0x0000003f04407221 */ /* 0x000fc20000010000 */
[--C-:B------:R-:W-:Y:S01]  /*139c0*/  FFMA.FTZ R63, R67, UR28, -R106.reuse ;  /* 0x0000001c433f7c23 */ /* 0x100fe2000801086a */
[----:B------:R-:W-:-:S01]  /*139d0*/  FFMA.FTZ R28, R28, UR28, -R106 ;  /* 0x0000001c1c1c7c23 */ /* 0x000fc2000801086a */
[----:B------:R-:W-:Y:S01]  /*139e0*/  FFMA.FTZ R29, R29, UR28, -R106 ;  /* 0x0000001c1d1d7c23 */ /* 0x000fe2000801086a */
[----:B------:R-:W-:-:S01]  /*139f0*/  FADD.FTZ R119, R109, R64 ;  /* 0x000000406d777221 */ /* 0x000fc20000010000 */
[--C-:B------:R-:W-:Y:S01]  /*13a00*/  FFMA.FTZ R33, R33, UR28, -R106.reuse ;  /* 0x0000001c21217c23 */ /* 0x100fe2000801086a */
[----:B------:R-:W-:-:S01]  /*13a10*/  FFMA.FTZ R4, R73, UR28, -R106 ;  /* 0x0000001c49047c23 */ /* 0x000fc2000801086a */
[----:B------:R-:W0:Y:S01]  /*13a20*/  MUFU.EX2 R3, R3 ;  /* 0x0000000300037308 */ /* 0x000e220000000800 */
[----:B------:R-:W-:-:S01]  /*13a30*/  FADD.FTZ R64, R20, R119 ;  /* 0x0000007714407221 */ /* 0x000fc20000010000 */
[--C-:B------:R-:W-:Y:S01]  /*13a40*/  FFMA.FTZ R42, R42, UR28, -R106.reuse ;  /* 0x0000001c2a2a7c23 */ /* 0x100fe2000801086a */
[----:B------:R-:W-:-:S01]  /*13a50*/  FFMA.FTZ R0, R75, UR28, -R106 ;  /* 0x0000001c4b007c23 */ /* 0x000fc2000801086a */
[----:B------:R-:W-:Y:S01]  /*13a60*/  FFMA.FTZ R77, R77, UR28, -R106 ;  /* 0x0000001c4d4d7c23 */ /* 0x000fe2000801086a */
[----:B------:R-:W-:-:S01]  /*13a70*/  FADD.FTZ R67, R99, R64 ;  /* 0x0000004063437221 */ /* 0x000fc20000010000 */
[--C-:B------:R-:W-:Y:S01]  /*13a80*/  FFMA.FTZ R64, R70, UR28, -R106.reuse ;  /* 0x0000001c46407c23 */ /* 0x100fe2000801086a */
[----:B------:R-:W-:-:S01]  /*13a90*/  FFMA.FTZ R78, R78, UR28, -R106 ;  /* 0x0000001c4e4e7c23 */ /* 0x000fc2000801086a */
[----:B------:R-:W1:Y:S01]  /*13aa0*/  MUFU.EX2 R24, R24 ;  /* 0x0000001800187308 */ /* 0x000e620000000800 */
[----:B------:R-:W-:-:S01]  /*13ab0*/  FADD.FTZ R70, R36, R67 ;  /* 0x0000004324467221 */ /* 0x000fc20000010000 */
[--C-:B------:R-:W-:Y:S01]  /*13ac0*/  FFMA.FTZ R79, R79, UR28, -R106.reuse ;  /* 0x0000001c4f4f7c23 */ /* 0x100fe2000801086a */
[----:B------:R-:W-:-:S01]  /*13ad0*/  FFMA.FTZ R80, R80, UR28, -R106 ;  /* 0x0000001c50507c23 */ /* 0x000fc2000801086a */
[----:B------:R-:W-:Y:S01]  /*13ae0*/  FFMA.FTZ R81, R81, UR28, -R106 ;  /* 0x0000001c51517c23 */ /* 0x000fe2000801086a */
[----:B------:R-:W-:-:S01]  /*13af0*/  FADD.FTZ R119, R111, R70 ;  /* 0x000000466f777221 */ /* 0x000fc20000010000 */
[--C-:B------:R-:W-:Y:S01]  /*13b00*/  FFMA.FTZ R82, R82, UR28, -R106.reuse ;  /* 0x0000001c52527c23 */ /* 0x100fe2000801086a */
[----:B------:R-:W-:-:S01]  /*13b10*/  FFMA.FTZ R83, R83, UR28, -R106 ;  /* 0x0000001c53537c23 */ /* 0x000fc2000801086a */
[----:B------:R-:W2:Y:S01]  /*13b20*/  MUFU.EX2 R117, R117 ;  /* 0x0000007500757308 */ /* 0x000ea20000000800 */
[----:B0-----:R-:W-:-:S01]  /*13b30*/  FADD.FTZ R67, R100, R3 ;  /* 0x0000000364437221 */ /* 0x001fc20000010000 */
[----:B------:R-:W-:Y:S01]  /*13b40*/  FADD.FTZ R118, R32, R119 ;  /* 0x0000007720767221 */ /* 0x000fe20000010000 */
[----:B------:R-:W-:-:S01]  /*13b50*/  FFMA.FTZ R84, R84, UR28, -R106 ;  /* 0x0000001c54547c23 */ /* 0x000fc2000801086a */
[--C-:B------:R-:W-:Y:S01]  /*13b60*/  FFMA.FTZ R85, R85, UR28, -R106.reuse ;  /* 0x0000001c55557c23 */ /* 0x100fe2000801086a */
[----:B------:R-:W-:-:S01]  /*13b70*/  FFMA.FTZ R86, R86, UR28, -R106 ;  /* 0x0000001c56567c23 */ /* 0x000fc2000801086a */
[----:B------:R-:W-:Y:S01]  /*13b80*/  FADD.FTZ R119, R35, R118 ;  /* 0x0000007623777221 */ /* 0x000fe20000010000 */
[----:B------:R-:W-:-:S01]  /*13b90*/  FFMA.FTZ R87, R87, UR28, -R106 ;  /* 0x0000001c57577c23 */ /* 0x000fc2000801086a */
[----:B------:R-:W0:Y:S01]  /*13ba0*/  MUFU.EX2 R25, R25 ;  /* 0x0000001900197308 */ /* 0x000e220000000800 */
[----:B-1----:R-:W-:-:S01]  /*13bb0*/  FADD.FTZ R70, R24, R67 ;  /* 0x0000004318467221 */ /* 0x002fc20000010000 */
[--C-:B------:R-:W-:Y:S01]  /*13bc0*/  FFMA.FTZ R67, R71, UR28, -R106.reuse ;  /* 0x0000001c47437c23 */ /* 0x100fe2000801086a */
[----:B------:R-:W-:-:S01]  /*13bd0*/  FFMA.FTZ R88, R88, UR28, -R106 ;  /* 0x0000001c58587c23 */ /* 0x000fc2000801086a */
[--C-:B------:R-:W-:Y:S01]  /*13be0*/  FFMA.FTZ R89, R89, UR28, -R106.reuse ;  /* 0x0000001c59597c23 */ /* 0x100fe2000801086a */
[----:B------:R-:W-:-:S03]  /*13bf0*/  FFMA.FTZ R90, R90, UR28, -R106 ;  /* 0x0000001c5a5a7c23 */ /* 0x000fc6000801086a */
[----:B------:R-:W1:Y:S01]  /*13c00*/  MUFU.EX2 R26, R26 ;  /* 0x0000001a001a7308 */ /* 0x000e620000000800 */
[----:B--2---:R-:W-:-:S01]  /*13c10*/  FADD.FTZ R70, R117, R70 ;  /* 0x0000004675467221 */ /* 0x004fc20000010000 */
[----:B------:R-:W-:-:S04]  /*13c20*/  F2FP.SATFINITE.E4M3.F32.PACK_AB_MERGE_C R24, R117, R24, RZ ;  /* 0x000000187518723e */ /* 0x000fc800048070ff */
[----:B------:R-:W-:Y:S02]  /*13c30*/  F2FP.SATFINITE.E4M3.F32.PACK_AB_MERGE_C R205, R3, R100, R24 ;  /* 0x0000006403cd723e */ /* 0x000fe40004807018 */
[----:B------:R-:W2:Y:S01]  /*13c40*/  MUFU.EX2 R28, R28 ;  /* 0x0000001c001c7308 */ /* 0x000ea20000000800 */
[----:B0-----:R-:W-:-:S01]  /*13c50*/  FADD.FTZ R71, R25, R70 ;  /* 0x0000004619477221 */ /* 0x001fc20000010000 */
[----:B------:R-:W-:Y:S01]  /*13c60*/  FFMA.FTZ R70, R72, UR28, -R106 ;  /* 0x0000001c48467c23 */ /* 0x000fe2000801086a */
[----:B------:R-:W-:-:S04]  /*13c70*/  FADD.FTZ R72, R40, R119 ;  /* 0x0000007728487221 */ /* 0x000fc80000010000 */
[----:B------:R-:W-:Y:S01]  /*13c80*/  FADD.FTZ R118, R43, R72 ;  /* 0x000000482b767221 */ /* 0x000fe20000010000 */
[----:B------:R-:W0:Y:S01]  /*13c90*/  MUFU.EX2 R29, R29 ;  /* 0x0000001d001d7308 */ /* 0x000e220000000800 */
[----:B-1----:R-:W-:-:S01]  /*13ca0*/  FADD.FTZ R71, R26, R71 ;  /* 0x000000471a477221 */ /* 0x002fc20000010000 */
[----:B------:R-:W-:-:S06]  /*13cb0*/  FFMA.FTZ R43, R74, UR28, -R106 ;  /* 0x0000001c4a2b7c23 */ /* 0x000fcc000801086a */
        /* <DEDUP_REMOVED lines=12> */
[----:B------:R-:W-:Y:S01]  /*13d80*/  FADD.FTZ R51, R47, R40 ;  /* 0x000000282f337221 */ /* 0x000fe20000010000 */
[----:B------:R-:W1:Y:S03]  /*13d90*/  @P5 LDC R25, c[0x0][0x450] ;  /* 0x00011400ff195b82 */ /* 0x000e660000000800 */
[----:B------:R-:W-:-:S02]  /*13da0*/  FADD.FTZ R51, R50, R51 ;  /* 0x0000003332337221 */ /* 0x000fc40000010000 */
[----:B------:R-:W3:Y:S01]  /*13db0*/  MUFU.EX2 R110, R110 ;  /* 0x0000006e006e7308 */ /* 0x000ee20000000800 */
[----:B--2---:R-:W-:-:S01]  /*13dc0*/  FADD.FTZ R36, R30, R71 ;  /* 0x000000471e247221 */ /* 0x004fc20000010000 */
[----:B------:R-:W-:-:S04]  /*13dd0*/  FADD.FTZ R32, R54, R51 ;  /* 0x0000003336207221 */ /* 0x000fc80000010000 */
[----:B------:R-:W-:Y:S02]  /*13de0*/  FADD.FTZ R55, R55, R32 ;  /* 0x0000002037377221 */ /* 0x000fe40000010000 */
[----:B------:R-:W2:Y:S01]  /*13df0*/  MUFU.EX2 R31, R31 ;  /* 0x0000001f001f7308 */ /* 0x000ea20000000800 */
[----:B0-----:R-:W-:-:S07]  /*13e00*/  FADD.FTZ R21, R33, R36 ;  /* 0x0000002421157221 */ /* 0x001fce0000010000 */
[----:B------:R-:W0:Y:S01]  /*13e10*/  MUFU.EX2 R34, R34 ;  /* 0x0000002200227308 */ /* 0x000e220000000800 */
[----:B---3--:R-:W-:-:S01]  /*13e20*/  FADD.FTZ R20, R110, R21 ;  /* 0x000000156e147221 */ /* 0x008fc20000010000 */
[----:B------:R-:W-:Y:S01]  /*13e30*/  FFMA.FTZ R21, R76, UR28, -R106 ;  /* 0x0000001c4c157c23 */ /* 0x000fe2000801086a */
[----:B------:R-:W-:-:S04]  /*13e40*/  F2FP.SATFINITE.E4M3.F32.PACK_AB_MERGE_C R33, R110, R33, RZ ;  /* 0x000000216e21723e */ /* 0x000fc800048070ff */
[----:B------:R-:W-:Y:S01]  /*13e50*/  F2FP.SATFINITE.E4M3.F32.PACK_AB_MERGE_C R201, R30, R27, R33 ;  /* 0x0000001b1ec9723e */ /* 0x000fe20004807021 */
[----:B------:R-:W3:Y:S01]  /*13e60*/  MUFU.EX2 R37, R37 ;  /* 0x0000002500257308 */ /* 0x000ee20000000800 */
[----:B--2---:R-:W-:-:S07]  /*13e70*/  FADD.FTZ R35, R31, R20 ;  /* 0x000000141f237221 */ /* 0x004fce0000010000 */
[----:B------:R-:W2:Y:S01]  /*13e80*/  MUFU.EX2 R42, R42 ;  /* 0x0000002a002a7308 */ /* 0x000ea20000000800 */
[----:B0-----:R-:W-:-:S07]  /*13e90*/  FADD.FTZ R20, R34, R35 ;  /* 0x0000002322147221 */ /* 0x001fce0000010000 */
[----:B------:R-:W0:Y:S01]  /*13ea0*/  MUFU.EX2 R38, R38 ;  /* 0x0000002600267308 */ /* 0x000e220000000800 */
[----:B---3--:R-:W-:-:S01]  /*13eb0*/  FADD.FTZ R35, R37, R20 ;  /* 0x0000001425237221 */ /* 0x008fc20000010000 */
[----:B------:R-:W-:-:S04]  /*13ec0*/  FADD.FTZ R20, R58, R55 ;  /* 0x000000373a147221 */ /* 0x000fc80000010000 */
[----:B------:R-:W-:Y:S02]  /*13ed0*/  FADD.FTZ R32, R59, R20 ;  /* 0x000000143b207221 */ /* 0x000fe40000010000 */
[----:B------:R-:W3:Y:S01]  /*13ee0*/  MUFU.EX2 R41, R41 ;  /* 0x0000002900297308 */ /* 0x000ee20000000800 */
[----:B--2---:R-:W-:-:S01]  /*13ef0*/  FADD.FTZ R35, R42, R35 ;  /* 0x000000232a237221 */ /* 0x004fc20000010000 */
[----:B------:R-:W-:Y:S01]  /*13f00*/  FADD.FTZ R61, R61, R32 ;  /* 0x000000203d3d7221 */ /* 0x000fe20000010000 */
[----:B------:R-:W-:Y:S02]  /*13f10*/  F2FP.SATFINITE.E4M3.F32.PACK_AB_MERGE_C R32, R115, R114, RZ ;  /* 0x000000727320723e */ /* 0x000fe400048070ff */
[----:B------:R-:W-:Y:S01]  /*13f20*/  F2FP.SATFINITE.E4M3.F32.PACK_AB_MERGE_C R37, R42, R37, RZ ;  /* 0x000000252a25723e */ /* 0x000fe200048070ff */
[----:B------:R-:W-:-:S02]  /*13f30*/  FADD.FTZ R62, R62, R61 ;  /* 0x0000003d3e3e7221 */ /* 0x000fc40000010000 */
[----:B------:R-:W2:Y:S01]  /*13f40*/  MUFU.EX2 R46, R46 ;  /* 0x0000002e002e7308 */ /* 0x000ea20000000800 */
[----:B0-----:R-:W-:-:S01]  /*13f50*/  FADD.FTZ R20, R38, R35 ;  /* 0x0000002326147221 */ /* 0x001fc20000010000 */
[----:B------:R-:W-:-:S06]  /*13f60*/  F2FP.SATFINITE.E4M3.F32.PACK_AB_MERGE_C R203, R34, R31, R37 ;  /* 0x0000001f22cb723e */ /* 0x000fcc0004807025 */
[----:B------:R-:W0:Y:S01]  /*13f70*/  MUFU.EX2 R49, R49 ;  /* 0x0000003100317308 */ /* 0x000e220000000800 */
[----:B---3--:R-:W-:-:S07]  /*13f80*/  FADD.FTZ R35, R41, R20 ;  /* 0x0000001429237221 */ /* 0x008fce0000010000 */
[----:B------:R-:W3:Y:S01]  /*13f90*/  MUFU.EX2 R45, R45 ;  /* 0x0000002d002d7308 */ /* 0x000ee20000000800 */
        /* <DEDUP_REMOVED lines=10> */
[----:B---3--:R-:W-:-:S07]  /*14040*/  FADD.FTZ R35, R45, R20 ;  /* 0x000000142d237221 */ /* 0x008fce0000010000 */
[----:B------:R-:W3:Y:S01]  /*14050*/  MUFU.EX2 R57, R57 ;  /* 0x0000003900397308 */ /* 0x000ee20000000800 */
[----:B--2---:R-:W-:-:S07]  /*14060*/  FADD.FTZ R35, R52, R35 ;  /* 0x0000002334237221 */ /* 0x004fce0000010000 */
[----:B------:R-:W2:Y:S01]  /*14070*/  MUFU.EX2 R53, R53 ;  /* 0x0000003500357308 */ /* 0x000ea20000000800 */
[----:B0-----:R-:W-:-:S07]  /*14080*/  FADD.FTZ R20, R56, R35 ;  /* 0x0000002338147221 */ /* 0x001fce0000010000 */
[----:B------:R-:W0:Y:S01]  /*14090*/  MUFU.EX2 R60, R60 ;  /* 0x0000003c003c7308 */ /* 0x000e220000000800 */
[----:B---3--:R-:W-:-:S01]  /*140a0*/  FADD.FTZ R20, R57, R20 ;  /* 0x0000001439147221 */ /* 0x008fc20000010000 */
[----:B------:R-:W-:-:S04]  /*140b0*/  F2FP.SATFINITE.E4M3.F32.PACK_AB_MERGE_C R56, R57, R56, RZ ;  /* 0x000000383938723e */ /* 0x000fc800048070ff */
[----:B------:R-:W-:Y:S02]  /*140c0*/  F2FP.SATFINITE.E4M3.F32.PACK_AB_MERGE_C R199, R52, R45, R56 ;  /* 0x0000002d34c7723e */ /* 0x000fe40004807038 */
[----:B------:R-:W3:Y:S01]  /*140d0*/  MUFU.EX2 R63, R63 ;  /* 0x0000003f003f7308 */ /* 0x000ee20000000800 */
[----:B--2---:R-:W-:-:S07]  /*140e0*/  FADD.FTZ R35, R53, R20 ;  /* 0x0000001435237221 */ /* 0x004fce0000010000 */
[----:B------:R-:W2:Y:S01]  /*140f0*/  MUFU.EX2 R64, R64 ;  /* 0x0000004000407308 */ /* 0x000ea20000000800 */
[----:B0-----:R-:W-:-:S07]  /*14100*/  FADD.FTZ R20, R60, R35 ;  /* 0x000000233c147221 */ /* 0x001fce0000010000 */
[----:B------:R-:W0:Y:S01]  /*14110*/  MUFU.EX2 R113, R113 ;  /* 0x0000007100717308 */ /* 0x000e220000000800 */
[----:B---3--:R-:W-:-:S07]  /*14120*/  FADD.FTZ R29, R63, R20 ;  /* 0x000000143f1d7221 */ /* 0x008fce0000010000 */
[----:B------:R-:W3:Y:S01]  /*14130*/  MUFU.EX2 R67, R67 ;  /* 0x0000004300437308 */ /* 0x000ee20000000800 */
[----:B--2---:R-:W-:-:S01]  /*14140*/  FADD.FTZ R20, R64, R29 ;  /* 0x0000001d40147221 */ /* 0x004fc20000010000 */
[----:B------:R-:W-:-:S04]  /*14150*/  F2FP.SATFINITE.E4M3.F32.PACK_AB_MERGE_C R63, R64, R63, RZ ;  /* 0x0000003f403f723e */ /* 0x000fc800048070ff */
[----:B------:R-:W-:Y:S02]  /*14160*/  F2FP.SATFINITE.E4M3.F32.PACK_AB_MERGE_C R193, R60, R53, R63 ;  /* 0x000000353cc1723e */ /* 0x000fe4000480703f */
[----:B------:R-:W2:Y:S01]  /*14170*/  MUFU.EX2 R70, R70 ;  /* 0x0000004600467308 */ /* 0x000ea20000000800 */
[----:B0-----:R-:W-:Y:S01]  /*14180*/  F2FP.SATFINITE.E4M3.F32.PACK_AB_MERGE_C R194, R113, R112, R32 ;  /* 0x0000007071c2723e */ /* 0x001fe20004807020 */
[----:B------:R-:W-:-:S04]  /*14190*/  FADD.FTZ R112, R112, R69 ;  /* 0x0000004570707221 */ /* 0x000fc80000010000 */
[----:B------:R-:W-:Y:S02]  /*141a0*/  FADD.FTZ R113, R113, R112 ;  /* 0x0000007071717221 */ /* 0x000fe40000010000 */
[----:B------:R-:W0:Y:S01]  /*141b0*/  MUFU.EX2 R4, R4 ;  /* 0x0000000400047308 */ /* 0x000e220000000800 */
[----:B---3--:R-:W-:-:S01]  /*141c0*/  FADD.FTZ R29, R67, R20 ;  /* 0x00000014431d7221 */ /* 0x008fc20000010000 */
[----:B------:R-:W-:-:S04]  /*141d0*/  FADD.FTZ R114, R114, R113 ;  /* 0x0000007172727221 */ /* 0x000fc80000010000 */
[----:B------:R-:W-:Y:S02]  /*141e0*/  FADD.FTZ R115, R115, R114 ;  /* 0x0000007273737221 */ /* 0x000fe40000010000 */
[----:B------:R-:W-:Y:S01]  /*141f0*/  MUFU.EX2 R92, R92 ;  /* 0x0000005c005c7308 */ /* 0x000fe20000000800 */
[----:B--2---:R-:W-:-:S07]  /*14200*/  FADD.FTZ R29, R70, R29 ;  /* 0x0000001d461d7221 */ /* 0x004fce0000010000 */
[----:B------:R-:W2:Y:S01]  /*14210*/  MUFU.EX2 R91, R91 ;  /* 0x0000005b005b7308 */ /* 0x000ea20000000800 */
[----:B0-----:R-:W-:-:S07]  /*14220*/  FADD.FTZ R20, R4, R29 ;  /* 0x0000001d04147221 */ /* 0x001fce0000010000 */
[----:B------:R-:W0:Y:S08]  /*14230*/  MUFU.EX2 R43, R43 ;  /* 0x0000002b002b7308 */ /* 0x000e300000000800 */
[----:B------:R-:W-:Y:S01]  /*14240*/  MUFU.EX2 R116, R133 ;  /* 0x0000008500747308 */ /* 0x000fe20000000800 */
[----:B--2---:R-:W-:-:S07]  /*14250*/  F2FP.SATFINITE.E4M3.F32.PACK_AB_MERGE_C R32, R91, R92, RZ ;  /* 0x0000005c5b20723e */ /* 0x004fce00048070ff */
[----:B------:R-:W2:Y:S01]  /*14260*/  MUFU.EX2 R105, R105 ;  /* 0x0000006900697308 */ /* 0x000ea20000000800 */
[----:B0-----:R-:W-:-:S01]  /*14270*/  FADD.FTZ R29, R43, R20 ;  /* 0x000000142b1d7221 */ /* 0x001fc20000010000 */
[----:B------:R-:W-:-:S04]  /*14280*/  F2FP.SATFINITE.E4M3.F32.PACK_AB_MERGE_C R43, R43, R4, RZ ;  /* 0x000000042b2b723e */ /* 0x000fc800048070ff */
[----:B------:R-:W-:Y:S02]  /*14290*/  F2FP.SATFINITE.E4M3.F32.PACK_AB_MERGE_C R195, R70, R67, R43 ;  /* 0x0000004346c3723e */ /* 0x000fe4000480702b */
[----:B------:R-:W0:Y:S08]  /*142a0*/  MUFU.EX2 R0, R0 ;  /* 0x0000000000007308 */ /* 0x000e300000000800 */
[----:B------:R-:W3:Y:S01]  /*142b0*/  MUFU.EX2 R21, R21 ;  /* 0x0000001500157308 */ /* 0x000ee20000000800 */
[----:B--2---:R-:W-:Y:S01]  /*142c0*/  F2FP.SATFINITE.E4M3.F32.PACK_AB_MERGE_C R188, R105, R116, R32 ;  /* 0x0000007469bc723e */ /* 0x004fe20004807020 */
[----:B------:R-:W-:-:S04]  /*142d0*/  FADD.FTZ R116, R116, R115 ;  /* 0x0000007374747221 */ /* 0x000fc80000010000 */
[----:B------:R-:W-:Y:S02]  /*142e0*/  FADD.FTZ R105, R105, R116 ;  /* 0x0000007469697221 */ /* 0x000fe40000010000 */
[----:B------:R-:W2:Y:S01]  /*142f0*/  MUFU.EX2 R77, R77 ;  /* 0x0000004d004d7308 */ /* 0x000ea20000000800 */
[----:B0-----:R-:W-:-:S01]  /*14300*/  FADD.FTZ R4, R0, R29 ;  /* 0x0000001d00047221 */ /* 0x001fc20000010000 */
[----:B------:R-:W-:-:S04]  /*14310*/  FADD.FTZ R92, R92, R105 ;  /* 0x000000695c5c7221 */ /* 0x000fc80000010000 */
[----:B------:R-:W-:Y:S02]  /*14320*/  FADD.FTZ R91, R91, R92 ;  /* 0x0000005c5b5b7221 */ /* 0x000fe40000010000 */
[----:B------:R-:W-:Y:S01]  /*14330*/  MUFU.EX2 R96, R96 ;  /* 0x0000006000607308 */ /* 0x000fe20000000800 */
[----:B---3--:R-:W-:-:S07]  /*14340*/  FADD.FTZ R4, R21, R4 ;  /* 0x0000000415047221 */ /* 0x008fce0000010000 */
[----:B------:R-:W0:Y:S01]  /*14350*/  MUFU.EX2 R95, R95 ;  /* 0x0000005f005f7308 */ /* 0x000e220000000800 */
[----:B--2---:R-:W-:-:S07]  /*14360*/  FADD.FTZ R3, R77, R4 ;  /* 0x000000044d037221 */ /* 0x004fce0000010000 */
[----:B------:R-:W2:Y:S08]  /*14370*/  MUFU.EX2 R78, R78 ;  /* 0x0000004e004e7308 */ /* 0x000eb00000000800 */
[----:B------:R-:W-:Y:S01]  /*14380*/  MUFU.EX2 R94, R94 ;  /* 0x0000005e005e7308 */ /* 0x000fe20000000800 */
[----:B0-----:R-:W-:-:S07]  /*14390*/  F2FP.SATFINITE.E4M3.F32.PACK_AB_MERGE_C R20, R95, R96, RZ ;  /* 0x000000605f14723e */ /* 0x001fce00048070ff */
[----:B------:R-:W0:Y:S01]  /*143a0*/  MUFU.EX2 R93, R93 ;  /* 0x0000005d005d7308 */ /* 0x000e220000000800 */
[C---:B--2---:R-:W-:Y:S01]  /*143b0*/  F2FP.SATFINITE.E4M3.F32.PACK_AB_MERGE_C R77, R78.reuse, R77, RZ ;  /* 0x0000004d4e4d723e */ /* 0x044fe200048070ff */
[----:B------:R-:W-:-:S03]  /*143c0*/  FADD.FTZ R78, R78, R3 ;  /* 0x000000034e4e7221 */ /* 0x000fc60000010000 */
[----:B------:R-:W-:Y:S01]  /*143d0*/  F2FP.SATFINITE.E4M3.F32.PACK_AB_MERGE_C R189, R21, R0, R77 ;  /* 0x0000000015bd723e */ /* 0x000fe2000480704d */
[----:B------:R-:W-:Y:S02]  /*143e0*/  IMAD.MOV.U32 R21, RZ, RZ, R219 ;  /* 0x000000ffff157224 */ /* 0x000fe400078e00db */
[----:B------:R-:W2:Y:S08]  /*143f0*/  MUFU.EX2 R79, R79 ;  /* 0x0000004f004f7308 */ /* 0x000eb00000000800 */
[----:B------:R-:W3:Y:S01]  /*14400*/  MUFU.EX2 R80, R80 ;  /* 0x0000005000507308 */ /* 0x000ee20000000800 */
[C---:B0-----:R-:W-:Y:S01]  /*14410*/  F2FP.SATFINITE.E4M3.F32.PACK_AB_MERGE_C R190, R93.reuse, R94, R20 ;  /* 0x0000005e5dbe723e */ /* 0x041fe20004807014 */
[----:B------:R-:W-:Y:S01]  /*14420*/  FADD.FTZ R94, R94, R91 ;  /* 0x0000005b5e5e7221 */ /* 0x000fe20000010000 */
[----:B------:R-:W0:Y:S03]  /*14430*/  @P5 LDC R20, c[0x0][0x44c] ;  /* 0x00011300ff145b82 */ /* 0x000e260000000800 */
[----:B------:R-:W-:-:S02]  /*14440*/  FADD.FTZ R93, R93, R94 ;  /* 0x0000005e5d5d7221 */ /* 0x000fc40000010000 */
[----:B------:R-:W4:Y:S01]  /*14450*/  MUFU.EX2 R81, R81 ;  /* 0x0000005100517308 */ /* 0x000f220000000800 */
[----:B--2---:R-:W-:-:S01]  /*14460*/  FADD.FTZ R3, R79, R78 ;  /* 0x0000004e4f037221 */ /* 0x004fc20000010000 */
[----:B------:R-:W-:-:S04]  /*14470*/  FADD.FTZ R96, R96, R93 ;  /* 0x0000005d60607221 */ /* 0x000fc80000010000 */
[----:B------:R-:W-:Y:S02]  /*14480*/  FADD.FTZ R95, R95, R96 ;  /* 0x000000605f5f7221 */ /* 0x000fe40000010000 */
[----:B------:R-:W-:Y:S01]  /*14490*/  MUFU.EX2 R102, R102 ;  /* 0x0000006600667308 */ /* 0x000fe20000000800 */
[----:B---3--:R-:W-:-:S07]  /*144a0*/  FADD.FTZ R4, R80, R3 ;  /* 0x0000000350047221 */ /* 0x008fce0000010000 */
[----:B------:R-:W2:Y:S01]  /*144b0*/  MUFU.EX2 R101, R101 ;  /* 0x0000006500657308 */ /* 0x000ea20000000800 */
[----:B----4-:R-:W-:-:S01]  /*144c0*/  FADD.FTZ R3, R81, R4 ;  /* 0x0000000451037221 */ /* 0x010fc20000010000 */
[----:B0-----:R-:W-:-:S06]  /*144d0*/  @P5 IMAD.HI.U32 R20, R219, R20, RZ ;  /* 0x00000014db145227 */ /* 0x001fcc00078e00ff */
[----:B------:R-:W0:Y:S01]  /*144e0*/  MUFU.EX2 R82, R82 ;  /* 0x0000005200527308 */ /* 0x000e220000000800 */
[----:B-1----:R-:W-:Y:S02]  /*144f0*/  @P5 SHF.R.U32.HI R21, RZ, R25, R20 ;  /* 0x00000019ff155219 */ /* 0x002fe40000011614 */
[----:B------:R-:W-:-:S03]  /*14500*/  ISETP.GE.AND P5, PT, R15, 0x1, PT ;  /* 0x000000010f00780c */ /* 0x000fc60003fa6270 */
[----:B------:R-:W-:Y:S02]  /*14510*/  IMAD.IADD R21, R120, 0x1, R21 ;  /* 0x0000000178157824 */ /* 0x000fe400078e0215 */
[----:B------:R-:W-:Y:S01]  /*14520*/  MUFU.EX2 R98, R98 ;  /* 0x0000006200627308 */ /* 0x000fe20000000800 */
[----:B--2---:R-:W-:Y:S01]  /*14530*/  F2FP.SATFINITE.E4M3.F32.PACK_AB_MERGE_C R4, R101, R102, RZ ;  /* 0x000000666504723e */ /* 0x004fe200048070ff */
[----:B------:R-:W-:-:S06]  /*14540*/  IMAD.IADD R14, R21, 0x1, R14 ;  /* 0x00000001150e7824 */ /* 0x000fcc00078e020e */
        /* <DEDUP_REMOVED lines=30> */
[----:B-1----:R-:W-:-:S01]  /*14730*/  FADD.FTZ R3, R87, R86 ;  /* 0x0000005657037221 */ /* 0x002fc20000010000 */
[----:B------:R-:W-:-:S06]  /*14740*/  FADD.FTZ R107, R107, R104 ;  /* 0x000000686b6b7221 */ /* 0x000fcc0000010000 */
[----:B------:R-:W1:Y:S01]  /*14750*/  MUFU.EX2 R90, R90 ;  /* 0x0000005a005a7308 */ /* 0x000e620000000800 */
[----:B--2---:R-:W-:-:S04]  /*14760*/  FADD.FTZ R0, R88, R3 ;  /* 0x0000000358007221 */ /* 0x004fc80000010000 */
[----:B0-----:R-:W-:Y:S01]  /*14770*/  FADD.FTZ R3, R89, R0 ;  /* 0x0000000059037221 */ /* 0x001fe20000010000 */
[----:B------:R-:W-:Y:S01]  /*14780*/  VIADD R0, R121, 0xfffffffe ;  /* 0xfffffffe79007836 */ /* 0x000fe20000000000 */
[C---:B-1----:R-:W-:Y:S02]  /*14790*/  F2FP.SATFINITE.E4M3.F32.PACK_AB_MERGE_C R4, R90.reuse, R89, RZ ;  /* 0x000000595a04723e */ /* 0x042fe400048070ff */
[----:B------:R-:W-:-:S02]  /*147a0*/  FADD.FTZ R3, R90, R3 ;  /* 0x000000035a037221 */ /* 0x000fc40000010000 */
[----:B------:R-:W-:Y:S01]  /*147b0*/  F2FP.SATFINITE.E4M3.F32.PACK_AB_MERGE_C R187, R88, R87, R4 ;  /* 0x0000005758bb723e */ /* 0x000fe20004807004 */
[----:B------:R-:W-:-:S01]  /*147c0*/  FADD.FTZ R4, R108, R107 ;  /* 0x0000006b6c047221 */ /* 0x000fc20000010000 */
        /* <DEDUP_REMOVED lines=12> */
.L_x_1457:
[----:B------:R-:W-:-:S13]  /*14890*/  ISETP.NE.AND P1, PT, R15, 0x1, PT ;  /* 0x000000010f00780c */ /* 0x000fda0003f25270 */
[----:B------:R-:W0:Y:S02]  /*148a0*/  @P1 LDC.64 R24, c[0x0][0x9e8] ;  /* 0x00027a00ff181b82 */ /* 0x000e240000000a00 */
[----:B0-----:R-:W-:-:S05]  /*148b0*/  @P1 IMAD.HI.U32 R24, R20, R24, RZ ;  /* 0x0000001814181227 */ /* 0x001fca00078e00ff */
[----:B------:R-:W-:-:S07]  /*148c0*/  @P1 SHF.R.U32.HI R20, RZ, R25, R24 ;  /* 0x00000019ff141219 */ /* 0x000fce0000011618 */
.L_x_1458:
[----:B------:R-:W-:Y:S05]  /*148d0*/  BSYNC B0 ;  /* 0x0000000000007941 */ /* 0x000fea0003800000 */
.L_x_1456:
[----:B------:R-:W-:-:S05]  /*148e0*/  IMAD R15, R20, R15, R15 ;  /* 0x0000000f140f7224 */ /* 0x000fca00078e020f */
[----:B------:R-:W-:-:S07]  /*148f0*/  VIMNMX R14, R14, R15, PT ;  /* 0x0000000f0e0e7248 */ /* 0x000fce0003fe0100 */
.L_x_1455:
[----:B------:R-:W-:Y:S01]  /*14900*/  IMAD.HI R14, R14, 0x2aaaaaab, RZ ;  /* 0x2aaaaaab0e0e7827 */ /* 0x000fe200078e02ff */
[----:B------:R-:W-:Y:S01]  /*14910*/  ULDC UR24, c[0x0][0x9e4] ;  /* 0x0002790000187ab9 */ /* 0x000fe20000000800 */
[----:B------:R-:W-:Y:S01]  /*14920*/  ULDC UR4, c[0x0][0x9e4] ;  /* 0x0002790000047ab9 */ /* 0x000fe20000000800 */
[----:B------:R-:W-:Y:S01]  /*14930*/  ULDC UR5, c[0x0][0x988] ;  /* 0x0002620000057ab9 */ /* 0x000fe20000000800 */
[----:B------:R-:W-:Y:S01]  /*14940*/  ULDC UR7, c[0x0][0x988] ;  /* 0x0002620000077ab9 */ /* 0x000fe20000000800 */
[----:B------:R-:W-:Y:S01]  /*14950*/  SHF.R.U32.HI R15, RZ, 0x1f, R14 ;  /* 0x0000001fff0f7819 */ /* 0x000fe2000001160e */
[----:B------:R-:W-:Y:S01]  /*14960*/  ULDC UR6, c[0x0][0x988] ;  /* 0x0002620000067ab9 */ /* 0x000fe20000000800 */
[----:B------:R-:W-:Y:S01]  /*14970*/  ULDC UR26, c[0x0][0x9e0] ;  /* 0x00027800001a7ab9 */ /* 0x000fe20000000800 */
[----:B------:R-:W-:Y:S01]  /*14980*/  ULDC UR25, c[0x0][0x9e0] ;  /* 0x0002780000197ab9 */ /* 0x000fe20000000800 */
[----:B------:R-:W-:Y:S02]  /*14990*/  LEA.HI.SX32 R14, R14, R15, 0x1b ;  /* 0x0000000f0e0e7211 */ /* 0x000fe400078fdaff */
[----:B------:R-:W-:-:S02]  /*149a0*/  CS2R R120, SRZ ;  /* 0x0000000000787805 */ /* 0x000fc4000001ff00 */
[----:B------:R-:W-:Y:S02]  /*149b0*/  CS2R R122, SRZ ;  /* 0x00000000007a7805 */ /* 0x000fe4000001ff00 */
[----:B------:R-:W-:Y:S02]  /*149c0*/  CS2R R124, SRZ ;  /* 0x00000000007c7805 */ /* 0x000fe4000001ff00 */
[----:B------:R-:W-:Y:S02]  /*149d0*/  VIMNMX R229, R221, R14, !PT ;  /* 0x0000000edde57248 */ /* 0x000fe40007fe0100 */
[----:B------:R-:W-:Y:S02]  /*149e0*/  CS2R R126, SRZ ;  /* 0x00000000007e7805 */ /* 0x000fe4000001ff00 */
[----:B------:R-:W-:Y:S02]  /*149f0*/  CS2R R128, SRZ ;  /* 0x0000000000807805 */ /* 0x000fe4000001ff00 */
[----:B------:R-:W-:-:S02]  /*14a00*/  CS2R R130, SRZ ;  /* 0x0000000000827805 */ /* 0x000fc4000001ff00 */
[----:B------:R-:W-:Y:S02]  /*14a10*/  ISETP.GE.AND P1, PT, R0, R229, PT ;  /* 0x000000e50000720c */ /* 0x000fe40003f26270 */
        /* <DEDUP_REMOVED lines=58> */
[----:B------:R-:W-:-:S07]  /*14dc0*/  CS2R R120, SRZ ;  /* 0x0000000000787805 */ /* 0x000fce000001ff00 */
.L_x_1478:
[----:B------:R-:W-:Y:S01]  /*14dd0*/  VIADD R230, R212, 0x1 ;  /* 0x00000001d4e67836 */ /* 0x000fe20000000000 */
[----:B------:R-:W-:Y:S05]  /*14de0*/  YIELD ;  /* 0x0000000000007946 */ /* 0x000fea0003800000 */
[----:B------:R-:W-:-:S04]  /*14df0*/  ISETP.NE.AND P1, PT, R230, 0x2, PT ;  /* 0x00000002e600780c */ /* 0x000fc80003f25270 */
[----:B------:R-:W-:Y:S02]  /*14e00*/  SEL R14, RZ, 0x1, P1 ;  /* 0x00000001ff0e7807 */ /* 0x000fe40000800000 */
[----:B------:R-:W-:Y:S02]  /*14e10*/  SEL R230, R230, RZ, P1 ;  /* 0x000000ffe6e67207 */ /* 0x000fe40000800000 */
[----:B------:R-:W-:Y:S02]  /*14e20*/  ISETP.NE.AND P1, PT, R220, RZ, PT ;  /* 0x000000ffdc00720c */ /* 0x000fe40003f25270 */
[----:B------:R-:W-:-:S11]  /*14e30*/  LOP3.LUT R231, R211, R14, RZ, 0x3c, !PT ;  /* 0x0000000ed3e77212 */ /* 0x000fd600078e3cff */
[----:B------:R-:W-:Y:S05]  /*14e40*/  @P1 BRA `(.L_x_1460) ;  /* 0x0000000000381947 */ /* 0x000fea0003800000 */
[----:B------:R-:W-:-:S05]  /*14e50*/  IMAD.U32 R15, RZ, RZ, UR41 ;  /* 0x00000029ff0f7e24 */ /* 0x000fca000f8e00ff */
[----:B------:R-:W-:-:S13]  /*14e60*/  ISETP.NE.AND P3, PT, R15, 0x3, PT ;  /* 0x000000030f00780c */ /* 0x000fda0003f65270 */
[----:B------:R-:W-:Y:S05]  /*14e70*/  @!P3 BRA `(.L_x_1461) ;  /* 0x000000000004b947 */ /* 0x000fea0003800000 */
[----:B------:R-:W-:Y:S01]  /*14e80*/  BPT.TRAP 0x1 ;  /* 0x000000040000795c */ /* 0x000fe20000300000 */
.L_x_1461:
[----:B------:R-:W-:Y:S01]  /*14e90*/  IMAD R15, R230, 0x8, R18 ;  /* 0x00000008e60f7824 */ /* 0x000fe200078e0212 */
[----:B------:R-:W-:-:S04]  /*14ea0*/  SHF.L.U32 R14, R231, 0x1f, RZ ;  /* 0x0000001fe70e7819 */ /* 0x000fc800000006ff */
[----:B------:R0:W1:Y:S01]  /*14eb0*/  SYNCS.PHASECHK.TRANS64.TRYWAIT P2, [R15+URZ+0x28830], R14 ;  /* 0x0288300e0f0075a7 */ /* 0x000062000804017f */
[----:B------:R-:W-:Y:S05]  /*14ec0*/  @!P3 BRA `(.L_x_1462) ;  /* 0x000000000004b947 */ /* 0x000fea0003800000 */
[----:B------:R-:W-:Y:S01]  /*14ed0*/  BPT.TRAP 0x1 ;  /* 0x000000040000795c */ /* 0x000fe20000300000 */
.L_x_1462:
[----:B------:R-:W-:Y:S04]  /*14ee0*/  BSSY B0, `(.L_x_1460) ;  /* 0x0000004000007945 */ /* 0x000fe80003800000 */
[----:B-1----:R-:W-:Y:S05]  /*14ef0*/  @P2 BRA `(.L_x_1463) ;  /* 0x0000000000082947 */ /* 0x002fea0003800000 */
[----:B------:R-:W1:Y:S02]  /*14f00*/  SYNCS.PHASECHK.TRANS64.TRYWAIT P2, [R15+URZ+0x28830], R14 ;  /* 0x0288300e0f0075a7 */ /* 0x000e64000804017f */
[----:B-1----:R-:W-:Y:S05]  /*14f10*/  @!P2 BRA `(.L_x_1464) ;  /* 0x000001b800aca947 */ /* 0x002fea0003800000 */
.L_x_1463:
[----:B------:R-:W-:Y:S05]  /*14f20*/  BSYNC B0 ;  /* 0x0000000000007941 */ /* 0x000fea0003800000 */
.L_x_1460:
[----:B01----:R-:W0:Y:S01]  /*14f30*/  S2R R14, SR_TID.X ;  /* 0x00000000000e7919 */ /* 0x003e220000002100 */
[----:B------:R-:W-:Y:S05]  /*14f40*/  WARPSYNC.ALL ;  /* 0x0000000000007948 */ /* 0x000fea0003800000 */
[----:B------:R-:W-:Y:S01]  /*14f50*/  IMAD.MOV.U32 R15, RZ, RZ, 0x40000040 ;  /* 0x40000040ff0f7424 */ /* 0x000fe200078e00ff */
[----:B------:R-:W-:Y:S01]  /*14f60*/  R2UR UR8, R6 ;  /* 0x00000000060872ca */ /* 0x000fe200000e0000 */
[----:B------:R-:W-:Y:S01]  /*14f70*/  IMAD.MOV.U32 R25, RZ, RZ, 0x40000040 ;  /* 0x40000040ff197424 */ /* 0x000fe200078e00ff */
[----:B------:R-:W-:Y:S02]  /*14f80*/  R2UR UR9, R7 ;  /* 0x00000000070972ca */ /* 0x000fe400000e0000 */
[----:B------:R-:W-:-:S02]  /*14f90*/  R2UR UR11, R15 ;  /* 0x000000000f0b72ca */ /* 0x000fc400000e0000 */
[----:B------:R-:W-:Y:S02]  /*14fa0*/  R2UR UR19, R25 ;  /* 0x00000000191372ca */ /* 0x000fe400000e0000 */
[----:B------:R-:W-:Y:S02]  /*14fb0*/  R2UR UR12, R12 ;  /* 0x000000000c0c72ca */ /* 0x000fe400000e0000 */
[----:B------:R-:W-:Y:S02]  /*14fc0*/  R2UR UR13, R13 ;  /* 0x000000000d0d72ca */ /* 0x000fe400000e0000 */
[----:B------:R-:W-:Y:S02]  /*14fd0*/  R2UR UR16, R10 ;  /* 0x000000000a1072ca */ /* 0x000fe400000e0000 */
[----:B------:R-:W-:Y:S02]  /*14fe0*/  R2UR UR17, R11 ;  /* 0x000000000b1172ca */ /* 0x000fe400000e0000 */
[----:B------:R-:W-:-:S02]  /*14ff0*/  R2UR UR23, R15 ;  /* 0x000000000f1772ca */ /* 0x000fc400000e0000 */
[----:B------:R-:W-:Y:S02]  /*15000*/  R2UR UR20, R8 ;  /* 0x00000000081472ca */ /* 0x000fe400000e0000 */
[----:B------:R-:W-:Y:S02]  /*15010*/  R2UR UR21, R9 ;  /* 0x00000000091572ca */ /* 0x000fe400000e0000 */
[----:B0-----:R-:W-:Y:S01]  /*15020*/  SHF.R.U32.HI R20, RZ, 0x7, R14 ;  /* 0x00000007ff147819 */ /* 0x001fe2000001160e */
[----:B------:R-:W-:-:S04]  /*15030*/  IMAD R14, R230, 0x600, R5 ;  /* 0x00000600e60e7824 */ /* 0x000fc800078e0205 */
[----:B------:R-:W-:Y:S01]  /*15040*/  VIADD R21, R20, 0x8 ;  /* 0x0000000814157836 */ /* 0x000fe20000000000 */
[C---:B------:R-:W-:Y:S01]  /*15050*/  R2UR UR10, R14.reuse ;  /* 0x000000000e0a72ca */ /* 0x040fe200000e0000 */
[C---:B------:R-:W-:Y:S02]  /*15060*/  VIADD R24, R14.reuse, 0x4 ;  /* 0x000000040e187836 */ /* 0x040fe40000000000 */
[C---:B------:R-:W-:Y:S01]  /*15070*/  VIADD R20, R14.reuse, 0x2 ;  /* 0x000000020e147836 */ /* 0x040fe20000000000 */
[----:B------:R0:W-:Y:S01]  /*15080*/  BAR.SYNC.DEFER_BLOCKING R21, 0x100 ;  /* 0x000400150000751d */ /* 0x0001e20000010000 */
[----:B------:R-:W-:Y:S01]  /*15090*/  VIADD R14, R14, 0x6 ;  /* 0x000000060e0e7836 */ /* 0x000fe20000000000 */
[----:B------:R-:W-:Y:S02]  /*150a0*/  R2UR UR18, R24 ;  /* 0x00000000181272ca */ /* 0x000fe400000e0000 */
[----:B------:R-:W-:Y:S02]  /*150b0*/  R2UR UR14, R20 ;  /* 0x00000000140e72ca */ /* 0x000fe400000e0000 */
[----:B------:R-:W-:Y:S01]  /*150c0*/  R2UR UR22, R14 ;  /* 0x000000000e1672ca */ /* 0x000fe200000e0000 */
[----:B0-----:R-:W-:-:S05]  /*150d0*/  IMAD.MOV.U32 R21, RZ, RZ, 0x40000040 ;  /* 0x40000040ff157424 */ /* 0x001fca00078e00ff */
[----:B------:R-:W-:Y:S01]  /*150e0*/  R2UR UR15, R21 ;  /* 0x00000000150f72ca */ /* 0x000fe200000e0000 */
        /* <DEDUP_REMOVED lines=12> */
[----:B------:R-:W-:Y:S05]  /*151b0*/  @P1 BRA `(.L_x_1465) ;  /* 0x0000000000301947 */ /* 0x000fea0003800000 */
[----:B------:R-:W-:-:S05]  /*151c0*/  IMAD.U32 R21, RZ, RZ, UR41 ;  /* 0x00000029ff157e24 */ /* 0x000fca000f8e00ff */
[----:B------:R-:W-:-:S13]  /*151d0*/  ISETP.NE.AND P2, PT, R21, 0x3, PT ;  /* 0x000000031500780c */ /* 0x000fda0003f45270 */
[----:B------:R-:W-:Y:S05]  /*151e0*/  @!P2 BRA `(.L_x_1466) ;  /* 0x000000000004a947 */ /* 0x000fea0003800000 */
[----:B------:R-:W-:Y:S01]  /*151f0*/  BPT.TRAP 0x1 ;  /* 0x000000040000795c */ /* 0x000fe20000300000 */
.L_x_1466:
[----:B------:R-:W-:Y:S01]  /*15200*/  SHF.L.U32 R14, R211, 0x1f, RZ ;  /* 0x0000001fd30e7819 */ /* 0x000fe200000006ff */
[----:B------:R-:W-:-:S04]  /*15210*/  IMAD R15, R212, 0x8, R18 ;  /* 0x00000008d40f7824 */ /* 0x000fc800078e0212 */
[----:B------:R0:W1:Y:S01]  /*15220*/  SYNCS.PHASECHK.TRANS64.TRYWAIT P1, [R15+URZ+0x28850], R14 ;  /* 0x0288500e0f0075a7 */ /* 0x000062000802017f */
[----:B------:R-:W-:Y:S05]  /*15230*/  @!P2 BRA `(.L_x_1467) ;  /* 0x000000000004a947 */ /* 0x000fea0003800000 */
[----:B------:R-:W-:Y:S01]  /*15240*/  BPT.TRAP 0x1 ;  /* 0x000000040000795c */ /* 0x000fe20000300000 */
.L_x_1467:
[----:B-1----:R-:W-:Y:S05]  /*15250*/  @P1 BRA `(.L_x_1465) ;  /* 0x0000000000081947 */ /* 0x002fea0003800000 */
[----:B------:R-:W1:Y:S02]  /*15260*/  SYNCS.PHASECHK.TRANS64.TRYWAIT P1, [R15+URZ+0x28850], R14 ;  /* 0x0288500e0f0075a7 */ /* 0x000e64000802017f */
[----:B-1----:R-:W-:Y:S05]  /*15270*/  @!P1 BRA `(.L_x_1468) ;  /* 0x000001b400e89947 */ /* 0x002fea0003800000 */
.L_x_1465:
[----:B01----:R-:W-:Y:S01]  /*15280*/  VIADD R14, R18, 0x400 ;  /* 0x00000400120e7836 */ /* 0x003fe20000000000 */
[----:B------:R-:W-:Y:S05]  /*15290*/  WARPSYNC.ALL ;  /* 0x0000000000007948 */ /* 0x000fea0003800000 */
[----:B------:R-:W-:Y:S01]  /*152a0*/  SHF.R.U32.HI R14, RZ, 0x4, R14 ;  /* 0x00000004ff0e7819 */ /* 0x000fe2000001160e */
[----:B------:R-:W-:Y:S01]  /*152b0*/  IMAD.MOV.U32 R15, RZ, RZ, -0x7fffffe0 ;  /* 0x80000020ff0f7424 */ /* 0x000fe200078e00ff */
[----:B------:R-:W-:Y:S01]  /*152c0*/  WARPGROUP.ARRIVE ;  /* 0x00000000000079c5 */ /* 0x000fe20000000000 */
[----:B------:R-:W-:Y:S01]  /*152d0*/  IMAD.MOV.U32 R21, RZ, RZ, -0x7fffffe0 ;  /* 0x80000020ff157424 */ /* 0x000fe200078e00ff */
[----:B------:R-:W-:-:S04]  /*152e0*/  LOP3.LUT R14, R14, 0x3fff, RZ, 0xc0, !PT ;  /* 0x00003fff0e0e7812 */ /* 0x000fc800078ec0ff */
[----:B------:R-:W0:Y:S01]  /*152f0*/  S2R R211, SR_TID.X ;  /* 0x0000000000d37919 */ /* 0x000e220000002100 */
[----:B------:R-:W-:Y:S01]  /*15300*/  R2UR UR11, R15 ;  /* 0x000000000f0b72ca */ /* 0x000fe200000e0000 */
[----:B------:R-:W-:Y:S01]  /*15310*/  FMUL.FTZ R15, R2, R24 ;  /* 0x00000018020f7220 */ /* 0x000fe20000410000 */
[----:B------:R-:W-:Y:S01]  /*15320*/  LOP3.LUT R14, R14, 0x10000, RZ, 0xfc, !PT ;  /* 0x000100000e0e7812 */ /* 0x000fe200078efcff */
[C---:B------:R-:W-:Y:S01]  /*15330*/  FMUL.FTZ R24, R2.reuse, R27 ;  /* 0x0000001b02187220 */ /* 0x040fe20000410000 */
[C---:B------:R-:W-:Y:S01]  /*15340*/  FMUL.FTZ R27, R2.reuse, R30 ;  /* 0x0000001e021b7220 */ /* 0x040fe20000410000 */
[C---:B------:R-:W-:Y:S01]  /*15350*/  FMUL.FTZ R30, R2.reuse, R33 ;  /* 0x00000021021e7220 */ /* 0x040fe20000410000 */
[----:B------:R-:W-:Y:S01]  /*15360*/  FMUL.FTZ R33, R2, R36 ;  /* 0x0000002402217220 */ /* 0x000fe20000410000 */
[----:B------:R-:W-:Y:S02]  /*15370*/  IMAD R14, R212, 0x600, R14 ;  /* 0x00000600d40e7824 */ /* 0x000fe400078e020e */
[C---:B------:R-:W-:Y:S01]  /*15380*/  FMUL.FTZ R36, R2.reuse, R39 ;  /* 0x0000002702247220 */ /* 0x040fe20000410000 */
[C---:B------:R-:W-:Y:S01]  /*15390*/  FMUL.FTZ R39, R2.reuse, R42 ;  /* 0x0000002a02277220 */ /* 0x040fe20000410000 */
[----:B------:R-:W-:Y:S01]  /*153a0*/  FMUL.FTZ R42, R2, R45 ;  /* 0x0000002d022a7220 */ /* 0x000fe20000410000 */
[C---:B------:R-:W-:Y:S01]  /*153b0*/  VIADD R20, R14.reuse, 0x2 ;  /* 0x000000020e147836 */ /* 0x040fe20000000000 */
[----:B------:R-:W-:Y:S01]  /*153c0*/  R2UR UR10, R14 ;  /* 0x000000000e0a72ca */ /* 0x000fe200000e0000 */
[----:B------:R-:W-:Y:S01]  /*153d0*/  IMAD.MOV.U32 R45, RZ, RZ, -0x7fffffe0 ;  /* 0x80000020ff2d7424 */ /* 0x000fe200078e00ff */
[----:B------:R-:W-:Y:S01]  /*153e0*/  ISETP.NE.AND P2, PT, R233, 0x1, PT ;  /* 0x00000001e900780c */ /* 0x000fe20003f45270 */
        /* <DEDUP_REMOVED lines=9> */
[----:B------:R-:W-:Y:S01]  /*15480*/  LOP3.LUT P1, RZ, R17, 0x1000, RZ, 0xc0, !PT ;  /* 0x0000100011ff7812 */ /* 0x000fe2000782c0ff */
[----:B------:R-:W-:Y:S01]  /*15490*/  QGMMA.64x128x32.F32.E4M3.E4M3 R120, R204, gdesc[UR8], R120, gsb0 ;  /* 0x01e00008cc787df3 */ /* 0x000fe20008000878 */
[----:B------:R-:W-:Y:S01]  /*154a0*/  R2UR UR10, R20 ;  /* 0x00000000140a72ca */ /* 0x000fe200000e0000 */
[----:B------:R-:W-:Y:S01]  /*154b0*/  VIADD R20, R14, 0x200 ;  /* 0x000002000e147836 */ /* 0x000fe20000000000 */
[----:B------:R-:W-:Y:S01]  /*154c0*/  R2UR UR11, R21 ;  /* 0x00000000150b72ca */ /* 0x000fe200000e0000 */
[----:B------:R-:W-:Y:S01]  /*154d0*/  IMAD.MOV.U32 R21, RZ, RZ, -0x7fffffe0 ;  /* 0x80000020ff157424 */ /* 0x000fe200078e00ff */
[----:B------:R-:W1:Y:S01]  /*154e0*/  MUFU.TANH R15, R15 ;  /* 0x0000000f000f7308 */ /* 0x000e620000002400 */
[----:B0-----:R-:W-:-:S07]  /*154f0*/  SHF.R.U32.HI R211, RZ, 0x7, R211 ;  /* 0x00000007ffd37819 */ /* 0x001fce00000116d3 */
[----:B------:R-:W0:Y:S08]  /*15500*/  MUFU.TANH R24, R24 ;  /* 0x0000001800187308 */ /* 0x000e300000002400 */
[----:B------:R-:W2:Y:S08]  /*15510*/  MUFU.TANH R27, R27 ;  /* 0x0000001b001b7308 */ /* 0x000eb00000002400 */
        /* <DEDUP_REMOVED lines=32> */
[C---:B------:R-:W-:Y:S01]  /*15720*/  FMUL.FTZ R20, R2.reuse, R25 ;  /* 0x0000001902147220 */ /* 0x040fe20000410000 */
[----:B------:R-:W-:Y:S01]  /*15730*/  R2UR UR11, R21 ;  /* 0x00000000150b72ca */ /* 0x000fe200000e0000 */
        /* <DEDUP_REMOVED lines=65> */
[----:B------:R-:W5:Y:S01]  /*15b50*/  @P2 LDC R113, c[0x0][0x450] ;  /* 0x00011400ff712b82 */ /* 0x000f620000000800 */
        /* <DEDUP_REMOVED lines=20> */
[----:B------:R-:W-:Y:S02]  /*15ca0*/  R2UR UR11, R45 ;  /* 0x000000002d0b72ca */ /* 0x000fe400000e0000 */
[----:B------:R-:W1:Y:S04]  /*15cb0*/  @P2 LDC R45, c[0x0][0x44c] ;  /* 0x00011300ff2d2b82 */ /* 0x000e680000000800 */
        /* <DEDUP_REMOVED lines=17> */
[----:B------:R-:W-:-:S07]  /*15dd0*/  WARPGROUP.DEPBAR.LE gsb0, 0x0 ;  /* 0x00008000000079c5 */ /* 0x000fce0000010000 */
[----:B------:R2:W0:Y:S01]  /*15de0*/  MUFU.TANH R188, R44 ;  /* 0x0000002c00bc7308 */ /* 0x0004220000002400 */
[----:B------:R-:W-:Y:S01]  /*15df0*/  WARPGROUP.ARRIVE ;  /* 0x00000000000079c5 */ /* 0x000fe20000000000 */
[C---:B------:R-:W-:Y:S01]  /*15e00*/  FMUL.FTZ R189, R2.reuse, R104 ;  /* 0x0000006802bd7220 */ /* 0x040fe20000410000 */
[C---:B------:R-:W-:Y:S01]  /*15e10*/  FMUL.FTZ R104, R2.reuse, R107 ;  /* 0x0000006b02687220 */ /* 0x040fe20000410000 */
[C---:B------:R-:W-:Y:S01]  /*15e20*/  FMUL.FTZ R107, R2.reuse, R108 ;  /* 0x0000006c026b7220 */ /* 0x040fe20000410000 */
[C---:B------:R-:W-:Y:S01]  /*15e30*/  FMUL.FTZ R108, R2.reuse, R109 ;  /* 0x0000006d026c7220 */ /* 0x040fe20000410000 */
[----:B------:R-:W-:Y:S02]  /*15e40*/  FMUL.FTZ R109, R2, R114 ;  /* 0x00000072026d7220 */ /* 0x000fe40000410000 */
[----:B------:R-:W0:Y:S01]  /*15e50*/  MUFU.TANH R58, R58 ;  /* 0x0000003a003a7308 */ /* 0x000e220000002400 */
[----:B--2---:R-:W-:-:S05]  /*15e60*/  VIADD R44, R14, 0x402 ;  /* 0x000004020e2c7836 */ /* 0x004fca0000000000 */
[----:B------:R-:W-:Y:S02]  /*15e70*/  R2UR UR10, R44 ;  /* 0x000000002c0a72ca */ /* 0x000fe400000e0000 */
[----:B------:R-:W2:Y:S08]  /*15e80*/  MUFU.TANH R59, R59 ;  /* 0x0000003b003b7308 */ /* 0x000eb00000002400 */
[----:B------:R-:W0:Y:S03]  /*15e90*/  MUFU.TANH R60, R60 ;  /* 0x0000003c003c7308 */ /* 0x000e260000002400 */
[----:B------:R-:W-:Y:S05]  /*15ea0*/  QGMMA.64x128x32.F32.E4M3.E4M3 R120, R184, gdesc[UR8], R120, gsb0 ;  /* 0x01e00008b8787df3 */ /* 0x000fea0008000878 */
        /* <DEDUP_REMOVED lines=19> */
[----:B------:R-:W-:-:S04]  /*15fe0*/  IMAD.IADD R184, R224, 0x1, R219 ;  /* 0x00000001e0b87824 */ /* 0x000fc800078e02db */
[----:B-1----:R-:W-:Y:S01]  /*15ff0*/  @P2 IMAD.HI.U32 R44, R184, R45, RZ ;  /* 0x0000002db82c2227 */ /* 0x002fe200078e00ff */
[----:B------:R-:W1:Y:S03]  /*16000*/  MUFU.TANH R79, R79 ;  /* 0x0000004f004f7308 */ /* 0x000e660000002400 */
[----:B------:R-:W-:Y:S01]  /*16010*/  @!P0 IMAD R45, R230, 0x8, R18 ;  /* 0x00000008e62d8824 */ /* 0x000fe200078e0212 */
[----:B-----5:R-:W-:Y:S01]  /*16020*/  @P2 SHF.R.U32.HI R184, RZ, R113, R44 ;  /* 0x00000071ffb82219 */ /* 0x020fe2000001162c */
[----:B------:R-:W-:Y:S01]  /*16030*/  FMUL.FTZ R113, R2, R118 ;  /* 0x0000007602717220 */ /* 0x000fe20000410000 */
[----:B------:R-:W-:Y:S01]  /*16040*/  IADD3 R44, -R211, 0xb, RZ ;  /* 0x0000000bd32c7810 */ /* 0x000fe20007ffe1ff */
[----:B------:R-:W-:Y:S01]  /*16050*/  @!P0 VIADD R45, R45, 0x28840 ;  /* 0x000288402d2d8836 */ /* 0x000fe20000000000 */
[----:B------:R-:W0:Y:S01]  /*16060*/  MUFU.TANH R80, R80 ;  /* 0x0000005000507308 */ /* 0x000e220000002400 */
[----:B------:R-:W5:Y:S01]  /*16070*/  SHFL.IDX PT, R191, R184, RZ, 0x1c1f ;  /* 0x001c1fffb8bf7589 */ /* 0x000f6200000e0000 */
[----:B------:R-:W-:-:S02]  /*16080*/  IMAD R118, R0, -0xc0, RZ ;  /* 0xffffff4000767824 */ /* 0x000fc400078e02ff */
[----:B------:R-:W-:Y:S01]  /*16090*/  @!P0 PRMT R45, RZ, 0x654, R45 ;  /* 0x00000654ff2d8816 */ /* 0x000fe2000000002d */
[----:B------:R0:W-:Y:S06]  /*160a0*/  BAR.ARV R44, 0x100 ;  /* 0x0004002c0000751d */ /* 0x0001ec0000002000 */
[----:B------:R3:W-:Y:S01]  /*160b0*/  @!P0 SYNCS.ARRIVE.TRANS64.RED.A1T0 RZ, [R45+URZ], RZ ;  /* 0x000000ff2dff89a7 */ /* 0x0007e2000810043f */
[----:B------:R-:W0:Y:S01]  /*160c0*/  MUFU.TANH R81, R81 ;  /* 0x0000005100517308 */ /* 0x000e220000002400 */
[----:B------:R-:W-:Y:S01]  /*160d0*/  IMAD.IADD R114, R118, 0x1, -R217 ;  /* 0x0000000176727824 */ /* 0x000fe200078e0ad9 */
[----:B---3--:R-:W-:-:S06]  /*160e0*/  IADD3 R45, -R217, 0x1, R118 ;  /* 0x00000001d92d7810 */ /* 0x008fcc0007ffe176 */
[----:B------:R-:W3:Y:S01]  /*160f0*/  MUFU.TANH R82, R82 ;  /* 0x0000005200527308 */ /* 0x000ee20000002400 */
[----:B------:R-:W-:-:S07]  /*16100*/  IADD3 R45, -R215, R45, R216 ;  /* 0x0000002dd72d7210 */ /* 0x000fce0007ffe1d8 */
[----:B------:R-:W0:Y:S01]  /*16110*/  MUFU.TANH R83, R83 ;  /* 0x0000005300537308 */ /* 0x000e220000002400 */
[C---:B------:R-:W-:Y:S02]  /*16120*/  VIADD R187, R45.reuse, UR26 ;  /* 0x0000001a2dbb7c36 */ /* 0x040fe40008000000 */
[----:B------:R-:W-:Y:S02]  /*16130*/  VIADD R186, R45, UR27 ;  /* 0x0000001b2dba7c36 */ /* 0x000fe40008000000 */
[--C-:B-----5:R-:W-:Y:S02]  /*16140*/  IMAD.IADD R185, R187, 0x1, R191.reuse ;  /* 0x00000001bbb97824 */ /* 0x120fe400078e02bf */
[----:B------:R-:W-:Y:S01]  /*16150*/  IMAD.IADD R119, R186, 0x1, R191 ;  /* 0x00000001ba777824 */ /* 0x000fe200078e02bf */
        /* <DEDUP_REMOVED lines=11> */
[----:B------:R0:W0:Y:S08]  /*16210*/  MUFU.TANH R14, R189 ;  /* 0x000000bd000e7308 */ /* 0x0000300000002400 */
        /* <DEDUP_REMOVED lines=18> */
[----:B0-----:R-:W-:Y:S01]  /*16340*/  IMAD.U32 R189, RZ, RZ, UR24 ;  /* 0x00000018ffbd7e24 */ /* 0x001fe2000f8e00ff */
[----:B------:R-:W-:-:S04]  /*16350*/  LOP3.LUT R191, RZ, R191, RZ, 0x33, !PT ;  /* 0x000000bfffbf7212 */ /* 0x000fc800078e33ff */
[----:B------:R-:W-:-:S13]  /*16360*/  ISETP.NE.AND P1, PT, R189, 0x1, PT ;  /* 0x00000001bd00780c */ /* 0x000fda0003f25270 */
[----:B------:R-:W0:Y:S02]  /*16370*/  @P1 LDC.64 R44, c[0x0][0x9e8] ;  /* 0x00027a00ff2c1b82 */ /* 0x000e240000000a00 */
[----:B0-----:R-:W-:-:S05]  /*16380*/  @P1 IMAD.HI.U32 R44, R191, R44, RZ ;  /* 0x0000002cbf2c1227 */ /* 0x001fca00078e00ff */
[----:B------:R-:W-:-:S04]  /*16390*/  @P1 SHF.R.U32.HI R191, RZ, R45, R44 ;  /* 0x0000002dffbf1219 */ /* 0x000fc8000001162c */
[----:B------:R-:W-:Y:S01]  /*163a0*/  LOP3.LUT R191, RZ, R191, RZ, 0x33, !PT ;  /* 0x000000bfffbf7212 */ /* 0x000fe200078e33ff */
[----:B------:R-:W-:Y:S06]  /*163b0*/  BRA `(.L_x_1472) ;  /* 0x0000000000147947 */ /* 0x000fec0003800000 */
.L_x_1471:
[----:B0-----:R-:W-:-:S05]  /*163c0*/  IMAD.U32 R189, RZ, RZ, UR24 ;  /* 0x00000018ffbd7e24 */ /* 0x001fca000f8e00ff */
[----:B------:R-:W-:-:S13]  /*163d0*/  ISETP.NE.AND P1, PT, R189, 0x1, PT ;  /* 0x00000001bd00780c */ /* 0x000fda0003f25270 */
[----:B------:R-:W0:Y:S02]  /*163e0*/  @P1 LDC.64 R44, c[0x0][0x9e8] ;  /* 0x00027a00ff2c1b82 */ /* 0x000e240000000a00 */
[----:B0-----:R-:W-:-:S05]  /*163f0*/  @P1 IMAD.HI.U32 R44, R191, R44, RZ ;  /* 0x0000002cbf2c1227 */ /* 0x001fca00078e00ff */
[----:B------:R-:W-:-:S07]  /*16400*/  @P1 SHF.R.U32.HI R191, RZ, R45, R44 ;  /* 0x0000002dffbf1219 */ /* 0x000fce000001162c */
.L_x_1472:
[----:B------:R-:W-:Y:S05]  /*16410*/  BSYNC B0 ;  /* 0x0000000000007941 */ /* 0x000fea0003800000 */
.L_x_1470:
[----:B------:R-:W-:-:S05]  /*16420*/  IMAD R44, R191, R189, R114 ;  /* 0x000000bdbf2c7224 */ /* 0x000fca00078e0272 */
[----:B------:R-:W-:Y:S02]  /*16430*/  VIADDMNMX R185, R44, R189, R185, PT ;  /* 0x000000bd2cb97246 */ /* 0x000fe400038001b9 */
[----:B------:R-:W-:-:S07]  /*16440*/  VIMNMX R119, R119, R44, !PT ;  /* 0x0000002c77777248 */ /* 0x000fce0007fe0100 */
.L_x_1469:
[C---:B------:R-:W-:Y:S02]  /*16450*/  ISETP.GE.AND P1, PT, R118.reuse, 0x2, PT ;  /* 0x000000027600780c */ /* 0x040fe40003f26270 */
[----:B------:R-:W-:Y:S02]  /*16460*/  ISETP.GE.AND P3, PT, R118, 0x9, PT ;  /* 0x000000097600780c */ /* 0x000fe40003f66270 */
[----:B------:R-:W-:Y:S02]  /*16470*/  ISETP.GT.AND P2, PT, R119, 0x1, !P1 ;  /* 0x000000017700780c */ /* 0x000fe40004f44270 */
[----:B------:R-:W-:Y:S02]  /*16480*/  LOP3.LUT R16, R16, 0xfffffffd, RZ, 0xc0, !PT ;  /* 0xfffffffd10107812 */ /* 0x000fe400078ec0ff */
[----:B------:R-:W-:Y:S02]  /*16490*/  ISETP.LT.OR P2, PT, R185, 0x2, P2 ;  /* 0x00000002b900780c */ /* 0x000fe40001741670 */
[----:B------:R-:W-:-:S02]  /*164a0*/  LOP3.LUT R17, R17, 0xfffffdff, RZ, 0xc0, !PT ;  /* 0xfffffdff11117812 */ /* 0x000fc400078ec0ff */
[----:B0-----:R-:W-:Y:S02]  /*164b0*/  FSEL R20, R20, -INF , !P2 ;  /* 0xff80000014147808 */ /* 0x001fe40005000000 */
[----:B------:R-:W-:Y:S02]  /*164c0*/  ISETP.GT.AND P2, PT, R119, 0x8, !P3 ;  /* 0x000000087700780c */ /* 0x000fe40005f44270 */
[----:B------:R-:W-:Y:S02]  /*164d0*/  @P3 LOP3.LUT R16, R16, 0x2, RZ, 0xfc, !PT ;  /* 0x0000000210103812 */ /* 0x000fe400078efcff */
        /* <DEDUP_REMOVED lines=266> */
[----:B------:R-:W-:Y:S02]  /*17580*/  ISETP.GT.AND P6, PT, R119, 0xb9, !P6 ;  /* 0x000000b97700780c */ /* 0x000fe400077c4270 */
[----:B------:R-:W0:Y:S02]  /*17590*/  SHFL.IDX PT, R119, R184, 0x1, 0x1c1f ;  /* 0x003c1f00b8777f89 */ /* 0x000e2400000e0000 */
[----:B------:R-:W-:-:S04]  /*175a0*/  ISETP.LT.OR P6, PT, R185, 0xba, P6 ;  /* 0x000000bab900780c */ /* 0x000fc800037c1670 */
[----:B------:R-:W-:Y:S02]  /*175b0*/  FSEL R117, R117, -INF , !P6 ;  /* 0xff80000075757808 */ /* 0x000fe40007000000 */
[----:B------:R-:W-:Y:S01]  /*175c0*/  LOP3.LUT P6, RZ, R17, 0x1000, RZ, 0xc0, !PT ;  /* 0x0000100011ff7812 */ /* 0x000fe200078cc0ff */
[--C-:B0-----:R-:W-:Y:S02]  /*175d0*/  IMAD.IADD R187, R187, 0x1, R119.reuse ;  /* 0x00000001bbbb7824 */ /* 0x101fe400078e0277 */
[----:B------:R-:W-:-:S10]  /*175e0*/  IMAD.IADD R186, R186, 0x1, R119 ;  /* 0x00000001baba7824 */ /* 0x000fd400078e0277 */
[----:B------:R-:W-:Y:S05]  /*175f0*/  @!P6 BRA `(.L_x_1473) ;  /* 0x000000000054e947 */ /* 0x000fea0003800000 */
        /* <DEDUP_REMOVED lines=12> */
.L_x_1475:
[----:B------:R-:W-:-:S05]  /*176c0*/  IMAD.U32 R118, RZ, RZ, UR24 ;  /* 0x00000018ff767e24 */ /* 0x000fca000f8e00ff */
[----:B------:R-:W-:-:S13]  /*176d0*/  ISETP.NE.AND P6, PT, R118, 0x1, PT ;  /* 0x000000017600780c */ /* 0x000fda0003fc5270 */
[----:B------:R-:W0:Y:S02]  /*176e0*/  @P6 LDC.64 R14, c[0x0][0x9e8] ;  /* 0x00027a00ff0e6b82 */ /* 0x000e240000000a00 */
[----:B0-----:R-:W-:-:S05]  /*176f0*/  @P6 IMAD.HI.U32 R14, R119, R14, RZ ;  /* 0x0000000e770e6227 */ /* 0x001fca00078e00ff */
[----:B------:R-:W-:-:S07]  /*17700*/  @P6 SHF.R.U32.HI R119, RZ, R15, R14 ;  /* 0x0000000fff776219 */ /* 0x000fce000001160e */
.L_x_1476:
[----:B------:R-:W-:Y:S05]  /*17710*/  BSYNC B0 ;  /* 0x0000000000007941 */ /* 0x000fea0003800000 */
.L_x_1474:
[----:B------:R-:W-:-:S05]  /*17720*/  IMAD R114, R119, R118, R114 ;  /* 0x0000007677727224 */ /* 0x000fca00078e0272 */
[----:B------:R-:W-:Y:S02]  /*17730*/  VIADDMNMX R187, R114, R118, R187, PT ;  /* 0x0000007672bb7246 */ /* 0x000fe400038001bb */
[----:B------:R-:W-:-:S07]  /*17740*/  VIMNMX R186, R186, R114, !PT ;  /* 0x00000072baba7248 */ /* 0x000fce0007fe0100 */
.L_x_1473:
[----:B------:R-:W-:Y:S01]  /*17750*/  ISETP.GT.AND P1, PT, R186, 0x1, !P1 ;  /* 0x00000001ba00780c */ /* 0x000fe20004f24270 */
[----:B------:R-:W-:Y:S01]  /*17760*/  UMOV UR28, UR7 ;  /* 0x00000007001c7c82 */ /* 0x000fe20008000000 */
[----:B------:R-:W-:Y:S01]  /*17770*/  LOP3.LUT P6, RZ, R17, 0x40, RZ, 0xc0, !PT ;  /* 0x0000004011ff7812 */ /* 0x000fe200078cc0ff */
[----:B------:R-:W-:Y:S01]  /*17780*/  IMAD.U32 R184, RZ, RZ, UR28 ;  /* 0x0000001cffb87e24 */ /* 0x000fe2000f8e00ff */
[----:B------:R-:W-:Y:S01]  /*17790*/  ISETP.LT.OR P1, PT, R187, 0x2, P1 ;  /* 0x00000002bb00780c */ /* 0x000fe20000f21670 */
[----:B------:R-:W-:Y:S01]  /*177a0*/  IMAD.U32 R190, RZ, RZ, UR41 ;  /* 0x00000029ffbe7e24 */ /* 0x000fe2000f8e00ff */
        /* <DEDUP_REMOVED lines=124> */
[C---:B------:R-:W-:Y:S02]  /*17f70*/  ISETP.LT.OR P1, PT, R187.reuse, 0x4a, P1 ;  /* 0x0000004abb00780c */ /* 0x040fe40000f21670 */
[C---:B------:R-:W-:Y:S02]  /*17f80*/  ISETP.LT.OR P3, PT, R187.reuse, 0xb1, P3 ;  /* 0x000000b1bb00780c */ /* 0x040fe40001f61670 */
        /* <DEDUP_REMOVED lines=8> */
[C---:B------:R-:W-:Y:S02]  /*18010*/  ISETP.GT.AND P4, PT, R186.reuse, 0xb1, !P4 ;  /* 0x000000b1ba00780c */ /* 0x040fe40006784270 */
[----:B------:R-:W-:Y:S02]  /*18020*/  ISETP.GT.AND P1, PT, R186, 0x51, !P1 ;  /* 0x00000051ba00780c */ /* 0x000fe40004f24270 */
[----:B------:R-:W-:-:S02]  /*18030*/  FSEL R109, R109, -INF , !P3 ;  /* 0xff8000006d6d7808 */ /* 0x000fc40005800000 */
[C---:B------:R-:W-:Y:S02]  /*18040*/  ISETP.LT.OR P1, PT, R187.reuse, 0x52, P1 ;  /* 0x00000052bb00780c */ /* 0x040fe40000f21670 */
[----:B------:R-:W-:Y:S02]  /*18050*/  ISETP.LT.OR P4, PT, R187, 0xb2, P4 ;  /* 0x000000b2bb00780c */ /* 0x000fe40002781670 */
[----:B------:R-:W-:Y:S02]  /*18060*/  FSEL R66, R66, -INF , !P1 ;  /* 0xff80000042427808 */ /* 0x000fe40004800000 */
[----:B------:R-:W-:Y:S02]  /*18070*/  LOP3.LUT P1, RZ, R16, 0x2000000, RZ, 0xc0, !PT ;  /* 0x0200000010ff7812 */ /* 0x000fe4000782c0ff */
[C---:B------:R-:W-:Y:S02]  /*18080*/  ISETP.GT.AND P5, PT, R186.reuse, 0xb8, !P5 ;  /* 0x000000b8ba00780c */ /* 0x040fe40006fa4270 */
[----:B------:R-:W-:-:S02]  /*18090*/  ISETP.GT.AND P1, PT, R186, 0x58, !P1 ;  /* 0x00000058ba00780c */ /* 0x000fc40004f24270 */
[----:B------:R-:W-:Y:S02]  /*180a0*/  FSEL R110, R110, -INF , !P4 ;  /* 0xff8000006e6e7808 */ /* 0x000fe40006000000 */
[C---:B------:R-:W-:Y:S02]  /*180b0*/  ISETP.LT.OR P1, PT, R187.reuse, 0x59, P1 ;  /* 0x00000059bb00780c */ /* 0x040fe40000f21670 */
[----:B------:R-:W-:Y:S02]  /*180c0*/  ISETP.LT.OR P5, PT, R187, 0xb9, P5 ;  /* 0x000000b9bb00780c */ /* 0x000fe40002fa1670 */
[----:B------:R-:W-:Y:S02]  /*180d0*/  FSEL R69, R69, -INF , !P1 ;  /* 0xff80000045457808 */ /* 0x000fe40004800000 */
[----:B------:R-:W-:Y:S02]  /*180e0*/  LOP3.LUT P1, RZ, R16, 0x1000000, RZ, 0xc0, !PT ;  /* 0x0100000010ff7812 */ /* 0x000fe4000782c0ff */
[----:B0-----:R-:W-:Y:S01]  /*180f0*/  FMNMX.FTZ R14, R114, R119, !PT ;  /* 0x00000077720e7209 */ /* 0x001fe20007810000 */
[----:B------:R-:W-:Y:S01]  /*18100*/  IMAD.U32 R119, RZ, RZ, UR28 ;  /* 0x0000001cff777e24 */ /* 0x000fe2000f8e00ff */
[----:B------:R-:W-:-:S02]  /*18110*/  ISETP.GT.AND P1, PT, R186, 0x59, !P1 ;  /* 0x00000059ba00780c */ /* 0x000fc40004f24270 */
[----:B------:R-:W-:Y:S01]  /*18120*/  FSEL R113, R113, -INF , !P5 ;  /* 0xff80000071717808 */ /* 0x000fe20006800000 */
[----:B------:R-:W-:-:S01]  /*18130*/  FFMA.FTZ R118, R14, R119, -8 ;  /* 0xc10000000e767423 */ /* 0x000fc20000010077 */
[----:B------:R-:W-:Y:S02]  /*18140*/  ISETP.LT.OR P1, PT, R187, 0x5a, P1 ;  /* 0x0000005abb00780c */ /* 0x000fe40000f21670 */
[----:B------:R-:W-:Y:S02]  /*18150*/  ISETP.NE.AND P3, PT, R190, 0x3, PT ;  /* 0x00000003be00780c */ /* 0x000fe40003f65270 */
        /* <DEDUP_REMOVED lines=83> */
[----:B------:R-:W-:Y:S02]  /*18690*/  FMNMX.FTZ R119, R21, R222, !PT ;  /* 0x000000de15777209 */ /* 0x000fe40007810000 */
[----:B------:R-:W-:Y:S02]  /*186a0*/  FSEL R15, R118, RZ, P1 ;  /* 0x000000ff760f7208 */ /* 0x000fe40000800000 */
[----:B------:R-:W-:Y:S02]  /*186b0*/  FMNMX.FTZ R114, R24, R119, !PT ;  /* 0x0000007718727209 */ /* 0x000fe40007810000 */
[----:B------:R-:W-:Y:S01]  /*186c0*/  ISETP.LT.OR P2, PT, R187, 0xba, P2 ;  /* 0x000000babb00780c */ /* 0x000fe20001741670 */
[----:B------:R-:W-:-:S01]  /*186d0*/  FFMA.FTZ R45, R45, UR28, -R15 ;  /* 0x0000001c2d2d7c23 */ /* 0x000fc2000801080f */
[----:B------:R-:W-:Y:S01]  /*186e0*/  FMNMX.FTZ R119, R27, R114, !PT ;  /* 0x000000721b777209 */ /* 0x000fe20007810000 */
[----:B------:R-:W-:-:S01]  /*186f0*/  FFMA.FTZ R20, R20, UR28, -R15 ;  /* 0x0000001c14147c23 */ /* 0x000fc2000801080f */
[----:B------:R-:W-:Y:S01]  /*18700*/  FSEL R115, R115, -INF , !P2 ;  /* 0xff80000073737808 */ /* 0x000fe20005000000 */
        /* <DEDUP_REMOVED lines=59> */
[----:B------:R-:W-:Y:S01]  /*18ac0*/  FFMA.FTZ R185, R117, UR28, -R15 ;  /* 0x0000001c75b97c23 */ /* 0x000fe2000801080f */
[----:B------:R-:W-:Y:S01]  /*18ad0*/  FSEL R117, R14, RZ, P1 ;  /* 0x000000ff0e757208 */ /* 0x000fe20000800000 */
        /* <DEDUP_REMOVED lines=29> */
[----:B------:R-:W-:Y:S01]  /*18cb0*/  FMNMX.FTZ R119, R95, R114, !PT ;  /* 0x000000725f777209 */ /* 0x000fe20007810000 */
[----:B------:R-:W-:-:S02]  /*18cc0*/  FFMA.FTZ R114, R188, UR28, -R15 ;  /* 0x0000001cbc727c23 */ /* 0x000fc4000801080f */
        /* <DEDUP_REMOVED lines=15> */
[----:B------:R-:W-:Y:S02]  /*18dc0*/  MUFU.EX2 R52, R52 ;  /* 0x0000003400347308 */ /* 0x000fe40000000800 */
[----:B------:R-:W0:Y:S06]  /*18dd0*/  SHFL.BFLY PT, R119, R118, 0x2, 0x1f ;  /* 0x0c401f0076777f89 */ /* 0x000e2c00000e0000 */
        /* <DEDUP_REMOVED lines=9> */
[----:B------:R-:W-:-:S06]  /*18e70*/  FADD.FTZ R118, -R117, R228 ;  /* 0x000000e475767221 */ /* 0x000fcc0000010100 */
[----:B------:R-:W-:Y:S01]  /*18e80*/  MUFU.EX2 R67, R67 ;  /* 0x0000004300437308 */ /* 0x000fe20000000800 */
[C---:B------:R-:W-:Y:S01]  /*18e90*/  FSETP.NEU.FTZ.AND P1, PT, R15.reuse, -INF , PT ;  /* 0xff8000000f00780b */ /* 0x040fe20003f3d000 */
[----:B------:R-:W-:Y:S01]  /*18ea0*/  FFMA.FTZ R119, R15, R184, -8 ;  /* 0xc10000000f777423 */ /* 0x000fe200000100b8 */
[----:B------:R-:W-:-:S04]  /*18eb0*/  FMUL.FTZ R118, R118, UR28 ;  /* 0x0000001c76767c20 */ /* 0x000fc80008410000 */
[----:B------:R-:W-:Y:S01]  /*18ec0*/  FSEL R119, R119, RZ, P1 ;  /* 0x000000ff77777208 */ /* 0x000fe20000800000 */
[----:B------:R0:W-:Y:S04]  /*18ed0*/  MUFU.EX2 R117, R185 ;  /* 0x000000b900757308 */ /* 0x0001e80000000800 */
        /* <DEDUP_REMOVED lines=15> */
[----:B0-----:R-:W-:Y:S01]  /*18fd0*/  FSEL R185, R15, RZ, P1 ;  /* 0x000000ff0fb97208 */ /* 0x001fe20000800000 */
[----:B------:R-:W-:-:S01]  /*18fe0*/  FFMA.FTZ R53, R54, UR28, -R119 ;  /* 0x0000001c36357c23 */ /* 0x000fc20008010877 */
[--C-:B------:R-:W-:Y:S01]  /*18ff0*/  FFMA.FTZ R54, R57, UR28, -R119.reuse ;  /* 0x0000001c39367c23 */ /* 0x100fe20008010877 */
[----:B------:R-:W-:-:S01]  /*19000*/  FFMA.FTZ R57, R58, UR28, -R119 ;  /* 0x0000001c3a397c23 */ /* 0x000fc20008010877 */
[--C-:B------:R-:W-:Y:S01]  /*19010*/  FFMA.FTZ R58, R61, UR28, -R119.reuse ;  /* 0x0000001c3d3a7c23 */ /* 0x100fe20008010877 */
[----:B------:R-:W-:-:S01]  /*19020*/  FFMA.FTZ R61, R62, UR28, -R119 ;  /* 0x0000001c3e3d7c23 */ /* 0x000fc20008010877 */
[----:B------:R-:W-:Y:S01]  /*19030*/  FADD.FTZ R185, -R185, R222 ;  /* 0x000000deb9b97221 */ /* 0x000fe20000010100 */
[----:B------:R-:W-:-:S01]  /*19040*/  FFMA.FTZ R62, R65, UR28, -R119 ;  /* 0x0000001c413e7c23 */ /* 0x000fc20008010877 */
[--C-:B------:R-:W-:Y:S01]  /*19050*/  FFMA.FTZ R65, R66, UR28, -R119.reuse ;  /* 0x0000001c42417c23 */ /* 0x100fe20008010877 */
[----:B------:R-:W-:-:S01]  /*19060*/  FFMA.FTZ R66, R69, UR28, -R119 ;  /* 0x0000001c45427c23 */ /* 0x000fc20008010877 */
[----:B------:R-:W-:Y:S01]  /*19070*/  FMUL.FTZ R69, R185, UR28 ;  /* 0x0000001cb9457c20 */ /* 0x000fe20008410000 */
        /* <DEDUP_REMOVED lines=8> */
[----:B------:R-:W-:Y:S08]  /*19100*/  MUFU.EX2 R184, R184 ;  /* 0x000000b800b87308 */ /* 0x000ff00000000800 */
[----:B------:R-:W1:Y:S01]  /*19110*/  MUFU.EX2 R69, R69 ;  /* 0x0000004500457308 */ /* 0x000e620000000800 */
[----:B0-----:R-:W-:-:S04]  /*19120*/  FFMA.FTZ R77, R118, R4, R45 ;  /* 0x00000004764d7223 */ /* 0x001fc8000001002d */
[----:B------:R-:W-:Y:S01]  /*19130*/  FADD.FTZ R186, R20, R77 ;  /* 0x0000004d14ba7221 */ /* 0x000fe20000010000 */
[----:B------:R-:W-:-:S01]  /*19140*/  FFMA.FTZ R77, R78, UR28, -R119 ;  /* 0x0000001c4e4d7c23 */ /* 0x000fc20008010877 */
[----:B------:R-:W-:Y:S01]  /*19150*/  FFMA.FTZ R78, R81, UR28, -R119 ;  /* 0x0000001c514e7c23 */ /* 0x000fe20008010877 */
[----:B------:R-:W0:Y:S01]  /*19160*/  MUFU.EX2 R21, R21 ;  /* 0x0000001500157308 */ /* 0x000e220000000800 */
[----:B------:R-:W-:-:S04]  /*19170*/  FADD.FTZ R187, R25, R186 ;  /* 0x000000ba19bb7221 */ /* 0x000fc80000010000 */
[----:B------:R-:W-:-:S03]  /*19180*/  FADD.FTZ R186, R26, R187 ;  /* 0x000000bb1aba7221 */ /* 0x000fc60000010000 */
[----:B------:R-:W2:Y:S01]  /*19190*/  MUFU.EX2 R24, R24 ;  /* 0x0000001800187308 */ /* 0x000ea20000000800 */
[----:B-1----:R-:W-:-:S01]  /*191a0*/  FFMA.FTZ R4, R69, R3, R184 ;  /* 0x0000000345047223 */ /* 0x002fc200000100b8 */
[----:B------:R-:W-:-:S04]  /*191b0*/  FADD.FTZ R81, R29, R186 ;  /* 0x000000ba1d517221 */ /* 0x000fc80000010000 */
[----:B------:R-:W-:Y:S01]  /*191c0*/  FADD.FTZ R186, R30, R81 ;  /* 0x000000511eba7221 */ /* 0x000fe20000010000 */
[----:B------:R-:W-:-:S01]  /*191d0*/  FFMA.FTZ R81, R82, UR28, -R119 ;  /* 0x0000001c52517c23 */ /* 0x000fc20008010877 */
[----:B------:R-:W1:Y:S01]  /*191e0*/  MUFU.EX2 R27, R27 ;  /* 0x0000001b001b7308 */ /* 0x000e620000000800 */
[----:B0-----:R-:W-:-:S01]  /*191f0*/  FADD.FTZ R3, R21, R4 ;  /* 0x0000000415037221 */ /* 0x001fc20000010000 */
[----:B------:R-:W-:Y:S01]  /*19200*/  FADD.FTZ R187, R33, R186 ;  /* 0x000000ba21bb7221 */ /* 0x000fe20000010000 */
[----:B------:R-:W-:-:S03]  /*19210*/  FFMA.FTZ R82, R85, UR28, -R119 ;  /* 0x0000001c55527c23 */ /* 0x000fc60008010877 */
[----:B------:R-:W-:Y:S02]  /*19220*/  FADD.FTZ R186, R34, R187 ;  /* 0x000000bb22ba7221 */ /* 0x000fe40000010000 */
[----:B------:R-:W0:Y:S01]  /*19230*/  MUFU.EX2 R28, R28 ;  /* 0x0000001c001c7308 */ /* 0x000e220000000800 */
[----:B--2---:R-:W-:-:S01]  /*19240*/  FADD.FTZ R4, R24, R3 ;  /* 0x0000000318047221 */ /* 0x004fc20000010000 */
[----:B------:R-:W-:-:S04]  /*19250*/  FADD.FTZ R85, R37, R186 ;  /* 0x000000ba25557221 */ /* 0x000fc80000010000 */
[----:B------:R-:W-:Y:S01]  /*19260*/  FADD.FTZ R186, R38, R85 ;  /* 0x0000005526ba7221 */ /* 0x000fe20000010000 */
[----:B------:R-:W-:-:S01]  /*19270*/  FFMA.FTZ R85, R86, UR28, -R119 ;  /* 0x0000001c56557c23 */ /* 0x000fc20008010877 */
[----:B------:R-:W2:Y:S01]  /*19280*/  MUFU.EX2 R31, R31 ;  /* 0x0000001f001f7308 */ /* 0x000ea20000000800 */
[----:B-1----:R-:W-:-:S01]  /*19290*/  FADD.FTZ R3, R27, R4 ;  /* 0x000000041b037221 */ /* 0x002fc20000010000 */
[----:B------:R-:W-:Y:S01]  /*192a0*/  FADD.FTZ R187, R41, R186 ;  /* 0x000000ba29bb7221 */ /* 0x000fe20000010000 */
[----:B------:R-:W-:-:S03]  /*192b0*/  FFMA.FTZ R86, R87, UR28, -R119 ;  /* 0x0000001c57567c23 */ /* 0x000fc60008010877 */
[----:B------:R-:W-:Y:S02]  /*192c0*/  FADD.FTZ R186, R42, R187 ;  /* 0x000000bb2aba7221 */ /* 0x000fe40000010000 */
[----:B------:R-:W1:Y:S01]  /*192d0*/  MUFU.EX2 R32, R32 ;  /* 0x0000002000207308 */ /* 0x000e620000000800 */
[----:B0-----:R-:W-:-:S01]  /*192e0*/  FADD.FTZ R4, R28, R3 ;  /* 0x000000031c047221 */ /* 0x001fc20000010000 */
[----:B------:R-:W-:-:S04]  /*192f0*/  FADD.FTZ R87, R47, R186 ;  /* 0x000000ba2f577221 */ /* 0x000fc80000010000 */
[----:B------:R-:W-:Y:S01]  /*19300*/  FADD.FTZ R186, R48, R87 ;  /* 0x0000005730ba7221 */ /* 0x000fe20000010000 */
[----:B------:R-:W-:-:S01]  /*19310*/  FFMA.FTZ R87, R88, UR28, -R119 ;  /* 0x0000001c58577c23 */ /* 0x000fc20008010877 */
[----:B------:R-:W0:Y:S01]  /*19320*/  MUFU.EX2 R35, R35 ;  /* 0x0000002300237308 */ /* 0x000e220000000800 */
[----:B--2---:R-:W-:-:S01]  /*19330*/  FADD.FTZ R3, R31, R4 ;  /* 0x000000041f037221 */ /* 0x004fc20000010000 */
[----:B------:R-:W-:Y:S01]  /*19340*/  FADD.FTZ R187, R51, R186 ;  /* 0x000000ba33bb7221 */ /* 0x000fe20000010000 */
[----:B------:R-:W-:-:S03]  /*19350*/  FFMA.FTZ R88, R90, UR28, -R119 ;  /* 0x0000001c5a587c23 */ /* 0x000fc60008010877 */
[----:B------:R-:W-:Y:S02]  /*19360*/  FADD.FTZ R186, R52, R187 ;  /* 0x000000bb34ba7221 */ /* 0x000fe40000010000 */
[----:B------:R-:W2:Y:S01]  /*19370*/  MUFU.EX2 R36, R36 ;  /* 0x0000002400247308 */ /* 0x000ea20000000800 */
[----:B-1----:R-:W-:-:S01]  /*19380*/  FADD.FTZ R4, R32, R3 ;  /* 0x0000000320047221 */ /* 0x002fc20000010000 */
[----:B------:R-:W-:-:S04]  /*19390*/  FADD.FTZ R187, R55, R186 ;  /* 0x000000ba37bb7221 */ /* 0x000fc80000010000 */
[----:B------:R-:W-:Y:S02]  /*193a0*/  FADD.FTZ R90, R56, R187 ;  /* 0x000000bb385a7221 */ /* 0x000fe40000010000 */
        /* <DEDUP_REMOVED lines=8> */
[----:B------:R-:W-:Y:S02]  /*19430*/  FADD.FTZ R94, R64, R187 ;  /* 0x000000bb405e7221 */ /* 0x000fe40000010000 */
[----:B------:R-:W2:Y:S01]  /*19440*/  MUFU.EX2 R43, R43 ;  /* 0x0000002b002b7308 */ /* 0x000ea20000000800 */
[----:B-1----:R-:W-:-:S01]  /*19450*/  FADD.FTZ R3, R39, R4 ;  /* 0x0000000427037221 */ /* 0x002fc20000010000 */
[----:B------:R-:W-:Y:S01]  /*19460*/  FADD.FTZ R187, R67, R94 ;  /* 0x0000005e43bb7221 */ /* 0x000fe20000010000 */
[----:B------:R-:W-:-:S05]  /*19470*/  FFMA.FTZ R94, R98, UR28, -R119 ;  /* 0x0000001c625e7c23 */ /* 0x000fca0008010877 */
        /* <DEDUP_REMOVED lines=82> */
[--C-:B------:R-:W-:Y:S01]  /*199a0*/  FFMA.FTZ R104, R109, UR28, -R119.reuse ;  /* 0x0000001c6d687c23 */ /* 0x100fe20008010877 */
        /* <DEDUP_REMOVED lines=17> */
[--C-:B------:R-:W-:Y:S01]  /*19ac0*/  FFMA.FTZ R106, R113, UR28, -R119.reuse ;  /* 0x0000001c716a7c23 */ /* 0x100fe20008010877 */
[----:B------:R-:W-:-:S05]  /*19ad0*/  FFMA.FTZ R113, R115, UR28, -R119 ;  /* 0x0000001c73717c23 */ /* 0x000fca0008010877 */
        /* <DEDUP_REMOVED lines=25> */
[----:B-1----:R-:W-:-:S04]  /*19c70*/  FADD.FTZ R4, R116, R115 ;  /* 0x0000007374047221 */ /* 0x002fc80000010000 */
[----:B------:R-:W-:Y:S01]  /*19c80*/  FADD.FTZ R4, R117, R4 ;  /* 0x0000000475047221 */ /* 0x000fe20000010000 */
[----:B0-----:R-:W-:-:S04]  /*19c90*/  FADD.FTZ R110, R106, R3 ;  /* 0x000000036a6e7221 */ /* 0x001fc80000010000 */
[----:B--2---:R-:W-:Y:S01]  /*19ca0*/  FADD.FTZ R3, R113, R110 ;  /* 0x0000006e71037221 */ /* 0x004fe20000010000 */
[----:B------:R-:W-:Y:S06]  /*19cb0*/  @!P3 BRA `(.L_x_1477) ;  /* 0x000000000004b947 */ /* 0x000fec0003800000 */
[----:B------:R-:W-:Y:S01]  /*19cc0*/  BPT.TRAP 0x1 ;  /* 0x000000040000795c */ /* 0x000fe20000300000 */
.L_x_1477:
[----:B------:R-:W-:Y:S01]  /*19cd0*/  F2FP.SATFINITE.E4M3.F32.PACK_AB_MERGE_C R25, R26, R25, RZ ;  /* 0x000000191a19723e */ /* 0x000fe200048070ff */
[----:B------:R-:W-:Y:S01]  /*19ce0*/  FMUL.FTZ R120, R120, R118 ;  /* 0x0000007678787220 */ /* 0x000fe20000410000 */
[----:B------:R-:W-:Y:S01]  /*19cf0*/  F2FP.SATFINITE.E4M3.F32.PACK_AB_MERGE_C R24, R27, R24, RZ ;  /* 0x000000181b18723e */ /* 0x000fe200048070ff */
[-C--:B------:R-:W-:Y:S01]  /*19d00*/  FMUL.FTZ R121, R121, R118.reuse ;  /* 0x0000007679797220 */ /* 0x080fe20000410000 */
[----:B------:R-:W-:Y:S01]  /*19d10*/  F2FP.SATFINITE.E4M3.F32.PACK_AB_MERGE_C R204, R20, R45, R25 ;  /* 0x0000002d14cc723e */ /* 0x000fe20004807019 */
[----:B------:R-:W-:Y:S01]  /*19d20*/  IMAD R20, R212, 0x8, R18 ;  /* 0x00000008d4147824 */ /* 0x000fe200078e0212 */
[----:B------:R-:W-:Y:S01]  /*19d30*/  ISETP.GT.AND P1, PT, R0, R229, PT ;  /* 0x000000e50000720c */ /* 0x000fe20003f24270 */
[----:B------:R-:W-:Y:S01]  /*19d40*/  FMUL.FTZ R124, R124, R118 ;  /* 0x000000767c7c7220 */ /* 0x000fe20000410000 */
[----:B------:R-:W-:Y:S01]  /*19d50*/  F2FP.SATFINITE.E4M3.F32.PACK_AB_MERGE_C R205, R21, R184, R24 ;  /* 0x000000b815cd723e */ /* 0x000fe20004807018 */
[----:B------:R-:W-:Y:S01]  /*19d60*/  IMAD.U32 R21, RZ, RZ, UR40 ;  /* 0x00000028ff157e24 */ /* 0x000fe2000f8e00ff */
[----:B------:R-:W-:Y:S01]  /*19d70*/  F2FP.SATFINITE.E4M3.F32.PACK_AB_MERGE_C R102, R105, R102, RZ ;  /* 0x000000666966723e */ /* 0x000fe200048070ff */
[----:B------:R-:W-:Y:S01]  /*19d80*/  VIADD R20, R20, 0x28860 ;  /* 0x0002886014147836 */ /* 0x000fe20000000000 */
[----:B------:R-:W-:Y:S01]  /*19d90*/  F2FP.SATFINITE.E4M3.F32.PACK_AB_MERGE_C R33, R34, R33, RZ ;  /* 0x000000212221723e */ /* 0x000fe200048070ff */
[----:B------:R-:W-:Y:S01]  /*19da0*/  FMUL.FTZ R125, R125, R118 ;  /* 0x000000767d7d7220 */ /* 0x000fe20000410000 */
[----:B------:R-:W-:Y:S01]  /*19db0*/  F2FP.SATFINITE.E4M3.F32.PACK_AB_MERGE_C R32, R35, R32, RZ ;  /* 0x000000202320723e */ /* 0x000fe200048070ff */
[-C--:B------:R-:W-:Y:S01]  /*19dc0*/  FMUL.FTZ R128, R128, R118.reuse ;  /* 0x0000007680807220 */ /* 0x080fe20000410000 */
[----:B------:R-:W-:Y:S01]  /*19dd0*/  PRMT R20, R21, 0x654, R20 ;  /* 0x0000065415147816 */ /* 0x000fe20000000014 */
[-C--:B------:R-:W-:Y:S01]  /*19de0*/  FMUL.FTZ R129, R129, R118.reuse ;  /* 0x0000007681817220 */ /* 0x080fe20000410000 */
[----:B------:R-:W-:Y:S01]  /*19df0*/  F2FP.SATFINITE.E4M3.F32.PACK_AB_MERGE_C R41, R42, R41, RZ ;  /* 0x000000292a29723e */ /* 0x000fe200048070ff */
[----:B------:R-:W-:Y:S01]  /*19e00*/  FMUL.FTZ R132, R132, R118 ;  /* 0x0000007684847220 */ /* 0x000fe20000410000 */
[----:B------:R-:W-:Y:S01]  /*19e10*/  F2FP.SATFINITE.E4M3.F32.PACK_AB_MERGE_C R40, R43, R40, RZ ;  /* 0x000000282b28723e */ /* 0x000fe200048070ff */
[----:B------:R0:W-:Y:S01]  /*19e20*/  SYNCS.ARRIVE.TRANS64.RED.A1T0 RZ, [R20+URZ], RZ ;  /* 0x000000ff14ff79a7 */ /* 0x0001e2000810043f */
        /* <DEDUP_REMOVED lines=98> */
[----:B------:R-:W-:Y:S02]  /*1a450*/  IMAD.MOV.U32 R228, RZ, RZ, R14 ;  /* 0x000000ffffe47224 */ /* 0x000fe400078e000e */
[----:B------:R-:W-:Y:S02]  /*1a460*/  IMAD.MOV.U32 R211, RZ, RZ, R231 ;  /* 0x000000ffffd37224 */ /* 0x000fe400078e00e7 */
[----:B------:R-:W-:Y:S01]  /*1a470*/  IMAD.MOV.U32 R212, RZ, RZ, R230 ;  /* 0x000000ffffd47224 */ /* 0x000fe200078e00e6 */
[----:B0-----:R-:W-:Y:S06]  /*1a480*/  @P1 BRA `(.L_x_1478) ;  /* 0xffffffa800501947 */ /* 0x001fec000383ffff */
[----:B------:R-:W-:Y:S02]  /*1a490*/  IMAD.MOV.U32 R222, RZ, RZ, R15 ;  /* 0x000000ffffde7224 */ /* 0x000fe400078e000f */
[----:B------:R-:W-:Y:S02]  /*1a4a0*/  IMAD.MOV.U32 R228, RZ, RZ, R14 ;  /* 0x000000ffffe47224 */ /* 0x000fe400078e000e */
[----:B------:R-:W-:Y:S02]  /*1a4b0*/  IMAD.MOV.U32 R212, RZ, RZ, R230 ;  /* 0x000000ffffd47224 */ /* 0x000fe400078e00e6 */
[----:B------:R-:W-:-:S07]  /*1a4c0*/  IMAD.MOV.U32 R211, RZ, RZ, R231 ;  /* 0x000000ffffd37224 */ /* 0x000fce00078e00e7 */
.L_x_1459:
[----:B------:R-:W0:Y:S01]  /*1a4d0*/  LDC R14, c[0x0][0x448] ;  /* 0x00011200ff0e7b82 */ /* 0x000e220000000800 */
[----:B------:R-:W-:Y:S01]  /*1a4e0*/  LOP3.LUT R17, R17, 0xffffefff, RZ, 0xc0, !PT ;  /* 0xffffefff11117812 */ /* 0x000fe200078ec0ff */
[----:B------:R-:W-:Y:S01]  /*1a4f0*/  ULDC UR8, c[0x0][0x9dc] ;  /* 0x0002770000087ab9 */ /* 0x000fe20000000800 */
[----:B------:R-:W-:-:S05]  /*1a500*/  IADD3 R21, R216, 0x1, -R215 ;  /* 0x00000001d8157810 */ /* 0x000fca0007ffe8d7 */
[----:B------:R-:W1:Y:S01]  /*1a510*/  LDC R26, c[0x0][0x9e4] ;  /* 0x00027900ff1a7b82 */ /* 0x000e620000000800 */
[----:B0-----:R-:W-:Y:S01]  /*1a520*/  ISETP.NE.AND P1, PT, R14, 0x1, PT ;  /* 0x000000010e00780c */ /* 0x001fe20003f25270 */
[----:B------:R-:W-:-:S12]  /*1a530*/  VIADD R14, R219, 0x7f ;  /* 0x0000007fdb0e7836 */ /* 0x000fd80000000000 */
[----:B------:R-:W0:Y:S01]  /*1a540*/  @P1 LDC R15, c[0x0][0x44c] ;  /* 0x00011300ff0f1b82 */ /* 0x000e220000000800 */
[----:B------:R-:W-:-:S04]  /*1a550*/  @P1 LOP3.LUT R17, R17, 0x1000, RZ, 0xfc, !PT ;  /* 0x0000100011111812 */ /* 0x000fc800078efcff */
[----:B------:R-:W-:-:S03]  /*1a560*/  LOP3.LUT R17, R17, 0xffffdfff, RZ, 0xc0, !PT ;  /* 0xffffdfff11117812 */ /* 0x000fc600078ec0ff */
[----:B------:R-:W2:Y:S01]  /*1a570*/  @P1 LDC R20, c[0x0][0x450] ;  /* 0x00011400ff141b82 */ /* 0x000ea20000000800 */
[----:B0-----:R-:W-:-:S05]  /*1a580*/  @P1 IMAD.HI.U32 R15, R14, R15, RZ ;  /* 0x0000000f0e0f1227 */ /* 0x001fca00078e00ff */
[----:B--2---:R-:W-:Y:S02]  /*1a590*/  @P1 SHF.R.U32.HI R14, RZ, R20, R15 ;  /* 0x00000014ff0e1219 */ /* 0x004fe4000001160f */
[----:B-1----:R-:W-:-:S03]  /*1a5a0*/  ISETP.GE.AND P1, PT, R26, 0x1, PT ;  /* 0x000000011a00780c */ /* 0x002fc60003f26270 */
[----:B------:R-:W-:-:S04]  /*1a5b0*/  IMAD.IADD R14, R14, 0x1, R21 ;  /* 0x000000010e0e7824 */ /* 0x000fc800078e0215 */
[----:B------:R-:W-:-:S06]  /*1a5c0*/  VIADD R15, R14, -UR8 ;  /* 0x800000080e0f7c36 */ /* 0x000fcc0008000000 */
[----:B------:R-:W-:Y:S01]  /*1a5d0*/  @P1 LOP3.LUT R17, R17, 0x2000, RZ, 0xfc, !PT ;  /* 0x0000200011111812 */ /* 0x000fe200078efcff */
        /* <DEDUP_REMOVED lines=11> */
.L_x_1481:
[----:B------:R-:W-:-:S13]  /*1a690*/  ISETP.NE.AND P1, PT, R26, 0x1, PT ;  /* 0x000000011a00780c */ /* 0x000fda0003f25270 */
[----:B------:R-:W0:Y:S02]  /*1a6a0*/  @P1 LDC.64 R20, c[0x0][0x9e8] ;  /* 0x00027a00ff141b82 */ /* 0x000e240000000a00 */
[----:B0-----:R-:W-:-:S05]  /*1a6b0*/  @P1 IMAD.HI.U32 R20, R14, R20, RZ ;  /* 0x000000140e141227 */ /* 0x001fca00078e00ff */
[----:B------:R-:W-:-:S07]  /*1a6c0*/  @P1 SHF.R.U32.HI R14, RZ, R21, R20 ;  /* 0x00000015ff0e1219 */ /* 0x000fce0000011614 */
.L_x_1482:
[----:B------:R-:W-:Y:S05]  /*1a6d0*/  BSYNC B0 ;  /* 0x0000000000007941 */ /* 0x000fea0003800000 */
.L_x_1480:
[----:B------:R-:W-:-:S05]  /*1a6e0*/  IMAD R14, R14, R26, RZ ;  /* 0x0000001a0e0e7224 */ /* 0x000fca00078e02ff */
[----:B------:R-:W-:-:S07]  /*1a6f0*/  VIMNMX R15, R15, R14, !PT ;  /* 0x0000000e0f0f7248 */ /* 0x000fce0007fe0100 */
.L_x_1479:
[----:B------:R-:W-:-:S04]  /*1a700*/  VIADD R15, R15, 0xbf ;  /* 0x000000bf0f0f7836 */ /* 0x000fc80000000000 */
[----:B------:R-:W-:-:S05]  /*1a710*/  IMAD.HI R15, R15, 0x2aaaaaab, RZ ;  /* 0x2aaaaaab0f0f7827 */ /* 0x000fca00078e02ff */
[----:B------:R-:W-:-:S04]  /*1a720*/  SHF.R.U32.HI R14, RZ, 0x1f, R15 ;  /* 0x0000001fff0e7819 */ /* 0x000fc8000001160f */
[----:B------:R-:W-:-:S04]  /*1a730*/  LEA.HI.SX32 R14, R15, R14, 0x1b ;  /* 0x0000000e0f0e7211 */ /* 0x000fc800078fdaff */
[----:B------:R-:W-:-:S04]  /*1a740*/  VIMNMX R231, R221, R14, !PT ;  /* 0x0000000edde77248 */ /* 0x000fc80007fe0100 */
[----:B------:R-:W-:-:S13]  /*1a750*/  ISETP.GE.AND P1, PT, R0, R231, PT ;  /* 0x000000e70000720c */ /* 0x000fda0003f26270 */
[----:B------:R-:W-:Y:S05]  /*1a760*/  @!P1 BRA `(.L_x_1483) ;  /* 0x0000003400749947 */ /* 0x000fea0003800000 */
[----:B------:R-:W-:Y:S02]  /*1a770*/  IMAD.MOV.U32 R230, RZ, RZ, R222 ;  /* 0x000000ffffe67224 */ /* 0x000fe400078e00de */
[----:B------:R-:W-:Y:S02]  /*1a780*/  IMAD.MOV.U32 R229, RZ, RZ, R228 ;  /* 0x000000ffffe57224 */ /* 0x000fe400078e00e4 */
[----:B------:R-:W-:-:S07]  /*1a790*/  IMAD.MOV.U32 R14, RZ, RZ, R211 ;  /* 0x000000ffff0e7224 */ /* 0x000fce00078e00d3 */
.L_x_1494:
[----:B------:R-:W-:Y:S01]  /*1a7a0*/  ISETP.NE.AND P1, PT, R212, 0x1, PT ;  /* 0x00000001d400780c */ /* 0x000fe20003f25270 */
[----:B------:R-:W-:Y:S05]  /*1a7b0*/  YIELD ;  /* 0x0000000000007946 */ /* 0x000fea0003800000 */
[----:B------:R-:W-:Y:S02]  /*1a7c0*/  SEL R211, RZ, 0x1, P1 ;  /* 0x00000001ffd37807 */ /* 0x000fe40000800000 */
[----:B------:R-:W-:Y:S02]  /*1a7d0*/  ISETP.NE.AND P1, PT, R220, RZ, PT ;  /* 0x000000ffdc00720c */ /* 0x000fe40003f25270 */
[----:B------:R-:W-:-:S11]  /*1a7e0*/  LOP3.LUT R211, R14, R211, RZ, 0x3c, !PT ;  /* 0x000000d30ed37212 */ /* 0x000fd600078e3cff */
[----:B------:R-:W-:Y:S05]  /*1a7f0*/  @P1 BRA `(.L_x_1484) ;  /* 0x0000000000441947 */ /* 0x000fea0003800000 */
[----:B------:R-:W-:-:S05]  /*1a800*/  IMAD.U32 R15, RZ, RZ, UR41 ;  /* 0x00000029ff0f7e24 */ /* 0x000fca000f8e00ff */
[----:B------:R-:W-:-:S13]  /*1a810*/  ISETP.NE.AND P3, PT, R15, 0x3, PT ;  /* 0x000000030f00780c */ /* 0x000fda0003f65270 */
[----:B------:R-:W-:Y:S05]  /*1a820*/  @!P3 BRA `(.L_x_1485) ;  /* 0x000000000004b947 */ /* 0x000fea0003800000 */
[----:B------:R-:W-:Y:S01]  /*1a830*/  BPT.TRAP 0x1 ;  /* 0x000000040000795c */ /* 0x000fe20000300000 */
.L_x_1485:
        /* <DEDUP_REMOVED lines=8> */
.L_x_1486:
[----:B------:R-:W-:Y:S04]  /*1a8c0*/  BSSY B0, `(.L_x_1484) ;  /* 0x0000004000007945 */ /* 0x000fe80003800000 */
[----:B-1----:R-:W-:Y:S05]  /*1a8d0*/  @P2 BRA `(.L_x_1487) ;  /* 0x0000000000082947 */ /* 0x002fea0003800000 */
[----:B------:R-:W1:Y:S02]  /*1a8e0*/  SYNCS.PHASECHK.TRANS64.TRYWAIT P2, [R15+URZ+0x28830], R20 ;  /* 0x028830140f0075a7 */ /* 0x000e64000804017f */
[----:B-1----:R-:W-:Y:S05]  /*1a8f0*/  @!P2 BRA `(.L_x_1488) ;  /* 0x00000160005ca947 */ /* 0x002fea0003800000 */
.L_x_1487:
[----:B------:R-:W-:Y:S05]  /*1a900*/  BSYNC B0 ;  /* 0x0000000000007941 */ /* 0x000fea0003800000 */
.L_x_1484:
[----:B01----:R-:W0:Y:S01]  /*1a910*/  S2R R15, SR_TID.X ;  /* 0x00000000000f7919 */ /* 0x003e220000002100 */
[----:B------:R-:W-:Y:S01]  /*1a920*/  VIADD R233, R212, 0x1 ;  /* 0x00000001d4e97836 */ /* 0x000fe20000000000 */
[----:B------:R-:W-:Y:S05]  /*1a930*/  WARPSYNC.ALL ;  /* 0x0000000000007948 */ /* 0x000fea0003800000 */
[C---:B------:R-:W-:Y:S01]  /*1a940*/  ISETP.NE.AND P2, PT, R233.reuse, 0x2, PT ;  /* 0x00000002e900780c */ /* 0x040fe20003f45270 */
[----:B------:R-:W-:Y:S01]  /*1a950*/  IMAD.MOV.U32 R21, RZ, RZ, 0x40000040 ;  /* 0x40000040ff157424 */ /* 0x000fe200078e00ff */
[----:B------:R-:W-:Y:S01]  /*1a960*/  R2UR UR8, R6 ;  /* 0x00000000060872ca */ /* 0x000fe200000e0000 */
[----:B------:R-:W-:Y:S01]  /*1a970*/  IMAD.MOV.U32 R25, RZ, RZ, 0x40000040 ;  /* 0x40000040ff197424 */ /* 0x000fe200078e00ff */
[----:B------:R-:W-:Y:S01]  /*1a980*/  SEL R233, R233, RZ, P2 ;  /* 0x000000ffe9e97207 */ /* 0x000fe20001000000 */
[----:B------:R-:W-:Y:S01]  /*1a990*/  IMAD.MOV.U32 R27, RZ, RZ, 0x40000040 ;  /* 0x40000040ff1b7424 */ /* 0x000fe200078e00ff */
[----:B------:R-:W-:-:S02]  /*1a9a0*/  R2UR UR9, R7 ;  /* 0x00000000070972ca */ /* 0x000fc400000e0000 */
[----:B------:R-:W-:Y:S01]  /*1a9b0*/  R2UR UR11, R21 ;  /* 0x00000000150b72ca */ /* 0x000fe200000e0000 */
[----:B------:R-:W-:Y:S01]  /*1a9c0*/  IMAD R20, R233, 0x600, R5 ;  /* 0x00000600e9147824 */ /* 0x000fe200078e0205 */
[----:B------:R-:W-:Y:S02]  /*1a9d0*/  R2UR UR15, R25 ;  /* 0x00000000190f72ca */ /* 0x000fe400000e0000 */
[----:B------:R-:W-:Y:S01]  /*1a9e0*/  R2UR UR19, R27 ;  /* 0x000000001b1372ca */ /* 0x000fe200000e0000 */
[C---:B------:R-:W-:Y:S01]  /*1a9f0*/  VIADD R24, R20.reuse, 0x2 ;  /* 0x0000000214187836 */ /* 0x040fe20000000000 */
[C---:B------:R-:W-:Y:S01]  /*1aa00*/  R2UR UR10, R20.reuse ;  /* 0x00000000140a72ca */ /* 0x040fe200000e0000 */
[----:B------:R-:W-:Y:S01]  /*1aa10*/  VIADD R26, R20, 0x4 ;  /* 0x00000004141a7836 */ /* 0x000fe20000000000 */
[----:B------:R-:W-:Y:S01]  /*1aa20*/  R2UR UR12, R12 ;  /* 0x000000000c0c72ca */ /* 0x000fe200000e0000 */
[----:B------:R-:W-:Y:S01]  /*1aa30*/  VIADD R20, R20, 0x6 ;  /* 0x0000000614147836 */ /* 0x000fe20000000000 */
[----:B------:R-:W-:-:S02]  /*1aa40*/  R2UR UR14, R24 ;  /* 0x00000000180e72ca */ /* 0x000fc400000e0000 */
[----:B------:R-:W-:Y:S02]  /*1aa50*/  R2UR UR18, R26 ;  /* 0x000000001a1272ca */ /* 0x000fe400000e0000 */
[----:B------:R-:W-:Y:S02]  /*1aa60*/  R2UR UR13, R13 ;  /* 0x000000000d0d72ca */ /* 0x000fe400000e0000 */
[----:B------:R-:W-:Y:S02]  /*1aa70*/  R2UR UR16, R10 ;  /* 0x000000000a1072ca */ /* 0x000fe400000e0000 */
[----:B0-----:R-:W-:Y:S02]  /*1aa80*/  SHF.R.U32.HI R15, RZ, 0x7, R15 ;  /* 0x00000007ff0f7819 */ /* 0x001fe4000001160f */
[----:B------:R-:W-:Y:S02]  /*1aa90*/  R2UR UR17, R11 ;  /* 0x000000000b1172ca */ /* 0x000fe400000e0000 */
[----:B------:R-:W-:Y:S01]  /*1aaa0*/  R2UR UR22, R20 ;  /* 0x00000000141672ca */ /* 0x000fe200000e0000 */
[----:B------:R-:W-:Y:S01]  /*1aab0*/  VIADD R15, R15, 0x8 ;  /* 0x000000080f0f7836 */ /* 0x000fe20000000000 */
[----:B------:R-:W-:-:S02]  /*1aac0*/  R2UR UR23, R21 ;  /* 0x00000000151772ca */ /* 0x000fc400000e0000 */
[----:B------:R-:W-:Y:S02]  /*1aad0*/  R2UR UR20, R8 ;  /* 0x00000000081472ca */ /* 0x000fe400000e0000 */
[----:B------:R0:W-:Y:S01]  /*1aae0*/  BAR.SYNC.DEFER_BLOCKING R15, 0x100 ;  /* 0x0004000f0000751d */ /* 0x0001e20000010000 */
[----:B------:R-:W-:-:S05]  /*1aaf0*/  R2UR UR21, R9 ;  /* 0x00000000091572ca */ /* 0x000fca00000e0000 */
        /* <DEDUP_REMOVED lines=13> */
[----:B------:R-:W-:-:S05]  /*1abd0*/  IMAD.U32 R222, RZ, RZ, UR41 ;  /* 0x00000029ffde7e24 */ /* 0x000fca000f8e00ff */
[----:B------:R-:W-:-:S13]  /*1abe0*/  ISETP.NE.AND P3, PT, R222, 0x3, PT ;  /* 0x00000003de00780c */ /* 0x000fda0003f65270 */
[----:B------:R-:W-:Y:S05]  /*1abf0*/  @!P3 BRA `(.L_x_1490) ;  /* 0x000000000004b947 */ /* 0x000fea0003800000 */
[----:B------:R-:W-:Y:S01]  /*1ac00*/  BPT.TRAP 0x1 ;  /* 0x000000040000795c */ /* 0x000fe20000300000 */
.L_x_1490:
[----:B------:R-:W-:Y:S01]  /*1ac10*/  SHF.L.U32 R14, R14, 0x1f, RZ ;  /* 0x0000001f0e0e7819 */ /* 0x000fe200000006ff */
[----:B------:R-:W-:-:S04]  /*1ac20*/  IMAD R15, R212, 0x8, R18 ;  /* 0x00000008d40f7824 */ /* 0x000fc800078e0212 */
[----:B------:R0:W1:Y:S01]  /*1ac30*/  SYNCS.PHASECHK.TRANS64.TRYWAIT P1, [R15+URZ+0x28850], R14 ;  /* 0x0288500e0f0075a7 */ /* 0x000062000802017f */
[----:B------:R-:W-:Y:S05]  /*1ac40*/  @!P3 BRA `(.L_x_1491) ;  /* 0x000000000004b947 */ /* 0x000fea0003800000 */
[----:B------:R-:W-:Y:S01]  /*1ac50*/  BPT.TRAP 0x1 ;  /* 0x000000040000795c */ /* 0x000fe20000300000 */
.L_x_1491:
[----:B-1----:R-:W-:Y:S05]  /*1ac60*/  @P1 BRA `(.L_x_1489) ;  /* 0x0000000000081947 */ /* 0x002fea0003800000 */
[----:B------:R-:W1:Y:S02]  /*1ac70*/  SYNCS.PHASECHK.TRANS64.TRYWAIT P1, [R15+URZ+0x28850], R14 ;  /* 0x0288500e0f0075a7 */ /* 0x000e64000802017f */
[----:B-1----:R-:W-:Y:S05]  /*1ac80*/  @!P1 BRA `(.L_x_1492) ;  /* 0x0000015c008c9947 */ /* 0x002fea0003800000 */
.L_x_1489:
[----:B------:R-:W-:Y:S05]  /*1ac90*/  WARPSYNC.ALL ;  /* 0x0000000000007948 */ /* 0x000fea0003800000 */
[----:B01----:R-:W-:Y:S01]  /*1aca0*/  VIADD R14, R18, 0x400 ;  /* 0x00000400120e7836 */ /* 0x003fe20000000000 */
[----:B------:R-:W-:Y:S01]  /*1acb0*/  WARPGROUP.ARRIVE ;  /* 0x00000000000079c5 */ /* 0x000fe20000000000 */
[----:B------:R-:W-:Y:S01]  /*1acc0*/  IMAD.MOV.U32 R15, RZ, RZ, -0x7fffffe0 ;  /* 0x80000020ff0f7424 */ /* 0x000fe200078e00ff */
[----:B------:R-:W-:Y:S01]  /*1acd0*/  UMOV UR28, UR6 ;  /* 0x00000006001c7c82 */ /* 0x000fe20008000000 */
[----:B------:R-:W-:Y:S01]  /*1ace0*/  IMAD.MOV.U32 R21, RZ, RZ, -0x7fffffe0 ;  /* 0x80000020ff157424 */ /* 0x000fe200078e00ff */
[----:B------:R-:W-:-:S02]  /*1acf0*/  SHF.R.U32.HI R14, RZ, 0x4, R14 ;  /* 0x00000004ff0e7819 */ /* 0x000fc4000001160e */
[----:B------:R-:W-:Y:S01]  /*1ad00*/  R2UR UR11, R15 ;  /* 0x000000000f0b72ca */ /* 0x000fe200000e0000 */
[----:B------:R-:W-:Y:S01]  /*1ad10*/  FMUL.FTZ R15, R2, R24 ;  /* 0x00000018020f7220 */ /* 0x000fe20000410000 */
[----:B------:R-:W-:Y:S01]  /*1ad20*/  LOP3.LUT R14, R14, 0x3fff, RZ, 0xc0, !PT ;  /* 0x00003fff0e0e7812 */ /* 0x000fe200078ec0ff */
[C---:B------:R-:W-:Y:S01]  /*1ad30*/  FMUL.FTZ R24, R2.reuse, R27 ;  /* 0x0000001b02187220 */ /* 0x040fe20000410000 */
[C---:B------:R-:W-:Y:S01]  /*1ad40*/  FMUL.FTZ R27, R2.reuse, R30 ;  /* 0x0000001e021b7220 */ /* 0x040fe20000410000 */
[----:B------:R-:W-:Y:S01]  /*1ad50*/  FMUL.FTZ R30, R2, R33 ;  /* 0x00000021021e7220 */ /* 0x000fe20000410000 */
[----:B------:R-:W-:Y:S01]  /*1ad60*/  LOP3.LUT R14, R14, 0x10000, RZ, 0xfc, !PT ;  /* 0x000100000e0e7812 */ /* 0x000fe200078efcff */
[C---:B------:R-:W-:Y:S01]  /*1ad70*/  FMUL.FTZ R33, R2.reuse, R36 ;  /* 0x0000002402217220 */ /* 0x040fe20000410000 */
[C---:B------:R-:W-:Y:S01]  /*1ad80*/  FMUL.FTZ R36, R2.reuse, R39 ;  /* 0x0000002702247220 */ /* 0x040fe20000410000 */
[C---:B------:R-:W-:Y:S01]  /*1ad90*/  FMUL.FTZ R39, R2.reuse, R42 ;  /* 0x0000002a02277220 */ /* 0x040fe20000410000 */
[----:B------:R-:W-:Y:S01]  /*1ada0*/  FMUL.FTZ R42, R2, R45 ;  /* 0x0000002d022a7220 */ /* 0x000fe20000410000 */
[----:B------:R-:W-:-:S02]  /*1adb0*/  IMAD R14, R212, 0x600, R14 ;  /* 0x00000600d40e7824 */ /* 0x000fc400078e020e */
[C---:B------:R-:W-:Y:S01]  /*1adc0*/  FMUL.FTZ R45, R2.reuse, R48 ;  /* 0x00000030022d7220 */ /* 0x040fe20000410000 */
[C---:B------:R-:W-:Y:S01]  /*1add0*/  FMUL.FTZ R48, R2.reuse, R49 ;  /* 0x0000003102307220 */ /* 0x040fe20000410000 */
[----:B------:R-:W-:Y:S01]  /*1ade0*/  FMUL.FTZ R49, R2, R50 ;  /* 0x0000003202317220 */ /* 0x000fe20000410000 */
[C---:B------:R-:W-:Y:S01]  /*1adf0*/  VIADD R20, R14.reuse, 0x2 ;  /* 0x000000020e147836 */ /* 0x040fe20000000000 */
        /* <DEDUP_REMOVED lines=13> */
[----:B------:R-:W-:Y:S01]  /*1aed0*/  QGMMA.64x128x32.F32.E4M3.E4M3 R120, R204, gdesc[UR8], R120, gsb0 ;  /* 0x01e00008cc787df3 */ /* 0x000fe20008000878 */
[----:B------:R-:W-:Y:S01]  /*1aee0*/  R2UR UR10, R20 ;  /* 0x00000000140a72ca */ /* 0x000fe200000e0000 */
[----:B------:R-:W-:Y:S01]  /*1aef0*/  VIADD R20, R14, 0x200 ;  /* 0x000002000e147836 */ /* 0x000fe20000000000 */
[----:B------:R-:W-:Y:S01]  /*1af00*/  R2UR UR11, R21 ;  /* 0x00000000150b72ca */ /* 0x000fe200000e0000 */
[----:B------:R-:W-:-:S02]  /*1af10*/  IMAD.MOV.U32 R21, RZ, RZ, -0x7fffffe0 ;  /* 0x80000020ff157424 */ /* 0x000fc400078e00ff */
        /* <DEDUP_REMOVED lines=41> */
[----:B------:R-:W-:-:S04]  /*1b1b0*/  FMUL.FTZ R98, R2, R99 ;  /* 0x0000006302627220 */ /* 0x000fc80000410000 */
        /* <DEDUP_REMOVED lines=61> */
[----:B0-----:R-:W-:Y:S01]  /*1b590*/  FMNMX.FTZ R47, R15, R229, !PT ;  /* 0x000000e50f2f7209 */ /* 0x001fe20007810000 */
[C---:B------:R-:W-:Y:S01]  /*1b5a0*/  FMUL.FTZ R37, R2.reuse, R40 ;  /* 0x0000002802257220 */ /* 0x040fe20000410000 */
[C---:B------:R-:W-:Y:S01]  /*1b5b0*/  FMUL.FTZ R40, R2.reuse, R43 ;  /* 0x0000002b02287220 */ /* 0x040fe20000410000 */
[----:B------:R-:W-:-:S03]  /*1b5c0*/  FMUL.FTZ R43, R2, R46 ;  /* 0x0000002e022b7220 */ /* 0x000fc60000410000 */
[----:B------:R-:W0:Y:S01]  /*1b5d0*/  MUFU.TANH R25, R25 ;  /* 0x0000001900197308 */ /* 0x000e220000002400 */
[----:B-1----:R-:W-:-:S07]  /*1b5e0*/  FMNMX.FTZ R46, R20, R47, !PT ;  /* 0x0000002f142e7209 */ /* 0x002fce0007810000 */
[----:B------:R-:W1:Y:S01]  /*1b5f0*/  MUFU.TANH R26, R26 ;  /* 0x0000001a001a7308 */ /* 0x000e620000002400 */
[----:B--2---:R-:W-:-:S07]  /*1b600*/  FMNMX.FTZ R47, R21, R230, !PT ;  /* 0x000000e6152f7209 */ /* 0x004fce0007810000 */
[----:B------:R-:W-:Y:S08]  /*1b610*/  MUFU.TANH R28, R28 ;  /* 0x0000001c001c7308 */ /* 0x000ff00000002400 */
[----:B------:R-:W2:Y:S08]  /*1b620*/  MUFU.TANH R29, R29 ;  /* 0x0000001d001d7308 */ /* 0x000eb00000002400 */
[----:B------:R-:W3:Y:S08]  /*1b630*/  MUFU.TANH R31, R31 ;  /* 0x0000001f001f7308 */ /* 0x000ef00000002400 */
[----:B------:R-:W4:Y:S08]  /*1b640*/  MUFU.TANH R32, R32 ;  /* 0x0000002000207308 */ /* 0x000f300000002400 */
[----:B------:R-:W5:Y:S08]  /*1b650*/  MUFU.TANH R34, R34 ;  /* 0x0000002200227308 */ /* 0x000f700000002400 */
[----:B------:R-:W5:Y:S08]  /*1b660*/  MUFU.TANH R35, R35 ;  /* 0x0000002300237308 */ /* 0x000f700000002400 */
[----:B------:R-:W5:Y:S08]  /*1b670*/  MUFU.TANH R37, R37 ;  /* 0x0000002500257308 */ /* 0x000f700000002400 */
[----:B------:R-:W5:Y:S08]  /*1b680*/  MUFU.TANH R38, R38 ;  /* 0x0000002600267308 */ /* 0x000f700000002400 */
[----:B------:R-:W-:Y:S08]  /*1b690*/  MUFU.TANH R40, R40 ;  /* 0x0000002800287308 */ /* 0x000ff00000002400 */
[----:B------:R-:W5:Y:S08]  /*1b6a0*/  MUFU.TANH R41, R41 ;  /* 0x0000002900297308 */ /* 0x000f700000002400 */
[----:B------:R-:W5:Y:S08]  /*1b6b0*/  MUFU.TANH R43, R43 ;  /* 0x0000002b002b7308 */ /* 0x000f700000002400 */
[----:B------:R-:W5:Y:S08]  /*1b6c0*/  MUFU.TANH R44, R44 ;  /* 0x0000002c002c7308 */ /* 0x000f700000002400 */
[----:B------:R-:W5:Y:S01]  /*1b6d0*/  MUFU.TANH R76, R76 ;  /* 0x0000004c004c7308 */ /* 0x000f620000002400 */
[----:B------:R-:W-:-:S02]  /*1b6e0*/  WARPGROUP.DEPBAR.LE gsb0, 0x0 ;  /* 0x00008000000079c5 */ /* 0x000fc40000010000 */
[----:B------:R-:W-:-:S05]  /*1b6f0*/  WARPGROUP.ARRIVE ;  /* 0x00000000000079c5 */ /* 0x000fca0000000000 */
[----:B------:R-:W5:Y:S01]  /*1b700*/  MUFU.TANH R77, R77 ;  /* 0x0000004d004d7308 */ /* 0x000f620000002400 */
[----:B------:R-:W-:Y:S07]  /*1b710*/  QGMMA.64x128x32.F32.E4M3.E4M3 R120, R192, gdesc[UR8], R120, gsb0 ;  /* 0x01e00008c0787df3 */ /* 0x000fee0008000878 */
[----:B------:R-:W-:Y:S08]  /*1b720*/  MUFU.TANH R78, R78 ;  /* 0x0000004e004e7308 */ /* 0x000ff00000002400 */
[----:B------:R-:W5:Y:S08]  /*1b730*/  MUFU.TANH R79, R79 ;  /* 0x0000004f004f7308 */ /* 0x000f700000002400 */
[----:B------:R-:W5:Y:S08]  /*1b740*/  MUFU.TANH R80, R80 ;  /* 0x0000005000507308 */ /* 0x000f700000002400 */
[----:B------:R-:W5:Y:S08]  /*1b750*/  MUFU.TANH R81, R81 ;  /* 0x0000005100517308 */ /* 0x000f700000002400 */
        /* <DEDUP_REMOVED lines=13> */
[----:B------:R-:W5:Y:S01]  /*1b830*/  MUFU.TANH R95, R95 ;  /* 0x0000005f005f7308 */ /* 0x000f620000002400 */
[----:B------:R-:W-:-:S02]  /*1b840*/  WARPGROUP.DEPBAR.LE gsb0, 0x0 ;  /* 0x00008000000079c5 */ /* 0x000fc40000010000 */
[----:B0-----:R-:W-:Y:S01]  /*1b850*/  FMNMX.FTZ R193, R25, R46, !PT ;  /* 0x0000002e19c17209 */ /* 0x001fe20007810000 */
[----:B------:R-:W-:Y:S01]  /*1b860*/  WARPGROUP.ARRIVE ;  /* 0x00000000000079c5 */ /* 0x000fe20000000000 */
[----:B------:R-:W-:-:S03]  /*1b870*/  FMNMX.FTZ R46, R24, R47, !PT ;  /* 0x0000002f182e7209 */ /* 0x000fc60007810000 */
[----:B------:R-:W0:Y:S01]  /*1b880*/  MUFU.TANH R96, R96 ;  /* 0x0000006000607308 */ /* 0x000e220000002400 */
[----:B-1----:R-:W-:Y:S02]  /*1b890*/  FMNMX.FTZ R192, R26, R193, !PT ;  /* 0x000000c11ac07209 */ /* 0x002fe40007810000 */
[----:B------:R-:W-:Y:S02]  /*1b8a0*/  FMNMX.FTZ R47, R27, R46, !PT ;  /* 0x0000002e1b2f7209 */ /* 0x000fe40007810000 */
[----:B--2---:R-:W-:Y:S02]  /*1b8b0*/  FMNMX.FTZ R99, R29, R192, !PT ;  /* 0x000000c01d637209 */ /* 0x004fe40007810000 */
[----:B------:R-:W-:Y:S01]  /*1b8c0*/  FMNMX.FTZ R46, R28, R47, !PT ;  /* 0x0000002f1c2e7209 */ /* 0x000fe20007810000 */
[----:B------:R-:W1:Y:S01]  /*1b8d0*/  MUFU.TANH R97, R97 ;  /* 0x0000006100617308 */ /* 0x000e620000002400 */
[----:B------:R-:W-:Y:S01]  /*1b8e0*/  FMNMX.FTZ R192, R30, R99, !PT ;  /* 0x000000631ec07209 */ /* 0x000fe20007810000 */
[C---:B------:R-:W-:Y:S01]  /*1b8f0*/  FMUL.FTZ R99, R2.reuse, R100 ;  /* 0x0000006402637220 */ /* 0x040fe20000410000 */
[----:B---3--:R-:W-:Y:S01]  /*1b900*/  FMNMX.FTZ R47, R31, R46, !PT ;  /* 0x0000002e1f2f7209 */ /* 0x008fe20007810000 */
[----:B------:R-:W-:Y:S01]  /*1b910*/  FMUL.FTZ R100, R2, R101 ;  /* 0x0000006502647220 */ /* 0x000fe20000410000 */
[----:B------:R-:W-:-:S02]  /*1b920*/  FMNMX.FTZ R193, R33, R192, !PT ;  /* 0x000000c021c17209 */ /* 0x000fc40007810000 */
[----:B----4-:R-:W-:Y:S01]  /*1b930*/  FMNMX.FTZ R46, R32, R47, !PT ;  /* 0x0000002f202e7209 */ /* 0x010fe20007810000 */
[----:B------:R-:W-:Y:S01]  /*1b940*/  MUFU.TANH R98, R98 ;  /* 0x0000006200627308 */ /* 0x000fe20000002400 */
[----:B-----5:R-:W-:Y:S02]  /*1b950*/  FMNMX.FTZ R192, R34, R193, !PT ;  /* 0x000000c122c07209 */ /* 0x020fe40007810000 */
[----:B------:R-:W-:Y:S02]  /*1b960*/  FMNMX.FTZ R47, R35, R46, !PT ;  /* 0x0000002e232f7209 */ /* 0x000fe40007810000 */
[----:B------:R-:W-:Y:S02]  /*1b970*/  FMNMX.FTZ R101, R37, R192, !PT ;  /* 0x000000c025657209 */ /* 0x000fe40007810000 */
[----:B------:R-:W-:Y:S01]  /*1b980*/  FMNMX.FTZ R46, R36, R47, !PT ;  /* 0x0000002f242e7209 */ /* 0x000fe20007810000 */
[----:B------:R-:W2:Y:S01]  /*1b990*/  MUFU.TANH R99, R99 ;  /* 0x0000006300637308 */ /* 0x000ea20000002400 */
[----:B------:R-:W-:Y:S01]  /*1b9a0*/  FMNMX.FTZ R192, R38, R101, !PT ;  /* 0x0000006526c07209 */ /* 0x000fe20007810000 */
[C---:B------:R-:W-:Y:S01]  /*1b9b0*/  FMUL.FTZ R101, R2.reuse, R102 ;  /* 0x0000006602657220 */ /* 0x040fe20000410000 */
[----:B------:R-:W-:Y:S01]  /*1b9c0*/  FMNMX.FTZ R47, R39, R46, !PT ;  /* 0x0000002e272f7209 */ /* 0x000fe20007810000 */
[----:B------:R-:W-:Y:S01]  /*1b9d0*/  FMUL.FTZ R102, R2, R103 ;  /* 0x0000006702667220 */ /* 0x000fe20000410000 */
[----:B------:R-:W-:-:S02]  /*1b9e0*/  FMNMX.FTZ R193, R41, R192, !PT ;  /* 0x000000c029c17209 */ /* 0x000fc40007810000 */
[----:B------:R-:W-:Y:S01]  /*1b9f0*/  FMNMX.FTZ R46, R40, R47, !PT ;  /* 0x0000002f282e7209 */ /* 0x000fe20007810000 */
[----:B------:R-:W3:Y:S01]  /*1ba00*/  MUFU.TANH R100, R100 ;  /* 0x0000006400647308 */ /* 0x000ee20000002400 */
[----:B------:R-:W-:Y:S02]  /*1ba10*/  FMNMX.FTZ R192, R42, R193, !PT ;  /* 0x000000c12ac07209 */ /* 0x000fe40007810000 */
[----:B------:R-:W-:Y:S02]  /*1ba20*/  FMNMX.FTZ R47, R43, R46, !PT ;  /* 0x0000002e2b2f7209 */ /* 0x000fe40007810000 */
[----:B------:R-:W-:Y:S02]  /*1ba30*/  FMNMX.FTZ R103, R45, R192, !PT ;  /* 0x000000c02d677209 */ /* 0x000fe40007810000 */
[----:B------:R-:W-:Y:S01]  /*1ba40*/  FMNMX.FTZ R46, R44, R47, !PT ;  /* 0x0000002f2c2e7209 */ /* 0x000fe20007810000 */
[----:B------:R-:W4:Y:S01]  /*1ba50*/  MUFU.TANH R101, R101 ;  /* 0x0000006500657308 */ /* 0x000f220000002400 */
[----:B------:R-:W-:Y:S01]  /*1ba60*/  FMNMX.FTZ R192, R48, R103, !PT ;  /* 0x0000006730c07209 */ /* 0x000fe20007810000 */
[C---:B------:R-:W-:Y:S01]  /*1ba70*/  FMUL.FTZ R103, R2.reuse, R104 ;  /* 0x0000006802677220 */ /* 0x040fe20000410000 */
[----:B------:R-:W-:Y:S01]  /*1ba80*/  FMNMX.FTZ R47, R49, R46, !PT ;  /* 0x0000002e312f7209 */ /* 0x000fe20007810000 */
[----:B------:R-:W-:Y:S01]  /*1ba90*/  FMUL.FTZ R104, R2, R105 ;  /* 0x0000006902687220 */ /* 0x000fe20000410000 */
[----:B------:R-:W-:-:S02]  /*1baa0*/  FMNMX.FTZ R193, R51, R192, !PT ;  /* 0x000000c033c17209 */ /* 0x000fc40007810000 */
[----:B------:R-:W-:Y:S01]  /*1bab0*/  FMNMX.FTZ R46, R50, R47, !PT ;  /* 0x0000002f322e7209 */ /* 0x000fe20007810000 */
[----:B------:R-:W-:Y:S01]  /*1bac0*/  MUFU.TANH R102, R102 ;  /* 0x0000006600667308 */ /* 0x000fe20000002400 */
[----:B------:R-:W-:Y:S02]  /*1bad0*/  FMNMX.FTZ R192, R52, R193, !PT ;  /* 0x000000c134c07209 */ /* 0x000fe40007810000 */
[----:B------:R-:W-:Y:S02]  /*1bae0*/  FMNMX.FTZ R47, R53, R46, !PT ;  /* 0x0000002e352f7209 */ /* 0x000fe40007810000 */
[----:B------:R-:W-:Y:S02]  /*1baf0*/  FMNMX.FTZ R105, R55, R192, !PT ;  /* 0x000000c037697209 */ /* 0x000fe40007810000 */
[----:B------:R-:W-:Y:S01]  /*1bb00*/  FMNMX.FTZ R46, R54, R47, !PT ;  /* 0x0000002f362e7209 */ /* 0x000fe20007810000 */
[----:B------:R-:W5:Y:S01]  /*1bb10*/  MUFU.TANH R103, R103 ;  /* 0x0000006700677308 */ /* 0x000f620000002400 */
[----:B------:R-:W-:Y:S01]  /*1bb20*/  FMNMX.FTZ R192, R56, R105, !PT ;  /* 0x0000006938c07209 */ /* 0x000fe20007810000 */
[C---:B------:R-:W-:Y:S01]  /*1bb30*/  FMUL.FTZ R105, R2.reuse, R106 ;  /* 0x0000006a02697220 */ /* 0x040fe20000410000 */
[----:B------:R-:W-:Y:S01]  /*1bb40*/  FMNMX.FTZ R47, R57, R46, !PT ;  /* 0x0000002e392f7209 */ /* 0x000fe20007810000 */
[----:B------:R-:W-:Y:S01]  /*1bb50*/  FMUL.FTZ R106, R2, R107 ;  /* 0x0000006b026a7220 */ /* 0x000fe20000410000 */
[----:B------:R-:W-:-:S02]  /*1bb60*/  FMNMX.FTZ R193, R59, R192, !PT ;  /* 0x000000c03bc17209 */ /* 0x000fc40007810000 */
[----:B------:R-:W-:Y:S01]  /*1bb70*/  FMNMX.FTZ R46, R58, R47, !PT ;  /* 0x0000002f3a2e7209 */ /* 0x000fe20007810000 */
[----:B------:R-:W5:Y:S01]  /*1bb80*/  MUFU.TANH R104, R104 ;  /* 0x0000006800687308 */ /* 0x000f620000002400 */
        /* <DEDUP_REMOVED lines=28> */
[----:B------:R-:W-:Y:S01]  /*1bd50*/  MUFU.TANH R110, R110 ;  /* 0x0000006e006e7308 */ /* 0x000fe20000002400 */
        /* <DEDUP_REMOVED lines=24> */
[----:B0-----:R-:W-:Y:S01]  /*1bee0*/  FMNMX.FTZ R192, R96, R115, !PT ;  /* 0x0000007360c07209 */ /* 0x001fe20007810000 */
[C---:B------:R-:W-:Y:S01]  /*1bef0*/  FMUL.FTZ R115, R2.reuse, R116 ;  /* 0x0000007402737220 */ /* 0x040fe20000410000 */
[----:B-1----:R-:W-:Y:S01]  /*1bf00*/  FMNMX.FTZ R47, R97, R46, !PT ;  /* 0x0000002e612f7209 */ /* 0x002fe20007810000 */
[----:B------:R-:W-:Y:S01]  /*1bf10*/  FMUL.FTZ R116, R2, R117 ;  /* 0x0000007502747220 */ /* 0x000fe20000410000 */
[----:B--2---:R-:W-:-:S02]  /*1bf20*/  FMNMX.FTZ R193, R99, R192, !PT ;  /* 0x000000c063c17209 */ /* 0x004fc40007810000 */
[----:B------:R-:W-:Y:S01]  /*1bf30*/  FMNMX.FTZ R46, R98, R47, !PT ;  /* 0x0000002f622e7209 */ /* 0x000fe20007810000 */
[----:B------:R-:W0:Y:S01]  /*1bf40*/  MUFU.TANH R112, R112 ;  /* 0x0000007000707308 */ /* 0x000e220000002400 */
[----:B---3--:R-:W-:Y:S02]  /*1bf50*/  FMNMX.FTZ R192, R100, R193, !PT ;  /* 0x000000c164c07209 */ /* 0x008fe40007810000 */
[----:B----4-:R-:W-:Y:S02]  /*1bf60*/  FMNMX.FTZ R47, R101, R46, !PT ;  /* 0x0000002e652f7209 */ /* 0x010fe40007810000 */
[----:B-----5:R-:W-:Y:S02]  /*1bf70*/  FMNMX.FTZ R117, R103, R192, !PT ;  /* 0x000000c067757209 */ /* 0x020fe40007810000 */
[----:B------:R-:W-:Y:S01]  /*1bf80*/  FMNMX.FTZ R46, R102, R47, !PT ;  /* 0x0000002f662e7209 */ /* 0x000fe20007810000 */
[----:B------:R-:W1:Y:S01]  /*1bf90*/  MUFU.TANH R115, R115 ;  /* 0x0000007300737308 */ /* 0x000e620000002400 */
[----:B------:R-:W-:Y:S01]  /*1bfa0*/  FMNMX.FTZ R192, R104, R117, !PT ;  /* 0x0000007568c07209 */ /* 0x000fe20007810000 */
[C---:B------:R-:W-:Y:S01]  /*1bfb0*/  FMUL.FTZ R117, R2.reuse, R118 ;  /* 0x0000007602757220 */ /* 0x040fe20000410000 */
[----:B------:R-:W-:Y:S01]  /*1bfc0*/  FMNMX.FTZ R47, R105, R46, !PT ;  /* 0x0000002e692f7209 */ /* 0x000fe20007810000 */
[----:B------:R-:W-:Y:S01]  /*1bfd0*/  FMUL.FTZ R118, R2, R119 ;  /* 0x0000007702767220 */ /* 0x000fe20000410000 */
[----:B------:R-:W-:-:S02]  /*1bfe0*/  FMNMX.FTZ R193, R107, R192, !PT ;  /* 0x000000c06bc17209 */ /* 0x000fc40007810000 */
[----:B------:R-:W-:Y:S01]  /*1bff0*/  FMNMX.FTZ R46, R106, R47, !PT ;  /* 0x0000002f6a2e7209 */ /* 0x000fe20007810000 */
[----:B------:R-:W2:Y:S01]  /*1c000*/  MUFU.TANH R117, R117 ;  /* 0x0000007500757308 */ /* 0x000ea20000002400 */
[----:B------:R-:W-:Y:S02]  /*1c010*/  FMNMX.FTZ R192, R108, R193, !PT ;  /* 0x000000c16cc07209 */ /* 0x000fe40007810000 */
[----:B------:R-:W-:Y:S02]  /*1c020*/  FMNMX.FTZ R47, R109, R46, !PT ;  /* 0x0000002e6d2f7209 */ /* 0x000fe40007810000 */
[----:B------:R-:W-:Y:S02]  /*1c030*/  FMNMX.FTZ R119, R111, R192, !PT ;  /* 0x000000c06f777209 */ /* 0x000fe40007810000 */
[----:B------:R-:W-:Y:S01]  /*1c040*/  FMNMX.FTZ R46, R110, R47, !PT ;  /* 0x0000002f6e2e7209 */ /* 0x000fe20007810000 */
[----:B------:R-:W3:Y:S01]  /*1c050*/  MUFU.TANH R116, R116 ;  /* 0x0000007400747308 */ /* 0x000ee20000002400 */
[----:B0-----:R-:W-:-:S02]  /*1c060*/  FMNMX.FTZ R192, R112, R119, !PT ;  /* 0x0000007770c07209 */ /* 0x001fc40007810000 */
[----:B------:R-:W-:Y:S02]  /*1c070*/  FMNMX.FTZ R47, R113, R46, !PT ;  /* 0x0000002e712f7209 */ /* 0x000fe40007810000 */
[----:B-1----:R-:W-:Y:S02]  /*1c080*/  FMNMX.FTZ R193, R115, R192, !PT ;  /* 0x000000c073c17209 */ /* 0x002fe40007810000 */
[----:B------:R-:W-:Y:S01]  /*1c090*/  FMNMX.FTZ R46, R114, R47, !PT ;  /* 0x0000002f722e7209 */ /* 0x000fe20007810000 */
[----:B------:R-:W-:Y:S01]  /*1c0a0*/  IMAD.MOV.U32 R47, RZ, RZ, -0x7fffffe0 ;  /* 0x80000020ff2f7424 */ /* 0x000fe200078e00ff */
[----:B------:R-:W0:Y:S02]  /*1c0b0*/  MUFU.TANH R118, R118 ;  /* 0x0000007600767308 */ /* 0x000e240000002400 */
[----:B--2---:R-:W-:Y:S01]  /*1c0c0*/  FMNMX.FTZ R119, R117, R46, !PT ;  /* 0x0000002e75777209 */ /* 0x004fe20007810000 */
[C---:B------:R-:W-:Y:S01]  /*1c0d0*/  VIADD R46, R14.reuse, 0x400 ;  /* 0x000004000e2e7836 */ /* 0x040fe20000000000 */
[----:B------:R-:W-:Y:S01]  /*1c0e0*/  R2UR UR11, R47 ;  /* 0x000000002f0b72ca */ /* 0x000fe200000e0000 */
[----:B------:R-:W-:-:S03]  /*1c0f0*/  VIADD R14, R14, 0x402 ;  /* 0x000004020e0e7836 */ /* 0x000fc60000000000 */
[----:B------:R-:W-:Y:S02]  /*1c100*/  R2UR UR10, R46 ;  /* 0x000000002e0a72ca */ /* 0x000fe400000e0000 */
[----:B---3--:R-:W-:-:S05]  /*1c110*/  FMNMX.FTZ R193, R116, R193, !PT ;  /* 0x000000c174c17209 */ /* 0x008fca0007810000 */
[----:B------:R-:W1:Y:S01]  /*1c120*/  SHFL.BFLY PT, R228, R193, 0x2, 0x1f ;  /* 0x0c401f00c1e47f89 */ /* 0x000e6200000e0000 */
[----:B0-----:R-:W-:-:S05]  /*1c130*/  FMNMX.FTZ R119, R118, R119, !PT ;  /* 0x0000007776777209 */ /* 0x001fca0007810000 */
[----:B------:R-:W-:Y:S01]  /*1c140*/  QGMMA.64x128x32.F32.E4M3.E4M3 R120, R188, gdesc[UR8], R120, gsb0 ;  /* 0x01e00008bc787df3 */ /* 0x000fe20008000878 */
[----:B------:R-:W0:Y:S01]  /*1c150*/  SHFL.BFLY PT, R192, R119, 0x2, 0x1f ;  /* 0x0c401f0077c07f89 */ /* 0x000e2200000e0000 */
[----:B------:R-:W-:Y:S02]  /*1c160*/  R2UR UR10, R14 ;  /* 0x000000000e0a72ca */ /* 0x000fe400000e0000 */
[----:B-1----:R-:W-:-:S05]  /*1c170*/  FMNMX.FTZ R228, R193, R228, !PT ;  /* 0x000000e4c1e47209 */ /* 0x002fca0007810000 */
[----:B------:R-:W1:Y:S01]  /*1c180*/  SHFL.BFLY PT, R195, R228, 0x1, 0x1f ;  /* 0x0c201f00e4c37f89 */ /* 0x000e6200000e0000 */
[----:B0-----:R-:W-:-:S05]  /*1c190*/  FMNMX.FTZ R192, R119, R192, !PT ;  /* 0x000000c077c07209 */ /* 0x001fca0007810000 */
[----:B------:R-:W0:Y:S01]  /*1c1a0*/  SHFL.BFLY PT, R47, R192, 0x1, 0x1f ;  /* 0x0c201f00c02f7f89 */ /* 0x000e2200000e0000 */
[----:B-1----:R-:W-:-:S05]  /*1c1b0*/  FMNMX.FTZ R228, R228, R195, !PT ;  /* 0x000000c3e4e47209 */ /* 0x002fca0007810000 */
[----:B------:R-:W-:Y:S01]  /*1c1c0*/  FADD.FTZ R46, -R228, R229 ;  /* 0x000000e5e42e7221 */ /* 0x000fe20000010100 */
[----:B0-----:R-:W-:-:S03]  /*1c1d0*/  FMNMX.FTZ R222, R192, R47, !PT ;  /* 0x0000002fc0de7209 */ /* 0x001fc60007810000 */
[----:B------:R-:W-:Y:S02]  /*1c1e0*/  FMUL.FTZ R47, R46, UR28 ;  /* 0x0000001c2e2f7c20 */ /* 0x000fe40008410000 */
[----:B------:R-:W-:-:S04]  /*1c1f0*/  FADD.FTZ R46, -R222, R230 ;  /* 0x000000e6de2e7221 */ /* 0x000fc80000010100 */
[----:B------:R-:W-:Y:S01]  /*1c200*/  MUFU.EX2 R47, R47 ;  /* 0x0000002f002f7308 */ /* 0x000fe20000000800 */
[----:B------:R-:W-:-:S07]  /*1c210*/  FMUL.FTZ R46, R46, UR28 ;  /* 0x0000001c2e2e7c20 */ /* 0x000fce0008410000 */
[----:B------:R-:W-:Y:S01]  /*1c220*/  MUFU.EX2 R46, R46 ;  /* 0x0000002e002e7308 */ /* 0x000fe20000000800 */
[----:B------:R-:W-:Y:S02]  /*1c230*/  WARPGROUP.DEPBAR.LE gsb0, 0x0 ;  /* 0x00008000000079c5 */ /* 0x000fe40000010000 */
[----:B------:R-:W-:Y:S01]  /*1c240*/  IMAD.U32 R189, RZ, RZ, UR28 ;  /* 0x0000001cffbd7e24 */ /* 0x000fe2000f8e00ff */
[----:B------:R-:W-:-:S03]  /*1c250*/  WARPGROUP.ARRIVE ;  /* 0x00000000000079c5 */ /* 0x000fc60000000000 */
[----:B------:R-:W-:-:S04]  /*1c260*/  FFMA.FTZ R189, R228, R189, -8 ;  /* 0xc1000000e4bd7423 */ /* 0x000fc800000100bd */
        /* <DEDUP_REMOVED lines=45> */
[----:B------:R-:W-:-:S02]  /*1c540*/  IMAD.U32 R15, RZ, RZ, UR28 ;  /* 0x0000001cff0f7e24 */ /* 0x000fc4000f8e00ff */
[--C-:B------:R-:W-:Y:S01]  /*1c550*/  FFMA.FTZ R111, R112, UR28, -R189.reuse ;  /* 0x0000001c706f7c23 */ /* 0x100fe200080108bd */
[----:B------:R-:W-:-:S01]  /*1c560*/  FFMA.FTZ R112, R115, UR28, -R189 ;  /* 0x0000001c73707c23 */ /* 0x000fc200080108bd */
[----:B------:R-:W-:Y:S01]  /*1c570*/  FFMA.FTZ R115, R116, UR28, -R189 ;  /* 0x0000001c74737c23 */ /* 0x000fe200080108bd */
[----:B------:R-:W-:-:S01]  /*1c580*/  FFMA.FTZ R116, R222, R15, -8 ;  /* 0xc1000000de747423 */ /* 0x000fc2000001000f */
[----:B------:R-:W0:Y:S01]  /*1c590*/  MUFU.EX2 R188, R188 ;  /* 0x000000bc00bc7308 */ /* 0x000e220000000800 */
[----:B------:R-:W-:Y:S02]  /*1c5a0*/  IMAD.MOV.U32 R15, RZ, RZ, -0x7fffffe0 ;  /* 0x80000020ff0f7424 */ /* 0x000fe400078e00ff */
[--C-:B------:R-:W-:Y:S01]  /*1c5b0*/  FFMA.FTZ R21, R21, UR28, -R116.reuse ;  /* 0x0000001c15157c23 */ /* 0x100fe20008010874 */
[----:B------:R-:W-:-:S01]  /*1c5c0*/  FFMA.FTZ R24, R24, UR28, -R116 ;  /* 0x0000001c18187c23 */ /* 0x000fc20008010874 */
[--C-:B------:R-:W-:Y:S01]  /*1c5d0*/  FFMA.FTZ R27, R27, UR28, -R116.reuse ;  /* 0x0000001c1b1b7c23 */ /* 0x100fe20008010874 */
[----:B------:R-:W-:-:S01]  /*1c5e0*/  FFMA.FTZ R28, R28, UR28, -R116 ;  /* 0x0000001c1c1c7c23 */ /* 0x000fc20008010874 */
[----:B------:R-:W-:Y:S01]  /*1c5f0*/  R2UR UR11, R15 ;  /* 0x000000000f0b72ca */ /* 0x000fe200000e0000 */
        /* <DEDUP_REMOVED lines=12> */
[----:B------:R-:W-:Y:S01]  /*1c6c0*/  QGMMA.64x128x32.F32.E4M3.E4M3 R120, R184, gdesc[UR8], R120, gsb0 ;  /* 0x01e00008b8787df3 */ /* 0x000fe20008000878 */
[----:B------:R-:W-:-:S01]  /*1c6d0*/  FFMA.FTZ R49, R49, UR28, -R116 ;  /* 0x0000001c31317c23 */ /* 0x000fc20008010874 */
[--C-:B------:R-:W-:Y:S01]  /*1c6e0*/  FFMA.FTZ R50, R50, UR28, -R116.reuse ;  /* 0x0000001c32327c23 */ /* 0x100fe20008010874 */
[----:B------:R-:W-:-:S01]  /*1c6f0*/  FFMA.FTZ R53, R53, UR28, -R116 ;  /* 0x0000001c35357c23 */ /* 0x000fc20008010874 */
[----:B------:R-:W0:Y:S01]  /*1c700*/  MUFU.EX2 R24, R24 ;  /* 0x0000001800187308 */ /* 0x000e220000000800 */
        /* <DEDUP_REMOVED lines=8> */
[----:B--2---:R-:W-:-:S01]  /*1c790*/  FFMA.FTZ R3, R46, R3, R21 ;  /* 0x000000032e037223 */ /* 0x004fc20000010015 */
        /* <DEDUP_REMOVED lines=16> */
[----:B------:R-:W-:-:S06]  /*1c8a0*/  FFMA.FTZ R106, R106, UR28, -R116 ;  /* 0x0000001c6a6a7c23 */ /* 0x000fcc0008010874 */
        /* <DEDUP_REMOVED lines=30> */
[----:B------:R-:W-:Y:S02]  /*1ca90*/  WARPGROUP.DEPBAR.LE gsb0, 0x0 ;  /* 0x00008000000079c5 */ /* 0x000fe40000010000 */
[----:B------:R-:W-:Y:S01]  /*1caa0*/  IADD3 R186, -R207, 0xb, RZ ;  /* 0x0000000bcfba7810 */ /* 0x000fe20007ffe1ff */
[----:B------:R-:W-:-:S03]  /*1cab0*/  IMAD.U32 R187, RZ, RZ, UR41 ;  /* 0x00000029ffbb7e24 */ /* 0x000fc6000f8e00ff */
[----:B------:R-:W0:Y:S01]  /*1cac0*/  MUFU.EX2 R43, R43 ;  /* 0x0000002b002b7308 */ /* 0x000e220000000800 */
[----:B-1----:R-:W-:-:S01]  /*1cad0*/  FADD.FTZ R4, R40, R3 ;  /* 0x0000000328047221 */ /* 0x002fc20000010000 */
[----:B------:R-:W-:-:S06]  /*1cae0*/  ISETP.NE.AND P1, PT, R187, 0x3, PT ;  /* 0x00000003bb00780c */ /* 0x000fcc0003f25270 */
        /* <DEDUP_REMOVED lines=118> */
[----:B------:R-:W-:-:S06]  /*1d250*/  @!P0 IMAD R184, R233, 0x8, R18 ;  /* 0x00000008e9b88824 */ /* 0x000fcc00078e0212 */
[----:B------:R-:W2:Y:S01]  /*1d260*/  MUFU.EX2 R97, R97 ;  /* 0x0000006100617308 */ /* 0x000ea20000000800 */
[----:B0-----:R-:W-:-:S01]  /*1d270*/  FADD.FTZ R4, R94, R109 ;  /* 0x0000006d5e047221 */ /* 0x001fc20000010000 */
[----:B------:R-:W-:-:S06]  /*1d280*/  FFMA.FTZ R109, R114, UR28, -R116 ;  /* 0x0000001c726d7c23 */ /* 0x000fcc0008010874 */
[----:B------:R-:W-:Y:S01]  /*1d290*/  MUFU.EX2 R99, R99 ;  /* 0x0000006300637308 */ /* 0x000fe20000000800 */
[----:B-1----:R-:W-:-:S07]  /*1d2a0*/  FADD.FTZ R114, R96, R113 ;  /* 0x0000007160727221 */ /* 0x002fce0000010000 */
[----:B------:R-:W0:Y:S01]  /*1d2b0*/  MUFU.EX2 R98, R102 ;  /* 0x0000006600627308 */ /* 0x000e220000000800 */
[----:B--2---:R-:W-:-:S07]  /*1d2c0*/  FADD.FTZ R113, R97, R4 ;  /* 0x0000000461717221 */ /* 0x004fce0000010000 */
[----:B------:R-:W-:Y:S08]  /*1d2d0*/  MUFU.EX2 R100, R100 ;  /* 0x0000006400647308 */ /* 0x000ff00000000800 */
[----:B------:R-:W1:Y:S01]  /*1d2e0*/  MUFU.EX2 R101, R101 ;  /* 0x0000006500657308 */ /* 0x000e620000000800 */
[----:B0-----:R-:W-:-:S01]  /*1d2f0*/  FADD.FTZ R4, R98, R113 ;  /* 0x0000007162047221 */ /* 0x001fc20000010000 */
[----:B------:R-:W-:-:S06]  /*1d300*/  FFMA.FTZ R113, R117, UR28, -R116 ;  /* 0x0000001c75717c23 */ /* 0x000fcc0008010874 */
[----:B------:R-:W-:Y:S08]  /*1d310*/  MUFU.EX2 R103, R103 ;  /* 0x0000006700677308 */ /* 0x000ff00000000800 */
[----:B------:R-:W0:Y:S01]  /*1d320*/  MUFU.EX2 R102, R106 ;  /* 0x0000006a00667308 */ /* 0x000e220000000800 */
[----:B-1----:R-:W-:-:S07]  /*1d330*/  FADD.FTZ R117, R101, R4 ;  /* 0x0000000465757221 */ /* 0x002fce0000010000 */
[----:B------:R-:W-:Y:S08]  /*1d340*/  MUFU.EX2 R104, R104 ;  /* 0x0000006800687308 */ /* 0x000ff00000000800 */
[----:B------:R-:W1:Y:S01]  /*1d350*/  MUFU.EX2 R105, R105 ;  /* 0x0000006900697308 */ /* 0x000e620000000800 */
[----:B0-----:R-:W-:-:S07]  /*1d360*/  FADD.FTZ R4, R102, R117 ;  /* 0x0000007566047221 */ /* 0x001fce0000010000 */
[----:B------:R-:W-:Y:S08]  /*1d370*/  MUFU.EX2 R107, R107 ;  /* 0x0000006b006b7308 */ /* 0x000ff00000000800 */
[----:B------:R0:W2:Y:S01]  /*1d380*/  MUFU.EX2 R106, R3 ;  /* 0x00000003006a7308 */ /* 0x0000a20000000800 */
[----:B-1----:R-:W-:-:S07]  /*1d390*/  FADD.FTZ R117, R105, R4 ;  /* 0x0000000469757221 */ /* 0x002fce0000010000 */
[----:B------:R-:W-:Y:S01]  /*1d3a0*/  MUFU.EX2 R108, R108 ;  /* 0x0000006c006c7308 */ /* 0x000fe20000000800 */
[----:B0-----:R-:W-:-:S04]  /*1d3b0*/  FADD.FTZ R3, R99, R114 ;  /* 0x0000007263037221 */ /* 0x001fc80000010000 */
[----:B------:R-:W-:Y:S01]  /*1d3c0*/  FADD.FTZ R114, R100, R3 ;  /* 0x0000000364727221 */ /* 0x000fe20000010000 */
[----:B------:R-:W-:Y:S02]  /*1d3d0*/  @!P0 VIADD R3, R184, 0x28840 ;  /* 0x00028840b8038836 */ /* 0x000fe40000000000 */
[----:B------:R-:W0:Y:S01]  /*1d3e0*/  MUFU.EX2 R110, R110 ;  /* 0x0000006e006e7308 */ /* 0x000e220000000800 */
[----:B------:R-:W-:-:S01]  /*1d3f0*/  FADD.FTZ R185, R103, R114 ;  /* 0x0000007267b97221 */ /* 0x000fc20000010000 */
[----:B------:R-:W-:Y:S01]  /*1d400*/  FFMA.FTZ R114, R118, UR28, -R116 ;  /* 0x0000001c76727c23 */ /* 0x000fe20008010874 */
[----:B------:R-:W-:Y:S01]  /*1d410*/  @!P0 PRMT R3, RZ, 0x654, R3 ;  /* 0x00000654ff038816 */ /* 0x000fe20000000003 */
[----:B------:R1:W-:Y:S06]  /*1d420*/  BAR.ARV R186, 0x100 ;  /* 0x000400ba0000751d */ /* 0x0003ec0000002000 */
[----:B------:R-:W3:Y:S01]  /*1d430*/  MUFU.EX2 R111, R111 ;  /* 0x0000006f006f7308 */ /* 0x000ee20000000800 */
[----:B------:R-:W-:-:S01]  /*1d440*/  FADD.FTZ R116, R104, R185 ;  /* 0x000000b968747221 */ /* 0x000fc20000010000 */
[----:B------:R4:W-:Y:S01]  /*1d450*/  @!P0 SYNCS.ARRIVE.TRANS64.RED.A1T0 RZ, [R3+URZ], RZ ;  /* 0x000000ff03ff89a7 */ /* 0x0009e2000810043f */
[----:B--2---:R-:W-:-:S05]  /*1d460*/  FADD.FTZ R117, R106, R117 ;  /* 0x000000756a757221 */ /* 0x004fca0000010000 */
[----:B------:R-:W2:Y:S01]  /*1d470*/  MUFU.EX2 R109, R109 ;  /* 0x0000006d006d7308 */ /* 0x000ea20000000800 */
[----:B----4-:R-:W-:-:S01]  /*1d480*/  FADD.FTZ R3, R107, R116 ;  /* 0x000000746b037221 */ /* 0x010fc20000010000 */
[----:B0-----:R-:W-:-:S03]  /*1d490*/  FADD.FTZ R116, R110, R117 ;  /* 0x000000756e747221 */ /* 0x001fc60000010000 */
[----:B------:R-:W-:-:S03]  /*1d4a0*/  FADD.FTZ R4, R108, R3 ;  /* 0x000000036c047221 */ /* 0x000fc60000010000 */
        /* <DEDUP_REMOVED lines=8> */
[----:B--2---:R-:W-:-:S03]  /*1d530*/  FADD.FTZ R4, R115, R4 ;  /* 0x0000000473047221 */ /* 0x004fc60000010000 */
[----:B0-----:R-:W-:Y:S01]  /*1d540*/  FADD.FTZ R3, R114, R3 ;  /* 0x0000000372037221 */ /* 0x001fe20000010000 */
[----:B-1----:R-:W-:Y:S06]  /*1d550*/  @!P1 BRA `(.L_x_1493) ;  /* 0x0000000000049947 */ /* 0x002fec0003800000 */
[----:B------:R-:W-:Y:S01]  /*1d560*/  BPT.TRAP 0x1 ;  /* 0x000000040000795c */ /* 0x000fe20000300000 */
.L_x_1493:
[----:B------:R-:W-:Y:S01]  /*1d570*/  F2FP.SATFINITE.E4M3.F32.PACK_AB_MERGE_C R15, R74, R15, RZ ;  /* 0x0000000f4a0f723e */ /* 0x000fe200048070ff */
[----:B------:R-:W-:Y:S01]  /*1d580*/  FMUL.FTZ R120, R120, R47 ;  /* 0x0000002f78787220 */ /* 0x000fe20000410000 */
[----:B------:R-:W-:Y:S01]  /*1d590*/  ISETP.GT.AND P1, PT, R0, R231, PT ;  /* 0x000000e70000720c */ /* 0x000fe20003f24270 */
[----:B------:R-:W-:Y:S01]  /*1d5a0*/  FMUL.FTZ R121, R121, R47 ;  /* 0x0000002f79797220 */ /* 0x000fe20000410000 */
[----:B------:R-:W-:Y:S01]  /*1d5b0*/  F2FP.SATFINITE.E4M3.F32.PACK_AB_MERGE_C R193, R14, R73, R15 ;  /* 0x000000490ec1723e */ /* 0x000fe2000480700f */
[----:B------:R-:W-:Y:S01]  /*1d5c0*/  IMAD R14, R212, 0x8, R18 ;  /* 0x00000008d40e7824 */ /* 0x000fe200078e0212 */
[----:B------:R-:W-:Y:S01]  /*1d5d0*/  F2FP.SATFINITE.E4M3.F32.PACK_AB_MERGE_C R20, R25, R20, RZ ;  /* 0x000000141914723e */ /* 0x000fe200048070ff */
        /* <DEDUP_REMOVED lines=114> */
[----:B0-----:R-:W-:Y:S02]  /*1dd00*/  IMAD.MOV.U32 R14, RZ, RZ, R211 ;  /* 0x000000ffff0e7224 */ /* 0x001fe400078e00d3 */
[----:B------:R-:W-:Y:S01]  /*1dd10*/  IMAD.MOV.U32 R212, RZ, RZ, R233 ;  /* 0x000000ffffd47224 */ /* 0x000fe200078e00e9 */
[----:B------:R-:W-:Y:S06]  /*1dd20*/  @P1 BRA `(.L_x_1494) ;  /* 0xffffffc8009c1947 */ /* 0x000fec000383ffff */
[----:B------:R-:W-:-:S07]  /*1dd30*/  IMAD.MOV.U32 R212, RZ, RZ, R233 ;  /* 0x000000ffffd47224 */ /* 0x000fce00078e00e9 */
.L_x_1483:
[----:B------:R-:W-:-:S13]  /*1dd40*/  ISETP.GE.AND P1, PT, R0, R221, PT ;  /* 0x000000dd0000720c */ /* 0x000fda0003f26270 */
[----:B------:R-:W-:Y:S05]  /*1dd50*/  @!P1 BRA `(.L_x_1495) ;  /* 0x0000005400d89947 */ /* 0x000fea0003800000 */
[----:B------:R-:W-:Y:S02]  /*1dd60*/  IMAD.MOV.U32 R230, RZ, RZ, R222 ;  /* 0x000000ffffe67224 */ /* 0x000fe400078e00de */
[----:B------:R-:W-:Y:S02]  /*1dd70*/  IMAD.MOV.U32 R229, RZ, RZ, R228 ;  /* 0x000000ffffe57224 */ /* 0x000fe400078e00e4 */
[----:B------:R-:W-:-:S07]  /*1dd80*/  IMAD.MOV.U32 R14, RZ, RZ, R211 ;  /* 0x000000ffff0e7224 */ /* 0x000fce00078e00d3 */
.L_x_1514:
        /* <DEDUP_REMOVED lines=10> */
.L_x_1497:
        /* <DEDUP_REMOVED lines=8> */
.L_x_1498:
[----:B------:R-:W-:Y:S04]  /*1deb0*/  BSSY B0, `(.L_x_1496) ;  /* 0x0000004000007945 */ /* 0x000fe80003800000 */
[----:B-1----:R-:W-:Y:S05]  /*1dec0*/  @P2 BRA `(.L_x_1499) ;  /* 0x0000000000082947 */ /* 0x002fea0003800000 */
[----:B------:R-:W1:Y:S02]  /*1ded0*/  SYNCS.PHASECHK.TRANS64.TRYWAIT P2, [R15+URZ+0x28830], R20 ;  /* 0x028830140f0075a7 */ /* 0x000e64000804017f */
[----:B-1----:R-:W-:Y:S05]  /*1dee0*/  @!P2 BRA `(.L_x_1500) ;  /* 0x0000012c0008a947 */ /* 0x002fea0003800000 */
.L_x_1499:
[----:B------:R-:W-:Y:S05]  /*1def0*/  BSYNC B0 ;  /* 0x0000000000007941 */ /* 0x000fea0003800000 */
.L_x_1496:
        /* <DEDUP_REMOVED lines=48> */
.L_x_1502:
[----:B------:R-:W-:Y:S01]  /*1e200*/  SHF.L.U32 R14, R14, 0x1f, RZ ;  /* 0x0000001f0e0e7819 */ /* 0x000fe200000006ff */
[----:B------:R-:W-:-:S04]  /*1e210*/  IMAD R15, R212, 0x8, R18 ;  /* 0x00000008d40f7824 */ /* 0x000fc800078e0212 */
[----:B------:R0:W1:Y:S01]  /*1e220*/  SYNCS.PHASECHK.TRANS64.TRYWAIT P1, [R15+URZ+0x28850], R14 ;  /* 0x0288500e0f0075a7 */ /* 0x000062000802017f */
[----:B------:R-:W-:Y:S05]  /*1e230*/  @!P3 BRA `(.L_x_1503) ;  /* 0x000000000004b947 */ /* 0x000fea0003800000 */
[----:B------:R-:W-:Y:S01]  /*1e240*/  BPT.TRAP 0x1 ;  /* 0x000000040000795c */ /* 0x000fe20000300000 */
.L_x_1503:
[----:B-1----:R-:W-:Y:S05]  /*1e250*/  @P1 BRA `(.L_x_1501) ;  /* 0x0000000000081947 */ /* 0x002fea0003800000 */
[----:B------:R-:W1:Y:S02]  /*1e260*/  SYNCS.PHASECHK.TRANS64.TRYWAIT P1, [R15+URZ+0x28850], R14 ;  /* 0x0288500e0f0075a7 */ /* 0x000e64000802017f */
[----:B-1----:R-:W-:Y:S05]  /*1e270*/  @!P1 BRA `(.L_x_1504) ;  /* 0x0000012800389947 */ /* 0x002fea0003800000 */
.L_x_1501:
[----:B01----:R-:W-:Y:S01]  /*1e280*/  VIADD R14, R18, 0x400 ;  /* 0x00000400120e7836 */ /* 0x003fe20000000000 */
[----:B------:R-:W-:Y:S05]  /*1e290*/  WARPSYNC.ALL ;  /* 0x0000000000007948 */ /* 0x000fea0003800000 */
[----:B------:R-:W-:Y:S01]  /*1e2a0*/  SHF.R.U32.HI R14, RZ, 0x4, R14 ;  /* 0x00000004ff0e7819 */ /* 0x000fe2000001160e */
[----:B------:R-:W-:Y:S01]  /*1e2b0*/  IMAD.MOV.U32 R15, RZ, RZ, -0x7fffffe0 ;  /* 0x80000020ff0f7424 */ /* 0x000fe200078e00ff */
[----:B------:R-:W-:Y:S01]  /*1e2c0*/  WARPGROUP.ARRIVE ;  /* 0x00000000000079c5 */ /* 0x000fe20000000000 */
[----:B------:R-:W-:Y:S01]  /*1e2d0*/  IMAD.MOV.U32 R21, RZ, RZ, -0x7fffffe0 ;  /* 0x80000020ff157424 */ /* 0x000fe200078e00ff */
[----:B------:R-:W-:Y:S01]  /*1e2e0*/  LOP3.LUT R14, R14, 0x3fff, RZ, 0xc0, !PT ;  /* 0x00003fff0e0e7812 */ /* 0x000fe200078ec0ff */
[----:B------:R-:W0:Y:S01]  /*1e2f0*/  LDC R222, c[0x0][0x448] ;  /* 0x00011200ffde7b82 */ /* 0x000e220000000800 */
[----:B------:R-:W-:Y:S01]  /*1e300*/  R2UR UR11, R15 ;  /* 0x000000000f0b72ca */ /* 0x000fe200000e0000 */
        /* <DEDUP_REMOVED lines=12> */
[----:B------:R-:W-:Y:S02]  /*1e3d0*/  IMAD.MOV.U32 R45, RZ, RZ, -0x7fffffe0 ;  /* 0x80000020ff2d7424 */ /* 0x000fe400078e00ff */
        /* <DEDUP_REMOVED lines=9> */
[----:B0-----:R-:W-:Y:S01]  /*1e470*/  ISETP.NE.AND P1, PT, R222, 0x1, PT ;  /* 0x00000001de00780c */ /* 0x001fe20003f25270 */
[----:B------:R-:W-:Y:S01]  /*1e480*/  QGMMA.64x128x32.F32.E4M3.E4M3 R120, R204, gdesc[UR8], R120, gsb0 ;  /* 0x01e00008cc787df3 */ /* 0x000fe20008000878 */
[----:B------:R-:W-:Y:S01]  /*1e490*/  R2UR UR10, R20 ;  /* 0x00000000140a72ca */ /* 0x000fe200000e0000 */
[----:B------:R-:W-:Y:S01]  /*1e4a0*/  VIADD R20, R14, 0x200 ;  /* 0x000002000e147836 */ /* 0x000fe20000000000 */
[----:B------:R-:W-:Y:S01]  /*1e4b0*/  R2UR UR11, R21 ;  /* 0x00000000150b72ca */ /* 0x000fe200000e0000 */
[----:B------:R-:W-:Y:S01]  /*1e4c0*/  IMAD.MOV.U32 R21, RZ, RZ, -0x7fffffe0 ;  /* 0x80000020ff157424 */ /* 0x000fe200078e00ff */
[----:B------:R-:W0:Y:S01]  /*1e4d0*/  S2R R222, SR_TID.X ;  /* 0x0000000000de7919 */ /* 0x000e220000002100 */
[----:B------:R-:W2:Y:S08]  /*1e4e0*/  MUFU.TANH R24, R24 ;  /* 0x0000001800187308 */ /* 0x000eb00000002400 */
[----:B------:R-:W3:Y:S08]  /*1e4f0*/  MUFU.TANH R27, R27 ;  /* 0x0000001b001b7308 */ /* 0x000ef00000002400 */
[----:B------:R-:W4:Y:S08]  /*1e500*/  MUFU.TANH R30, R30 ;  /* 0x0000001e001e7308 */ /* 0x000f300000002400 */
[----:B------:R-:W1:Y:S01]  /*1e510*/  MUFU.TANH R33, R33 ;  /* 0x0000002100217308 */ /* 0x000e620000002400 */
[----:B0-----:R-:W-:-:S07]  /*1e520*/  SHF.R.U32.HI R222, RZ, 0x7, R222 ;  /* 0x00000007ffde7819 */ /* 0x001fce00000116de */
        /* <DEDUP_REMOVED lines=115> */
[----:B------:R-:W5:Y:S04]  /*1ec60*/  LDC R192, c[0x0][0x9e4] ;  /* 0x00027900ffc07b82 */ /* 0x000f680000000800 */
[----:B------:R-:W0:Y:S01]  /*1ec70*/  MUFU.TANH R34, R34 ;  /* 0x0000002200227308 */ /* 0x000e220000002400 */
[----:B------:R-:W-:Y:S01]  /*1ec80*/  QGMMA.64x128x32.F32.E4M3.E4M3 R120, R188, gdesc[UR8], R120, gsb0 ;  /* 0x01e00008bc787df3 */ /* 0x000fe20008000878 */
[----:B------:R-:W-:Y:S02]  /*1ec90*/  R2UR UR11, R45 ;  /* 0x000000002d0b72ca */ /* 0x000fe400000e0000 */
[----:B------:R-:W2:Y:S04]  /*1eca0*/  @P1 LDC R45, c[0x0][0x450] ;  /* 0x00011400ff2d1b82 */ /* 0x000ea80000000800 */
        /* <DEDUP_REMOVED lines=20> */
[----:B------:R-:W-:-:S04]  /*1edf0*/  IADD3 R189, -R222, 0xb, RZ ;  /* 0x0000000bdebd7810 */ /* 0x000fc80007ffe1ff */
[----:B------:R3:W0:Y:S08]  /*1ee00*/  MUFU.TANH R188, R44 ;  /* 0x0000002c00bc7308 */ /* 0x0006300000002400 */
[----:B------:R-:W0:Y:S01]  /*1ee10*/  MUFU.TANH R58, R58 ;  /* 0x0000003a003a7308 */ /* 0x000e220000002400 */
[----:B---3--:R-:W-:-:S05]  /*1ee20*/  VIADD R44, R14, 0x402 ;  /* 0x000004020e2c7836 */ /* 0x008fca0000000000 */
[----:B------:R-:W-:Y:S02]  /*1ee30*/  R2UR UR10, R44 ;  /* 0x000000002c0a72ca */ /* 0x000fe400000e0000 */
[----:B------:R-:W3:Y:S01]  /*1ee40*/  @P1 LDC R44, c[0x0][0x44c] ;  /* 0x00011300ff2c1b82 */ /* 0x000ee20000000800 */
[----:B------:R4:W0:Y:S08]  /*1ee50*/  MUFU.TANH R14, R105 ;  /* 0x00000069000e7308 */ /* 0x0008300000002400 */
[----:B------:R-:W0:Y:S01]  /*1ee60*/  MUFU.TANH R59, R59 ;  /* 0x0000003b003b7308 */ /* 0x000e220000002400 */
[C---:B----4-:R-:W-:Y:S01]  /*1ee70*/  FMUL.FTZ R105, R2.reuse, R110 ;  /* 0x0000006e02697220 */ /* 0x050fe20000410000 */
[----:B------:R-:W-:Y:S01]  /*1ee80*/  QGMMA.64x128x32.F32.E4M3.E4M3 R120, R184, gdesc[UR8], R120, gsb0 ;  /* 0x01e00008b8787df3 */ /* 0x000fe20008000878 */
[----:B------:R-:W-:Y:S01]  /*1ee90*/  FMUL.FTZ R110, R2, R115 ;  /* 0x00000073026e7220 */ /* 0x000fe20000410000 */
[----:B------:R-:W-:-:S04]  /*1eea0*/  IMAD.IADD R115, R224, 0x1, R219 ;  /* 0x00000001e0737824 */ /* 0x000fc800078e02db */
[----:B------:R-:W4:Y:S01]  /*1eeb0*/  MUFU.TANH R60, R60 ;  /* 0x0000003c003c7308 */ /* 0x000f220000002400 */
[----:B---3--:R-:W-:-:S07]  /*1eec0*/  @P1 IMAD.HI.U32 R44, R115, R44, RZ ;  /* 0x0000002c732c1227 */ /* 0x008fce00078e00ff */
[----:B------:R-:W3:Y:S01]  /*1eed0*/  MUFU.TANH R61, R61 ;  /* 0x0000003d003d7308 */ /* 0x000ee20000002400 */
[----:B--2---:R-:W-:Y:S01]  /*1eee0*/  @P1 SHF.R.U32.HI R115, RZ, R45, R44 ;  /* 0x0000002dff731219 */ /* 0x004fe2000001162c */
[----:B------:R-:W-:Y:S01]  /*1eef0*/  @!P0 IMAD R45, R231, 0x8, R18 ;  /* 0x00000008e72d8824 */ /* 0x000fe200078e0212 */
[----:B-----5:R-:W-:-:S05]  /*1ef00*/  ISETP.GE.AND P1, PT, R192, 0x1, PT ;  /* 0x00000001c000780c */ /* 0x020fca0003f26270 */
[----:B------:R-:W2:Y:S01]  /*1ef10*/  MUFU.TANH R62, R62 ;  /* 0x0000003e003e7308 */ /* 0x000ea20000002400 */
[----:B------:R-:W5:Y:S01]  /*1ef20*/  SHFL.IDX PT, R44, R115, RZ, 0x1c1f ;  /* 0x001c1fff732c7589 */ /* 0x000f6200000e0000 */
[----:B------:R-:W-:-:S05]  /*1ef30*/  @!P0 VIADD R45, R45, 0x28840 ;  /* 0x000288402d2d8836 */ /* 0x000fca0000000000 */
[----:B------:R-:W-:Y:S01]  /*1ef40*/  @!P0 PRMT R45, RZ, 0x654, R45 ;  /* 0x00000654ff2d8816 */ /* 0x000fe2000000002d */
        /* <DEDUP_REMOVED lines=15> */
[----:B------:R-:W-:Y:S02]  /*1f040*/  IMAD R186, R0, -0xc0, RZ ;  /* 0xffffff4000ba7824 */ /* 0x000fe400078e02ff */
[----:B------:R-:W-:-:S03]  /*1f050*/  FMUL.FTZ R184, R2, R116 ;  /* 0x0000007402b87220 */ /* 0x000fc60000410000 */
[----:B------:R-:W0:Y:S01]  /*1f060*/  MUFU.TANH R77, R77 ;  /* 0x0000004d004d7308 */ /* 0x000e220000002400 */
[----:B------:R0:W-:Y:S06]  /*1f070*/  BAR.ARV R189, 0x100 ;  /* 0x000400bd0000751d */ /* 0x0001ec0000002000 */
[----:B------:R-:W-:Y:S01]  /*1f080*/  IADD3 R114, -R217, 0x1, R186 ;  /* 0x00000001d9727810 */ /* 0x000fe20007ffe1ba */
[----:B------:R-:W0:Y:S01]  /*1f090*/  MUFU.TANH R78, R78 ;  /* 0x0000004e004e7308 */ /* 0x000e220000002400 */
[----:B------:R0:W-:Y:S01]  /*1f0a0*/  @!P0 SYNCS.ARRIVE.TRANS64.RED.A1T0 RZ, [R45+URZ], RZ ;  /* 0x000000ff2dff89a7 */ /* 0x0001e2000810043f */
[----:B------:R-:W-:Y:S01]  /*1f0b0*/  IMAD.IADD R116, R186, 0x1, -R217 ;  /* 0x00000001ba747824 */ /* 0x000fe200078e0ad9 */
[----:B------:R-:W-:Y:S01]  /*1f0c0*/  IADD3 R185, -R215, R114, R216 ;  /* 0x00000072d7b97210 */ /* 0x000fe20007ffe1d8 */
[----:B------:R-:W-:-:S04]  /*1f0d0*/  FMUL.FTZ R114, R2, R119 ;  /* 0x0000007702727220 */ /* 0x000fc80000410000 */
        /* <DEDUP_REMOVED lines=48> */
.L_x_1507:
[----:B0-----:R-:W-:-:S05]  /*1f3e0*/  IMAD.U32 R189, RZ, RZ, UR4 ;  /* 0x00000004ffbd7e24 */ /* 0x001fca000f8e00ff */
[----:B------:R-:W-:-:S13]  /*1f3f0*/  ISETP.NE.AND P1, PT, R189, 0x1, PT ;  /* 0x00000001bd00780c */ /* 0x000fda0003f25270 */
[----:B------:R-:W0:Y:S02]  /*1f400*/  @P1 LDC.64 R44, c[0x0][0x9e8] ;  /* 0x00027a00ff2c1b82 */ /* 0x000e240000000a00 */
[----:B0-----:R-:W-:-:S05]  /*1f410*/  @P1 IMAD.HI.U32 R44, R191, R44, RZ ;  /* 0x0000002cbf2c1227 */ /* 0x001fca00078e00ff */
[----:B------:R-:W-:-:S07]  /*1f420*/  @P1 SHF.R.U32.HI R191, RZ, R45, R44 ;  /* 0x0000002dffbf1219 */ /* 0x000fce000001162c */
.L_x_1508:
[----:B------:R-:W-:Y:S05]  /*1f430*/  BSYNC B0 ;  /* 0x0000000000007941 */ /* 0x000fea0003800000 */
.L_x_1506:
[----:B------:R-:W-:-:S05]  /*1f440*/  IMAD R44, R191, R189, R116 ;  /* 0x000000bdbf2c7224 */ /* 0x000fca00078e0274 */
[----:B------:R-:W-:Y:S02]  /*1f450*/  VIADDMNMX R119, R44, R189, R119, PT ;  /* 0x000000bd2c777246 */ /* 0x000fe40003800177 */
[----:B------:R-:W-:-:S07]  /*1f460*/  VIMNMX R118, R118, R44, !PT ;  /* 0x0000002c76767248 */ /* 0x000fce0007fe0100 */
.L_x_1505:
        /* <DEDUP_REMOVED lines=244> */
[----:B------:R-:W-:Y:S01]  /*203b0*/  @P3 LOP3.LUT R16, R16, 0x40, RZ, 0xfc, !PT ;  /* 0x0000004010103812 */ /* 0x000fe200078efcff */
[----:B------:R-:W0:Y:S01]  /*203c0*/  SHFL.IDX PT, R14, R115, 0x1, 0x1c1f ;  /* 0x003c1f00730e7f89 */ /* 0x000e2200000e0000 */
        /* <DEDUP_REMOVED lines=9> */
[----:B------:R-:W-:Y:S01]  /*20460*/  ISETP.LT.OR P3, PT, R119, 0xaa, P3 ;  /* 0x000000aa7700780c */ /* 0x000fe20001f61670 */
[----:B0-----:R-:W-:-:S02]  /*20470*/  IMAD.IADD R187, R187, 0x1, R14 ;  /* 0x00000001bbbb7824 */ /* 0x001fc400078e020e */
[----:B------:R-:W-:Y:S01]  /*20480*/  IMAD.IADD R185, R185, 0x1, R14 ;  /* 0x00000001b9b97824 */ /* 0x000fe200078e020e */
        /* <DEDUP_REMOVED lines=37> */
.L_x_1511:
[----:B------:R-:W-:-:S05]  /*206e0*/  IMAD.U32 R115, RZ, RZ, UR4 ;  /* 0x00000004ff737e24 */ /* 0x000fca000f8e00ff */
[----:B------:R-:W-:-:S13]  /*206f0*/  ISETP.NE.AND P6, PT, R115, 0x1, PT ;  /* 0x000000017300780c */ /* 0x000fda0003fc5270 */
[----:B------:R-:W0:Y:S02]  /*20700*/  @P6 LDC.64 R14, c[0x0][0x9e8] ;  /* 0x00027a00ff0e6b82 */ /* 0x000e240000000a00 */
[----:B0-----:R-:W-:-:S05]  /*20710*/  @P6 IMAD.HI.U32 R14, R45, R14, RZ ;  /* 0x0000000e2d0e6227 */ /* 0x001fca00078e00ff */
[----:B------:R-:W-:-:S07]  /*20720*/  @P6 SHF.R.U32.HI R45, RZ, R15, R14 ;  /* 0x0000000fff2d6219 */ /* 0x000fce000001160e */
.L_x_1512:
[----:B------:R-:W-:Y:S05]  /*20730*/  BSYNC B0 ;  /* 0x0000000000007941 */ /* 0x000fea0003800000 */
.L_x_1510:
[----:B------:R-:W-:-:S05]  /*20740*/  IMAD R116, R45, R115, R116 ;  /* 0x000000732d747224 */ /* 0x000fca00078e0274 */
[----:B------:R-:W-:Y:S02]  /*20750*/  VIADDMNMX R187, R116, R115, R187, PT ;  /* 0x0000007374bb7246 */ /* 0x000fe400038001bb */
[----:B------:R-:W-:-:S07]  /*20760*/  VIMNMX R185, R185, R116, !PT ;  /* 0x00000074b9b97248 */ /* 0x000fce0007fe0100 */
.L_x_1509:
        /* <DEDUP_REMOVED lines=127> */
[----:B------:R-:W-:Y:S02]  /*20f60*/  FSEL R106, R106, -INF , !P2 ;  /* 0xff8000006a6a7808 */ /* 0x000fe40005000000 */
[C---:B------:R-:W-:Y:S02]  /*20f70*/  ISETP.GT.AND P1, PT, R185.reuse, 0x49, !P1 ;  /* 0x00000049b900780c */ /* 0x040fe40004f24270 */
[----:B------:R-:W-:-:S02]  /*20f80*/  ISETP.GT.AND P3, PT, R185, 0xb0, !P3 ;  /* 0x000000b0b900780c */ /* 0x000fc40005f64270 */
[----:B------:R-:W-:Y:S02]  /*20f90*/  ISETP.LT.OR P1, PT, R187, 0x4a, P1 ;  /* 0x0000004abb00780c */ /* 0x000fe40000f21670 */
[C---:B------:R-:W-:Y:S02]  /*20fa0*/  ISETP.GT.AND P4, PT, R185.reuse, 0xb1, !P4 ;  /* 0x000000b1b900780c */ /* 0x040fe40006784270 */
        /* <DEDUP_REMOVED lines=10> */
[----:B------:R-:W-:-:S02]  /*21050*/  ISETP.LT.OR P3, PT, R187, 0xb1, P3 ;  /* 0x000000b1bb00780c */ /* 0x000fc40001f61670 */
[----:B------:R-:W-:Y:S02]  /*21060*/  ISETP.LT.OR P1, PT, R187, 0x52, P1 ;  /* 0x00000052bb00780c */ /* 0x000fe40000f21670 */
[----:B------:R-:W-:Y:S02]  /*21070*/  FSEL R109, R109, -INF , !P3 ;  /* 0xff8000006d6d7808 */ /* 0x000fe40005800000 */
[----:B------:R-:W-:Y:S02]  /*21080*/  FSEL R66, R66, -INF , !P1 ;  /* 0xff80000042427808 */ /* 0x000fe40004800000 */
[----:B------:R-:W-:Y:S02]  /*21090*/  LOP3.LUT P1, RZ, R16, 0x2000000, RZ, 0xc0, !PT ;  /* 0x0200000010ff7812 */ /* 0x000fe4000782c0ff */
[----:B------:R-:W-:Y:S02]  /*210a0*/  ISETP.LT.OR P4, PT, R187, 0xb2, P4 ;  /* 0x000000b2bb00780c */ /* 0x000fe40002781670 */
[----:B------:R-:W-:-:S02]  /*210b0*/  ISETP.GT.AND P1, PT, R185, 0x58, !P1 ;  /* 0x00000058b900780c */ /* 0x000fc40004f24270 */
[----:B------:R-:W-:Y:S02]  /*210c0*/  FSEL R110, R110, -INF , !P4 ;  /* 0xff8000006e6e7808 */ /* 0x000fe40006000000 */
[C---:B------:R-:W-:Y:S02]  /*210d0*/  ISETP.LT.OR P1, PT, R187.reuse, 0x59, P1 ;  /* 0x00000059bb00780c */ /* 0x040fe40000f21670 */
[----:B------:R-:W-:Y:S02]  /*210e0*/  ISETP.LT.OR P5, PT, R187, 0xb9, P5 ;  /* 0x000000b9bb00780c */ /* 0x000fe40002fa1670 */
[----:B------:R-:W-:Y:S02]  /*210f0*/  FSEL R69, R69, -INF , !P1 ;  /* 0xff80000045457808 */ /* 0x000fe40004800000 */
[----:B------:R-:W-:Y:S02]  /*21100*/  LOP3.LUT P1, RZ, R16, 0x1000000, RZ, 0xc0, !PT ;  /* 0x0100000010ff7812 */ /* 0x000fe4000782c0ff */
[----:B0-----:R-:W-:-:S02]  /*21110*/  FMNMX.FTZ R228, R45, R228, !PT ;  /* 0x000000e42de47209 */ /* 0x001fc40007810000 */
[----:B------:R-:W-:Y:S02]  /*21120*/  ISETP.GT.AND P1, PT, R185, 0x59, !P1 ;  /* 0x00000059b900780c */ /* 0x000fe40004f24270 */
        /* <DEDUP_REMOVED lines=114> */
[----:B------:R-:W-:Y:S02]  /*21850*/  MUFU.EX2 R45, R190 ;  /* 0x000000be002d7308 */ /* 0x000fe40000000800 */
[----:B------:R-:W-:-:S04]  /*21860*/  FMNMX.FTZ R51, R31, R48, !PT ;  /* 0x000000301f337209 */ /* 0x000fc80007810000 */
        /* <DEDUP_REMOVED lines=68> */
[----:B------:R-:W-:Y:S02]  /*21cb0*/  MUFU.EX2 R83, R185 ;  /* 0x000000b900537308 */ /* 0x000fe40000000800 */
[----:B------:R-:W-:-:S04]  /*21cc0*/  FMNMX.FTZ R87, R103, R84, !PT ;  /* 0x0000005467577209 */ /* 0x000fc80007810000 */
[----:B------:R-:W-:Y:S01]  /*21cd0*/  FMNMX.FTZ R116, R104, R87, !PT ;  /* 0x0000005768747209 */ /* 0x000fe20007810000 */
[----:B------:R-:W-:-:S01]  /*21ce0*/  FFMA.FTZ R87, R92, UR28, -R115 ;  /* 0x0000001c5c577c23 */ /* 0x000fc20008010873 */
[----:B------:R-:W-:Y:S02]  /*21cf0*/  MUFU.EX2 R37, R37 ;  /* 0x0000002500257308 */ /* 0x000fe40000000800 */
[----:B------:R-:W-:-:S04]  /*21d00*/  FMNMX.FTZ R119, R105, R116, !PT ;  /* 0x0000007469777209 */ /* 0x000fc80007810000 */
[----:B------:R-:W-:Y:S02]  /*21d10*/  FMNMX.FTZ R92, R106, R119, !PT ;  /* 0x000000776a5c7209 */ /* 0x000fe40007810000 */
[----:B------:R-:W-:Y:S02]  /*21d20*/  MUFU.EX2 R38, R38 ;  /* 0x0000002600267308 */ /* 0x000fe40000000800 */
[----:B------:R-:W-:-:S04]  /*21d30*/  FMNMX.FTZ R93, R109, R92, !PT ;  /* 0x0000005c6d5d7209 */ /* 0x000fc80007810000 */
        /* <DEDUP_REMOVED lines=12> */
[--C-:B------:R-:W-:Y:S01]  /*21e00*/  FFMA.FTZ R112, R184, UR28, -R115.reuse ;  /* 0x0000001cb8707c23 */ /* 0x100fe20008010873 */
[----:B------:R-:W0:Y:S01]  /*21e10*/  SHFL.BFLY PT, R222, R119, 0x2, 0x1f ;  /* 0x0c401f0077de7f89 */ /* 0x000e2200000e0000 */
[----:B------:R-:W-:-:S01]  /*21e20*/  FFMA.FTZ R115, R117, UR28, -R115 ;  /* 0x0000001c75737c23 */ /* 0x000fc20008010873 */
[----:B------:R-:W-:Y:S01]  /*21e30*/  IMAD.U32 R117, RZ, RZ, UR28 ;  /* 0x0000001cff757e24 */ /* 0x000fe2000f8e00ff */
[----:B------:R-:W-:Y:S01]  /*21e40*/  FSEL R116, R228, RZ, P1 ;  /* 0x000000ffe4747208 */ /* 0x000fe20000800000 */
[----:B------:R1:W-:Y:S04]  /*21e50*/  MUFU.EX2 R92, R118 ;  /* 0x00000076005c7308 */ /* 0x0003e80000000800 */
[----:B------:R-:W-:-:S04]  /*21e60*/  FADD.FTZ R116, -R116, R229 ;  /* 0x000000e574747221 */ /* 0x000fc80000010100 */
[----:B------:R-:W-:Y:S01]  /*21e70*/  FMUL.FTZ R116, R116, UR28 ;  /* 0x0000001c74747c20 */ /* 0x000fe20008410000 */
[----:B------:R-:W-:Y:S08]  /*21e80*/  MUFU.EX2 R41, R41 ;  /* 0x0000002900297308 */ /* 0x000ff00000000800 */
[----:B------:R-:W2:Y:S01]  /*21e90*/  MUFU.EX2 R116, R116 ;  /* 0x0000007400747308 */ /* 0x000ea20000000800 */
[----:B0-----:R-:W-:-:S05]  /*21ea0*/  FMNMX.FTZ R222, R119, R222, !PT ;  /* 0x000000de77de7209 */ /* 0x001fca0007810000 */
[----:B------:R-:W0:Y:S02]  /*21eb0*/  SHFL.BFLY PT, R119, R222, 0x1, 0x1f ;  /* 0x0c201f00de777f89 */ /* 0x000e2400000e0000 */
[----:B------:R-:W-:Y:S08]  /*21ec0*/  MUFU.EX2 R42, R42 ;  /* 0x0000002a002a7308 */ /* 0x000ff00000000800 */
[----:B------:R-:W-:Y:S08]  /*21ed0*/  MUFU.EX2 R47, R47 ;  /* 0x0000002f002f7308 */ /* 0x000ff00000000800 */
[----:B------:R-:W-:Y:S01]  /*21ee0*/  MUFU.EX2 R51, R51 ;  /* 0x0000003300337308 */ /* 0x000fe20000000800 */
        /* <DEDUP_REMOVED lines=8> */
[--C-:B-1----:R-:W-:Y:S01]  /*21f70*/  FFMA.FTZ R118, R15, UR28, -R117.reuse ;  /* 0x0000001c0f767c23 */ /* 0x102fe20008010875 */
        /* <DEDUP_REMOVED lines=22> */
[----:B------:R-:W-:Y:S01]  /*220e0*/  FMUL.FTZ R69, R119, UR28 ;  /* 0x0000001c77457c20 */ /* 0x000fe20008410000 */
[----:B------:R-:W-:Y:S01]  /*220f0*/  MUFU.EX2 R118, R118 ;  /* 0x0000007600767308 */ /* 0x000fe20000000800 */
[----:B------:R-:W-:-:S01]  /*22100*/  FFMA.FTZ R119, R70, UR28, -R117 ;  /* 0x0000001c46777c23 */ /* 0x000fc20008010875 */
[--C-:B------:R-:W-:Y:S01]  /*22110*/  FFMA.FTZ R70, R73, UR28, -R117.reuse ;  /* 0x0000001c49467c23 */ /* 0x100fe20008010875 */
[----:B------:R-:W-:-:S01]  /*22120*/  FFMA.FTZ R73, R74, UR28, -R117 ;  /* 0x0000001c4a497c23 */ /* 0x000fc20008010875 */
[----:B------:R-:W-:Y:S01]  /*22130*/  FFMA.FTZ R74, R77, UR28, -R117 ;  /* 0x0000001c4d4a7c23 */ /* 0x000fe20008010875 */
[----:B--2---:R-:W-:-:S01]  /*22140*/  FFMA.FTZ R77, R116, R4, R45 ;  /* 0x00000004744d7223 */ /* 0x004fc2000001002d */
[--C-:B------:R-:W-:Y:S01]  /*22150*/  FFMA.FTZ R89, R89, UR28, -R117.reuse ;  /* 0x0000001c59597c23 */ /* 0x100fe20008010875 */
[----:B------:R-:W-:-:S01]  /*22160*/  FFMA.FTZ R91, R91, UR28, -R117 ;  /* 0x0000001c5b5b7c23 */ /* 0x000fc20008010875 */
[----:B------:R-:W0:Y:S01]  /*22170*/  MUFU.EX2 R69, R69 ;  /* 0x0000004500457308 */ /* 0x000e220000000800 */
[----:B------:R-:W-:-:S01]  /*22180*/  FFMA.FTZ R95, R95, UR28, -R117 ;  /* 0x0000001c5f5f7c23 */ /* 0x000fc20008010875 */
[----:B------:R-:W-:-:S06]  /*22190*/  FFMA.FTZ R99, R99, UR28, -R117 ;  /* 0x0000001c63637c23 */ /* 0x000fcc0008010875 */
[----:B------:R-:W1:Y:S08]  /*221a0*/  MUFU.EX2 R15, R15 ;  /* 0x0000000f000f7308 */ /* 0x000e700000000800 */
[----:B------:R-:W2:Y:S01]  /*221b0*/  MUFU.EX2 R24, R24 ;  /* 0x0000001800187308 */ /* 0x000ea20000000800 */
[----:B0-----:R-:W-:-:S01]  /*221c0*/  FFMA.FTZ R4, R69, R3, R118 ;  /* 0x0000000345047223 */ /* 0x001fc20000010076 */
[----:B------:R-:W-:Y:S01]  /*221d0*/  FADD.FTZ R3, R14, R77 ;  /* 0x0000004d0e037221 */ /* 0x000fe20000010000 */
[----:B------:R-:W-:-:S05]  /*221e0*/  FFMA.FTZ R77, R78, UR28, -R117 ;  /* 0x0000001c4e4d7c23 */ /* 0x000fca0008010875 */
[----:B------:R-:W0:Y:S01]  /*221f0*/  MUFU.EX2 R27, R27 ;  /* 0x0000001b001b7308 */ /* 0x000e220000000800 */
[----:B-1----:R-:W-:-:S01]  /*22200*/  FADD.FTZ R185, R15, R4 ;  /* 0x000000040fb97221 */ /* 0x002fc20000010000 */
[----:B------:R-:W-:-:S04]  /*22210*/  FADD.FTZ R4, R20, R3 ;  /* 0x0000000314047221 */ /* 0x000fc80000010000 */
[----:B------:R-:W-:Y:S02]  /*22220*/  FADD.FTZ R4, R21, R4 ;  /* 0x0000000415047221 */ /* 0x000fe40000010000 */
[----:B------:R-:W1:Y:S01]  /*22230*/  MUFU.EX2 R28, R28 ;  /* 0x0000001c001c7308 */ /* 0x000e620000000800 */
[----:B--2---:R-:W-:-:S07]  /*22240*/  FADD.FTZ R78, R24, R185 ;  /* 0x000000b9184e7221 */ /* 0x004fce0000010000 */
[----:B------:R-:W2:Y:S01]  /*22250*/  MUFU.EX2 R31, R31 ;  /* 0x0000001f001f7308 */ /* 0x000ea20000000800 */
[----:B0-----:R-:W-:-:S01]  /*22260*/  FADD.FTZ R3, R27, R78 ;  /* 0x0000004e1b037221 */ /* 0x001fc20000010000 */
[----:B------:R-:W-:Y:S01]  /*22270*/  FFMA.FTZ R78, R81, UR28, -R117 ;  /* 0x0000001c514e7c23 */ /* 0x000fe20008010875 */
[----:B------:R-:W-:-:S04]  /*22280*/  FADD.FTZ R81, R25, R4 ;  /* 0x0000000419517221 */ /* 0x000fc80000010000 */
[----:B------:R-:W-:Y:S01]  /*22290*/  FADD.FTZ R184, R26, R81 ;  /* 0x000000511ab87221 */ /* 0x000fe20000010000 */
[----:B------:R-:W0:Y:S01]  /*222a0*/  MUFU.EX2 R32, R32 ;  /* 0x0000002000207308 */ /* 0x000e220000000800 */
[----:B-1----:R-:W-:-:S01]  /*222b0*/  FADD.FTZ R4, R28, R3 ;  /* 0x000000031c047221 */ /* 0x002fc20000010000 */
[----:B------:R-:W-:Y:S01]  /*222c0*/  FFMA.FTZ R81, R82, UR28, -R117 ;  /* 0x0000001c52517c23 */ /* 0x000fe20008010875 */
[----:B------:R-:W-:-:S01]  /*222d0*/  FADD.FTZ R185, R29, R184 ;  /* 0x000000b81db97221 */ /* 0x000fc20000010000 */
[----:B------:R-:W-:-:S03]  /*222e0*/  FFMA.FTZ R82, R85, UR28, -R117 ;  /* 0x0000001c55527c23 */ /* 0x000fc60008010875 */
[----:B------:R-:W-:Y:S01]  /*222f0*/  FADD.FTZ R184, R30, R185 ;  /* 0x000000b91eb87221 */ /* 0x000fe20000010000 */
[----:B------:R-:W1:Y:S01]  /*22300*/  MUFU.EX2 R35, R35 ;  /* 0x0000002300237308 */ /* 0x000e620000000800 */
[----:B--2---:R-:W-:-:S02]  /*22310*/  FADD.FTZ R3, R31, R4 ;  /* 0x000000041f037221 */ /* 0x004fc40000010000 */
        /* <DEDUP_REMOVED lines=13> */
[----:B--2---:R-:W-:-:S02]  /*223f0*/  FADD.FTZ R4, R36, R3 ;  /* 0x0000000324047221 */ /* 0x004fc40000010000 */
[----:B------:R-:W-:Y:S01]  /*22400*/  FADD.FTZ R185, R47, R88 ;  /* 0x000000582fb97221 */ /* 0x000fe20000010000 */
[----:B------:R-:W-:-:S03]  /*22410*/  FFMA.FTZ R88, R90, UR28, -R117 ;  /* 0x0000001c5a587c23 */ /* 0x000fc60008010875 */
[----:B------:R-:W-:Y:S01]  /*22420*/  FADD.FTZ R184, R48, R185 ;  /* 0x000000b930b87221 */ /* 0x000fe20000010000 */
[----:B------:R-:W2:Y:S01]  /*22430*/  MUFU.EX2 R43, R43 ;  /* 0x0000002b002b7308 */ /* 0x000ea20000000800 */
[----:B0-----:R-:W-:-:S02]  /*22440*/  FADD.FTZ R3, R39, R4 ;  /* 0x0000000427037221 */ /* 0x001fc40000010000 */
[----:B------:R-:W-:-:S04]  /*22450*/  FADD.FTZ R185, R51, R184 ;  /* 0x000000b833b97221 */ /* 0x000fc80000010000 */
[----:B------:R-:W-:Y:S01]  /*22460*/  FADD.FTZ R90, R52, R185 ;  /* 0x000000b9345a7221 */ /* 0x000fe20000010000 */
[----:B------:R-:W0:Y:S01]  /*22470*/  MUFU.EX2 R46, R46 ;  /* 0x0000002e002e7308 */ /* 0x000e220000000800 */
[----:B-1----:R-:W-:-:S02]  /*22480*/  FADD.FTZ R4, R40, R3 ;  /* 0x0000000328047221 */ /* 0x002fc40000010000 */
[----:B------:R-:W-:Y:S01]  /*22490*/  FADD.FTZ R185, R55, R90 ;  /* 0x0000005a37b97221 */ /* 0x000fe20000010000 */
[----:B------:R-:W-:-:S03]  /*224a0*/  FFMA.FTZ R90, R94, UR28, -R117 ;  /* 0x0000001c5e5a7c23 */ /* 0x000fc60008010875 */
[----:B------:R-:W-:Y:S01]  /*224b0*/  FADD.FTZ R184, R56, R185 ;  /* 0x000000b938b87221 */ /* 0x000fe20000010000 */
[----:B------:R-:W1:Y:S01]  /*224c0*/  MUFU.EX2 R49, R49 ;  /* 0x0000003100317308 */ /* 0x000e620000000800 */
[----:B--2---:R-:W-:-:S02]  /*224d0*/  FADD.FTZ R3, R43, R4 ;  /* 0x000000042b037221 */ /* 0x004fc40000010000 */
[----:B------:R-:W-:-:S04]  /*224e0*/  FADD.FTZ R185, R59, R184 ;  /* 0x000000b83bb97221 */ /* 0x000fc80000010000 */
[----:B------:R-:W-:Y:S01]  /*224f0*/  FADD.FTZ R94, R60, R185 ;  /* 0x000000b93c5e7221 */ /* 0x000fe20000010000 */
        /* <DEDUP_REMOVED lines=23> */
[----:B------:R-:W-:-:S03]  /*22670*/  FADD.FTZ R184, R64, R185 ;  /* 0x000000b940b87221 */ /* 0x000fc60000010000 */
        /* <DEDUP_REMOVED lines=26> */
[----:B------:R-:W-:-:S02]  /*22820*/  FFMA.FTZ R104, R105, UR28, -R117 ;  /* 0x0000001c69687c23 */ /* 0x000fc40008010875 */
        /* <DEDUP_REMOVED lines=72> */
[----:B0-----:R-:W-:-:S03]  /*22cb0*/  FADD.FTZ R4, R115, R4 ;  /* 0x0000000473047221 */ /* 0x001fc60000010000 */
[----:B-1----:R-:W-:Y:S01]  /*22cc0*/  FADD.FTZ R3, R113, R114 ;  /* 0x0000007271037221 */ /* 0x002fe20000010000 */
[----:B------:R-:W-:Y:S06]  /*22cd0*/  @!P3 BRA `(.L_x_1513) ;  /* 0x000000000004b947 */ /* 0x000fec0003800000 */
[----:B------:R-:W-:Y:S01]  /*22ce0*/  BPT.TRAP 0x1 ;  /* 0x000000040000795c */ /* 0x000fe20000300000 */
.L_x_1513:
        /* <DEDUP_REMOVED lines=13> */
[-C--:B------:R-:W-:Y:S01]  /*22dc0*/  FMUL.FTZ R125, R125, R116.reuse ;  /* 0x000000747d7d7220 */ /* 0x080fe20000410000 */
[----:B------:R-:W-:Y:S01]  /*22dd0*/  F2FP.SATFINITE.E4M3.F32.PACK_AB_MERGE_C R37, R38, R37, RZ ;  /* 0x000000252625723e */ /* 0x000fe200048070ff */
[-C--:B------:R-:W-:Y:S01]  /*22de0*/  FMUL.FTZ R128, R128, R116.reuse ;  /* 0x0000007480807220 */ /* 0x080fe20000410000 */
[----:B------:R-:W-:Y:S01]  /*22df0*/  PRMT R14, R15, 0x654, R14 ;  /* 0x000006540f0e7816 */ /* 0x000fe2000000000e */
[----:B------:R-:W-:Y:S01]  /*22e00*/  FMUL.FTZ R129, R129, R116 ;  /* 0x0000007481817220 */ /* 0x000fe20000410000 */
[----:B------:R-:W-:Y:S01]  /*22e10*/  F2FP.SATFINITE.E4M3.F32.PACK_AB_MERGE_C R40, R43, R40, RZ ;  /* 0x000000282b28723e */ /* 0x000fe200048070ff */
[----:B------:R-:W-:Y:S01]  /*22e20*/  FMUL.FTZ R132, R132, R116 ;  /* 0x0000007484847220 */ /* 0x000fe20000410000 */
[----:B------:R-:W-:Y:S01]  /*22e30*/  F2FP.SATFINITE.E4M3.F32.PACK_AB_MERGE_C R47, R48, R47, RZ ;  /* 0x0000002f302f723e */ /* 0x000fe200048070ff */
[----:B------:R0:W-:Y:S01]  /*22e40*/  SYNCS.ARRIVE.TRANS64.RED.A1T0 RZ, [R14+URZ], RZ ;  /* 0x000000ff0eff79a7 */ /* 0x0001e2000810043f */
        /* <DEDUP_REMOVED lines=103> */
.L_x_1495:
[----:B------:R-:W-:Y:S01]  /*234c0*/  IMAD.U32 R0, RZ, RZ, UR41 ;  /* 0x00000029ff007e24 */ /* 0x000fe2000f8e00ff */
[----:B------:R-:W-:Y:S05]  /*234d0*/  WARPSYNC.ALL ;  /* 0x0000000000007948 */ /* 0x000fea0003800000 */
[----:B------:R-:W-:Y:S06]  /*234e0*/  BAR.ARV 0x8, 0x180 ;  /* 0x0206000000007b1d */ /* 0x000fec0000002000 */
[----:B------:R-:W-:-:S13]  /*234f0*/  ISETP.NE.AND P1, PT, R0, 0x3, PT ;  /* 0x000000030000780c */ /* 0x000fda0003f25270 */
[----:B------:R-:W-:Y:S05]  /*23500*/  @!P1 BRA `(.L_x_1515) ;  /* 0x0000000000049947 */ /* 0x000fea0003800000 */
[----:B------:R-:W-:Y:S01]  /*23510*/  BPT.TRAP 0x1 ;  /* 0x000000040000795c */ /* 0x000fe20000300000 */
.L_x_1515:
[----:B------:R-:W-:Y:S01]  /*23520*/  IMAD R13, R212, 0x8, R18 ;  /* 0x00000008d40d7824 */ /* 0x000fe200078e0212 */
[----:B------:R-:W-:-:S04]  /*23530*/  SHF.L.U32 R0, R211, 0x1f, RZ ;  /* 0x0000001fd3007819 */ /* 0x000fc800000006ff */
[----:B------:R0:W1:Y:S01]  /*23540*/  SYNCS.PHASECHK.TRANS64.TRYWAIT P0, [R13+URZ+0x28850], R0 ;  /* 0x028850000d0075a7 */ /* 0x000062000800017f */
[----:B------:R-:W-:Y:S05]  /*23550*/  @!P1 BRA `(.L_x_1516) ;  /* 0x0000000000049947 */ /* 0x000fea0003800000 */
[----:B------:R-:W-:Y:S01]  /*23560*/  BPT.TRAP 0x1 ;  /* 0x000000040000795c */ /* 0x000fe20000300000 */
.L_x_1516:
[----:B------:R-:W-:-:S05]  /*23570*/  VIADD R18, R18, 0x400 ;  /* 0x0000040012127836 */ /* 0x000fca0000000000 */
[----:B------:R-:W-:-:S04]  /*23580*/  SHF.R.U32.HI R18, RZ, 0x4, R18 ;  /* 0x00000004ff127819 */ /* 0x000fc80000011612 */
[----:B------:R-:W-:-:S04]  /*23590*/  LOP3.LUT R18, R18, 0x3fff, RZ, 0xc0, !PT ;  /* 0x00003fff12127812 */ /* 0x000fc800078ec0ff */
[----:B------:R-:W-:Y:S01]  /*235a0*/  LOP3.LUT R7, R18, 0x10000, RZ, 0xfc, !PT ;  /* 0x0001000012077812 */ /* 0x000fe200078efcff */
[----:B-1----:R-:W-:Y:S06]  /*235b0*/  @P0 BRA `(.L_x_1517) ;  /* 0x0000000000080947 */ /* 0x002fec0003800000 */
[----:B------:R-:W1:Y:S02]  /*235c0*/  SYNCS.PHASECHK.TRANS64.TRYWAIT P0, [R13+URZ+0x28850], R0 ;  /* 0x028850000d0075a7 */ /* 0x000e64000800017f */
[----:B-1----:R-:W-:Y:S05]  /*235d0*/  @!P0 BRA `(.L_x_1518) ;  /* 0x000000d400748947 */ /* 0x002fea0003800000 */
.L_x_1517:
[----:B------:R-:W-:Y:S01]  /*235e0*/  IMAD R6, R212, 0x600, R7 ;  /* 0x00000600d4067824 */ /* 0x000fe200078e0207 */
[----:B------:R-:W-:Y:S05]  /*235f0*/  WARPSYNC.ALL ;  /* 0x0000000000007948 */ /* 0x000fea0003800000 */
[----:B------:R-:W-:Y:S01]  /*23600*/  IMAD.MOV.U32 R7, RZ, RZ, -0x7fffffe0 ;  /* 0x80000020ff077424 */ /* 0x000fe200078e00ff */
[C---:B------:R-:W-:Y:S01]  /*23610*/  R2UR UR6, R6.reuse ;  /* 0x00000000060672ca */ /* 0x040fe200000e0000 */
[----:B------:R-:W-:Y:S01]  /*23620*/  WARPGROUP.ARRIVE ;  /* 0x00000000000079c5 */ /* 0x000fe20000000000 */
[----:B------:R-:W-:Y:S01]  /*23630*/  VIADD R8, R6, 0x2 ;  /* 0x0000000206087836 */ /* 0x000fe20000000000 */
[----:B------:R-:W-:Y:S01]  /*23640*/  ULDC.64 UR4, c[0x0][0x9a0] ;  /* 0x0002680000047ab9 */ /* 0x000fe20000000a00 */
[----:B------:R-:W-:Y:S01]  /*23650*/  R2UR UR7, R7 ;  /* 0x00000000070772ca */ /* 0x000fe200000e0000 */
[----:B------:R-:W-:Y:S01]  /*23660*/  IMAD.MOV.U32 R9, RZ, RZ, -0x7fffffe0 ;  /* 0x80000020ff097424 */ /* 0x000fe200078e00ff */
[----:B------:R-:W-:-:S04]  /*23670*/  ISETP.NE.U32.AND P0, PT, RZ, UR4, PT ;  /* 0x00000004ff007c0c */ /* 0x000fc8000bf05070 */
[----:B------:R-:W-:-:S07]  /*23680*/  ISETP.NE.AND.EX P0, PT, RZ, UR5, PT, P0 ;  /* 0x00000005ff007c0c */ /* 0x000fce000bf05300 */
[----:B------:R-:W-:Y:S01]  /*23690*/  QGMMA.64x128x32.F32.E4M3.E4M3 R120, R204, gdesc[UR4], R120, gsb0 ;  /* 0x01e00004cc787df3 */ /* 0x000fe20008000878 */
[----:B------:R-:W-:Y:S01]  /*236a0*/  R2UR UR6, R8 ;  /* 0x00000000080672ca */ /* 0x000fe200000e0000 */
[----:B------:R-:W-:Y:S01]  /*236b0*/  VIADD R8, R6, 0x200 ;  /* 0x0000020006087836 */ /* 0x000fe20000000000 */
[----:B------:R-:W-:Y:S01]  /*236c0*/  R2UR UR7, R9 ;  /* 0x00000000090772ca */ /* 0x000fe200000e0000 */
[----:B------:R-:W-:Y:S02]  /*236d0*/  IMAD.MOV.U32 R9, RZ, RZ, -0x7fffffe0 ;  /* 0x80000020ff097424 */ /* 0x000fe400078e00ff */
[----:B------:R-:W2:Y:S01]  /*236e0*/  @P0 LDC.64 R10, c[0x0][0x9d0] ;  /* 0x00027400ff0a0b82 */ /* 0x000ea20000000a00 */
[----:B------:R-:W-:Y:S01]  /*236f0*/  @P0 SHF.R.S32.HI R5, RZ, 0x1f, R223 ;  /* 0x0000001fff050819 */ /* 0x000fe200000114df */
[----:B------:R-:W-:Y:S02]  /*23700*/  WARPGROUP.DEPBAR.LE gsb0, 0x0 ;  /* 0x00008000000079c5 */ /* 0x000fe40000010000 */
[----:B------:R-:W-:-:S06]  /*23710*/  WARPGROUP.ARRIVE ;  /* 0x00000000000079c5 */ /* 0x000fcc0000000000 */
[----:B------:R-:W-:Y:S01]  /*23720*/  QGMMA.64x128x32.F32.E4M3.E4M3 R120, R200, gdesc[UR4], R120, gsb0 ;  /* 0x01e00004c8787df3 */ /* 0x000fe20008000878 */
[----:B------:R-:W-:Y:S02]  /*23730*/  R2UR UR6, R8 ;  /* 0x00000000080672ca */ /* 0x000fe400000e0000 */
[----:B------:R-:W-:Y:S02]  /*23740*/  R2UR UR7, R9 ;  /* 0x00000000090772ca */ /* 0x000fe400000e0000 */
[----:B------:R-:W0:Y:S02]  /*23750*/  @P0 LDC.64 R8, c[0x0][0x9c8] ;  /* 0x00027200ff080b82 */ /* 0x000e240000000a00 */
[----:B01----:R-:W-:-:S04]  /*23760*/  @P0 IMAD R0, R5, R8, RZ ;  /* 0x0000000805000224 */ /* 0x003fc800078e02ff */
[C---:B------:R-:W-:Y:S02]  /*23770*/  @P0 IMAD R5, R223.reuse, R9, R0 ;  /* 0x00000009df050224 */ /* 0x040fe400078e0200 */
[----:B------:R-:W-:-:S04]  /*23780*/  @P0 IMAD.WIDE.U32 R8, R223, R8, RZ ;  /* 0x00000008df080225 */ /* 0x000fc800078e00ff */
[----:B------:R-:W-:Y:S02]  /*23790*/  @P0 IMAD.IADD R9, R9, 0x1, R5 ;  /* 0x0000000109090824 */ /* 0x000fe400078e0205 */
[----:B------:R-:W-:Y:S02]  /*237a0*/  IMAD.MOV.U32 R0, RZ, RZ, 0x3f800000 ;  /* 0x3f800000ff007424 */ /* 0x000fe400078e00ff */
[----:B--2---:R-:W-:-:S04]  /*237b0*/  @P0 IMAD.WIDE.U32 R8, R232, R10, R8 ;  /* 0x0000000ae8080225 */ /* 0x004fc800078e0008 */
[----:B------:R-:W-:Y:S01]  /*237c0*/  @P0 IMAD R5, R232, R11, R9 ;  /* 0x0000000be8050224 */ /* 0x000fe200078e0209 */
[C---:B------:R-:W-:Y:S01]  /*237d0*/  @P0 LEA R10, P1, R8.reuse, UR4, 0x2 ;  /* 0x00000004080a0c11 */ /* 0x040fe2000f8210ff */
[----:B------:R-:W-:Y:S02]  /*237e0*/  WARPGROUP.DEPBAR.LE gsb0, 0x0 ;  /* 0x00008000000079c5 */ /* 0x000fe40000010000 */
[----:B------:R-:W-:Y:S01]  /*237f0*/  WARPGROUP.ARRIVE ;  /* 0x00000000000079c5 */ /* 0x000fe20000000000 */
[----:B------:R-:W-:Y:S01]  /*23800*/  @P0 LEA.HI.X R11, R8, UR5, R5, 0x2, P1 ;  /* 0x00000005080b0c11 */ /* 0x000fe200088f1405 */
[----:B------:R-:W-:-:S04]  /*23810*/  VIADD R8, R6, 0x202 ;  /* 0x0000020206087836 */ /* 0x000fc80000000000 */
[----:B------:R-:W-:Y:S01]  /*23820*/  QGMMA.64x128x32.F32.E4M3.E4M3 R120, R196, gdesc[UR4], R120, gsb0 ;  /* 0x01e00004c4787df3 */ /* 0x000fe20008000878 */
[----:B------:R-:W-:Y:S01]  /*23830*/  IMAD.MOV.U32 R9, RZ, RZ, -0x7fffffe0 ;  /* 0x80000020ff097424 */ /* 0x000fe200078e00ff */
[----:B------:R-:W-:Y:S01]  /*23840*/  R2UR UR6, R8 ;  /* 0x00000000080672ca */ /* 0x000fe200000e0000 */
[----:B------:R0:W2:Y:S03]  /*23850*/  @P0 LDG.E R0, desc[UR38][R10.64] ;  /* 0x000000260a000981 */ /* 0x0000a6000c1e1900 */
[----:B------:R-:W-:Y:S01]  /*23860*/  R2UR UR7, R9 ;  /* 0x00000000090772ca */ /* 0x000fe200000e0000 */
[----:B------:R-:W-:Y:S02]  /*23870*/  VIADD R8, R6, 0x400 ;  /* 0x0000040006087836 */ /* 0x000fe40000000000 */
[----:B------:R-:W-:Y:S01]  /*23880*/  IMAD.MOV.U32 R9, RZ, RZ, -0x7fffffe0 ;  /* 0x80000020ff097424 */ /* 0x000fe200078e00ff */
[----:B------:R-:W-:-:S02]  /*23890*/  WARPGROUP.DEPBAR.LE gsb0, 0x0 ;  /* 0x00008000000079c5 */ /* 0x000fc40000010000 */
[----:B------:R-:W-:-:S07]  /*238a0*/  WARPGROUP.ARRIVE ;  /* 0x00000000000079c5 */ /* 0x000fce0000000000 */
        /* <DEDUP_REMOVED lines=30> */
[----:B------:R-:W0:Y:S01]  /*23a90*/  @P2 MUFU.LG2 R4, R4 ;  /* 0x0000000400042308 */ /* 0x000e220000000c00 */
[----:B------:R-:W-:-:S07]  /*23aa0*/  IMAD.U32 R12, RZ, RZ, UR41 ;  /* 0x00000029ff0c7e24 */ /* 0x000fce000f8e00ff */
[----:B------:R-:W1:Y:S01]  /*23ab0*/  @P1 MUFU.LG2 R2, R2 ;  /* 0x0000000200021308 */ /* 0x000e620000000c00 */
[----:B------:R-:W-:-:S07]  /*23ac0*/  ISETP.NE.AND P3, PT, R12, 0x3, PT ;  /* 0x000000030c00780c */ /* 0x000fce0003f65270 */
[----:B------:R-:W3:Y:S01]  /*23ad0*/  @P0 MUFU.RCP R7, R10 ;  /* 0x0000000a00070308 */ /* 0x000ee20000001000 */
[----:B------:R-:W-:Y:S02]  /*23ae0*/  IMAD.U32 R6, RZ, RZ, UR28 ;  /* 0x0000001cff067e24 */ /* 0x000fe4000f8e00ff */
[----:B------:R-:W-:Y:S02]  /*23af0*/  IMAD.U32 R5, RZ, RZ, UR28 ;  /* 0x0000001cff057e24 */ /* 0x000fe4000f8e00ff */
[----:B0-----:R-:W-:Y:S01]  /*23b00*/  @P2 FMUL.FTZ R9, R4, 0.69314718246459960938 ;  /* 0x3f31721804092820 */ /* 0x001fe20000410000 */
[----:B------:R-:W-:Y:S01]  /*23b10*/  @P2 FMUL.FTZ R6, R6, 0.69314718246459960938 ;  /* 0x3f31721806062820 */ /* 0x000fe20000410000 */
[----:B------:R-:W-:Y:S01]  /*23b20*/  @P1 FMUL.FTZ R5, R5, 0.69314718246459960938 ;  /* 0x3f31721805051820 */ /* 0x000fe20000410000 */
[----:B-1----:R-:W-:Y:S01]  /*23b30*/  @P1 FMUL.FTZ R2, R2, 0.69314718246459960938 ;  /* 0x3f31721802021820 */ /* 0x002fe20000410000 */
[----:B------:R-:W-:Y:S02]  /*23b40*/  IMAD.MOV.U32 R76, RZ, RZ, -0x800000 ;  /* 0xff800000ff4c7424 */ /* 0x000fe400078e00ff */
[----:B------:R-:W-:Y:S01]  /*23b50*/  @P2 FFMA.FTZ R76, R6, R222, R9 ;  /* 0x000000de064c2223 */ /* 0x000fe20000010009 */
[----:B------:R-:W-:-:S02]  /*23b60*/  IMAD.MOV.U32 R72, RZ, RZ, -0x800000 ;  /* 0xff800000ff487424 */ /* 0x000fc400078e00ff */
[----:B------:R-:W-:Y:S01]  /*23b70*/  @P1 FFMA.FTZ R72, R5, R228, R2 ;  /* 0x000000e405481223 */ /* 0x000fe20000010002 */
[-C--:B--2---:R-:W-:Y:S01]  /*23b80*/  FMUL.FTZ R9, R3, R0.reuse ;  /* 0x0000000003097220 */ /* 0x084fe20000410000 */
[----:B---3--:R-:W-:Y:S01]  /*23b90*/  FMUL.FTZ R7, R7, R0 ;  /* 0x0000000007077220 */ /* 0x008fe20000410000 */
[----:B------:R-:W-:Y:S02]  /*23ba0*/  WARPGROUP.DEPBAR.LE gsb0, 0x0 ;  /* 0x00008000000079c5 */ /* 0x000fe40000010000 */
[----:B------:R-:W-:Y:S05]  /*23bb0*/  @!P3 BRA `(.L_x_1519) ;  /* 0x000000000004b947 */ /* 0x000fea0003800000 */
[----:B------:R-:W-:Y:S01]  /*23bc0*/  BPT.TRAP 0x1 ;  /* 0x000000040000795c */ /* 0x000fe20000300000 */
.L_x_1519:
[----:B------:R-:W-:Y:S02]  /*23bd0*/  VIADD R212, R212, 0x1 ;  /* 0x00000001d4d47836 */ /* 0x000fe40000000000 */
[-C--:B------:R-:W-:Y:S01]  /*23be0*/  FMUL.FTZ R3, R120, R9.reuse ;  /* 0x0000000978037220 */ /* 0x080fe20000410000 */
[----:B------:R-:W-:Y:S02]  /*23bf0*/  VIADD R0, R13, 0x28860 ;  /* 0x000288600d007836 */ /* 0x000fe40000000000 */
[-C--:B------:R-:W-:Y:S01]  /*23c00*/  FMUL.FTZ R8, R125, R9.reuse ;  /* 0x000000097d087220 */ /* 0x080fe20000410000 */
[----:B------:R-:W-:Y:S01]  /*23c10*/  IMAD.U32 R5, RZ, RZ, UR40 ;  /* 0x00000028ff057e24 */ /* 0x000fe2000f8e00ff */
[----:B------:R-:W-:Y:S01]  /*23c20*/  ISETP.NE.AND P1, PT, R212, 0x2, PT ;  /* 0x00000002d400780c */ /* 0x000fe20003f25270 */
[-C--:B------:R-:W-:Y:S01]  /*23c30*/  FMUL.FTZ R21, R128, R9.reuse ;  /* 0x0000000980157220 */ /* 0x080fe20000410000 */
[-C--:B------:R-:W-:Y:S01]  /*23c40*/  FMUL.FTZ R133, R133, R9.reuse ;  /* 0x0000000985857220 */ /* 0x080fe20000410000 */
[-C--:B------:R-:W-:Y:S01]  /*23c50*/  FMUL.FTZ R136, R136, R9.reuse ;  /* 0x0000000988887220 */ /* 0x080fe20000410000 */
[----:B------:R-:W-:Y:S01]  /*23c60*/  PRMT R2, R5, 0x654, R0 ;  /* 0x0000065405027816 */ /* 0x000fe20000000000 */
[-C--:B------:R-:W-:Y:S01]  /*23c70*/  FMUL.FTZ R27, R141, R9.reuse ;  /* 0x000000098d1b7220 */ /* 0x080fe20000410000 */
[----:B------:R-:W-:Y:S01]  /*23c80*/  SEL R10, RZ, 0x1, P1 ;  /* 0x00000001ff0a7807 */ /* 0x000fe20000800000 */
        /* <DEDUP_REMOVED lines=57> */
[-C--:B0-----:R-:W-:Y:S01]  /*24020*/  FMUL.FTZ R2, R171, R7.reuse ;  /* 0x00000007ab027220 */ /* 0x081fe20000410000 */
[-C--:B------:R-:W-:Y:S01]  /*24030*/  FMUL.FTZ R182, R182, R7.reuse ;  /* 0x00000007b6b67220 */ /* 0x080fe20000410000 */
[----:B------:R-:W-:Y:S01]  /*24040*/  FMUL.FTZ R32, R179, R7 ;  /* 0x00000007b3207220 */ /* 0x000fe20000410000 */
[----:B------:R-:W-:Y:S01]  /*24050*/  LOP3.LUT R211, R211, R10, RZ, 0x3c, !PT ;  /* 0x0000000ad3d37212 */ /* 0x000fe200078e3cff */
[----:B------:R-:W-:Y:S01]  /*24060*/  UIADD3 UR37, UR37, 0x1, URZ ;  /* 0x0000000125257890 */ /* 0x000fe2000fffe03f */
[----:B------:R-:W-:-:S11]  /*24070*/  SEL R212, R212, RZ, P1 ;  /* 0x000000ffd4d47207 */ /* 0x000fd60000800000 */
.L_x_1408:
[----:B------:R-:W0:Y:S01]  /*24080*/  S2R R138, SR_TID.X ;  /* 0x00000000008a7919 */ /* 0x000e220000002100 */
[----:B------:R-:W-:Y:S05]  /*24090*/  WARPSYNC.ALL ;  /* 0x0000000000007948 */ /* 0x000fea0003800000 */
[----:B0-----:R-:W-:-:S05]  /*240a0*/  VIADD R130, R138, 0xffffff80 ;  /* 0xffffff808a827836 */ /* 0x001fca0000000000 */
[----:B------:R-:W-:-:S04]  /*240b0*/  SHF.R.S32.HI R9, RZ, 0x1f, R130 ;  /* 0x0000001fff097819 */ /* 0x000fc80000011482 */
[----:B------:R-:W-:-:S04]  /*240c0*/  LEA.HI R102, R9, R130, RZ, 0x3 ;  /* 0x0000008209667211 */ /* 0x000fc800078f18ff */
[----:B------:R-:W-:-:S05]  /*240d0*/  LOP3.LUT R100, R102, 0xfffffff8, RZ, 0xc0, !PT ;  /* 0xfffffff866647812 */ /* 0x000fca00078ec0ff */
[----:B------:R-:W-:-:S04]  /*240e0*/  IMAD.IADD R100, R130, 0x1, -R100 ;  /* 0x0000000182647824 */ /* 0x000fc800078e0a64 */
[----:B------:R-:W-:-:S04]  /*240f0*/  IMAD.SHL.U32 R113, R100, 0x8, RZ ;  /* 0x0000000864717824 */ /* 0x000fc800078e00ff */
[----:B------:R-:W-:Y:S01]  /*24100*/  VIADD R111, R113, 0x40 ;  /* 0x00000040716f7836 */ /* 0x000fe20000000000 */
[----:B------:R-:W0:Y:S08]  /*24110*/  S2UR UR40, SR_CgaCtaId ;  /* 0x00000000002879c3 */ /* 0x000e300000008800 */
[----:B------:R-:W-:Y:S01]  /*24120*/  BAR.SYNC.DEFER_BLOCKING 0x5, 0x180 ;  /* 0x0146000000007b1d */ /* 0x000fe20000010000 */
[----:B------:R-:W-:-:S05]  /*24130*/  ISETP.NE.AND P1, PT, R236, RZ, PT ;  /* 0x000000ffec00720c */ /* 0x000fca0003f25270 */
[----:B------:R-:W-:Y:S01]  /*24140*/  UMOV UR4, 0x400 ;  /* 0x0000040000047882 */ /* 0x000fe20000000000 */
[----:B------:R-:W-:Y:S07]  /*24150*/  BSSY B0, `(.L_x_1520) ;  /* 0x00003ed000007945 */ /* 0x000fee0003800000 */
[----:B------:R-:W1:Y:S01]  /*24160*/  @!P1 LDC R236, c[0x0][0xad4] ;  /* 0x0002b500ffec9b82 */ /* 0x000e620000000800 */
[----:B0-----:R-:W-:-:S06]  /*24170*/  ULEA UR4, UR40, UR4, 0x18 ;  /* 0x0000000428047291 */ /* 0x001fcc000f8ec03f */
[----:B------:R-:W-:-:S05]  /*24180*/  IMAD.U32 R18, RZ, RZ, UR4 ;  /* 0x00000004ff127e24 */ /* 0x000fca000f8e00ff */
[----:B------:R0:W2:Y:S01]  /*24190*/  LDS.128 R220, [R18+0x288d0] ;  /* 0x0288d00012dc7984 */ /* 0x0000a20000000c00 */
[----:B------:R-:W-:Y:S06]  /*241a0*/  BAR.ARV 0x4, 0x180 ;  /* 0x0106000000007b1d */ /* 0x000fec0000002000 */
[----:B------:R-:W-:Y:S05]  /*241b0*/  @P0 BRA `(.L_x_1521) ;  /* 0x0000003000940947 */ /* 0x000fea0003800000 */
[----:B------:R-:W-:Y:S01]  /*241c0*/  IMAD.SHL.U32 R7, R138, 0x4, RZ ;  /* 0x000000048a077824 */ /* 0x000fe200078e00ff */
[----:B------:R-:W-:-:S04]  /*241d0*/  ULDC.64 UR4, c[0x4][0x38] ;  /* 0x01000e0000047ab9 */ /* 0x000fc80000000a00 */
[----:B------:R-:W-:-:S04]  /*241e0*/  LOP3.LUT R7, R7, 0xc, RZ, 0xc0, !PT ;  /* 0x0000000c07077812 */ /* 0x000fc800078ec0ff */
[----:B------:R-:W-:Y:S02]  /*241f0*/  IADD3 R10, P0, R7, UR4, RZ ;  /* 0x00000004070a7c10 */ /* 0x000fe4000ff1e0ff */
[----:B------:R-:W3:Y:S01]  /*24200*/  S2R R7, SR_SWINHI ;  /* 0x0000000000077919 */ /* 0x000ee20000002f00 */
[----:B------:R-:W-:Y:S02]  /*24210*/  LEA.HI R9, R9, R130, RZ, 0x4 ;  /* 0x0000008209097211 */ /* 0x000fe400078f20ff */
[----:B------:R-:W-:Y:S02]  /*24220*/  IMAD.X R11, RZ, RZ, UR5, P0 ;  /* 0x00000005ff0b7e24 */ /* 0x000fe400080e06ff */
[----:B-----5:R-:W-:-:S03]  /*24230*/  SHF.R.S32.HI R24, RZ, 0x4, R9 ;  /* 0x00000004ff187819 */ /* 0x020fc60000011409 */
[----:B------:R4:W5:Y:S01]  /*24240*/  LDG.E.CONSTANT R10, desc[UR38][R10.64] ;  /* 0x000000260a0a7981 */ /* 0x000962000c1e9900 */
[C---:B------:R-:W-:Y:S01]  /*24250*/  LEA.HI R13, R9.reuse, R24, RZ, 0x1 ;  /* 0x00000018090d7211 */ /* 0x040fe200078f08ff */
[----:B------:R-:W-:Y:S01]  /*24260*/  UMOV UR4, 0xffffffff ;  /* 0xffffffff00047882 */ /* 0x000fe20000000000 */
[----:B------:R-:W-:Y:S02]  /*24270*/  LOP3.LUT R9, R9, 0x3fffff0, RZ, 0xc0, !PT ;  /* 0x03fffff009097812 */ /* 0x000fe400078ec0ff */
[----:B------:R-:W-:-:S03]  /*24280*/  LOP3.LUT R13, R13, 0x1ffffffe, RZ, 0xc0, !PT ;  /* 0x1ffffffe0d0d7812 */ /* 0x000fc600078ec0ff */
[----:B------:R-:W-:Y:S01]  /*24290*/  IMAD.IADD R14, R130, 0x1, -R9 ;  /* 0x00000001820e7824 */ /* 0x000fe200078e0a09 */
[----:B------:R-:W-:Y:S01]  /*242a0*/  LOP3.LUT P0, R9, R138, 0x3, RZ, 0xc0, !PT ;  /* 0x000000038a097812 */ /* 0x000fe2000780c0ff */
[----:B------:R-:W-:Y:S02]  /*242b0*/  IMAD.IADD R13, R24, 0x1, -R13 ;  /* 0x00000001180d7824 */ /* 0x000fe400078e0a0d */
[----:B------:R-:W-:Y:S01]  /*242c0*/  IMAD R14, R14, 0x40, R227 ;  /* 0x000000400e0e7824 */ /* 0x000fe200078e02e3 */
[----:B------:R-:W-:-:S03]  /*242d0*/  ISETP.EQ.OR P0, PT, R9, 0x3, !P0 ;  /* 0x000000030900780c */ /* 0x000fc60004702670 */
[----:B------:R-:W-:Y:S01]  /*242e0*/  IMAD R13, R13, 0x8, R14 ;  /* 0x000000080d0d7824 */ /* 0x000fe200078e020e */
[----:B------:R-:W-:Y:S02]  /*242f0*/  MOV R74, R18 ;  /* 0x00000012004a7202 */ /* 0x000fe40000000f00 */
[----:B---3--:R-:W-:Y:S02]  /*24300*/  MOV R75, R7 ;  /* 0x00000007004b7202 */ /* 0x008fe40000000f00 */
[----:B------:R-:W-:Y:S02]  /*24310*/  SEL R7, R3, R42, P0 ;  /* 0x0000002a03077207 */ /* 0x000fe40000000000 */
[----:B------:R-:W-:Y:S01]  /*24320*/  SEL R3, R42, R3, P0 ;  /* 0x000000032a037207 */ /* 0x000fe20000000000 */
[----:B------:R-:W-:Y:S01]  /*24330*/  IMAD.WIDE R14, R13, 0x2, R74 ;  /* 0x000000020d0e7825 */ /* 0x000fe200078e024a */
[----:B------:R-:W-:Y:S02]  /*24340*/  SEL R13, R5, R8, P0 ;  /* 0x00000008050d7207 */ /* 0x000fe40000000000 */
[----:B------:R-:W-:-:S02]  /*24350*/  SEL R5, R8, R5, P0 ;  /* 0x0000000508057207 */ /* 0x000fc40000000000 */
[C---:B------:R-:W-:Y:S02]  /*24360*/  IADD3 R99, P5, R14.reuse, 0x4060, RZ ;  /* 0x000040600e637810 */ /* 0x040fe40007fbe0ff */
[----:B------:R-:W-:Y:S02]  /*24370*/  IADD3 R97, P1, R14, 0x4040, RZ ;  /* 0x000040400e617810 */ /* 0x000fe40007f3e0ff */
[----:B------:R-:W-:Y:S02]  /*24380*/  LOP3.LUT R98, R99, 0x380, RZ, 0xc0, !PT ;  /* 0x0000038063627812 */ /* 0x000fe400078ec0ff */
        /* <DEDUP_REMOVED lines=11> */
[C---:B----4-:R-:W-:Y:S02]  /*24440*/  IADD3 R11, P4, R14.reuse, 0x60, RZ ;  /* 0x000000600e0b7810 */ /* 0x050fe40007f9e0ff */
        /* <DEDUP_REMOVED lines=23> */
[----:B------:R-:W-:Y:S02]  /*245c0*/  MOV R112, R14 ;  /* 0x0000000e00707202 */ /* 0x000fe40000000f00 */
[----:B------:R-:W-:Y:S02]  /*245d0*/  MOV R98, R98 ;  /* 0x0000006200627202 */ /* 0x000fe40000000f00 */
[----:B------:R-:W-:Y:S02]  /*245e0*/  MOV R96, R96 ;  /* 0x0000006000607202 */ /* 0x000fe40000000f00 */
[----:B------:R-:W-:Y:S02]  /*245f0*/  MOV R94, R94 ;  /* 0x0000005e005e7202 */ /* 0x000fe40000000f00 */
[----:B------:R-:W-:Y:S02]  /*24600*/  MOV R92, R92 ;  /* 0x0000005c005c7202 */ /* 0x000fe40000000f00 */
[----:B------:R-:W-:-:S02]  /*24610*/  MOV R110, R8 ;  /* 0x00000008006e7202 */ /* 0x000fc40000000f00 */
[----:B------:R-:W-:Y:S02]  /*24620*/  MOV R108, R108 ;  /* 0x0000006c006c7202 */ /* 0x000fe40000000f00 */
[----:B------:R-:W-:Y:S01]  /*24630*/  MOV R106, R106 ;  /* 0x0000006a006a7202 */ /* 0x000fe20000000f00 */
[----:B------:R-:W-:Y:S06]  /*24640*/  BRA.DIV UR4, `(.L_x_1522) ;  /* 0x000000c6046c7947 */ /* 0x000fec000b800000 */
[----:B------:R-:W-:Y:S01]  /*24650*/  SEL R123, R33, R20, P0 ;  /* 0x00000014217b7207 */ /* 0x000fe20000000000 */
[----:B------:R-:W-:Y:S01]  /*24660*/  IMAD.MOV.U32 R11, RZ, RZ, RZ ;  /* 0x000000ffff0b7224 */ /* 0x000fe200078e00ff */
[----:B------:R-:W-:Y:S02]  /*24670*/  SEL R33, R20, R33, P0 ;  /* 0x0000002114217207 */ /* 0x000fe40000000000 */
[----:B------:R-:W-:Y:S02]  /*24680*/  SEL R9, R133, R132, P0 ;  /* 0x0000008485097207 */ /* 0x000fe40000000000 */
[----:B------:R-:W-:Y:S02]  /*24690*/  SEL R25, R136, R137, P0 ;  /* 0x0000008988197207 */ /* 0x000fe40000000000 */
[----:B------:R-:W-:Y:S02]  /*246a0*/  SEL R127, R137, R136, P0 ;  /* 0x00000088897f7207 */ /* 0x000fe40000000000 */
[----:B------:R-:W-:-:S02]  /*246b0*/  SEL R141, R140, R27, P0 ;  /* 0x0000001b8c8d7207 */ /* 0x000fc40000000000 */
[----:B-----5:R-:W-:Y:S01]  /*246c0*/  LOP3.LUT R20, R10, 0x2, RZ, 0x3c, !PT ;  /* 0x000000020a147812 */ /* 0x020fe200078e3cff */
        /* <DEDUP_REMOVED lines=24> */
[----:B------:R-:W3:Y:S01]  /*24850*/  SHFL.IDX PT, R0, R13, R10, 0x1c1f ;  /* 0x001c1f0a0d007589 */ /* 0x000ee200000e0000 */
[----:B------:R-:W-:-:S02]  /*24860*/  SEL R109, R134, R63, P0 ;  /* 0x0000003f866d7207 */ /* 0x000fc40000000000 */
[----:B------:R-:W-:Y:S01]  /*24870*/  SEL R73, R28, R73, P0 ;  /* 0x000000491c497207 */ /* 0x000fe20000000000 */
[----:B------:R-:W-:Y:S01]  /*24880*/  SHFL.IDX PT, R4, R7, R10, 0x1c1f ;  /* 0x001c1f0a07047589 */ /* 0x000fe200000e0000 */
[----:B------:R-:W-:Y:S02]  /*24890*/  SEL R21, R34, R21, P0 ;  /* 0x0000001522157207 */ /* 0x000fe40000000000 */
[----:B------:R-:W-:Y:S01]  /*248a0*/  SEL R125, R148, R31, P0 ;  /* 0x0000001f947d7207 */ /* 0x000fe20000000000 */
[----:B------:R3:W4:Y:S01]  /*248b0*/  SHFL.IDX PT, R7, R3, R20, 0x1c1f ;  /* 0x001c1f1403077589 */ /* 0x00072200000e0000 */
[----:B------:R-:W-:Y:S02]  /*248c0*/  SEL R35, R35, R156, P0 ;  /* 0x0000009c23237207 */ /* 0x000fe40000000000 */
[----:B------:R-:W-:Y:S01]  /*248d0*/  SEL R49, R6, R49, P0 ;  /* 0x0000003106317207 */ /* 0x000fe20000000000 */
[----:B------:R-:W-:Y:S01]  /*248e0*/  SHFL.IDX PT, R34, R137, R10, 0x1c1f ;  /* 0x001c1f0a89227589 */ /* 0x000fe200000e0000 */
[----:B------:R-:W-:-:S02]  /*248f0*/  SEL R107, R43, R38, P0 ;  /* 0x000000262b6b7207 */ /* 0x000fc40000000000 */
[----:B------:R-:W-:Y:S01]  /*24900*/  SEL R63, R63, R134, P0 ;  /* 0x000000863f3f7207 */ /* 0x000fe20000000000 */
[----:B------:R-:W0:Y:S01]  /*24910*/  SHFL.IDX PT, R6, R145, R10, 0x1c1f ;  /* 0x001c1f0a91067589 */ /* 0x000e2200000e0000 */
        /* <DEDUP_REMOVED lines=23> */
[----:B------:R-:W1:Y:S01]  /*24a90*/  SHFL.IDX PT, R26, R127, R20, 0x1c1f ;  /* 0x001c1f147f1a7589 */ /* 0x000e6200000e0000 */
        /* <DEDUP_REMOVED lines=10> */
[----:B------:R-:W-:Y:S01]  /*24b40*/  SEL R87, R2, R87, P0 ;  /* 0x0000005702577207 */ /* 0x000fe20000000000 */
[----:B------:R2:W-:Y:S01]  /*24b50*/  SHFL.IDX PT, R28, R125, R10, 0x1c1f ;  /* 0x001c1f0a7d1c7589 */ /* 0x0005e200000e0000 */
[----:B------:R-:W-:Y:S02]  /*24b60*/  SEL R81, R174, R89, P0 ;  /* 0x00000059ae517207 */ /* 0x000fe40000000000 */
[----:B------:R-:W-:Y:S01]  /*24b70*/  SEL R89, R89, R174, P0 ;  /* 0x000000ae59597207 */ /* 0x000fe20000000000 */
[----:B------:R-:W-:Y:S01]  /*24b80*/  SHFL.IDX PT, R57, R57, R10, 0x1c1f ;  /* 0x001c1f0a39397589 */ /* 0x000fe200000e0000 */
[----:B------:R-:W-:Y:S02]  /*24b90*/  SEL R37, R29, R32, P0 ;  /* 0x000000201d257207 */ /* 0x000fe40000000000 */
[----:B------:R-:W-:Y:S01]  /*24ba0*/  SEL R29, R32, R29, P0 ;  /* 0x0000001d201d7207 */ /* 0x000fe20000000000 */
[----:B------:R1:W-:Y:S01]  /*24bb0*/  SHFL.IDX PT, R60, R107, R10, 0x1c1f ;  /* 0x001c1f0a6b3c7589 */ /* 0x0003e200000e0000 */
[----:B------:R-:W-:-:S02]  /*24bc0*/  SEL R85, R182, R69, P0 ;  /* 0x00000045b6557207 */ /* 0x000fc40000000000 */
[----:B---3--:R-:W-:Y:S01]  /*24bd0*/  SEL R3, R0, R5, P0 ;  /* 0x0000000500037207 */ /* 0x008fe20000000000 */
[----:B------:R-:W3:Y:S01]  /*24be0*/  SHFL.IDX PT, R32, R139, R10, 0x1c1f ;  /* 0x001c1f0a8b207589 */ /* 0x000ee200000e0000 */
[----:B------:R-:W-:Y:S02]  /*24bf0*/  SEL R69, R69, R182, P0 ;  /* 0x000000b645457207 */ /* 0x000fe40000000000 */
[----:B----4-:R-:W-:Y:S01]  /*24c00*/  SEL R90, R4, R7, P0 ;  /* 0x00000007045a7207 */ /* 0x010fe20000000000 */
[----:B------:R-:W-:Y:S01]  /*24c10*/  SHFL.IDX PT, R64, R105, R10, 0x1c1f ;  /* 0x001c1f0a69407589 */ /* 0x000fe200000e0000 */
[----:B------:R-:W-:Y:S02]  /*24c20*/  SEL R104, R7, R4, P0 ;  /* 0x0000000407687207 */ /* 0x000fe40000000000 */
[----:B------:R-:W-:Y:S01]  /*24c30*/  SEL R5, R5, R0, P0 ;  /* 0x0000000005057207 */ /* 0x000fe20000000000 */
[----:B------:R-:W-:Y:S01]  /*24c40*/  SHFL.IDX PT, R65, R65, R10, 0x1c1f ;  /* 0x001c1f0a41417589 */ /* 0x000fe200000e0000 */
[----:B0-----:R-:W-:-:S02]  /*24c50*/  SEL R123, R6, R9, P0 ;  /* 0x00000009067b7207 */ /* 0x001fc40000000000 */
[----:B--2---:R-:W-:Y:S01]  /*24c60*/  SEL R125, R9, R6, P0 ;  /* 0x00000006097d7207 */ /* 0x004fe20000000000 */
[----:B------:R-:W-:Y:S01]  /*24c70*/  SHFL.IDX PT, R66, R101, R10, 0x1c1f ;  /* 0x001c1f0a65427589 */ /* 0x000fe200000e0000 */
[----:B-1----:R-:W-:Y:S02]  /*24c80*/  SEL R0, R25, R26, P0 ;  /* 0x0000001a19007207 */ /* 0x002fe40000000000 */
        /* <DEDUP_REMOVED lines=16> */
[----:B------:R-:W1:Y:S01]  /*24d90*/  SHFL.IDX PT, R33, R33, R20, 0x1c1f ;  /* 0x001c1f1421217589 */ /* 0x000e6200000e0000 */
[----:B------:R-:W-:Y:S02]  /*24da0*/  SEL R124, R21, R8, P0 ;  /* 0x00000008157c7207 */ /* 0x000fe40000000000 */
[----:B---3--:R-:W-:Y:S01]  /*24db0*/  SEL R25, R32, R35, P0 ;  /* 0x0000002320197207 */ /* 0x008fe20000000000 */
[----:B------:R-:W2:Y:S01]  /*24dc0*/  SHFL.IDX PT, R42, R129, R20, 0x1c1f ;  /* 0x001c1f14812a7589 */ /* 0x000ea200000e0000 */
[----:B------:R-:W-:Y:S02]  /*24dd0*/  SEL R27, R35, R32, P0 ;  /* 0x00000020231b7207 */ /* 0x000fe40000000000 */
[----:B------:R-:W-:Y:S01]  /*24de0*/  SEL R59, R50, R63, P0 ;  /* 0x0000003f323b7207 */ /* 0x000fe20000000000 */
[----:B------:R-:W3:Y:S01]  /*24df0*/  SHFL.IDX PT, R43, R43, R20, 0x1c1f ;  /* 0x001c1f142b2b7589 */ /* 0x000ee200000e0000 */
[----:B------:R-:W-:-:S02]  /*24e00*/  SEL R61, R63, R50, P0 ;  /* 0x000000323f3d7207 */ /* 0x000fc40000000000 */
[----:B------:R-:W-:Y:S01]  /*24e10*/  SEL R70, R73, R70, P0 ;  /* 0x0000004649467207 */ /* 0x000fe20000000000 */
[----:B------:R-:W4:Y:S04]  /*24e20*/  SHFL.IDX PT, R52, R103, R20, 0x1c1f ;  /* 0x001c1f1467347589 */ /* 0x000f2800000e0000 */
[----:B------:R-:W4:Y:S04]  /*24e30*/  SHFL.IDX PT, R41, R41, R20, 0x1c1f ;  /* 0x001c1f1429297589 */ /* 0x000f2800000e0000 */
[----:B------:R-:W-:Y:S01]  /*24e40*/  SHFL.IDX PT, R54, R99, R20, 0x1c1f ;  /* 0x001c1f1463367589 */ /* 0x000fe200000e0000 */
[----:B0-----:R-:W-:-:S02]  /*24e50*/  SEL R9, R28, R31, P0 ;  /* 0x0000001f1c097207 */ /* 0x001fc40000000000 */
[----:B------:R-:W-:Y:S01]  /*24e60*/  SEL R21, R31, R28, P0 ;  /* 0x0000001c1f157207 */ /* 0x000fe20000000000 */
[----:B------:R-:W-:Y:S01]  /*24e70*/  SHFL.IDX PT, R39, R39, R20, 0x1c1f ;  /* 0x001c1f1427277589 */ /* 0x000fe200000e0000 */
[----:B-1----:R-:W-:Y:S02]  /*24e80*/  SEL R8, R30, R33, P0 ;  /* 0x000000211e087207 */ /* 0x002fe40000000000 */
[----:B------:R-:W-:Y:S01]  /*24e90*/  SEL R4, R33, R30, P0 ;  /* 0x0000001e21047207 */ /* 0x000fe20000000000 */
[----:B------:R-:W-:Y:S01]  /*24ea0*/  SHFL.IDX PT, R78, R95, R20, 0x1c1f ;  /* 0x001c1f145f4e7589 */ /* 0x000fe200000e0000 */
[----:B--2---:R-:W-:Y:S02]  /*24eb0*/  SEL R35, R57, R42, P0 ;  /* 0x0000002a39237207 */ /* 0x004fe40000000000 */
[----:B------:R-:W-:Y:S01]  /*24ec0*/  SEL R57, R42, R57, P0 ;  /* 0x000000392a397207 */ /* 0x000fe20000000000 */
[----:B------:R-:W0:Y:S01]  /*24ed0*/  SHFL.IDX PT, R80, R93, R20, 0x1c1f ;  /* 0x001c1f145d507589 */ /* 0x000e2200000e0000 */
[----:B---3--:R-:W-:-:S02]  /*24ee0*/  SEL R58, R60, R43, P0 ;  /* 0x0000002b3c3a7207 */ /* 0x008fc40000000000 */
[----:B------:R-:W-:Y:S01]  /*24ef0*/  SEL R60, R43, R60, P0 ;  /* 0x0000003c2b3c7207 */ /* 0x000fe20000000000 */
[----:B------:R-:W1:Y:S01]  /*24f00*/  SHFL.IDX PT, R86, R87, R20, 0x1c1f ;  /* 0x001c1f1457567589 */ /* 0x000e6200000e0000 */
[----:B----4-:R-:W-:Y:S02]  /*24f10*/  SEL R63, R65, R52, P0 ;  /* 0x00000034413f7207 */ /* 0x010fe40000000000 */
[----:B------:R-:W-:Y:S01]  /*24f20*/  SEL R65, R52, R65, P0 ;  /* 0x0000004134417207 */ /* 0x000fe20000000000 */
[----:B------:R-:W-:Y:S01]  /*24f30*/  SHFL.IDX PT, R38, R133, R10, 0x1c1f ;  /* 0x001c1f0a85267589 */ /* 0x000fe200000e0000 */
[----:B------:R-:W-:Y:S02]  /*24f40*/  SEL R62, R64, R41, P0 ;  /* 0x00000029403e7207 */ /* 0x000fe40000000000 */
[----:B------:R-:W-:Y:S01]  /*24f50*/  SEL R64, R41, R64, P0 ;  /* 0x0000004029407207 */ /* 0x000fe20000000000 */
[----:B------:R-:W-:Y:S04]  /*24f60*/  SHFL.IDX PT, R36, R135, R10, 0x1c1f ;  /* 0x001c1f0a87247589 */ /* 0x000fe800000e0000 */
[----:B------:R-:W-:Y:S04]  /*24f70*/  SHFL.IDX PT, R40, R131, R10, 0x1c1f ;  /* 0x001c1f0a83287589 */ /* 0x000fe800000e0000 */
[----:B------:R-:W-:Y:S04]  /*24f80*/  SHFL.IDX PT, R46, R119, R10, 0x1c1f ;  /* 0x001c1f0a772e7589 */ /* 0x000fe800000e0000 */
[----:B------:R-:W-:Y:S01]  /*24f90*/  SHFL.IDX PT, R44, R121, R10, 0x1c1f ;  /* 0x001c1f0a792c7589 */ /* 0x000fe200000e0000 */
[----:B0-----:R-:W-:-:S02]  /*24fa0*/  SEL R73, R77, R80, P0 ;  /* 0x000000504d497207 */ /* 0x001fc40000000000 */
[----:B------:R-:W-:Y:S01]  /*24fb0*/  SEL R77, R80, R77, P0 ;  /* 0x0000004d504d7207 */ /* 0x000fe20000000000 */
[----:B------:R-:W-:Y:S01]  /*24fc0*/  SHFL.IDX PT, R79, R79, R10, 0x1c1f ;  /* 0x001c1f0a4f4f7589 */ /* 0x000fe200000e0000 */
[----:B-1----:R-:W-:Y:S02]  /*24fd0*/  SEL R128, R83, R86, P0 ;  /* 0x0000005653807207 */ /* 0x002fe40000000000 */
[----:B------:R-:W-:Y:S01]  /*24fe0*/  SEL R86, R86, R83, P0 ;  /* 0x0000005356567207 */ /* 0x000fe20000000000 */
[----:B------:R-:W-:Y:S04]  /*24ff0*/  SHFL.IDX PT, R81, R81, R10, 0x1c1f ;  /* 0x001c1f0a51517589 */ /* 0x000fe800000e0000 */
[----:B------:R-:W0:Y:S04]  /*25000*/  SHFL.IDX PT, R47, R47, R20, 0x1c1f ;  /* 0x001c1f142f2f7589 */ /* 0x000e2800000e0000 */
[----:B------:R-:W1:Y:S04]  /*25010*/  SHFL.IDX PT, R49, R49, R20, 0x1c1f ;  /* 0x001c1f1431317589 */ /* 0x000e6800000e0000 */
[----:B------:R-:W2:Y:S04]  /*25020*/  SHFL.IDX PT, R51, R51, R20, 0x1c1f ;  /* 0x001c1f1433337589 */ /* 0x000ea800000e0000 */
[----:B------:R-:W3:Y:S04]  /*25030*/  SHFL.IDX PT, R53, R53, R20, 0x1c1f ;  /* 0x001c1f1435357589 */ /* 0x000ee800000e0000 */
[----:B------:R-:W4:Y:S04]  /*25040*/  SHFL.IDX PT, R55, R55, R20, 0x1c1f ;  /* 0x001c1f1437377589 */ /* 0x000f2800000e0000 */
[----:B------:R-:W4:Y:S04]  /*25050*/  SHFL.IDX PT, R82, R91, R20, 0x1c1f ;  /* 0x001c1f145b527589 */ /* 0x000f2800000e0000 */
[----:B------:R-:W4:Y:S01]  /*25060*/  SHFL.IDX PT, R84, R89, R20, 0x1c1f ;  /* 0x001c1f1459547589 */ /* 0x000f2200000e0000 */
[----:B0-----:R-:W-:-:S02]  /*25070*/  SEL R31, R36, R47, P0 ;  /* 0x0000002f241f7207 */ /* 0x001fc40000000000 */
[----:B------:R-:W-:Y:S01]  /*25080*/  SEL R33, R47, R36, P0 ;  /* 0x000000242f217207 */ /* 0x000fe20000000000 */
[----:B------:R-:W0:Y:S01]  /*25090*/  SHFL.IDX PT, R2, R37, R10, 0x1c1f ;  /* 0x001c1f0a25027589 */ /* 0x000e2200000e0000 */
[----:B-1----:R-:W-:Y:S02]  /*250a0*/  SEL R28, R38, R49, P0 ;  /* 0x00000031261c7207 */ /* 0x002fe40000000000 */
[----:B------:R-:W-:Y:S01]  /*250b0*/  SEL R32, R49, R38, P0 ;  /* 0x0000002631207207 */ /* 0x000fe20000000000 */
[----:B------:R1:W0:Y:S01]  /*250c0*/  SHFL.IDX PT, R85, R85, R10, 0x1c1f ;  /* 0x001c1f0a55557589 */ /* 0x00022200000e0000 */
[----:B--2---:R-:W-:Y:S02]  /*250d0*/  SEL R30, R40, R51, P0 ;  /* 0x00000033281e7207 */ /* 0x004fe40000000000 */
[----:B------:R-:W-:Y:S01]  /*250e0*/  SEL R114, R51, R40, P0 ;  /* 0x0000002833727207 */ /* 0x000fe20000000000 */
[----:B------:R2:W0:Y:S01]  /*250f0*/  SHFL.IDX PT, R88, R69, R20, 0x1c1f ;  /* 0x001c1f1445587589 */ /* 0x00042200000e0000 */
[----:B---3--:R-:W-:-:S02]  /*25100*/  SEL R117, R44, R53, P0 ;  /* 0x000000352c757207 */ /* 0x008fc40000000000 */
[----:B------:R-:W-:Y:S01]  /*25110*/  SEL R109, R53, R44, P0 ;  /* 0x0000002c356d7207 */ /* 0x000fe20000000000 */
[----:B------:R3:W0:Y:S01]  /*25120*/  SHFL.IDX PT, R14, R29, R20, 0x1c1f ;  /* 0x001c1f141d0e7589 */ /* 0x00062200000e0000 */
[----:B----4-:R-:W-:Y:S02]  /*25130*/  SEL R116, R46, R55, P0 ;  /* 0x000000372e747207 */ /* 0x010fe40000000000 */
[----:B-1----:R-:W-:Y:S02]  /*25140*/  SEL R10, R66, R39, P0 ;  /* 0x00000027420a7207 */ /* 0x002fe40000000000 */
[----:B------:R-:W-:Y:S02]  /*25150*/  SEL R118, R55, R46, P0 ;  /* 0x0000002e37767207 */ /* 0x000fe40000000000 */
[----:B--2---:R-:W-:Y:S02]  /*25160*/  SEL R69, R71, R78, P0 ;  /* 0x0000004e47457207 */ /* 0x004fe40000000000 */
[----:B------:R-:W-:-:S02]  /*25170*/  SEL R66, R39, R66, P0 ;  /* 0x0000004227427207 */ /* 0x000fc40000000000 */
[----:B---3--:R-:W-:Y:S02]  /*25180*/  SEL R29, R67, R54, P0 ;  /* 0x00000036431d7207 */ /* 0x008fe40000000000 */
[----:B------:R-:W-:Y:S02]  /*25190*/  SEL R67, R54, R67, P0 ;  /* 0x0000004336437207 */ /* 0x000fe40000000000 */
[----:B------:R-:W-:Y:S02]  /*251a0*/  SEL R71, R78, R71, P0 ;  /* 0x000000474e477207 */ /* 0x000fe40000000000 */
[----:B------:R-:W-:Y:S02]  /*251b0*/  SEL R120, R79, R82, P0 ;  /* 0x000000524f787207 */ /* 0x000fe40000000000 */
[----:B------:R-:W-:Y:S02]  /*251c0*/  SEL R126, R82, R79, P0 ;  /* 0x0000004f527e7207 */ /* 0x000fe40000000000 */
[----:B------:R-:W-:-:S02]  /*251d0*/  SEL R87, R81, R84, P0 ;  /* 0x0000005451577207 */ /* 0x000fc40000000000 */
[----:B------:R-:W-:-:S07]  /*251e0*/  SEL R89, R84, R81, P0 ;  /* 0x0000005154597207 */ /* 0x000fce0000000000 */
.L_x_1795:
[----:B------:R-:W-:Y:S05]  /*251f0*/  WARPSYNC.ALL ;  /* 0x0000000000007948 */ /* 0x000fea0003800000 */
[----:B------:R-:W-:Y:S01]  /*25200*/  BAR.SYNC.DEFER_BLOCKING 0x1, 0x100 ;  /* 0x0044000000007b1d */ /* 0x000fe20000010000 */
[----:B0-----:R-:W-:Y:S02]  /*25210*/  SEL R78, R2, R14, P0 ;  /* 0x0000000e024e7207 */ /* 0x001fe40000000000 */
[----:B------:R-:W-:Y:S02]  /*25220*/  SEL R80, R14, R2, P0 ;  /* 0x000000020e507207 */ /* 0x000fe40000000000 */
[----:B------:R-:W-:Y:S01]  /*25230*/  SEL R79, R85, R88, P0 ;  /* 0x00000058554f7207 */ /* 0x000fe20000000000 */
[----:B------:R-:W-:Y:S01]  /*25240*/  ULDC.64 UR6, c[0x0][0xc08] ;  /* 0x0003020000067ab9 */ /* 0x000fe20000000a00 */
[----:B------:R-:W-:Y:S01]  /*25250*/  SEL R81, R88, R85, P0 ;  /* 0x0000005558517207 */ /* 0x000fe20000000000 */
[----:B------:R-:W0:Y:S01]  /*25260*/  LDC.64 R82, c[0x0][0xc00] ;  /* 0x00030000ff527b82 */ /* 0x000e220000000a00 */
[----:B------:R-:W-:Y:S01]  /*25270*/  ISETP.NE.U32.AND P0, PT, RZ, UR6, PT ;  /* 0x00000006ff007c0c */ /* 0x000fe2000bf05070 */
[----:B------:R-:W-:Y:S01]  /*25280*/  ULDC.64 UR4, c[0x0][0xc00] ;  /* 0x0003000000047ab9 */ /* 0x000fe20000000a00 */
[----:B------:R-:W-:-:S02]  /*25290*/  F2FP.BF16.F32.PACK_AB R12, R3, R90 ;  /* 0x0000005a030c723e */ /* 0x000fc400000010ff */
[----:B------:R-:W-:Y:S02]  /*252a0*/  ISETP.NE.AND.EX P0, PT, RZ, UR7, PT, P0 ;  /* 0x00000007ff007c0c */ /* 0x000fe4000bf05300 */
[----:B------:R-:W-:Y:S01]  /*252b0*/  F2FP.BF16.F32.PACK_AB R13, R107, R34 ;  /* 0x000000226b0d723e */ /* 0x000fe200000010ff */
[----:B------:R-:W1:Y:S01]  /*252c0*/  LDC R2, c[0x0][0xbe8] ;  /* 0x0002fa00ff027b82 */ /* 0x000e620000000800 */
        /* <DEDUP_REMOVED lines=9> */
[----:B------:R-:W-:Y:S01]  /*25360*/  STSM.16.M88.4 [R106], R36 ;  /* 0x000000246a007844 */ /* 0x000fe20000000200 */
[----:B------:R-:W-:Y:S01]  /*25370*/  F2FP.BF16.F32.PACK_AB R42, R7, R6 ;  /* 0x00000006072a723e */ /* 0x000fe200000010ff */
[----:B0-----:R-:W-:Y:S01]  /*25380*/  IMAD.WIDE R82, R237, 0x4, R82 ;  /* 0x00000004ed527825 */ /* 0x001fe200078e0252 */
[----:B------:R-:W-:Y:S02]  /*25390*/  F2FP.BF16.F32.PACK_AB R43, R65, R64 ;  /* 0x00000040412b723e */ /* 0x000fe400000010ff */
[----:B------:R-:W-:-:S02]  /*253a0*/  F2FP.BF16.F32.PACK_AB R44, R9, R8 ;  /* 0x00000008092c723e */ /* 0x000fc400000010ff */
[----:B------:R-:W-:Y:S01]  /*253b0*/  F2FP.BF16.F32.PACK_AB R45, R29, R10 ;  /* 0x0000000a1d2d723e */ /* 0x000fe200000010ff */
[----:B------:R0:W-:Y:S01]  /*253c0*/  STSM.16.M88.4 [R108], R40 ;  /* 0x000000286c007844 */ /* 0x0001e20000000200 */
[----:B------:R-:W-:Y:S02]  /*253d0*/  F2FP.BF16.F32.PACK_AB R46, R21, R4 ;  /* 0x00000004152e723e */ /* 0x000fe400000010ff */
[----:B------:R-:W-:Y:S02]  /*253e0*/  F2FP.BF16.F32.PACK_AB R47, R67, R66 ;  /* 0x00000042432f723e */ /* 0x000fe400000010ff */
[----:B------:R-:W-:Y:S02]  /*253f0*/  F2FP.BF16.F32.PACK_AB R48, R25, R24 ;  /* 0x000000181930723e */ /* 0x000fe400000010ff */
[----:B------:R-:W-:Y:S01]  /*25400*/  F2FP.BF16.F32.PACK_AB R49, R69, R68 ;  /* 0x000000444531723e */ /* 0x000fe200000010ff */
[----:B------:R2:W-:Y:S01]  /*25410*/  STSM.16.M88.4 [R110], R44 ;  /* 0x0000002c6e007844 */ /* 0x0005e20000000200 */
[----:B------:R-:W-:-:S02]  /*25420*/  F2FP.BF16.F32.PACK_AB R50, R27, R26 ;  /* 0x0000001a1b32723e */ /* 0x000fc400000010ff */
[----:B------:R-:W-:Y:S02]  /*25430*/  F2FP.BF16.F32.PACK_AB R51, R71, R70 ;  /* 0x000000464733723e */ /* 0x000fe400000010ff */
[----:B------:R-:W-:Y:S02]  /*25440*/  F2FP.BF16.F32.PACK_AB R52, R31, R28 ;  /* 0x0000001c1f34723e */ /* 0x000fe400000010ff */
[----:B------:R-:W-:Y:S01]  /*25450*/  F2FP.BF16.F32.PACK_AB R53, R73, R120 ;  /* 0x000000784935723e */ /* 0x000fe200000010ff */
[----:B0-----:R-:W0:Y:S01]  /*25460*/  @P0 LDC.64 R42, c[0x0][0xc08] ;  /* 0x00030200ff2a0b82 */ /* 0x001e220000000a00 */
[----:B------:R-:W-:Y:S01]  /*25470*/  F2FP.BF16.F32.PACK_AB R54, R33, R32 ;  /* 0x000000202136723e */ /* 0x000fe200000010ff */
[----:B------:R-:W-:Y:S01]  /*25480*/  STSM.16.M88.4 [R92], R48 ;  /* 0x000000305c007844 */ /* 0x000fe20000000200 */
[----:B------:R-:W-:Y:S02]  /*25490*/  F2FP.BF16.F32.PACK_AB R55, R77, R126 ;  /* 0x0000007e4d37723e */ /* 0x000fe400000010ff */
[----:B------:R-:W-:-:S02]  /*254a0*/  F2FP.BF16.F32.PACK_AB R12, R35, R30 ;  /* 0x0000001e230c723e */ /* 0x000fc400000010ff */
[----:B------:R-:W-:Y:S01]  /*254b0*/  F2FP.BF16.F32.PACK_AB R13, R87, R128 ;  /* 0x00000080570d723e */ /* 0x000fe200000010ff */
[----:B------:R-:W-:Y:S01]  /*254c0*/  STSM.16.M88.4 [R94], R52 ;  /* 0x000000345e007844 */ /* 0x000fe20000000200 */
[----:B------:R-:W-:Y:S02]  /*254d0*/  F2FP.BF16.F32.PACK_AB R14, R57, R114 ;  /* 0x00000072390e723e */ /* 0x000fe400000010ff */
[----:B------:R-:W-:Y:S02]  /*254e0*/  F2FP.BF16.F32.PACK_AB R15, R89, R86 ;  /* 0x00000056590f723e */ /* 0x000fe400000010ff */
[----:B------:R-:W-:Y:S02]  /*254f0*/  F2FP.BF16.F32.PACK_AB R36, R117, R116 ;  /* 0x000000747524723e */ /* 0x000fe400000010ff */
[----:B------:R-:W-:Y:S01]  /*25500*/  F2FP.BF16.F32.PACK_AB R38, R109, R118 ;  /* 0x000000766d26723e */ /* 0x000fe200000010ff */
[----:B------:R3:W-:Y:S01]  /*25510*/  STSM.16.M88.4 [R96], R12 ;  /* 0x0000000c60007844 */ /* 0x0007e20000000200 */
[----:B------:R-:W-:-:S02]  /*25520*/  F2FP.BF16.F32.PACK_AB R37, R79, R78 ;  /* 0x0000004e4f25723e */ /* 0x000fc400000010ff */
[----:B------:R-:W-:Y:S02]  /*25530*/  F2FP.BF16.F32.PACK_AB R39, R81, R80 ;  /* 0x000000505127723e */ /* 0x000fe400000010ff */
[----:B------:R-:W-:-:S03]  /*25540*/  ISETP.NE.U32.AND P3, PT, RZ, UR4, PT ;  /* 0x00000004ff007c0c */ /* 0x000fc6000bf65070 */
[----:B------:R4:W-:Y:S01]  /*25550*/  STSM.16.M88.4 [R98], R36 ;  /* 0x0000002462007844 */ /* 0x0009e20000000200 */
[----:B------:R-:W-:Y:S01]  /*25560*/  BAR.SYNC.DEFER_BLOCKING 0x1, 0x100 ;  /* 0x0044000000007b1d */ /* 0x000fe20000010000 */
[----:B------:R-:W-:Y:S01]  /*25570*/  ISETP.NE.AND.EX P3, PT, RZ, UR5, PT, P3 ;  /* 0x00000005ff007c0c */ /* 0x000fe2000bf65330 */
[----:B0-----:R-:W-:-:S04]  /*25580*/  @P0 IMAD.WIDE R42, R237, 0x4, R42 ;  /* 0x00000004ed2a0825 */ /* 0x001fc800078e022a */
[----:B------:R-:W-:Y:S02]  /*25590*/  ULDC UR6, c[0x0][0xa88] ;  /* 0x0002a20000067ab9 */ /* 0x000fe40000000800 */
[----:B--2---:R-:W-:-:S06]  /*255a0*/  IMAD.U32 R45, RZ, RZ, UR6 ;  /* 0x00000006ff2d7e24 */ /* 0x004fcc000f8e00ff */
[----:B------:R0:W5:Y:S04]  /*255b0*/  @P3 LDG.E R11, desc[UR38][R82.64] ;  /* 0x00000026520b3981 */ /* 0x000168000c1e1900 */
[----:B------:R0:W5:Y:S01]  /*255c0*/  @P0 LDG.E R45, desc[UR38][R42.64] ;  /* 0x000000262a2d0981 */ /* 0x000162000c1e1900 */
[----:B---3--:R-:W-:Y:S01]  /*255d0*/  IMAD.MOV.U32 R12, RZ, RZ, 0x9b8 ;  /* 0x000009b8ff0c7424 */ /* 0x008fe200078e00ff */
[----:B------:R-:W-:Y:S02]  /*255e0*/  ISETP.GT.AND P1, PT, R236, 0x1, PT ;  /* 0x00000001ec00780c */ /* 0x000fe40003f24270 */
[----:B-1----:R-:W-:Y:S02]  /*255f0*/  ISETP.NE.AND P2, PT, R2, 0x1, PT ;  /* 0x000000010200780c */ /* 0x002fe40003f45270 */
[----:B------:R-:W-:-:S04]  /*25600*/  SEL R12, R12, 0x978, P1 ;  /* 0x000009780c0c7807 */ /* 0x000fc80000800000 */
[----:B----4-:R0:W1:Y:S08]  /*25610*/  LDC.64 R38, c[0x0][R12+0x220] ;  /* 0x000088000c267b82 */ /* 0x0100700000000a00 */
[----:B------:R0:W2:Y:S08]  /*25620*/  LDC.64 R40, c[0x0][R12+0x218] ;  /* 0x000086000c287b82 */ /* 0x0000b00000000a00 */
[----:B------:R0:W3:Y:S01]  /*25630*/  LDC.64 R36, c[0x0][R12+0x228] ;  /* 0x00008a000c247b82 */ /* 0x0000e20000000a00 */
[----:B------:R-:W-:Y:S05]  /*25640*/  @P0 BRA `(.L_x_1523) ;  /* 0x0000000000100947 */ /* 0x000fea0003800000 */
[----:B------:R-:W-:Y:S05]  /*25650*/  @!P3 BRA `(.L_x_1523) ;  /* 0x00000000000cb947 */ /* 0x000fea0003800000 */
[----:B------:R-:W4:Y:S04]  /*25660*/  LDG.E R14, desc[UR38][R82.64] ;  /* 0x00000026520e7981 */ /* 0x000f28000c1e1900 */
[----:B-----5:R-:W4:Y:S02]  /*25670*/  LDG.E R45, desc[UR38][R82.64+0x4] ;  /* 0x00000426522d7981 */ /* 0x020f24000c1e1900 */
[----:B----4-:R-:W-:-:S07]  /*25680*/  IMAD.IADD R45, R45, 0x1, -R14 ;  /* 0x000000012d2d7824 */ /* 0x010fce00078e0a0e */
.L_x_1523:
[----:B0-----:R-:W4:Y:S04]  /*25690*/  LDL R82, [R1+0x8] ;  /* 0x0000080001527983 */ /* 0x001f280000100800 */
[----:B------:R-:W3:Y:S01]  /*256a0*/  LDL R44, [R1+0x30] ;  /* 0x00003000012c7983 */ /* 0x000ee20000100800 */
[----:B------:R-:W0:Y:S01]  /*256b0*/  LDC.64 R12, c[0x0][R12+0x210] ;  /* 0x000084000c0c7b82 */ /* 0x000e220000000a00 */
[----:B------:R-:W-:-:S07]  /*256c0*/  ISETP.NE.U32.AND P0, PT, RZ, UR4, PT ;  /* 0x00000004ff007c0c */ /* 0x000fce000bf05070 */
[----:B------:R-:W0:Y:S01]  /*256d0*/  @P2 LDC R42, c[0x0][0xbec] ;  /* 0x0002fb00ff2a2b82 */ /* 0x000e220000000800 */
[----:B------:R-:W-:Y:S02]  /*256e0*/  ISETP.NE.AND.EX P0, PT, RZ, UR5, PT, P0 ;  /* 0x00000005ff007c0c */ /* 0x000fe4000bf05300 */
[----:B------:R-:W-:Y:S02]  /*256f0*/  SHF.R.S32.HI R43, RZ, 0x1f, R237 ;  /* 0x0000001fff2b7819 */ /* 0x000fe400000114ed */
[----:B------:R-:W-:-:S03]  /*25700*/  SEL R20, R237, RZ, !P0 ;  /* 0x000000ffed147207 */ /* 0x000fc60004000000 */
[----:B------:R-:W0:Y:S01]  /*25710*/  @P2 LDC R51, c[0x0][0xbf0] ;  /* 0x0002fc00ff332b82 */ /* 0x000e220000000800 */
[----:B------:R-:W-:-:S07]  /*25720*/  SEL R43, R43, RZ, !P0 ;  /* 0x000000ff2b2b7207 */ /* 0x000fce0004000000 */
[----:B------:R-:W0:Y:S01]  /*25730*/  LDC.64 R14, c[0x0][0xba8] ;  /* 0x0002ea00ff0e7b82 */ /* 0x000e220000000a00 */
[----:B-1----:R-:W-:Y:S02]  /*25740*/  IMAD R39, R39, R20, RZ ;  /* 0x0000001427277224 */ /* 0x002fe400078e02ff */
[-C--:B--2---:R-:W-:Y:S02]  /*25750*/  IMAD R47, R41, R232.reuse, RZ ;  /* 0x000000e8292f7224 */ /* 0x084fe400078e02ff */
[----:B------:R-:W-:Y:S02]  /*25760*/  IMAD R49, R38, R43, R39 ;  /* 0x0000002b26317224 */ /* 0x000fe400078e0227 */
[----:B------:R-:W-:-:S04]  /*25770*/  IMAD.WIDE.U32 R40, R40, R232, RZ ;  /* 0x000000e828287225 */ /* 0x000fc800078e00ff */
[----:B------:R-:W-:-:S04]  /*25780*/  IMAD.WIDE.U32 R38, R38, R20, RZ ;  /* 0x0000001426267225 */ /* 0x000fc800078e00ff */
[----:B------:R-:W-:Y:S01]  /*25790*/  IMAD.IADD R53, R224, 0x1, R219 ;  /* 0x00000001e0357824 */ /* 0x000fe200078e02db */
[----:B-----5:R-:W-:-:S03]  /*257a0*/  IADD3 R40, P0, P3, R38, R40, R11 ;  /* 0x0000002826287210 */ /* 0x020fc60007b1e00b */
[----:B0-----:R-:W-:-:S04]  /*257b0*/  @P2 IMAD.HI.U32 R38, R53, R42, RZ ;  /* 0x0000002a35262227 */ /* 0x001fc800078e00ff */
[----:B------:R-:W-:Y:S01]  /*257c0*/  IMAD.IADD R49, R39, 0x1, R49 ;  /* 0x0000000127317824 */ /* 0x000fe200078e0231 */
[----:B------:R-:W0:Y:S01]  /*257d0*/  @!P1 LDC R14, c[0x0][0xb50] ;  /* 0x0002d400ff0e9b82 */ /* 0x000e220000000800 */
[----:B------:R-:W-:Y:S01]  /*257e0*/  IMAD.MOV.U32 R39, RZ, RZ, R53 ;  /* 0x000000ffff277224 */ /* 0x000fe200078e0035 */
[----:B------:R-:W-:Y:S01]  /*257f0*/  @P2 SHF.R.U32.HI R39, RZ, R51, R38 ;  /* 0x00000033ff272219 */ /* 0x000fe20000011626 */
[----:B------:R-:W-:Y:S01]  /*25800*/  IMAD.IADD R47, R41, 0x1, R47 ;  /* 0x00000001292f7824 */ /* 0x000fe200078e022f */
[----:B------:R-:W-:-:S04]  /*25810*/  SHF.R.S32.HI R46, RZ, 0x1f, R11 ;  /* 0x0000001fff2e7819 */ /* 0x000fc8000001140b */
[----:B------:R-:W1:Y:S01]  /*25820*/  @!P1 LDC R15, c[0x0][0xb54] ;  /* 0x0002d500ff0f9b82 */ /* 0x000e620000000800 */
[----:B------:R-:W-:Y:S01]  /*25830*/  IADD3.X R38, R49, R47, R46, P0, P3 ;  /* 0x0000002f31267210 */ /* 0x000fe200007e642e */
[----:B------:R-:W-:-:S05]  /*25840*/  VIADD R50, R138, 0xffffff80 ;  /* 0xffffff808a327836 */ /* 0x000fca0000000000 */
[----:B------:R-:W-:-:S04]  /*25850*/  SHF.R.S32.HI R48, RZ, 0x1f, R50 ;  /* 0x0000001fff307819 */ /* 0x000fc80000011432 */
[----:B------:R-:W-:-:S04]  /*25860*/  LEA.HI R48, R48, R50, RZ, 0x7 ;  /* 0x0000003230307211 */ /* 0x000fc800078f38ff */
[----:B------:R-:W-:-:S05]  /*25870*/  LOP3.LUT R48, R48, 0xffffff80, RZ, 0xc0, !PT ;  /* 0xffffff8030307812 */ /* 0x000fca00078ec0ff */
[----:B------:R-:W-:Y:S01]  /*25880*/  IMAD.IADD R48, R50, 0x1, -R48 ;  /* 0x0000000132307824 */ /* 0x000fe200078e0a30 */
[----:B----4-:R-:W-:-:S05]  /*25890*/  SEL R43, R82, RZ, P1 ;  /* 0x000000ff522b7207 */ /* 0x010fca0000800000 */
[-C--:B---3--:R-:W-:Y:S02]  /*258a0*/  IMAD R41, R37, R43.reuse, RZ ;  /* 0x0000002b25297224 */ /* 0x088fe400078e02ff */
[----:B------:R-:W-:-:S04]  /*258b0*/  IMAD.WIDE.U32 R36, R36, R43, RZ ;  /* 0x0000002b24247225 */ /* 0x000fc800078e00ff */
[----:B------:R-:W-:Y:S01]  /*258c0*/  IMAD.MOV R43, RZ, RZ, -R39 ;  /* 0x000000ffff2b7224 */ /* 0x000fe200078e0a27 */
[----:B------:R-:W-:Y:S01]  /*258d0*/  IADD3 R36, P0, P3, R39, R40, R36 ;  /* 0x0000002827247210 */ /* 0x000fe20007b1e024 */
[----:B------:R-:W-:Y:S01]  /*258e0*/  IMAD.IADD R41, R37, 0x1, R41 ;  /* 0x0000000125297824 */ /* 0x000fe200078e0229 */
[----:B------:R-:W-:Y:S01]  /*258f0*/  SHF.R.S32.HI R37, RZ, 0x1f, R39 ;  /* 0x0000001fff257819 */ /* 0x000fe20000011427 */
[----:B------:R-:W-:-:S03]  /*25900*/  IMAD R39, R2, R43, R53 ;  /* 0x0000002b02277224 */ /* 0x000fc600078e0235 */
[----:B------:R-:W-:Y:S01]  /*25910*/  IADD3.X R37, R37, R38, R41, P0, P3 ;  /* 0x0000002625257210 */ /* 0x000fe200007e6429 */
[-C--:B------:R-:W-:Y:S01]  /*25920*/  IMAD R13, R13, R39.reuse, RZ ;  /* 0x000000270d0d7224 */ /* 0x080fe200078e02ff */
[----:B------:R-:W-:Y:S01]  /*25930*/  SHF.R.S32.HI R41, RZ, 0x1f, R39 ;  /* 0x0000001fff297819 */ /* 0x000fe20000011427 */
[----:B------:R-:W-:-:S04]  /*25940*/  IMAD.WIDE.U32 R36, R12, R39, R36 ;  /* 0x000000270c247225 */ /* 0x000fc800078e0024 */
[----:B------:R-:W-:-:S04]  /*25950*/  IMAD R13, R12, R41, R13 ;  /* 0x000000290c0d7224 */ /* 0x000fc800078e020d */
[----:B------:R-:W-:Y:S01]  /*25960*/  IMAD.IADD R12, R37, 0x1, R13 ;  /* 0x00000001250c7824 */ /* 0x000fe200078e020d */
[----:B0-----:R-:W-:-:S04]  /*25970*/  LEA R37, P0, R36, R14, 0x2 ;  /* 0x0000000e24257211 */ /* 0x001fc800078010ff */
[----:B-1----:R-:W-:Y:S01]  /*25980*/  LEA.HI.X R36, R36, R15, R12, 0x2, P0 ;  /* 0x0000000f24247211 */ /* 0x002fe200000f140c */
[----:B------:R-:W-:Y:S01]  /*25990*/  SHFL.IDX PT, R14, R37, 0x1, 0x1c1f ;  /* 0x003c1f00250e7f89 */ /* 0x000fe200000e0000 */
[----:B------:R-:W-:-:S03]  /*259a0*/  IMAD.IADD R39, R44, 0x1, R219 ;  /* 0x000000012c277824 */ /* 0x000fc600078e02db */
[----:B------:R-:W-:Y:S04]  /*259b0*/  SHFL.IDX PT, R12, R37, RZ, 0x1c1f ;  /* 0x001c1fff250c7589 */ /* 0x000fe800000e0000 */
[----:B------:R-:W0:Y:S04]  /*259c0*/  SHFL.IDX PT, R13, R36, RZ, 0x1c1f ;  /* 0x001c1fff240d7589 */ /* 0x000e2800000e0000 */
[----:B------:R-:W1:Y:S01]  /*259d0*/  SHFL.IDX PT, R15, R36, 0x1, 0x1c1f ;  /* 0x003c1f00240f7f89 */ /* 0x000e6200000e0000 */
[----:B------:R-:W-:Y:S01]  /*259e0*/  IMAD R44, R45, R2, RZ ;  /* 0x000000022d2c7224 */ /* 0x000fe200078e02ff */
[----:B------:R-:W-:Y:S01]  /*259f0*/  LOP3.LUT P0, RZ, R48, 0x3, RZ, 0xc0, !PT ;  /* 0x0000000330ff7812 */ /* 0x000fe2000780c0ff */
[----:B------:R-:W-:-:S03]  /*25a00*/  VIADD R83, R39, 0x8 ;  /* 0x0000000827537836 */ /* 0x000fc60000000000 */
[-C--:B------:R-:W-:Y:S02]  /*25a10*/  ISETP.GE.OR P3, PT, R39, R44.reuse, P0 ;  /* 0x0000002c2700720c */ /* 0x080fe40000766670 */
[----:B------:R-:W-:-:S11]  /*25a20*/  ISETP.GE.OR P0, PT, R83, R44, P0 ;  /* 0x0000002c5300720c */ /* 0x000fd60000706670 */
[----:B0-----:R0:W-:Y:S04]  /*25a30*/  @!P3 ST.E desc[UR38][R12.64], R72 ;  /* 0x000000480c00b985 */ /* 0x0011e8000c101926 */
[----:B-1----:R0:W-:Y:S01]  /*25a40*/  @!P0 ST.E desc[UR38][R14.64], R76 ;  /* 0x0000004c0e008985 */ /* 0x0021e2000c101926 */
[----:B------:R-:W-:Y:S05]  /*25a50*/  @P1 BRA `(.L_x_1524) ;  /* 0x0000000800a81947 */ /* 0x000fea0003800000 */
[----:B------:R-:W-:Y:S01]  /*25a60*/  SHF.R.S32.HI R102, RZ, 0x3, R102 ;  /* 0x00000003ff667819 */ /* 0x000fe20000011466 */
[----:B0-----:R-:W0:Y:S01]  /*25a70*/  @P2 LDC R13, c[0x0][0xbec] ;  /* 0x0002fb00ff0d2b82 */ /* 0x001e220000000800 */
[----:B------:R-:W-:-:S03]  /*25a80*/  ULDC.64 UR4, c[0x0][0xaa0] ;  /* 0x0002a80000047ab9 */ /* 0x000fc60000000a00 */
[----:B------:R-:W-:-:S04]  /*25a90*/  IMAD R3, R102, 0x40, R113 ;  /* 0x0000004066037824 */ /* 0x000fc800078e0271 */
[----:B------:R-:W-:Y:S01]  /*25aa0*/  IMAD.WIDE R74, R3, 0x2, R74 ;  /* 0x00000002034a7825 */ /* 0x000fe200078e024a */
[----:B------:R-:W1:Y:S02]  /*25ab0*/  @P2 LDC R15, c[0x0][0xbf0] ;  /* 0x0002fc00ff0f2b82 */ /* 0x000e640000000800 */
[C---:B------:R-:W-:Y:S02]  /*25ac0*/  IADD3 R29, P0, R74.reuse, 0x2000, RZ ;  /* 0x000020004a1d7810 */ /* 0x040fe40007f1e0ff */
[----:B------:R-:W-:Y:S02]  /*25ad0*/  IADD3 R37, P5, R74, 0x1000, RZ ;  /* 0x000010004a257810 */ /* 0x000fe40007fbe0ff */
[----:B------:R-:W-:Y:S02]  /*25ae0*/  LOP3.LUT R28, R29, 0x380, RZ, 0xc0, !PT ;  /* 0x000003801d1c7812 */ /* 0x000fe400078ec0ff */
[----:B------:R-:W-:Y:S02]  /*25af0*/  LOP3.LUT R36, R37, 0x380, RZ, 0xc0, !PT ;  /* 0x0000038025247812 */ /* 0x000fe400078ec0ff */
[----:B------:R-:W-:-:S02]  /*25b00*/  SHF.R.U64 R28, R28, 0x3, RZ ;  /* 0x000000031c1c7819 */ /* 0x000fc400000012ff */
[----:B------:R-:W-:Y:S02]  /*25b10*/  SHF.R.U64 R36, R36, 0x3, RZ ;  /* 0x0000000324247819 */ /* 0x000fe400000012ff */
[----:B------:R-:W-:Y:S01]  /*25b20*/  LOP3.LUT R28, R28, R29, RZ, 0x3c, !PT ;  /* 0x0000001d1c1c7212 */ /* 0x000fe200078e3cff */
[--C-:B------:R-:W-:Y:S01]  /*25b30*/  IMAD.X R29, RZ, RZ, R75.reuse, P0 ;  /* 0x000000ffff1d7224 */ /* 0x100fe200000e064b */
[----:B------:R-:W-:Y:S02]  /*25b40*/  IADD3 R3, P0, R74, 0x7000, RZ ;  /* 0x000070004a037810 */ /* 0x000fe40007f1e0ff */
[----:B------:R-:W-:Y:S01]  /*25b50*/  LOP3.LUT R36, R36, R37, RZ, 0x3c, !PT ;  /* 0x0000002524247212 */ /* 0x000fe200078e3cff */
[--C-:B------:R-:W-:Y:S01]  /*25b60*/  IMAD.X R37, RZ, RZ, R75.reuse, P5 ;  /* 0x000000ffff257224 */ /* 0x100fe200028e064b */
[----:B------:R-:W-:Y:S01]  /*25b70*/  LOP3.LUT R0, R3, 0x380, RZ, 0xc0, !PT ;  /* 0x0000038003007812 */ /* 0x000fe200078ec0ff */
[----:B------:R-:W-:Y:S01]  /*25b80*/  IMAD.WIDE.U32 R8, R11, UR4, RZ ;  /* 0x000000040b087c25 */ /* 0x000fe2000f8e00ff */
[----:B------:R-:W-:Y:S01]  /*25b90*/  IADD3 R5, P1, R74, 0x3000, RZ ;  /* 0x000030004a057810 */ /* 0x000fe20007f3e0ff */
[----:B------:R-:W5:Y:S01]  /*25ba0*/  LD.E.128 R28, desc[UR38][R28.64] ;  /* 0x000000261c1c7980 */ /* 0x000f62000c101d00 */
[----:B------:R-:W-:Y:S01]  /*25bb0*/  SHF.R.U64 R0, R0, 0x3, RZ ;  /* 0x0000000300007819 */ /* 0x000fe200000012ff */
[----:B------:R-:W-:Y:S01]  /*25bc0*/  IMAD R100, R100, 0x20, R102 ;  /* 0x0000002064647824 */ /* 0x000fe200078e0266 */
[C---:B------:R-:W-:Y:S01]  /*25bd0*/  IADD3 R53, P3, R74.reuse, 0x4000, RZ ;  /* 0x000040004a357810 */ /* 0x040fe20007f7e0ff */
[----:B------:R-:W-:Y:S01]  /*25be0*/  IMAD.X R25, RZ, RZ, R75, P0 ;  /* 0x000000ffff197224 */ /* 0x000fe200000e064b */
[C---:B------:R-:W-:Y:S01]  /*25bf0*/  IADD3 R49, P4, R74.reuse, 0x5000, RZ ;  /* 0x000050004a317810 */ /* 0x040fe20007f9e0ff */
[----:B------:R-:W5:Y:S01]  /*25c00*/  LD.E.128 R36, desc[UR38][R36.64] ;  /* 0x0000002624247980 */ /* 0x000f62000c101d00 */
[----:B------:R-:W-:-:S02]  /*25c10*/  IADD3 R33, P5, R74, 0x6000, RZ ;  /* 0x000060004a217810 */ /* 0x000fc40007fbe0ff */
[----:B------:R-:W-:Y:S01]  /*25c20*/  LOP3.LUT R24, R0, R3, RZ, 0x3c, !PT ;  /* 0x0000000300187212 */ /* 0x000fe200078e3cff */
[----:B------:R-:W-:Y:S01]  /*25c30*/  IMAD R0, R46, UR4, RZ ;  /* 0x000000042e007c24 */ /* 0x000fe2000f8e02ff */
[----:B------:R-:W-:Y:S02]  /*25c40*/  LOP3.LUT R4, R5, 0x380, RZ, 0xc0, !PT ;  /* 0x0000038005047812 */ /* 0x000fe400078ec0ff */
[----:B------:R-:W-:Y:S02]  /*25c50*/  LOP3.LUT R52, R53, 0x380, RZ, 0xc0, !PT ;  /* 0x0000038035347812 */ /* 0x000fe400078ec0ff */
[----:B------:R-:W-:Y:S02]  /*25c60*/  LOP3.LUT R48, R49, 0x380, RZ, 0xc0, !PT ;  /* 0x0000038031307812 */ /* 0x000fe400078ec0ff */
[----:B------:R-:W-:Y:S01]  /*25c70*/  LOP3.LUT R32, R33, 0x380, RZ, 0xc0, !PT ;  /* 0x0000038021207812 */ /* 0x000fe200078ec0ff */
[----:B------:R-:W-:Y:S01]  /*25c80*/  IMAD R3, R11, UR5, R0 ;  /* 0x000000050b037c24 */ /* 0x000fe2000f8e0200 */
[----:B------:R-:W-:Y:S01]  /*25c90*/  LOP3.LUT R7, R74, 0x380, RZ, 0xc0, !PT ;  /* 0x000003804a077812 */ /* 0x000fe200078ec0ff */
[----:B------:R-:W-:Y:S01]  /*25ca0*/  ULDC.64 UR4, c[0x0][0xae8] ;  /* 0x0002ba0000047ab9 */ /* 0x000fe20000000a00 */
[----:B------:R-:W-:Y:S01]  /*25cb0*/  SHF.R.U64 R4, R4, 0x3, RZ ;  /* 0x0000000304047819 */ /* 0x000fe200000012ff */
[----:B------:R-:W-:Y:S01]  /*25cc0*/  IMAD.IADD R100, R219, 0x1, R100 ;  /* 0x00000001db647824 */ /* 0x000fe200078e0264 */
[----:B------:R-:W-:Y:S01]  /*25cd0*/  SHF.R.U64 R52, R52, 0x3, RZ ;  /* 0x0000000334347819 */ /* 0x000fe200000012ff */
[----:B------:R-:W5:Y:S01]  /*25ce0*/  LD.E.128 R24, desc[UR38][R24.64] ;  /* 0x0000002618187980 */ /* 0x000f62000c101d00 */
[----:B------:R-:W-:-:S02]  /*25cf0*/  SHF.R.U64 R48, R48, 0x3, RZ ;  /* 0x0000000330307819 */ /* 0x000fc400000012ff */
[----:B------:R-:W-:Y:S01]  /*25d00*/  SHF.R.U64 R32, R32, 0x3, RZ ;  /* 0x0000000320207819 */ /* 0x000fe200000012ff */
[----:B------:R-:W-:Y:S01]  /*25d10*/  IMAD.IADD R9, R9, 0x1, R3 ;  /* 0x0000000109097824 */ /* 0x000fe200078e0203 */
        /* <DEDUP_REMOVED lines=10> */
[C---:B------:R-:W-:Y:S01]  /*25dc0*/  IMAD.WIDE.U32 R8, R232.reuse, UR4, R8 ;  /* 0x00000004e8087c25 */ /* 0x040fe2000f8e0008 */
[----:B------:R-:W-:Y:S01]  /*25dd0*/  SHF.R.S32.HI R11, RZ, 0x1f, R20 ;  /* 0x0000001fff0b7819 */ /* 0x000fe20000011414 */
[----:B------:R-:W5:Y:S02]  /*25de0*/  LD.E.128 R4, desc[UR38][R4.64] ;  /* 0x0000002604047980 */ /* 0x000f64000c101d00 */
[----:B------:R-:W-:Y:S01]  /*25df0*/  IMAD R9, R232, UR5, R9 ;  /* 0x00000005e8097c24 */ /* 0x000fe2000f8e0209 */
[----:B------:R-:W-:Y:S01]  /*25e00*/  ULDC.64 UR4, c[0x0][0xaf0] ;  /* 0x0002bc0000047ab9 */ /* 0x000fe20000000a00 */
[----:B------:R2:W5:Y:S01]  /*25e10*/  LD.E.128 R40, desc[UR38][R74.64] ;  /* 0x000000264a287980 */ /* 0x000562000c101d00 */
[----:B0-----:R-:W-:-:S03]  /*25e20*/  @P2 IMAD.HI.U32 R0, R100, R13, RZ ;  /* 0x0000000d64002227 */ /* 0x001fc600078e00ff */
[----:B------:R-:W5:Y:S01]  /*25e30*/  LD.E.128 R52, desc[UR38][R52.64] ;  /* 0x0000002634347980 */ /* 0x000f62000c101d00 */
[----:B------:R-:W-:-:S03]  /*25e40*/  IMAD R11, R11, UR4, RZ ;  /* 0x000000040b0b7c24 */ /* 0x000fc6000f8e02ff */
[----:B------:R-:W5:Y:S04]  /*25e50*/  LD.E.128 R48, desc[UR38][R48.64] ;  /* 0x0000002630307980 */ /* 0x000f68000c101d00 */
[----:B------:R-:W5:Y:S01]  /*25e60*/  LD.E.128 R32, desc[UR38][R32.64] ;  /* 0x0000002620207980 */ /* 0x000f62000c101d00 */
[----:B------:R-:W-:Y:S01]  /*25e70*/  @!PT LDS RZ, [RZ] ;  /* 0x00000000fffff984 */ /* 0x000fe20000000800 */
[----:B------:R-:W-:Y:S01]  /*25e80*/  @!PT LDS RZ, [RZ] ;  /* 0x00000000fffff984 */ /* 0x000fe20000000800 */
[----:B------:R-:W-:Y:S01]  /*25e90*/  @!PT LDS RZ, [RZ] ;  /* 0x00000000fffff984 */ /* 0x000fe20000000800 */
[----:B------:R-:W-:Y:S01]  /*25ea0*/  @!PT LDS RZ, [RZ] ;  /* 0x00000000fffff984 */ /* 0x000fe20000000800 */
[----:B------:R0:W-:Y:S06]  /*25eb0*/  MEMBAR.ALL.CTA ;  /* 0x0000000000007992 */ /* 0x0001ec0000008000 */
[----:B0-----:R-:W0:Y:S01]  /*25ec0*/  FENCE.VIEW.ASYNC.S ;  /* 0x00000000000073c6 */ /* 0x001e220000000000 */
[----:B------:R-:W-:Y:S01]  /*25ed0*/  IMAD.MOV.U32 R3, RZ, RZ, R100 ;  /* 0x000000ffff037224 */ /* 0x000fe200078e0064 */
[----:B-1----:R-:W-:Y:S01]  /*25ee0*/  @P2 SHF.R.U32.HI R3, RZ, R15, R0 ;  /* 0x0000000fff032219 */ /* 0x002fe20000011600 */
[----:B------:R-:W-:-:S02]  /*25ef0*/  IMAD R11, R20, UR5, R11 ;  /* 0x00000005140b7c24 */ /* 0x000fc4000f8e020b */
[----:B------:R-:W-:Y:S01]  /*25f00*/  IMAD.WIDE.U32 R20, R20, UR4, R8 ;  /* 0x0000000414147c25 */ /* 0x000fe2000f8e0008 */
[----:B------:R-:W-:Y:S01]  /*25f10*/  SHF.R.S32.HI R0, RZ, 0x1f, R3 ;  /* 0x0000001fff007819 */ /* 0x000fe20000011403 */
[----:B------:R-:W-:Y:S02]  /*25f20*/  ULDC.64 UR4, c[0x0][0xae0] ;  /* 0x0002b80000047ab9 */ /* 0x000fe40000000a00 */
[----:B------:R-:W-:Y:S02]  /*25f30*/  IMAD.IADD R21, R21, 0x1, R11 ;  /* 0x0000000115157824 */ /* 0x000fe400078e020b */
[----:B------:R-:W-:Y:S02]  /*25f40*/  IMAD.MOV R11, RZ, RZ, -R3 ;  /* 0x000000ffff0b7224 */ /* 0x000fe400078e0a03 */
[----:B------:R-:W-:Y:S02]  /*25f50*/  IMAD R8, R0, UR4, RZ ;  /* 0x0000000400087c24 */ /* 0x000fe4000f8e02ff */
[----:B------:R-:W-:-:S02]  /*25f60*/  VIADD R0, R18, 0x28820 ;  /* 0x0002882012007836 */ /* 0x000fc40000000000 */
[----:B------:R-:W-:Y:S02]  /*25f70*/  IMAD R11, R2, R11, R100 ;  /* 0x0000000b020b7224 */ /* 0x000fe400078e0264 */
[C---:B------:R-:W-:Y:S01]  /*25f80*/  IMAD R9, R3.reuse, UR5, R8 ;  /* 0x0000000503097c24 */ /* 0x040fe2000f8e0208 */
[----:B------:R-:W-:Y:S01]  /*25f90*/  PRMT R0, RZ, 0x654, R0 ;  /* 0x00000654ff007816 */ /* 0x000fe20000000000 */
[----:B------:R-:W-:Y:S01]  /*25fa0*/  IMAD.WIDE.U32 R2, R3, UR4, R20 ;  /* 0x0000000403027c25 */ /* 0x000fe2000f8e0014 */
[----:B------:R-:W-:Y:S01]  /*25fb0*/  SHF.R.S32.HI R8, RZ, 0x1f, R11 ;  /* 0x0000001fff087819 */ /* 0x000fe2000001140b */
[----:B------:R-:W-:Y:S01]  /*25fc0*/  ULDC.64 UR4, c[0x0][0xad8] ;  /* 0x0002b60000047ab9 */ /* 0x000fe20000000a00 */
[----:B0-----:R0:W-:Y:S01]  /*25fd0*/  SYNCS.ARRIVE.TRANS64.RED.A1T0 RZ, [R0+URZ], RZ ;  /* 0x000000ff00ff79a7 */ /* 0x0011e2000810043f */
[----:B------:R-:W-:Y:S02]  /*25fe0*/  IMAD.IADD R3, R3, 0x1, R9 ;  /* 0x0000000103037824 */ /* 0x000fe400078e0209 */
[----:B0-----:R-:W-:-:S02]  /*25ff0*/  IMAD R0, R8, UR4, RZ ;  /* 0x0000000408007c24 */ /* 0x001fc4000f8e02ff */
[----:B------:R-:W-:-:S04]  /*26000*/  IMAD.WIDE.U32 R8, R11, UR4, R2 ;  /* 0x000000040b087c25 */ /* 0x000fc8000f8e0002 */
[----:B------:R-:W-:Y:S01]  /*26010*/  IMAD R3, R11, UR5, R0 ;  /* 0x000000050b037c24 */ /* 0x000fe2000f8e0200 */
[----:B------:R-:W-:Y:S02]  /*26020*/  ULDC.64 UR4, c[0x0][0xa80] ;  /* 0x0002a00000047ab9 */ /* 0x000fe40000000a00 */
[----:B------:R-:W-:Y:S01]  /*26030*/  LEA R2, P0, R8, UR4, 0x1 ;  /* 0x0000000408027c11 */ /* 0x000fe2000f8008ff */
[----:B------:R-:W-:Y:S01]  /*26040*/  IMAD.IADD R3, R9, 0x1, R3 ;  /* 0x0000000109037824 */ /* 0x000fe200078e0203 */
[----:B------:R-:W-:Y:S01]  /*26050*/  UMOV UR4, 0xffffffff ;  /* 0xffffffff00047882 */ /* 0x000fe20000000000 */
[----:B------:R-:W-:-:S03]  /*26060*/  SHF.R.S32.HI R10, RZ, 0x1f, R113 ;  /* 0x0000001fff0a7819 */ /* 0x000fc60000011471 */
[----:B------:R-:W-:Y:S02]  /*26070*/  LEA.HI.X R3, R8, UR5, R3, 0x1, P0 ;  /* 0x0000000508037c11 */ /* 0x000fe400080f0c03 */
[----:B------:R-:W-:Y:S01]  /*26080*/  SHF.R.S32.HI R20, RZ, 0x1f, R111 ;  /* 0x0000001fff147819 */ /* 0x000fe2000001146f */
[----:B--2---:R-:W-:Y:S06]  /*26090*/  BRA.DIV UR4, `(.L_x_1525) ;  /* 0x000000ca04447947 */ /* 0x004fec000b800000 */
[----:B------:R0:W1:Y:S04]  /*260a0*/  SHFL.IDX PT, R0, R3, RZ, 0x181f ;  /* 0x00181fff03007589 */ /* 0x00006800000e0000 */
[----:B------:R0:W2:Y:S02]  /*260b0*/  SHFL.IDX PT, R14, R2, RZ, 0x181f ;  /* 0x00181fff020e7589 */ /* 0x0000a400000e0000 */
.L_x_1798:
[----:B------:R-:W-:Y:S01]  /*260c0*/  IMAD.IADD R219, R102, 0x1, R219 ;  /* 0x0000000166db7824 */ /* 0x000fe200078e02db */
[----:B------:R-:W-:Y:S04]  /*260d0*/  BSSY B1, `(.L_x_1526) ;  /* 0x000000c000017945 */ /* 0x000fe80003800000 */
[----:B------:R-:W-:-:S13]  /*260e0*/  ISETP.GE.AND P0, PT, R219, R44, PT ;  /* 0x0000002cdb00720c */ /* 0x000fda0003f06270 */
[----:B------:R-:W-:Y:S05]  /*260f0*/  @P0 BRA `(.L_x_1527) ;  /* 0x0000000000240947 */ /* 0x000fea0003800000 */
[----:B------:R-:W-:Y:S02]  /*26100*/  ULDC UR4, c[0x0][0xac8] ;  /* 0x0002b20000047ab9 */ /* 0x000fe40000000800 */
[----:B------:R-:W-:Y:S02]  /*26110*/  ISETP.GE.AND P0, PT, R113, UR4, PT ;  /* 0x0000000471007c0c */ /* 0x000fe4000bf06270 */
[----:B------:R-:W-:-:S11]  /*26120*/  ISETP.GE.AND P1, PT, R111, UR4, PT ;  /* 0x000000046f007c0c */ /* 0x000fd6000bf26270 */
[-C--:B--2---:R-:W-:Y:S02]  /*26130*/  @!P0 LEA R8, P2, R113, R14.reuse, 0x1 ;  /* 0x0000000e71088211 */ /* 0x084fe400078408ff */
[----:B------:R-:W-:Y:S02]  /*26140*/  @!P1 LEA R14, P3, R111, R14, 0x1 ;  /* 0x0000000e6f0e9211 */ /* 0x000fe400078608ff */
[-C--:B-1----:R-:W-:Y:S02]  /*26150*/  @!P0 LEA.HI.X R9, R113, R0.reuse, R10, 0x1, P2 ;  /* 0x0000000071098211 */ /* 0x082fe400010f0c0a */
[----:B------:R-:W-:-:S03]  /*26160*/  @!P1 LEA.HI.X R15, R111, R0, R20, 0x1, P3 ;  /* 0x000000006f0f9211 */ /* 0x000fc600018f0c14 */
[----:B-----5:R3:W-:Y:S04]  /*26170*/  @!P0 ST.E.128 desc[UR38][R8.64], R40 ;  /* 0x0000002808008985 */ /* 0x0207e8000c101d26 */
[----:B------:R3:W-:Y:S02]  /*26180*/  @!P1 ST.E.128 desc[UR38][R14.64], R52 ;  /* 0x000000340e009985 */ /* 0x0007e4000c101d26 */
.L_x_1527:
[----:B------:R-:W-:Y:S05]  /*26190*/  BSYNC B1 ;  /* 0x0000000000017941 */ /* 0x000fea0003800000 */
.L_x_1526:
[----:B------:R-:W-:-:S03]  /*261a0*/  UMOV UR4, 0xffffffff ;  /* 0xffffffff00047882 */ /* 0x000fc60000000000 */
[----:B------:R-:W-:Y:S05]  /*261b0*/  BRA.DIV UR4, `(.L_x_1528) ;  /* 0x000000ca04307947 */ /* 0x000fea000b800000 */
[----:B-1----:R1:W4:Y:S04]  /*261c0*/  SHFL.IDX PT, R0, R3, 0x1, 0x181f ;  /* 0x00381f0003007f89 */ /* 0x00232800000e0000 */
[----:B--23--:R1:W2:Y:S02]  /*261d0*/  SHFL.IDX PT, R14, R2, 0x1, 0x181f ;  /* 0x00381f00020e7f89 */ /* 0x00c2a400000e0000 */
.L_x_1802:
[----:B------:R-:W-:Y:S01]  /*261e0*/  VIADD R9, R219, 0x20 ;  /* 0x00000020db097836 */ /* 0x000fe20000000000 */
        /* <DEDUP_REMOVED lines=8> */
[-C--:B----4-:R-:W-:Y:S02]  /*26270*/  @!P2 LEA.HI.X R9, R113, R0.reuse, R10, 0x1, P0 ;  /* 0x000000007109a211 */ /* 0x090fe400000f0c0a */
[----:B------:R-:W-:-:S03]  /*26280*/  @!P3 LEA.HI.X R15, R111, R0, R20, 0x1, P1 ;  /* 0x000000006f0fb211 */ /* 0x000fc600008f0c14 */
[----:B-----5:R3:W-:Y:S04]  /*26290*/  @!P2 ST.E.128 desc[UR38][R8.64], R36 ;  /* 0x000000240800a985 */ /* 0x0207e8000c101d26 */
[----:B------:R3:W-:Y:S02]  /*262a0*/  @!P3 ST.E.128 desc[UR38][R14.64], R48 ;  /* 0x000000300e00b985 */ /* 0x0007e4000c101d26 */
.L_x_1530:
[----:B------:R-:W-:Y:S05]  /*262b0*/  BSYNC B1 ;  /* 0x0000000000017941 */ /* 0x000fea0003800000 */
.L_x_1529:
[----:B------:R-:W-:-:S03]  /*262c0*/  UMOV UR4, 0xffffffff ;  /* 0xffffffff00047882 */ /* 0x000fc60000000000 */
[----:B------:R-:W-:Y:S05]  /*262d0*/  BRA.DIV UR4, `(.L_x_1531) ;  /* 0x000000ca04307947 */ /* 0x000fea000b800000 */
[----:B----4-:R4:W0:Y:S04]  /*262e0*/  SHFL.IDX PT, R0, R3, 0x2, 0x181f ;  /* 0x00581f0003007f89 */ /* 0x01082800000e0000 */
[----:B--23--:R4:W2:Y:S02]  /*262f0*/  SHFL.IDX PT, R14, R2, 0x2, 0x181f ;  /* 0x00581f00020e7f89 */ /* 0x00c8a400000e0000 */
.L_x_1806:
        /* <DEDUP_REMOVED lines=9> */
[-C--:B0-----:R-:W-:Y:S02]  /*26390*/  @!P2 LEA.HI.X R9, R113, R0.reuse, R10, 0x1, P0 ;  /* 0x000000007109a211 */ /* 0x081fe400000f0c0a */
[----:B------:R-:W-:-:S03]  /*263a0*/  @!P3 LEA.HI.X R15, R111, R0, R20, 0x1, P1 ;  /* 0x000000006f0fb211 */ /* 0x000fc600008f0c14 */
[----:B-----5:R3:W-:Y:S04]  /*263b0*/  @!P2 ST.E.128 desc[UR38][R8.64], R28 ;  /* 0x0000001c0800a985 */ /* 0x0207e8000c101d26 */
[----:B------:R3:W-:Y:S02]  /*263c0*/  @!P3 ST.E.128 desc[UR38][R14.64], R32 ;  /* 0x000000200e00b985 */ /* 0x0007e4000c101d26 */
.L_x_1533:
[----:B------:R-:W-:Y:S05]  /*263d0*/  BSYNC B1 ;  /* 0x0000000000017941 */ /* 0x000fea0003800000 */
.L_x_1532:
[----:B------:R-:W-:-:S03]  /*263e0*/  UMOV UR4, 0xffffffff ;  /* 0xffffffff00047882 */ /* 0x000fc60000000000 */
[----:B------:R-:W-:Y:S05]  /*263f0*/  BRA.DIV UR4, `(.L_x_1534) ;  /* 0x000000ca04307947 */ /* 0x000fea000b800000 */
[----:B0-----:R0:W0:Y:S04]  /*26400*/  SHFL.IDX PT, R0, R3, 0x3, 0x181f ;  /* 0x00781f0003007f89 */ /* 0x00102800000e0000 */
[----:B--23--:R2:W3:Y:S02]  /*26410*/  SHFL.IDX PT, R14, R2, 0x3, 0x181f ;  /* 0x00781f00020e7f89 */ /* 0x00c4e400000e0000 */
.L_x_1810:
[----:B01--4-:R-:W-:-:S05]  /*26420*/  VIADD R3, R219, 0x60 ;  /* 0x00000060db037836 */ /* 0x013fca0000000000 */
[----:B------:R-:W-:-:S13]  /*26430*/  ISETP.GE.AND P0, PT, R3, R44, PT ;  /* 0x0000002c0300720c */ /* 0x000fda0003f06270 */
[----:B------:R-:W-:Y:S05]  /*26440*/  @P0 BRA `(.L_x_1535) ;  /* 0x0000001800f40947 */ /* 0x000fea0003800000 */
[----:B------:R-:W-:Y:S02]  /*26450*/  ULDC UR4, c[0x0][0xac8] ;  /* 0x0002b20000047ab9 */ /* 0x000fe40000000800 */
[----:B------:R-:W-:-:S13]  /*26460*/  ISETP.GE.AND P1, PT, R113, UR4, PT ;  /* 0x0000000471007c0c */ /* 0x000fda000bf26270 */
[----:B--23--:R-:W-:-:S04]  /*26470*/  @!P1 LEA R2, P0, R113, R14, 0x1 ;  /* 0x0000000e71029211 */ /* 0x00cfc800078008ff */
[----:B------:R-:W-:Y:S02]  /*26480*/  @!P1 LEA.HI.X R3, R113, R0, R10, 0x1, P0 ;  /* 0x0000000071039211 */ /* 0x000fe400000f0c0a */
[----:B------:R-:W-:-:S03]  /*26490*/  ISETP.GE.AND P0, PT, R111, UR4, PT ;  /* 0x000000046f007c0c */ /* 0x000fc6000bf06270 */
[----:B-----5:R0:W-:Y:S10]  /*264a0*/  @!P1 ST.E.128 desc[UR38][R2.64], R4 ;  /* 0x0000000402009985 */ /* 0x0201f4000c101d26 */
[----:B------:R-:W-:Y:S05]  /*264b0*/  @P0 BRA `(.L_x_1535) ;  /* 0x0000001800d80947 */ /* 0x000fea0003800000 */
[----:B------:R-:W-:-:S04]  /*264c0*/  LEA R14, P0, R111, R14, 0x1 ;  /* 0x0000000e6f0e7211 */ /* 0x000fc800078008ff */
[----:B------:R-:W-:-:S05]  /*264d0*/  LEA.HI.X R15, R111, R0, R20, 0x1, P0 ;  /* 0x000000006f0f7211 */ /* 0x000fca00000f0c14 */
[----:B------:R1:W-:Y:S01]  /*264e0*/  ST.E.128 desc[UR38][R14.64], R24 ;  /* 0x000000180e007985 */ /* 0x0003e2000c101d26 */
[----:B------:R-:W-:Y:S05]  /*264f0*/  BRA `(.L_x_1535) ;  /* 0x0000001800c87947 */ /* 0x000fea0003800000 */
.L_x_1524:
[----:B------:R-:W1:Y:S01]  /*26500*/  @P2 LDC R36, c[0x0][0xbec] ;  /* 0x0002fb00ff242b82 */ /* 0x000e620000000800 */
[----:B------:R-:W-:Y:S01]  /*26510*/  ULDC.64 UR4, c[0x0][0xb08] ;  /* 0x0002c20000047ab9 */ /* 0x000fe20000000a00 */
[----:B------:R-:W-:Y:S01]  /*26520*/  ULDC.64 UR6, c[0x0][0xb30] ;  /* 0x0002cc0000067ab9 */ /* 0x000fe20000000a00 */
[----:B0-----:R-:W-:Y:S02]  /*26530*/  IMAD R14, R46, UR4, RZ ;  /* 0x000000042e0e7c24 */ /* 0x001fe4000f8e02ff */
[----:B------:R-:W-:-:S03]  /*26540*/  IMAD.WIDE.U32 R12, R11, UR4, RZ ;  /* 0x000000040b0c7c25 */ /* 0x000fc6000f8e00ff */
[----:B------:R-:W0:Y:S01]  /*26550*/  @P2 LDC R37, c[0x0][0xbf0] ;  /* 0x0002fc00ff252b82 */ /* 0x000e220000000800 */
[----:B------:R-:W-:Y:S01]  /*26560*/  IMAD R11, R11, UR5, R14 ;  /* 0x000000050b0b7c24 */ /* 0x000fe2000f8e020e */
[----:B------:R-:W-:Y:S01]  /*26570*/  ULDC.64 UR4, c[0x0][0xb38] ;  /* 0x0002ce0000047ab9 */ /* 0x000fe20000000a00 */
[----:B------:R-:W-:Y:S02]  /*26580*/  VIADD R76, R217, 0x30 ;  /* 0x00000030d94c7836 */ /* 0x000fe40000000000 */
[----:B------:R-:W-:Y:S01]  /*26590*/  IMAD.IADD R13, R13, 0x1, R11 ;  /* 0x000000010d0d7824 */ /* 0x000fe200078e020b */
[----:B------:R-:W-:Y:S01]  /*265a0*/  SHF.R.S32.HI R11, RZ, 0x1f, R20 ;  /* 0x0000001fff0b7819 */ /* 0x000fe20000011414 */
[----:B------:R-:W-:Y:S01]  /*265b0*/  VIADD R93, R217, 0x38 ;  /* 0x00000038d95d7836 */ /* 0x000fe20000000000 */
[----:B------:R-:W-:Y:S01]  /*265c0*/  SHF.R.S32.HI R84, RZ, 0x1f, R76 ;  /* 0x0000001fff547819 */ /* 0x000fe2000001144c */
[----:B------:R-:W-:-:S04]  /*265d0*/  IMAD.WIDE.U32 R12, R232, UR4, R12 ;  /* 0x00000004e80c7c25 */ /* 0x000fc8000f8e000c */
[----:B------:R-:W-:Y:S01]  /*265e0*/  IMAD R13, R232, UR5, R13 ;  /* 0x00000005e80d7c24 */ /* 0x000fe2000f8e020d */
[----:B------:R-:W-:Y:S01]  /*265f0*/  ULDC.64 UR4, c[0x0][0xb40] ;  /* 0x0002d00000047ab9 */ /* 0x000fe20000000a00 */
[----:B------:R-:W-:Y:S02]  /*26600*/  VIADD R85, R217, 0x40 ;  /* 0x00000040d9557836 */ /* 0x000fe40000000000 */
[----:B------:R-:W-:Y:S02]  /*26610*/  IMAD R11, R11, UR4, RZ ;  /* 0x000000040b0b7c24 */ /* 0x000fe4000f8e02ff */
[----:B-1----:R-:W-:Y:S01]  /*26620*/  @P2 IMAD.HI.U32 R36, R53, R36, RZ ;  /* 0x0000002435242227 */ /* 0x002fe200078e00ff */
[----:B------:R-:W-:-:S03]  /*26630*/  SHF.R.S32.HI R74, RZ, 0x1f, R85 ;  /* 0x0000001fff4a7819 */ /* 0x000fc60000011455 */
[C---:B------:R-:W-:Y:S02]  /*26640*/  IMAD R15, R20.reuse, UR5, R11 ;  /* 0x00000005140f7c24 */ /* 0x040fe4000f8e020b */
[----:B------:R-:W-:Y:S01]  /*26650*/  IMAD.WIDE.U32 R12, R20, UR4, R12 ;  /* 0x00000004140c7c25 */ /* 0x000fe2000f8e000c */
[----:B------:R-:W-:-:S03]  /*26660*/  ULDC.64 UR4, c[0x0][0xb48] ;  /* 0x0002d20000047ab9 */ /* 0x000fc60000000a00 */
[----:B------:R-:W-:Y:S01]  /*26670*/  IMAD.MOV.U32 R11, RZ, RZ, R53 ;  /* 0x000000ffff0b7224 */ /* 0x000fe200078e0035 */
[----:B0-----:R-:W-:Y:S01]  /*26680*/  @P2 SHF.R.U32.HI R11, RZ, R37, R36 ;  /* 0x00000025ff0b2219 */ /* 0x001fe20000011624 */
[----:B------:R-:W-:Y:S02]  /*26690*/  IMAD.IADD R13, R13, 0x1, R15 ;  /* 0x000000010d0d7824 */ /* 0x000fe400078e020f */
[----:B------:R-:W-:Y:S01]  /*266a0*/  VIADD R75, R217, 0x48 ;  /* 0x00000048d94b7836 */ /* 0x000fe20000000000 */
[--C-:B------:R-:W-:Y:S01]  /*266b0*/  SHF.R.S32.HI R14, RZ, 0x1f, R11.reuse ;  /* 0x0000001fff0e7819 */ /* 0x100fe2000001140b */
[----:B------:R-:W-:Y:S02]  /*266c0*/  IMAD.MOV R15, RZ, RZ, -R11 ;  /* 0x000000ffff0f7224 */ /* 0x000fe400078e0a0b */
[----:B------:R-:W-:Y:S01]  /*266d0*/  IMAD.WIDE.U32 R12, R82, UR4, R12 ;  /* 0x00000004520c7c25 */ /* 0x000fe2000f8e000c */
[----:B------:R-:W-:-:S03]  /*266e0*/  SHF.R.S32.HI R72, RZ, 0x1f, R75 ;  /* 0x0000001fff487819 */ /* 0x000fc6000001144b */
[----:B------:R-:W-:Y:S02]  /*266f0*/  IMAD R15, R2, R15, R53 ;  /* 0x0000000f020f7224 */ /* 0x000fe400078e0235 */
[----:B------:R-:W-:Y:S02]  /*26700*/  IMAD R14, R14, UR6, RZ ;  /* 0x000000060e0e7c24 */ /* 0x000fe4000f8e02ff */
[----:B------:R-:W-:Y:S01]  /*26710*/  IMAD R13, R82, UR5, R13 ;  /* 0x00000005520d7c24 */ /* 0x000fe2000f8e020d */
[----:B------:R-:W-:Y:S01]  /*26720*/  SHF.R.S32.HI R2, RZ, 0x1f, R15 ;  /* 0x0000001fff027819 */ /* 0x000fe2000001140f */
[C---:B------:R-:W-:Y:S01]  /*26730*/  IMAD R37, R11.reuse, UR7, R14 ;  /* 0x000000070b257c24 */ /* 0x040fe2000f8e020e */
[----:B------:R-:W-:Y:S01]  /*26740*/  ULDC.64 UR4, c[0x0][0xb28] ;  /* 0x0002ca0000047ab9 */ /* 0x000fe20000000a00 */
[----:B------:R-:W-:Y:S01]  /*26750*/  IMAD.WIDE.U32 R12, R11, UR6, R12 ;  /* 0x000000060b0c7c25 */ /* 0x000fe2000f8e000c */
[----:B------:R-:W-:-:S03]  /*26760*/  SHF.R.S32.HI R82, RZ, 0x1f, R93 ;  /* 0x0000001fff527819 */ /* 0x000fc6000001145d */
        /* <DEDUP_REMOVED lines=9> */
[C---:B------:R-:W-:Y:S01]  /*26800*/  VIADD R55, R217.reuse, 0x50 ;  /* 0x00000050d9377836 */ /* 0x040fe20000000000 */
[----:B------:R-:W-:Y:S01]  /*26810*/  UMOV UR4, 0xffffffff ;  /* 0xffffffff00047882 */ /* 0x000fe20000000000 */
[C---:B------:R-:W-:Y:S01]  /*26820*/  VIADD R53, R217.reuse, 0x58 ;  /* 0x00000058d9357836 */ /* 0x040fe20000000000 */
[----:B------:R0:W-:Y:S01]  /*26830*/  SYNCS.ARRIVE.TRANS64.RED.A1T0 RZ, [R14+URZ], RZ ;  /* 0x000000ff0eff79a7 */ /* 0x0001e2000810043f */
[C---:B------:R-:W-:Y:S01]  /*26840*/  VIADD R51, R217.reuse, 0x60 ;  /* 0x00000060d9337836 */ /* 0x040fe20000000000 */
[----:B------:R-:W-:Y:S01]  /*26850*/  LEA.HI.X R20, R12, UR5, R11, 0x2, P0 ;  /* 0x000000050c147c11 */ /* 0x000fe200080f140b */
        /* <DEDUP_REMOVED lines=16> */
[----:B------:R-:W-:Y:S02]  /*26960*/  SHF.R.S32.HI R97, RZ, 0x1f, R96 ;  /* 0x0000001fff617819 */ /* 0x000fe40000011460 */
[----:B------:R-:W-:Y:S02]  /*26970*/  SHF.R.S32.HI R99, RZ, 0x1f, R98 ;  /* 0x0000001fff637819 */ /* 0x000fe40000011462 */
[----:B------:R-:W-:Y:S01]  /*26980*/  SHF.R.S32.HI R101, RZ, 0x1f, R100 ;  /* 0x0000001fff657819 */ /* 0x000fe20000011464 */
[----:B0-----:R-:W-:Y:S06]  /*26990*/  BRA.DIV UR4, `(.L_x_1536) ;  /* 0x000000c604107947 */ /* 0x001fec000b800000 */
[----:B------:R0:W1:Y:S04]  /*269a0*/  SHFL.IDX PT, R37, R20, RZ, 0x1c1f ;  /* 0x001c1fff14257589 */ /* 0x00006800000e0000 */
[----:B------:R0:W2:Y:S02]  /*269b0*/  SHFL.IDX PT, R14, R2, RZ, 0x1c1f ;  /* 0x001c1fff020e7589 */ /* 0x0000a400000e0000 */
.L_x_1813:
        /* <DEDUP_REMOVED lines=8> */
[----:B-1----:R-:W-:Y:S02]  /*26a40*/  @!P0 IMAD.MOV.U32 R15, RZ, RZ, R37 ;  /* 0x000000ffff0f8224 */ /* 0x002fe400078e0025 */
[----:B------:R-:W-:Y:S01]  /*26a50*/  @!P0 IMAD.MOV.U32 R91, RZ, RZ, R3 ;  /* 0x000000ffff5b8224 */ /* 0x000fe200078e0003 */
[-C--:B--2---:R-:W-:Y:S01]  /*26a60*/  @!P3 LEA R12, P4, R96, R14.reuse, 0x2 ;  /* 0x0000000e600cb211 */ /* 0x084fe200078810ff */
[----:B------:R-:W-:Y:S02]  /*26a70*/  @!P0 IMAD.WIDE R38, R217, 0x4, R14 ;  /* 0x00000004d9268825 */ /* 0x000fe400078e020e */
[-C--:B------:R-:W-:Y:S02]  /*26a80*/  @!P1 LEA R42, P5, R100, R14.reuse, 0x2 ;  /* 0x0000000e642a9211 */ /* 0x080fe400078a10ff */
[----:B------:R-:W-:Y:S01]  /*26a90*/  @!P3 LEA.HI.X R13, R96, R37, R97, 0x2, P4 ;  /* 0x00000025600db211 */ /* 0x000fe200020f1461 */
[----:B------:R1:W-:Y:S01]  /*26aa0*/  @!P0 ST.E.64 desc[UR38][R38.64], R90 ;  /* 0x0000005a26008985 */ /* 0x0003e2000c101b26 */
[----:B------:R-:W-:Y:S01]  /*26ab0*/  ISETP.GE.AND P0, PT, R88, UR4, PT ;  /* 0x0000000458007c0c */ /* 0x000fe2000bf06270 */
[----:B------:R-:W-:Y:S01]  /*26ac0*/  @!P3 IMAD.MOV.U32 R105, RZ, RZ, R5 ;  /* 0x000000ffff69b224 */ /* 0x000fe200078e0005 */
[----:B------:R-:W-:-:S02]  /*26ad0*/  @!P2 LEA R40, P4, R98, R14, 0x2 ;  /* 0x0000000e6228a211 */ /* 0x000fc400078810ff */
[-C--:B------:R-:W-:Y:S02]  /*26ae0*/  @!P1 LEA.HI.X R43, R100, R37.reuse, R101, 0x2, P5 ;  /* 0x00000025642b9211 */ /* 0x080fe400028f1465 */
[----:B------:R2:W-:Y:S01]  /*26af0*/  @!P3 ST.E.64 desc[UR38][R12.64], R104 ;  /* 0x000000680c00b985 */ /* 0x0005e2000c101b26 */
[----:B------:R-:W-:Y:S02]  /*26b00*/  @!P2 LEA.HI.X R41, R98, R37, R99, 0x2, P4 ;  /* 0x000000256229a211 */ /* 0x000fe400020f1463 */
[----:B------:R-:W-:-:S03]  /*26b10*/  ISETP.GE.AND P3, PT, R94, UR4, PT ;  /* 0x000000045e007c0c */ /* 0x000fc6000bf66270 */
[----:B------:R3:W-:Y:S01]  /*26b20*/  @!P2 ST.E.64 desc[UR38][R40.64], R122 ;  /* 0x0000007a2800a985 */ /* 0x0007e2000c101b26 */
[----:B------:R-:W-:Y:S02]  /*26b30*/  ISETP.GE.AND P2, PT, R76, UR4, PT ;  /* 0x000000044c007c0c */ /* 0x000fe4000bf46270 */
[C---:B-1----:R-:W-:Y:S01]  /*26b40*/  @!P0 LEA R38, P4, R88.reuse, R14, 0x2 ;  /* 0x0000000e58268211 */ /* 0x042fe200078810ff */
[----:B------:R1:W-:Y:S01]  /*26b50*/  @!P1 ST.E.64 desc[UR38][R42.64], R124 ;  /* 0x0000007c2a009985 */ /* 0x0003e2000c101b26 */
[----:B------:R-:W-:Y:S02]  /*26b60*/  ISETP.GE.AND P1, PT, R93, UR4, PT ;  /* 0x000000045d007c0c */ /* 0x000fe4000bf26270 */
[----:B------:R-:W-:-:S03]  /*26b70*/  @!P0 LEA.HI.X R39, R88, R37, R92, 0x2, P4 ;  /* 0x0000002558278211 */ /* 0x000fc600020f145c */
[----:B--2---:R-:W-:Y:S01]  /*26b80*/  @!P3 LEA R12, P5, R94, R14, 0x2 ;  /* 0x0000000e5e0cb211 */ /* 0x004fe200078a10ff */
[----:B---3--:R-:W-:-:S03]  /*26b90*/  @!P0 IMAD.MOV.U32 R40, RZ, RZ, R0 ;  /* 0x000000ffff288224 */ /* 0x008fc600078e0000 */
[----:B------:R-:W-:Y:S01]  /*26ba0*/  @!P3 LEA.HI.X R13, R94, R37, R95, 0x2, P5 ;  /* 0x000000255e0db211 */ /* 0x000fe200028f145f */
[----:B------:R-:W-:-:S03]  /*26bb0*/  @!P0 IMAD.MOV.U32 R41, RZ, RZ, R127 ;  /* 0x000000ffff298224 */ /* 0x000fc600078e007f */
[-C--:B-1----:R-:W-:Y:S02]  /*26bc0*/  @!P1 LEA R42, P4, R93, R14.reuse, 0x2 ;  /* 0x0000000e5d2a9211 */ /* 0x082fe400078810ff */
[----:B------:R1:W-:Y:S01]  /*26bd0*/  @!P0 ST.E.64 desc[UR38][R38.64], R40 ;  /* 0x0000002826008985 */ /* 0x0003e2000c101b26 */
[----:B------:R-:W-:Y:S02]  /*26be0*/  ISETP.GE.AND P0, PT, R85, UR4, PT ;  /* 0x0000000455007c0c */ /* 0x000fe4000bf06270 */
[----:B------:R-:W-:Y:S01]  /*26bf0*/  @!P1 LEA.HI.X R43, R93, R37, R82, 0x2, P4 ;  /* 0x000000255d2b9211 */ /* 0x000fe200020f1452 */
[----:B-1----:R-:W-:Y:S01]  /*26c00*/  @!P3 IMAD.MOV.U32 R38, RZ, RZ, R6 ;  /* 0x000000ffff26b224 */ /* 0x002fe200078e0006 */
[----:B------:R-:W-:Y:S01]  /*26c10*/  @!P2 LEA R6, P5, R76, R14, 0x2 ;  /* 0x0000000e4c06a211 */ /* 0x000fe200078a10ff */
[----:B------:R-:W-:-:S03]  /*26c20*/  @!P3 IMAD.MOV.U32 R39, RZ, RZ, R7 ;  /* 0x000000ffff27b224 */ /* 0x000fc600078e0007 */
[-C--:B------:R-:W-:Y:S02]  /*26c30*/  @!P2 LEA.HI.X R7, R76, R37.reuse, R84, 0x2, P5 ;  /* 0x000000254c07a211 */ /* 0x080fe400028f1454 */
[----:B------:R1:W-:Y:S01]  /*26c40*/  @!P3 ST.E.64 desc[UR38][R12.64], R38 ;  /* 0x000000260c00b985 */ /* 0x0003e2000c101b26 */
[----:B------:R-:W-:Y:S02]  /*26c50*/  ISETP.GE.AND P3, PT, R75, UR4, PT ;  /* 0x000000044b007c0c */ /* 0x000fe4000bf66270 */
[----:B------:R-:W-:Y:S01]  /*26c60*/  ISETP.GE.AND P5, PT, R55, UR4, PT ;  /* 0x0000000437007c0c */ /* 0x000fe2000bfa6270 */
[----:B------:R2:W-:Y:S10]  /*26c70*/  @!P2 ST.E.64 desc[UR38][R6.64], R8 ;  /* 0x000000080600a985 */ /* 0x0005f4000c101b26 */
[-C--:B-1----:R-:W-:Y:S01]  /*26c80*/  @!P3 LEA R12, P4, R75, R14.reuse, 0x2 ;  /* 0x0000000e4b0cb211 */ /* 0x082fe200078810ff */
[----:B--2---:R-:W-:Y:S01]  /*26c90*/  @!P1 IMAD.MOV.U32 R6, RZ, RZ, R4 ;  /* 0x000000ffff069224 */ /* 0x004fe200078e0004 */
[----:B------:R-:W-:Y:S01]  /*26ca0*/  @!P0 LEA R4, P2, R85, R14, 0x2 ;  /* 0x0000000e55048211 */ /* 0x000fe200078410ff */
[----:B------:R-:W-:Y:S01]  /*26cb0*/  @!P1 IMAD.MOV.U32 R7, RZ, RZ, R21 ;  /* 0x000000ffff079224 */ /* 0x000fe200078e0015 */
[----:B------:R-:W-:-:S02]  /*26cc0*/  @!P3 LEA.HI.X R13, R75, R37, R72, 0x2, P4 ;  /* 0x000000254b0db211 */ /* 0x000fc400020f1448 */
[----:B------:R-:W-:Y:S02]  /*26cd0*/  @!P0 LEA.HI.X R5, R85, R37, R74, 0x2, P2 ;  /* 0x0000002555058211 */ /* 0x000fe400010f144a */
[----:B------:R1:W-:Y:S01]  /*26ce0*/  @!P1 ST.E.64 desc[UR38][R42.64], R6 ;  /* 0x000000062a009985 */ /* 0x0003e2000c101b26 */
[----:B------:R-:W-:Y:S02]  /*26cf0*/  ISETP.GE.AND P1, PT, R53, UR4, PT ;  /* 0x0000000435007c0c */ /* 0x000fe4000bf26270 */
[----:B------:R-:W-:Y:S01]  /*26d00*/  ISETP.GE.AND P4, PT, R36, UR4, PT ;  /* 0x0000000424007c0c */ /* 0x000fe2000bf86270 */
[----:B-1----:R-:W-:Y:S01]  /*26d10*/  @!P0 IMAD.MOV.U32 R6, RZ, RZ, R24 ;  /* 0x000000ffff068224 */ /* 0x002fe200078e0018 */
[----:B------:R-:W-:Y:S01]  /*26d20*/  @!P5 LEA R24, P2, R55, R14, 0x2 ;  /* 0x0000000e3718d211 */ /* 0x000fe200078410ff */
[----:B------:R-:W-:-:S10]  /*26d30*/  @!P0 IMAD.MOV.U32 R7, RZ, RZ, R25 ;  /* 0x000000ffff078224 */ /* 0x000fd400078e0019 */
[----:B------:R-:W-:Y:S01]  /*26d40*/  @!P4 IMAD.MOV.U32 R119, RZ, RZ, R109 ;  /* 0x000000ffff77c224 */ /* 0x000fe200078e006d */
[-C--:B------:R-:W-:Y:S01]  /*26d50*/  @!P5 LEA.HI.X R25, R55, R37.reuse, R52, 0x2, P2 ;  /* 0x000000253719d211 */ /* 0x080fe200010f1434 */
[----:B------:R1:W-:Y:S01]  /*26d60*/  @!P0 ST.E.64 desc[UR38][R4.64], R6 ;  /* 0x0000000604008985 */ /* 0x0003e2000c101b26 */
[----:B------:R-:W-:Y:S02]  /*26d70*/  ISETP.GE.AND P0, PT, R51, UR4, PT ;  /* 0x0000000433007c0c */ /* 0x000fe4000bf06270 */
[----:B------:R-:W-:Y:S01]  /*26d80*/  @!P1 LEA R8, P2, R53, R14, 0x2 ;  /* 0x0000000e35089211 */ /* 0x000fe200078410ff */
[----:B------:R2:W-:Y:S01]  /*26d90*/  @!P3 ST.E.64 desc[UR38][R12.64], R26 ;  /* 0x0000001a0c00b985 */ /* 0x0005e2000c101b26 */
[----:B------:R-:W-:Y:S02]  /*26da0*/  ISETP.GE.AND P3, PT, R49, UR4, PT ;  /* 0x0000000431007c0c */ /* 0x000fe4000bf66270 */
[----:B------:R-:W-:Y:S01]  /*26db0*/  @!P1 LEA.HI.X R9, R53, R37, R54, 0x2, P2 ;  /* 0x0000002535099211 */ /* 0x000fe200010f1436 */
[----:B-1----:R-:W-:-:S06]  /*26dc0*/  @!P5 IMAD.MOV.U32 R4, RZ, RZ, R28 ;  /* 0x000000ffff04d224 */ /* 0x002fcc00078e001c */
[C---:B------:R-:W-:Y:S01]  /*26dd0*/  @!P0 LEA R6, P2, R51.reuse, R14, 0x2 ;  /* 0x0000000e33068211 */ /* 0x040fe200078410ff */
[----:B------:R-:W-:Y:S02]  /*26de0*/  @!P5 IMAD.MOV.U32 R5, RZ, RZ, R31 ;  /* 0x000000ffff05d224 */ /* 0x000fe400078e001f */
[----:B------:R-:W-:Y:S01]  /*26df0*/  @!P0 IMAD.MOV.U32 R31, RZ, RZ, R35 ;  /* 0x000000ffff1f8224 */ /* 0x000fe200078e0023 */
[----:B------:R-:W-:Y:S02]  /*26e00*/  @!P0 LEA.HI.X R7, R51, R37, R50, 0x2, P2 ;  /* 0x0000002533078211 */ /* 0x000fe400010f1432 */
[----:B------:R1:W-:Y:S01]  /*26e10*/  @!P5 ST.E.64 desc[UR38][R24.64], R4 ;  /* 0x000000041800d985 */ /* 0x0003e2000c101b26 */
[----:B------:R-:W-:-:S03]  /*26e20*/  ISETP.GE.AND P5, PT, R47, UR4, PT ;  /* 0x000000042f007c0c */ /* 0x000fc6000bfa6270 */
[----:B------:R3:W-:Y:S01]  /*26e30*/  @!P1 ST.E.64 desc[UR38][R8.64], R32 ;  /* 0x0000002008009985 */ /* 0x0007e2000c101b26 */
[----:B--2---:R-:W-:-:S03]  /*26e40*/  @!P3 LEA R12, P1, R49, R14, 0x2 ;  /* 0x0000000e310cb211 */ /* 0x004fc600078210ff */
[----:B------:R3:W-:Y:S01]  /*26e50*/  @!P0 ST.E.64 desc[UR38][R6.64], R30 ;  /* 0x0000001e06008985 */ /* 0x0007e2000c101b26 */
[----:B------:R-:W-:-:S05]  /*26e60*/  @!P3 LEA.HI.X R13, R49, R37, R48, 0x2, P1 ;  /* 0x00000025310db211 */ /* 0x000fca00008f1430 */
[CC--:B-1----:R-:W-:Y:S01]  /*26e70*/  @!P5 LEA R24, P0, R47.reuse, R14.reuse, 0x2 ;  /* 0x0000000e2f18d211 */ /* 0x0c2fe200078010ff */
[----:B------:R-:W-:Y:S01]  /*26e80*/  @!P3 IMAD.MOV.U32 R4, RZ, RZ, R114 ;  /* 0x000000ffff04b224 */ /* 0x000fe200078e0072 */
[C---:B------:R-:W-:Y:S01]  /*26e90*/  @!P4 LEA R14, P2, R36.reuse, R14, 0x2 ;  /* 0x0000000e240ec211 */ /* 0x040fe200078410ff */
[----:B------:R-:W-:Y:S01]  /*26ea0*/  @!P3 IMAD.MOV.U32 R5, RZ, RZ, R57 ;  /* 0x000000ffff05b224 */ /* 0x000fe200078e0039 */
[-C--:B------:R-:W-:Y:S02]  /*26eb0*/  @!P5 LEA.HI.X R25, R47, R37.reuse, R46, 0x2, P0 ;  /* 0x000000252f19d211 */ /* 0x080fe400000f142e */
[----:B------:R-:W-:Y:S02]  /*26ec0*/  @!P4 LEA.HI.X R15, R36, R37, R45, 0x2, P2 ;  /* 0x00000025240fc211 */ /* 0x000fe400010f142d */
[----:B------:R3:W-:Y:S04]  /*26ed0*/  @!P3 ST.E.64 desc[UR38][R12.64], R4 ;  /* 0x000000040c00b985 */ /* 0x0007e8000c101b26 */
[----:B------:R3:W-:Y:S04]  /*26ee0*/  @!P5 ST.E.64 desc[UR38][R24.64], R116 ;  /* 0x000000741800d985 */ /* 0x0007e8000c101b26 */
[----:B------:R3:W-:Y:S02]  /*26ef0*/  @!P4 ST.E.64 desc[UR38][R14.64], R118 ;  /* 0x000000760e00c985 */ /* 0x0007e4000c101b26 */
.L_x_1538:
[----:B------:R-:W-:Y:S05]  /*26f00*/  BSYNC B1 ;  /* 0x0000000000017941 */ /* 0x000fea0003800000 */
.L_x_1537:
[----:B------:R-:W-:-:S03]  /*26f10*/  UMOV UR4, 0xffffffff ;  /* 0xffffffff00047882 */ /* 0x000fc60000000000 */
[----:B------:R-:W-:Y:S05]  /*26f20*/  BRA.DIV UR4, `(.L_x_1539) ;  /* 0x000000be04e07947 */ /* 0x000fea000b800000 */
[----:B------:R4:W0:Y:S04]  /*26f30*/  SHFL.IDX PT, R3, R20, 0x1, 0x1c1f ;  /* 0x003c1f0014037f89 */ /* 0x00082800000e0000 */
[----:B--23--:R4:W2:Y:S02]  /*26f40*/  SHFL.IDX PT, R14, R2, 0x1, 0x1c1f ;  /* 0x003c1f00020e7f89 */ /* 0x00c8a400000e0000 */
.L_x_1817:
        /* <DEDUP_REMOVED lines=8> */
[----:B--2---:R-:W-:Y:S01]  /*26fd0*/  @!P2 LEA R6, P4, R96, R14, 0x2 ;  /* 0x0000000e6006a211 */ /* 0x004fe200078810ff */
[----:B------:R-:W-:-:S03]  /*26fe0*/  @!P2 IMAD.MOV.U32 R57, RZ, RZ, R115 ;  /* 0x000000ffff39a224 */ /* 0x000fc600078e0073 */
[-C--:B0-----:R-:W-:Y:S02]  /*26ff0*/  @!P2 LEA.HI.X R7, R96, R3.reuse, R97, 0x2, P4 ;  /* 0x000000036007a211 */ /* 0x081fe400020f1461 */
[CC--:B------:R-:W-:Y:S01]  /*27000*/  @!P1 LEA R8, P4, R98.reuse, R14.reuse, 0x2 ;  /* 0x0000000e62089211 */ /* 0x0c0fe200078810ff */
[----:B----4-:R-:W-:Y:S02]  /*27010*/  @!P3 IMAD.MOV.U32 R2, RZ, RZ, R14 ;  /* 0x000000ffff02b224 */ /* 0x010fe400078e000e */
[----:B------:R-:W-:Y:S01]  /*27020*/  @!P3 IMAD.MOV.U32 R35, RZ, RZ, R107 ;  /* 0x000000ffff23b224 */ /* 0x000fe200078e006b */
[----:B------:R-:W-:Y:S01]  /*27030*/  @!P1 LEA.HI.X R9, R98, R3, R99, 0x2, P4 ;  /* 0x0000000362099211 */ /* 0x000fe200020f1463 */
[----:B------:R-:W-:Y:S01]  /*27040*/  @!P3 IMAD.WIDE R4, R217, 0x4, R2 ;  /* 0x00000004d904b825 */ /* 0x000fe200078e0202 */
[----:B------:R-:W-:-:S04]  /*27050*/  @!P0 LEA R12, P4, R100, R14, 0x2 ;  /* 0x0000000e640c8211 */ /* 0x000fc800078810ff */
[-C--:B------:R-:W-:Y:S01]  /*27060*/  @!P0 LEA.HI.X R13, R100, R3.reuse, R101, 0x2, P4 ;  /* 0x00000003640d8211 */ /* 0x080fe200020f1465 */
[----:B------:R-:W-:Y:S01]  /*27070*/  @!P3 ST.E.64 desc[UR38][R4.64], R34 ;  /* 0x000000220400b985 */ /* 0x000fe2000c101b26 */
[----:B------:R-:W-:Y:S02]  /*27080*/  @!P5 LEA R20, P4, R88, R14, 0x2 ;  /* 0x0000000e5814d211 */ /* 0x000fe400078810ff */
[----:B------:R-:W-:Y:S01]  /*27090*/  ISETP.GE.AND P3, PT, R76, UR4, PT ;  /* 0x000000044c007c0c */ /* 0x000fe2000bf66270 */
[----:B------:R0:W-:Y:S01]  /*270a0*/  @!P2 ST.E.64 desc[UR38][R6.64], R56 ;  /* 0x000000380600a985 */ /* 0x0001e2000c101b26 */
[----:B------:R-:W-:Y:S02]  /*270b0*/  @!P5 LEA.HI.X R21, R88, R3, R92, 0x2, P4 ;  /* 0x000000035815d211 */ /* 0x000fe400020f145c */
[----:B------:R-:W-:Y:S01]  /*270c0*/  ISETP.GE.AND P4, PT, R94, UR4, PT ;  /* 0x000000045e007c0c */ /* 0x000fe2000bf86270 */
[----:B------:R2:W-:Y:S01]  /*270d0*/  @!P1 ST.E.64 desc[UR38][R8.64], R58 ;  /* 0x0000003a08009985 */ /* 0x0005e2000c101b26 */
[----:B------:R-:W-:-:S02]  /*270e0*/  ISETP.GE.AND P2, PT, R93, UR4, PT ;  /* 0x000000045d007c0c */ /* 0x000fc4000bf46270 */
[----:B------:R-:W-:Y:S01]  /*270f0*/  ISETP.GE.AND P1, PT, R85, UR4, PT ;  /* 0x0000000455007c0c */ /* 0x000fe2000bf26270 */
[----:B------:R3:W-:Y:S04]  /*27100*/  @!P0 ST.E.64 desc[UR38][R12.64], R60 ;  /* 0x0000003c0c008985 */ /* 0x0007e8000c101b26 */
[----:B------:R-:W-:Y:S01]  /*27110*/  @!P5 ST.E.64 desc[UR38][R20.64], R62 ;  /* 0x0000003e1400d985 */ /* 0x000fe2000c101b26 */
[----:B------:R-:W-:Y:S01]  /*27120*/  @!P3 IMAD.MOV.U32 R11, RZ, RZ, R29 ;  /* 0x000000ffff0bb224 */ /* 0x000fe200078e001d */
[-C--:B0-----:R-:W-:Y:S02]  /*27130*/  @!P3 LEA R6, P5, R76, R14.reuse, 0x2 ;  /* 0x0000000e4c06b211 */ /* 0x081fe400078a10ff */
[----:B------:R-:W-:Y:S02]  /*27140*/  @!P4 LEA R4, P0, R94, R14, 0x2 ;  /* 0x0000000e5e04c211 */ /* 0x000fe400078010ff */
[----:B------:R-:W-:-:S02]  /*27150*/  @!P3 LEA.HI.X R7, R76, R3, R84, 0x2, P5 ;  /* 0x000000034c07b211 */ /* 0x000fc400028f1454 */
[-C--:B------:R-:W-:Y:S02]  /*27160*/  @!P4 LEA.HI.X R5, R94, R3.reuse, R95, 0x2, P0 ;  /* 0x000000035e05c211 */ /* 0x080fe400000f145f */
[----:B------:R-:W-:Y:S02]  /*27170*/  ISETP.GE.AND P0, PT, R75, UR4, PT ;  /* 0x000000044b007c0c */ /* 0x000fe4000bf06270 */
[-C--:B--2---:R-:W-:Y:S01]  /*27180*/  @!P2 LEA R8, P5, R93, R14.reuse, 0x2 ;  /* 0x0000000e5d08a211 */ /* 0x084fe200078a10ff */
[----:B------:R0:W-:Y:S01]  /*27190*/  @!P4 ST.E.64 desc[UR38][R4.64], R64 ;  /* 0x000000400400c985 */ /* 0x0001e2000c101b26 */
[----:B------:R-:W-:Y:S02]  /*271a0*/  ISETP.GE.AND P4, PT, R55, UR4, PT ;  /* 0x0000000437007c0c */ /* 0x000fe4000bf86270 */
[----:B------:R-:W-:Y:S01]  /*271b0*/  @!P2 LEA.HI.X R9, R93, R3, R82, 0x2, P5 ;  /* 0x000000035d09a211 */ /* 0x000fe200028f1452 */
[----:B------:R2:W-:Y:S01]  /*271c0*/  @!P3 ST.E.64 desc[UR38][R6.64], R10 ;  /* 0x0000000a0600b985 */ /* 0x0005e2000c101b26 */
[----:B---3--:R-:W-:-:S02]  /*271d0*/  @!P1 LEA R12, P5, R85, R14, 0x2 ;  /* 0x0000000e550c9211 */ /* 0x008fc400078a10ff */
[----:B------:R-:W-:Y:S01]  /*271e0*/  ISETP.GE.AND P3, PT, R53, UR4, PT ;  /* 0x0000000435007c0c */ /* 0x000fe2000bf66270 */
[----:B------:R3:W-:Y:S01]  /*271f0*/  @!P2 ST.E.64 desc[UR38][R8.64], R66 ;  /* 0x000000420800a985 */ /* 0x0007e2000c101b26 */
[-C--:B------:R-:W-:Y:S02]  /*27200*/  @!P1 LEA.HI.X R13, R85, R3.reuse, R74, 0x2, P5 ;  /* 0x00000003550d9211 */ /* 0x080fe400028f144a */
[----:B------:R-:W-:Y:S02]  /*27210*/  @!P0 LEA R24, P5, R75, R14, 0x2 ;  /* 0x0000000e4b188211 */ /* 0x000fe400078a10ff */
[----:B------:R-:W-:Y:S01]  /*27220*/  ISETP.GE.AND P2, PT, R51, UR4, PT ;  /* 0x0000000433007c0c */ /* 0x000fe2000bf46270 */
[----:B------:R4:W-:Y:S01]  /*27230*/  @!P1 ST.E.64 desc[UR38][R12.64], R68 ;  /* 0x000000440c009985 */ /* 0x0009e2000c101b26 */
[----:B------:R-:W-:Y:S01]  /*27240*/  @!P0 LEA.HI.X R25, R75, R3, R72, 0x2, P5 ;  /* 0x000000034b198211 */ /* 0x000fe200028f1448 */
[----:B------:R-:W-:Y:S01]  /*27250*/  @!P4 IMAD.MOV.U32 R121, RZ, RZ, R73 ;  /* 0x000000ffff79c224 */ /* 0x000fe200078e0049 */
[----:B------:R-:W-:-:S02]  /*27260*/  ISETP.GE.AND P1, PT, R49, UR4, PT ;  /* 0x0000000431007c0c */ /* 0x000fc4000bf26270 */
[-C--:B0-----:R-:W-:Y:S01]  /*27270*/  @!P4 LEA R4, P5, R55, R14.reuse, 0x2 ;  /* 0x0000000e3704c211 */ /* 0x081fe200078a10ff */
[----:B------:R0:W-:Y:S01]  /*27280*/  @!P0 ST.E.64 desc[UR38][R24.64], R70 ;  /* 0x0000004618008985 */ /* 0x0001e2000c101b26 */
[-C--:B--2---:R-:W-:Y:S01]  /*27290*/  @!P3 LEA R6, P0, R53, R14.reuse, 0x2 ;  /* 0x0000000e3506b211 */ /* 0x084fe200078010ff */
[----:B------:R-:W-:Y:S01]  /*272a0*/  @!P3 IMAD.MOV.U32 R127, RZ, RZ, R77 ;  /* 0x000000ffff7fb224 */ /* 0x000fe200078e004d */
[-C--:B------:R-:W-:Y:S02]  /*272b0*/  @!P4 LEA.HI.X R5, R55, R3.reuse, R52, 0x2, P5 ;  /* 0x000000033705c211 */ /* 0x080fe400028f1434 */
[----:B------:R-:W-:Y:S01]  /*272c0*/  ISETP.GE.AND P5, PT, R47, UR4, PT ;  /* 0x000000042f007c0c */ /* 0x000fe2000bfa6270 */
[----:B------:R-:W-:Y:S01]  /*272d0*/  @!P2 IMAD.MOV.U32 R129, RZ, RZ, R87 ;  /* 0x000000ffff81a224 */ /* 0x000fe200078e0057 */
[----:B------:R-:W-:Y:S01]  /*272e0*/  @!P3 LEA.HI.X R7, R53, R3, R54, 0x2, P0 ;  /* 0x000000033507b211 */ /* 0x000fe200000f1436 */
[----:B------:R0:W-:Y:S01]  /*272f0*/  @!P4 ST.E.64 desc[UR38][R4.64], R120 ;  /* 0x000000780400c985 */ /* 0x0001e2000c101b26 */
[----:B---3--:R-:W-:Y:S01]  /*27300*/  @!P2 LEA R8, P0, R51, R14, 0x2 ;  /* 0x0000000e3308a211 */ /* 0x008fe200078010ff */
[----:B------:R-:W-:-:S02]  /*27310*/  @!P1 IMAD.MOV.U32 R87, RZ, RZ, R89 ;  /* 0x000000ffff579224 */ /* 0x000fc400078e0059 */
[----:B------:R0:W-:Y:S01]  /*27320*/  @!P3 ST.E.64 desc[UR38][R6.64], R126 ;  /* 0x0000007e0600b985 */ /* 0x0001e2000c101b26 */
[----:B------:R-:W-:Y:S02]  /*27330*/  @!P2 LEA.HI.X R9, R51, R3, R50, 0x2, P0 ;  /* 0x000000033309a211 */ /* 0x000fe400000f1432 */
[----:B------:R-:W-:-:S03]  /*27340*/  @!P1 LEA R10, P0, R49, R14, 0x2 ;  /* 0x0000000e310a9211 */ /* 0x000fc600078010ff */
[----:B------:R0:W-:Y:S01]  /*27350*/  @!P2 ST.E.64 desc[UR38][R8.64], R128 ;  /* 0x000000800800a985 */ /* 0x0001e2000c101b26 */
[----:B------:R-:W-:Y:S02]  /*27360*/  @!P1 LEA.HI.X R11, R49, R3, R48, 0x2, P0 ;  /* 0x00000003310b9211 */ /* 0x000fe400000f1430 */
[----:B----4-:R-:W-:-:S03]  /*27370*/  @!P5 LEA R12, P0, R47, R14, 0x2 ;  /* 0x0000000e2f0cd211 */ /* 0x010fc600078010ff */
        /* <DEDUP_REMOVED lines=9> */
.L_x_1521:
[----:B------:R-:W-:Y:S01]  /*27410*/  ULDC.64 UR4, c[0x0][0xc08] ;  /* 0x0003020000047ab9 */ /* 0x000fe20000000a00 */
[----:B------:R-:W3:Y:S01]  /*27420*/  LDC.64 R2, c[0x0][0xc00] ;  /* 0x00030000ff027b82 */ /* 0x000ee20000000a00 */
[----:B------:R-:W-:Y:S01]  /*27430*/  ISETP.NE.U32.AND P0, PT, RZ, UR4, PT ;  /* 0x00000004ff007c0c */ /* 0x000fe2000bf05070 */
[----:B------:R-:W-:-:S03]  /*27440*/  IMAD.MOV.U32 R13, RZ, RZ, RZ ;  /* 0x000000ffff0d7224 */ /* 0x000fc600078e00ff */
[----:B------:R-:W-:Y:S01]  /*27450*/  ISETP.NE.AND.EX P1, PT, RZ, UR5, PT, P0 ;  /* 0x00000005ff007c0c */ /* 0x000fe2000bf25300 */
[----:B------:R-:W-:Y:S02]  /*27460*/  ULDC.64 UR4, c[0x0][0xc00] ;  /* 0x0003000000047ab9 */ /* 0x000fe40000000a00 */
[----:B------:R-:W-:-:S04]  /*27470*/  ISETP.NE.U32.AND P0, PT, RZ, UR4, PT ;  /* 0x00000004ff007c0c */ /* 0x000fc8000bf05070 */
[----:B------:R-:W-:-:S06]  /*27480*/  ISETP.NE.AND.EX P0, PT, RZ, UR5, PT, P0 ;  /* 0x00000005ff007c0c */ /* 0x000fcc000bf05300 */
[----:B------:R-:W4:Y:S01]  /*27490*/  @P1 LDC.64 R4, c[0x0][0xc08] ;  /* 0x00030200ff041b82 */ /* 0x000f220000000a00 */
[----:B------:R-:W-:Y:S02]  /*274a0*/  ULDC UR4, c[0x0][0xa88] ;  /* 0x0002a20000047ab9 */ /* 0x000fe40000000800 */
[----:B------:R-:W-:Y:S02]  /*274b0*/  IMAD.U32 R20, RZ, RZ, UR4 ;  /* 0x00000004ff147e24 */ /* 0x000fe4000f8e00ff */
[----:B---3--:R-:W-:-:S05]  /*274c0*/  IMAD.WIDE R2, R237, 0x4, R2 ;  /* 0x00000004ed027825 */ /* 0x008fca00078e0202 */
[----:B------:R3:W5:Y:S01]  /*274d0*/  @P0 LDG.E R13, desc[UR38][R2.64] ;  /* 0x00000026020d0981 */ /* 0x000762000c1e1900 */
[----:B----4-:R-:W-:-:S05]  /*274e0*/  @P1 IMAD.WIDE R4, R237, 0x4, R4 ;  /* 0x00000004ed041825 */ /* 0x010fca00078e0204 */
[----:B------:R3:W5:Y:S01]  /*274f0*/  @P1 LDG.E R20, desc[UR38][R4.64] ;  /* 0x0000002604141981 */ /* 0x000762000c1e1900 */
[----:B------:R-:W-:Y:S02]  /*27500*/  ISETP.GT.AND P3, PT, R130, 0x7f, PT ;  /* 0x0000007f8200780c */ /* 0x000fe40003f64270 */
[----:B-1----:R-:W-:Y:S02]  /*27510*/  ISETP.GT.AND P2, PT, R236, 0x1, PT ;  /* 0x00000001ec00780c */ /* 0x002fe40003f44270 */
[----:B------:R-:W-:Y:S01]  /*27520*/  SHF.R.S32.HI R14, RZ, 0x1f, R237 ;  /* 0x0000001fff0e7819 */ /* 0x000fe200000114ed */
[----:B------:R-:W-:Y:S10]  /*27530*/  @P1 BRA `(.L_x_1540) ;  /* 0x0000000000101947 */ /* 0x000ff40003800000 */
[----:B------:R-:W-:Y:S05]  /*27540*/  @!P0 BRA `(.L_x_1540) ;  /* 0x00000000000c8947 */ /* 0x000fea0003800000 */
[----:B---3--:R-:W3:Y:S04]  /*27550*/  LDG.E R5, desc[UR38][R2.64] ;  /* 0x0000002602057981 */ /* 0x008ee8000c1e1900 */
[----:B-----5:R-:W3:Y:S02]  /*27560*/  LDG.E R20, desc[UR38][R2.64+0x4] ;  /* 0x0000042602147981 */ /* 0x020ee4000c1e1900 */
[----:B---3--:R-:W-:-:S07]  /*27570*/  IMAD.IADD R20, R20, 0x1, -R5 ;  /* 0x0000000114147824 */ /* 0x008fce00078e0a05 */
.L_x_1540:
[----:B------:R-:W-:Y:S01]  /*27580*/  BSSY B1, `(.L_x_1541) ;  /* 0x0000037000017945 */ /* 0x000fe20003800000 */
[----:B------:R-:W-:Y:S02]  /*27590*/  SEL R21, R237, RZ, !P0 ;  /* 0x000000ffed157207 */ /* 0x000fe40004000000 */
[----:B------:R-:W-:Y:S02]  /*275a0*/  SEL R14, R14, RZ, !P0 ;  /* 0x000000ff0e0e7207 */ /* 0x000fe40004000000 */
[----:B-----5:R-:W-:Y:S01]  /*275b0*/  SHF.R.S32.HI R12, RZ, 0x1f, R13 ;  /* 0x0000001fff0c7819 */ /* 0x020fe2000001140d */
[----:B------:R-:W-:Y:S06]  /*275c0*/  @P3 BRA `(.L_x_1542) ;  /* 0x0000000000c83947 */ /* 0x000fec0003800000 */
[----:B---3--:R-:W1:Y:S01]  /*275d0*/  S2R R2, SR_TID.X ;  /* 0x0000000000027919 */ /* 0x008e620000002100 */
[----:B------:R-:W3:Y:S02]  /*275e0*/  LDC R27, c[0x0][0xbe8] ;  /* 0x0002fa00ff1b7b82 */ /* 0x000ee40000000800 */
[----:B---3--:R-:W-:Y:S01]  /*275f0*/  IMAD R0, R20, R27, RZ ;  /* 0x0000001b14007224 */ /* 0x008fe200078e02ff */
[----:B-1----:R-:W-:-:S04]  /*27600*/  IADD3 R25, R219, -0x80, R2 ;  /* 0xffffff80db197810 */ /* 0x002fc80007ffe002 */
[----:B------:R-:W-:-:S13]  /*27610*/  ISETP.GE.AND P0, PT, R25, R0, PT ;  /* 0x000000001900720c */ /* 0x000fda0003f06270 */
[----:B------:R-:W-:Y:S05]  /*27620*/  @P0 BRA `(.L_x_1542) ;  /* 0x0000000000b00947 */ /* 0x000fea0003800000 */
[----:B------:R-:W3:Y:S01]  /*27630*/  LDL.LU R26, [R1+0x8] ;  /* 0x00000800011a7983 */ /* 0x000ee20000300800 */
[----:B------:R-:W-:Y:S01]  /*27640*/  IMAD.MOV.U32 R0, RZ, RZ, 0x9b8 ;  /* 0x000009b8ff007424 */ /* 0x000fe200078e00ff */
[----:B------:R-:W-:Y:S01]  /*27650*/  ISETP.GT.AND P3, PT, R236, 0x1, PT ;  /* 0x00000001ec00780c */ /* 0x000fe20003f64270 */
[----:B------:R-:W1:Y:S01]  /*27660*/  LDC.64 R28, c[0x0][0xba8] ;  /* 0x0002ea00ff1c7b82 */ /* 0x000e620000000a00 */
[----:B------:R-:W-:Y:S01]  /*27670*/  ISETP.NE.AND P0, PT, R27, 0x1, PT ;  /* 0x000000011b00780c */ /* 0x000fe20003f05270 */
[----:B------:R-:W-:Y:S01]  /*27680*/  IMAD.MOV.U32 R15, RZ, RZ, R25 ;  /* 0x000000ffff0f7224 */ /* 0x000fe200078e0019 */
[----:B------:R-:W-:-:S05]  /*27690*/  SEL R24, R0, 0x978, P3 ;  /* 0x0000097800187807 */ /* 0x000fca0001800000 */
[----:B------:R-:W4:Y:S08]  /*276a0*/  LDC.64 R6, c[0x0][R24+0x220] ;  /* 0x0000880018067b82 */ /* 0x000f300000000a00 */
[----:B------:R-:W5:Y:S08]  /*276b0*/  LDC.64 R2, c[0x0][R24+0x218] ;  /* 0x0000860018027b82 */ /* 0x000f700000000a00 */
[----:B------:R-:W0:Y:S08]  /*276c0*/  LDC.64 R8, c[0x0][R24+0x228] ;  /* 0x00008a0018087b82 */ /* 0x000e300000000a00 */
[----:B------:R-:W2:Y:S08]  /*276d0*/  LDC.64 R4, c[0x0][R24+0x210] ;  /* 0x0000840018047b82 */ /* 0x000eb00000000a00 */
[----:B------:R-:W5:Y:S08]  /*276e0*/  @P0 LDC R0, c[0x0][0xbec] ;  /* 0x0002fb00ff000b82 */ /* 0x000f700000000800 */
[----:B------:R-:W0:Y:S01]  /*276f0*/  @P0 LDC R33, c[0x0][0xbf0] ;  /* 0x0002fc00ff210b82 */ /* 0x000e220000000800 */
[----:B----4-:R-:W-:-:S07]  /*27700*/  IMAD R7, R7, R21, RZ ;  /* 0x0000001507077224 */ /* 0x010fce00078e02ff */
[----:B-1----:R-:W1:Y:S01]  /*27710*/  @!P3 LDC R28, c[0x0][0xb50] ;  /* 0x0002d400ff1cbb82 */ /* 0x002e620000000800 */
[----:B------:R-:W-:Y:S02]  /*27720*/  IMAD R7, R6, R14, R7 ;  /* 0x0000000e06077224 */ /* 0x000fe400078e0207 */
[----:B-----5:R-:W-:-:S05]  /*27730*/  @P0 IMAD.HI.U32 R0, R25, R0, RZ ;  /* 0x0000000019000227 */ /* 0x020fca00078e00ff */
[----:B------:R-:W4:Y:S01]  /*27740*/  @!P3 LDC R29, c[0x0][0xb54] ;  /* 0x0002d500ff1dbb82 */ /* 0x000f220000000800 */
[-C--:B------:R-:W-:Y:S02]  /*27750*/  IMAD R31, R3, R232.reuse, RZ ;  /* 0x000000e8031f7224 */ /* 0x080fe400078e02ff */
[----:B------:R-:W-:Y:S01]  /*27760*/  IMAD.WIDE.U32 R10, R2, R232, RZ ;  /* 0x000000e8020a7225 */ /* 0x000fe200078e00ff */
[----:B0-----:R-:W-:-:S03]  /*27770*/  @P0 SHF.R.U32.HI R15, RZ, R33, R0 ;  /* 0x00000021ff0f0219 */ /* 0x001fc60000011600 */
[----:B------:R-:W-:-:S04]  /*27780*/  IMAD.WIDE.U32 R2, R6, R21, RZ ;  /* 0x0000001506027225 */ /* 0x000fc800078e00ff */
[----:B------:R-:W-:Y:S01]  /*27790*/  IMAD.IADD R11, R31, 0x1, R11 ;  /* 0x000000011f0b7824 */ /* 0x000fe200078e020b */
[----:B------:R-:W-:Y:S01]  /*277a0*/  IADD3 R10, P0, P1, R2, R10, R13 ;  /* 0x0000000a020a7210 */ /* 0x000fe2000791e00d */
[----:B------:R-:W-:Y:S02]  /*277b0*/  IMAD.MOV R0, RZ, RZ, -R15 ;  /* 0x000000ffff007224 */ /* 0x000fe400078e0a0f */
[----:B------:R-:W-:Y:S02]  /*277c0*/  IMAD.IADD R6, R3, 0x1, R7 ;  /* 0x0000000103067824 */ /* 0x000fe400078e0207 */
[----:B------:R-:W-:-:S03]  /*277d0*/  IMAD R7, R27, R0, R25 ;  /* 0x000000001b077224 */ /* 0x000fc600078e0219 */
[----:B------:R-:W-:Y:S02]  /*277e0*/  IADD3.X R0, R6, R11, R12, P0, P1 ;  /* 0x0000000b06007210 */ /* 0x000fe400007e240c */
[----:B---3--:R-:W-:-:S05]  /*277f0*/  SEL R33, R26, RZ, P3 ;  /* 0x000000ff1a217207 */ /* 0x008fca0001800000 */
[----:B------:R-:W-:-:S04]  /*27800*/  IMAD.WIDE.U32 R2, R8, R33, RZ ;  /* 0x0000002108027225 */ /* 0x000fc800078e00ff */
[----:B------:R-:W-:Y:S01]  /*27810*/  IMAD R9, R9, R33, RZ ;  /* 0x0000002109097224 */ /* 0x000fe200078e02ff */
[----:B------:R-:W-:Y:S02]  /*27820*/  IADD3 R2, P0, P1, R15, R10, R2 ;  /* 0x0000000a0f027210 */ /* 0x000fe4000791e002 */
[----:B------:R-:W-:Y:S01]  /*27830*/  SHF.R.S32.HI R15, RZ, 0x1f, R15 ;  /* 0x0000001fff0f7819 */ /* 0x000fe2000001140f */
[----:B------:R-:W-:Y:S01]  /*27840*/  IMAD.IADD R3, R9, 0x1, R3 ;  /* 0x0000000109037824 */ /* 0x000fe200078e0203 */
[----:B------:R-:W-:-:S04]  /*27850*/  SHF.R.S32.HI R9, RZ, 0x1f, R7 ;  /* 0x0000001fff097819 */ /* 0x000fc80000011407 */
[----:B------:R-:W-:Y:S01]  /*27860*/  IADD3.X R3, R15, R0, R3, P0, P1 ;  /* 0x000000000f037210 */ /* 0x000fe200007e2403 */
[----:B--2---:R-:W-:-:S04]  /*27870*/  IMAD R0, R5, R7, RZ ;  /* 0x0000000705007224 */ /* 0x004fc800078e02ff */
[C---:B------:R-:W-:Y:S02]  /*27880*/  IMAD R9, R4.reuse, R9, R0 ;  /* 0x0000000904097224 */ /* 0x040fe400078e0200 */
[----:B------:R-:W-:-:S04]  /*27890*/  IMAD.WIDE.U32 R2, R4, R7, R2 ;  /* 0x0000000704027225 */ /* 0x000fc800078e0002 */
[----:B------:R-:W-:Y:S01]  /*278a0*/  IMAD.IADD R0, R3, 0x1, R9 ;  /* 0x0000000103007824 */ /* 0x000fe200078e0209 */
[----:B-1----:R-:W-:Y:S01]  /*278b0*/  LEA R4, P0, R2, R28, 0x2 ;  /* 0x0000001c02047211 */ /* 0x002fe200078010ff */
[----:B------:R-:W-:-:S03]  /*278c0*/  IMAD.MOV.U32 R3, RZ, RZ, -0x800000 ;  /* 0xff800000ff037424 */ /* 0x000fc600078e00ff */
[----:B----4-:R-:W-:-:S05]  /*278d0*/  LEA.HI.X R5, R2, R29, R0, 0x2, P0 ;  /* 0x0000001d02057211 */ /* 0x010fca00000f1400 */
[----:B------:R1:W-:Y:S04]  /*278e0*/  STG.E desc[UR38][R4.64], R3 ;  /* 0x0000000304007986 */ /* 0x0003e8000c101926 */
.L_x_1542:
[----:B------:R-:W-:Y:S05]  /*278f0*/  BSYNC B1 ;  /* 0x0000000000017941 */ /* 0x000fea0003800000 */
.L_x_1541:
[----:B------:R-:W-:Y:S05]  /*27900*/  @P2 BRA `(.L_x_1535) ;  /* 0x0000000400c42947 */ /* 0x000fea0003800000 */
[----:B------:R-:W4:Y:S01]  /*27910*/  LDC R25, c[0x0][0xbe8] ;  /* 0x0002fa00ff197b82 */ /* 0x000f220000000800 */
[----:B------:R-:W-:Y:S01]  /*27920*/  ULDC.64 UR4, c[0x0][0xaa0] ;  /* 0x0002a80000047ab9 */ /* 0x000fe20000000a00 */
[----:B------:R-:W-:Y:S01]  /*27930*/  SHF.R.S32.HI R6, RZ, 0x3, R102 ;  /* 0x00000003ff067819 */ /* 0x000fe20000011466 */
[----:B------:R-:W-:Y:S01]  /*27940*/  IMAD R0, R12, UR4, RZ ;  /* 0x000000040c007c24 */ /* 0x000fe2000f8e02ff */
[----:B------:R-:W-:Y:S01]  /*27950*/  ULDC.64 UR6, c[0x0][0xaf0] ;  /* 0x0002bc0000067ab9 */ /* 0x000fe20000000a00 */
[----:B-1-3--:R-:W-:-:S04]  /*27960*/  IMAD.WIDE.U32 R2, R13, UR4, RZ ;  /* 0x000000040d027c25 */ /* 0x00afc8000f8e00ff */
[----:B------:R-:W-:Y:S02]  /*27970*/  IMAD R100, R100, 0x20, R6 ;  /* 0x0000002064647824 */ /* 0x000fe400078e0206 */
[----:B------:R-:W-:Y:S01]  /*27980*/  IMAD R5, R13, UR5, R0 ;  /* 0x000000050d057c24 */ /* 0x000fe2000f8e0200 */
[----:B------:R-:W-:Y:S01]  /*27990*/  ULDC.64 UR4, c[0x0][0xae8] ;  /* 0x0002ba0000047ab9 */ /* 0x000fe20000000a00 */
[----:B------:R-:W-:Y:S02]  /*279a0*/  IMAD.IADD R9, R219, 0x1, R100 ;  /* 0x00000001db097824 */ /* 0x000fe400078e0264 */
[----:B------:R-:W-:Y:S02]  /*279b0*/  IMAD.IADD R3, R3, 0x1, R5 ;  /* 0x0000000103037824 */ /* 0x000fe400078e0205 */
[----:B------:R-:W-:Y:S02]  /*279c0*/  IMAD.MOV.U32 R5, RZ, RZ, R9 ;  /* 0x000000ffff057224 */ /* 0x000fe400078e0009 */
[----:B------:R-:W-:-:S04]  /*279d0*/  IMAD.WIDE.U32 R2, R232, UR4, R2 ;  /* 0x00000004e8027c25 */ /* 0x000fc8000f8e0002 */
[----:B------:R-:W-:Y:S01]  /*279e0*/  IMAD R3, R232, UR5, R3 ;  /* 0x00000005e8037c24 */ /* 0x000fe2000f8e0203 */
[----:B----4-:R-:W-:Y:S01]  /*279f0*/  ISETP.NE.AND P0, PT, R25, 0x1, PT ;  /* 0x000000011900780c */ /* 0x010fe20003f05270 */
[----:B------:R-:W-:Y:S01]  /*27a00*/  ULDC.64 UR4, c[0x0][0xae0] ;  /* 0x0002b80000047ab9 */ /* 0x000fe20000000a00 */
[----:B------:R-:W-:-:S11]  /*27a10*/  IMAD.WIDE.U32 R2, R21, UR6, R2 ;  /* 0x0000000615027c25 */ /* 0x000fd6000f8e0002 */
[----:B------:R-:W1:Y:S08]  /*27a20*/  @P0 LDC R4, c[0x0][0xbec] ;  /* 0x0002fb00ff040b82 */ /* 0x000e700000000800 */
[----:B------:R-:W3:Y:S01]  /*27a30*/  @P0 LDC R7, c[0x0][0xbf0] ;  /* 0x0002fc00ff070b82 */ /* 0x000ee20000000800 */
[----:B-1----:R-:W-:-:S04]  /*27a40*/  @P0 IMAD.HI.U32 R0, R9, R4, RZ ;  /* 0x0000000409000227 */ /* 0x002fc800078e00ff */
[----:B------:R-:W-:Y:S01]  /*27a50*/  IMAD R4, R14, UR6, RZ ;  /* 0x000000060e047c24 */ /* 0x000fe2000f8e02ff */
[----:B---3--:R-:W-:-:S03]  /*27a60*/  @P0 SHF.R.U32.HI R5, RZ, R7, R0 ;  /* 0x00000007ff050219 */ /* 0x008fc60000011600 */
[----:B------:R-:W-:Y:S01]  /*27a70*/  IMAD R7, R21, UR7, R4 ;  /* 0x0000000715077c24 */ /* 0x000fe2000f8e0204 */
[--C-:B------:R-:W-:Y:S01]  /*27a80*/  SHF.R.S32.HI R0, RZ, 0x1f, R5.reuse ;  /* 0x0000001fff007819 */ /* 0x100fe20000011405 */
[----:B------:R-:W-:Y:S02]  /*27a90*/  IMAD.MOV R4, RZ, RZ, -R5 ;  /* 0x000000ffff047224 */ /* 0x000fe400078e0a05 */
[----:B------:R-:W-:Y:S02]  /*27aa0*/  IMAD.IADD R3, R3, 0x1, R7 ;  /* 0x0000000103037824 */ /* 0x000fe400078e0207 */
[----:B------:R-:W-:Y:S02]  /*27ab0*/  IMAD R0, R0, UR4, RZ ;  /* 0x0000000400007c24 */ /* 0x000fe4000f8e02ff */
[----:B------:R-:W-:Y:S02]  /*27ac0*/  IMAD R7, R25, R4, R9 ;  /* 0x0000000419077224 */ /* 0x000fe400078e0209 */
[----:B------:R-:W-:-:S02]  /*27ad0*/  IMAD R9, R5, UR5, R0 ;  /* 0x0000000505097c24 */ /* 0x000fc4000f8e0200 */
[----:B------:R-:W-:Y:S01]  /*27ae0*/  IMAD.WIDE.U32 R2, R5, UR4, R2 ;  /* 0x0000000405027c25 */ /* 0x000fe2000f8e0002 */
[----:B------:R-:W-:Y:S01]  /*27af0*/  SHF.R.S32.HI R0, RZ, 0x1f, R7 ;  /* 0x0000001fff007819 */ /* 0x000fe20000011407 */
[----:B------:R-:W-:Y:S02]  /*27b00*/  ULDC.64 UR4, c[0x0][0xad8] ;  /* 0x0002b60000047ab9 */ /* 0x000fe40000000a00 */
[----:B------:R-:W-:Y:S02]  /*27b10*/  IMAD.IADD R3, R3, 0x1, R9 ;  /* 0x0000000103037824 */ /* 0x000fe400078e0209 */
[----:B------:R-:W-:Y:S02]  /*27b20*/  IMAD R0, R0, UR4, RZ ;  /* 0x0000000400007c24 */ /* 0x000fe4000f8e02ff */
[----:B------:R-:W-:-:S04]  /*27b30*/  IMAD.WIDE.U32 R4, R7, UR4, R2 ;  /* 0x0000000407047c25 */ /* 0x000fc8000f8e0002 */
[----:B------:R-:W-:Y:S01]  /*27b40*/  IMAD R3, R7, UR5, R0 ;  /* 0x0000000507037c24 */ /* 0x000fe2000f8e0200 */
[----:B------:R-:W-:Y:S01]  /*27b50*/  ULDC.64 UR4, c[0x0][0xa80] ;  /* 0x0002a00000047ab9 */ /* 0x000fe20000000a00 */
[----:B------:R-:W-:Y:S02]  /*27b60*/  SHF.R.S32.HI R7, RZ, 0x1f, R113 ;  /* 0x0000001fff077819 */ /* 0x000fe40000011471 */
[----:B------:R-:W-:Y:S01]  /*27b70*/  IMAD.IADD R3, R5, 0x1, R3 ;  /* 0x0000000105037824 */ /* 0x000fe200078e0203 */
[C---:B------:R-:W-:Y:S01]  /*27b80*/  LEA R2, P0, R4.reuse, UR4, 0x1 ;  /* 0x0000000404027c11 */ /* 0x040fe2000f8008ff */
[----:B------:R-:W-:Y:S01]  /*27b90*/  UMOV UR4, 0xffffffff ;  /* 0xffffffff00047882 */ /* 0x000fe20000000000 */
[----:B------:R-:W-:Y:S02]  /*27ba0*/  SHF.R.S32.HI R5, RZ, 0x1f, R111 ;  /* 0x0000001fff057819 */ /* 0x000fe4000001146f */
[----:B------:R-:W-:Y:S01]  /*27bb0*/  LEA.HI.X R3, R4, UR5, R3, 0x1, P0 ;  /* 0x0000000504037c11 */ /* 0x000fe200080f0c03 */
[----:B------:R-:W-:Y:S08]  /*27bc0*/  BRA.DIV UR4, `(.L_x_1543) ;  /* 0x000000b604007947 */ /* 0x000ff0000b800000 */
[----:B------:R1:W3:Y:S04]  /*27bd0*/  SHFL.IDX PT, R0, R3, RZ, 0x181f ;  /* 0x00181fff03007589 */ /* 0x0002e800000e0000 */
[----:B------:R1:W4:Y:S02]  /*27be0*/  SHFL.IDX PT, R14, R2, RZ, 0x181f ;  /* 0x00181fff020e7589 */ /* 0x00032400000e0000 */
.L_x_1820:
[----:B------:R-:W-:Y:S01]  /*27bf0*/  IMAD R25, R20, R25, RZ ;  /* 0x0000001914197224 */ /* 0x000fe200078e02ff */
[----:B------:R-:W-:Y:S01]  /*27c00*/  BSSY B1, `(.L_x_1544) ;  /* 0x000000d000017945 */ /* 0x000fe20003800000 */
[----:B------:R-:W-:-:S05]  /*27c10*/  IMAD.IADD R6, R6, 0x1, R219 ;  /* 0x0000000106067824 */ /* 0x000fca00078e02db */
[----:B------:R-:W-:-:S13]  /*27c20*/  ISETP.GE.AND P0, PT, R6, R25, PT ;  /* 0x000000190600720c */ /* 0x000fda0003f06270 */
[----:B------:R-:W-:Y:S05]  /*27c30*/  @P0 BRA `(.L_x_1545) ;  /* 0x0000000000240947 */ /* 0x000fea0003800000 */
[----:B------:R-:W-:Y:S02]  /*27c40*/  ULDC UR4, c[0x0][0xac8] ;  /* 0x0002b20000047ab9 */ /* 0x000fe40000000800 */
[----:B------:R-:W-:Y:S02]  /*27c50*/  ISETP.GE.AND P2, PT, R113, UR4, PT ;  /* 0x0000000471007c0c */ /* 0x000fe4000bf46270 */
[----:B------:R-:W-:-:S11]  /*27c60*/  ISETP.GE.AND P3, PT, R111, UR4, PT ;  /* 0x000000046f007c0c */ /* 0x000fd6000bf66270 */
[-C--:B----4-:R-:W-:Y:S02]  /*27c70*/  @!P2 LEA R8, P0, R113, R14.reuse, 0x1 ;  /* 0x0000000e7108a211 */ /* 0x090fe400078008ff */
[----:B------:R-:W-:Y:S02]  /*27c80*/  @!P3 LEA R14, P1, R111, R14, 0x1 ;  /* 0x0000000e6f0eb211 */ /* 0x000fe400078208ff */
[-C--:B---3--:R-:W-:Y:S02]  /*27c90*/  @!P2 LEA.HI.X R9, R113, R0.reuse, R7, 0x1, P0 ;  /* 0x000000007109a211 */ /* 0x088fe400000f0c07 */
[----:B------:R-:W-:-:S03]  /*27ca0*/  @!P3 LEA.HI.X R15, R111, R0, R5, 0x1, P1 ;  /* 0x000000006f0fb211 */ /* 0x000fc600008f0c05 */
[----:B------:R3:W-:Y:S04]  /*27cb0*/  @!P2 ST.E.128 desc[UR38][R8.64], RZ ;  /* 0x000000ff0800a985 */ /* 0x0007e8000c101d26 */
[----:B------:R3:W-:Y:S02]  /*27cc0*/  @!P3 ST.E.128 desc[UR38][R14.64], RZ ;  /* 0x000000ff0e00b985 */ /* 0x0007e4000c101d26 */
.L_x_1545:
[----:B------:R-:W-:Y:S05]  /*27cd0*/  BSYNC B1 ;  /* 0x0000000000017941 */ /* 0x000fea0003800000 */
.L_x_1544:
[----:B------:R-:W-:-:S03]  /*27ce0*/  UMOV UR4, 0xffffffff ;  /* 0xffffffff00047882 */ /* 0x000fc60000000000 */
[----:B------:R-:W-:Y:S05]  /*27cf0*/  BRA.DIV UR4, `(.L_x_1546) ;  /* 0x000000b204e87947 */ /* 0x000fea000b800000 */
[----:B---3--:R3:W0:Y:S04]  /*27d00*/  SHFL.IDX PT, R0, R3, 0x1, 0x181f ;  /* 0x00381f0003007f89 */ /* 0x00862800000e0000 */
[----:B----4-:R3:W4:Y:S02]  /*27d10*/  SHFL.IDX PT, R14, R2, 0x1, 0x181f ;  /* 0x00381f00020e7f89 */ /* 0x01072400000e0000 */
.L_x_1824:
[----:B------:R-:W-:Y:S01]  /*27d20*/  VIADD R4, R6, 0x20 ;  /* 0x0000002006047836 */ /* 0x000fe20000000000 */
[----:B------:R-:W-:Y:S04]  /*27d30*/  BSSY B1, `(.L_x_1547) ;  /* 0x000000c000017945 */ /* 0x000fe80003800000 */
[----:B------:R-:W-:-:S13]  /*27d40*/  ISETP.GE.AND P0, PT, R4, R25, PT ;  /* 0x000000190400720c */ /* 0x000fda0003f06270 */
[----:B------:R-:W-:Y:S05]  /*27d50*/  @P0 BRA `(.L_x_1548) ;  /* 0x0000000000240947 */ /* 0x000fea0003800000 */
[----:B------:R-:W-:Y:S02]  /*27d60*/  ULDC UR4, c[0x0][0xac8] ;  /* 0x0002b20000047ab9 */ /* 0x000fe40000000800 */
[----:B------:R-:W-:Y:S02]  /*27d70*/  ISETP.GE.AND P2, PT, R113, UR4, PT ;  /* 0x0000000471007c0c */ /* 0x000fe4000bf46270 */
[----:B------:R-:W-:-:S11]  /*27d80*/  ISETP.GE.AND P3, PT, R111, UR4, PT ;  /* 0x000000046f007c0c */ /* 0x000fd6000bf66270 */
[-C--:B----4-:R-:W-:Y:S02]  /*27d90*/  @!P2 LEA R8, P0, R113, R14.reuse, 0x1 ;  /* 0x0000000e7108a211 */ /* 0x090fe400078008ff */
[----:B------:R-:W-:Y:S02]  /*27da0*/  @!P3 LEA R14, P1, R111, R14, 0x1 ;  /* 0x0000000e6f0eb211 */ /* 0x000fe400078208ff */
[-C--:B0-----:R-:W-:Y:S02]  /*27db0*/  @!P2 LEA.HI.X R9, R113, R0.reuse, R7, 0x1, P0 ;  /* 0x000000007109a211 */ /* 0x081fe400000f0c07 */
[----:B------:R-:W-:-:S03]  /*27dc0*/  @!P3 LEA.HI.X R15, R111, R0, R5, 0x1, P1 ;  /* 0x000000006f0fb211 */ /* 0x000fc600008f0c05 */
[----:B------:R0:W-:Y:S04]  /*27dd0*/  @!P2 ST.E.128 desc[UR38][R8.64], RZ ;  /* 0x000000ff0800a985 */ /* 0x0001e8000c101d26 */
[----:B------:R0:W-:Y:S02]  /*27de0*/  @!P3 ST.E.128 desc[UR38][R14.64], RZ ;  /* 0x000000ff0e00b985 */ /* 0x0001e4000c101d26 */
.L_x_1548:
[----:B------:R-:W-:Y:S05]  /*27df0*/  BSYNC B1 ;  /* 0x0000000000017941 */ /* 0x000fea0003800000 */
.L_x_1547:
[----:B------:R-:W-:-:S03]  /*27e00*/  UMOV UR4, 0xffffffff ;  /* 0xffffffff00047882 */ /* 0x000fc60000000000 */
[----:B------:R-:W-:Y:S05]  /*27e10*/  BRA.DIV UR4, `(.L_x_1549) ;  /* 0x000000b204e87947 */ /* 0x000fea000b800000 */
[----:B0-----:R0:W0:Y:S04]  /*27e20*/  SHFL.IDX PT, R0, R3, 0x2, 0x181f ;  /* 0x00581f0003007f89 */ /* 0x00102800000e0000 */
[----:B----4-:R4:W0:Y:S02]  /*27e30*/  SHFL.IDX PT, R14, R2, 0x2, 0x181f ;  /* 0x00581f00020e7f89 */ /* 0x01082400000e0000 */
.L_x_1828:
[----:B------:R-:W-:Y:S01]  /*27e40*/  VIADD R4, R6, 0x40 ;  /* 0x0000004006047836 */ /* 0x000fe20000000000 */
[----:B------:R-:W-:Y:S04]  /*27e50*/  BSSY B1, `(.L_x_1550) ;  /* 0x000000c000017945 */ /* 0x000fe80003800000 */
[----:B------:R-:W-:-:S13]  /*27e60*/  ISETP.GE.AND P0, PT, R4, R25, PT ;  /* 0x000000190400720c */ /* 0x000fda0003f06270 */
[----:B------:R-:W-:Y:S05]  /*27e70*/  @P0 BRA `(.L_x_1551) ;  /* 0x0000000000240947 */ /* 0x000fea0003800000 */
[----:B------:R-:W-:Y:S02]  /*27e80*/  ULDC UR4, c[0x0][0xac8] ;  /* 0x0002b20000047ab9 */ /* 0x000fe40000000800 */
[----:B------:R-:W-:Y:S02]  /*27e90*/  ISETP.GE.AND P2, PT, R113, UR4, PT ;  /* 0x0000000471007c0c */ /* 0x000fe4000bf46270 */
[----:B------:R-:W-:-:S11]  /*27ea0*/  ISETP.GE.AND P3, PT, R111, UR4, PT ;  /* 0x000000046f007c0c */ /* 0x000fd6000bf66270 */
[-C--:B0-----:R-:W-:Y:S02]  /*27eb0*/  @!P2 LEA R8, P0, R113, R14.reuse, 0x1 ;  /* 0x0000000e7108a211 */ /* 0x081fe400078008ff */
[----:B------:R-:W-:Y:S02]  /*27ec0*/  @!P3 LEA R14, P1, R111, R14, 0x1 ;  /* 0x0000000e6f0eb211 */ /* 0x000fe400078208ff */
[-C--:B------:R-:W-:Y:S02]  /*27ed0*/  @!P2 LEA.HI.X R9, R113, R0.reuse, R7, 0x1, P0 ;  /* 0x000000007109a211 */ /* 0x080fe400000f0c07 */
[----:B------:R-:W-:-:S03]  /*27ee0*/  @!P3 LEA.HI.X R15, R111, R0, R5, 0x1, P1 ;  /* 0x000000006f0fb211 */ /* 0x000fc600008f0c05 */
[----:B------:R0:W-:Y:S04]  /*27ef0*/  @!P2 ST.E.128 desc[UR38][R8.64], RZ ;  /* 0x000000ff0800a985 */ /* 0x0001e8000c101d26 */
[----:B------:R0:W-:Y:S02]  /*27f00*/  @!P3 ST.E.128 desc[UR38][R14.64], RZ ;  /* 0x000000ff0e00b985 */ /* 0x0001e4000c101d26 */
.L_x_1551:
[----:B------:R-:W-:Y:S05]  /*27f10*/  BSYNC B1 ;  /* 0x0000000000017941 */ /* 0x000fea0003800000 */
.L_x_1550:
[----:B------:R-:W-:-:S03]  /*27f20*/  UMOV UR4, 0xffffffff ;  /* 0xffffffff00047882 */ /* 0x000fc60000000000 */
[----:B------:R-:W-:Y:S05]  /*27f30*/  BRA.DIV UR4, `(.L_x_1552) ;  /* 0x000000b204e87947 */ /* 0x000fea000b800000 */
[----:B0-----:R0:W0:Y:S04]  /*27f40*/  SHFL.IDX PT, R0, R3, 0x3, 0x181f ;  /* 0x00781f0003007f89 */ /* 0x00102800000e0000 */
[----:B------:R0:W0:Y:S02]  /*27f50*/  SHFL.IDX PT, R14, R2, 0x3, 0x181f ;  /* 0x00781f00020e7f89 */ /* 0x00002400000e0000 */
.L_x_1832:
[----:B01-34-:R-:W-:-:S05]  /*27f60*/  VIADD R2, R6, 0x60 ;  /* 0x0000006006027836 */ /* 0x01bfca0000000000 */
[----:B------:R-:W-:-:S13]  /*27f70*/  ISETP.GE.AND P0, PT, R2, R25, PT ;  /* 0x000000190200720c */ /* 0x000fda0003f06270 */
[----:B------:R-:W-:Y:S05]  /*27f80*/  @P0 BRA `(.L_x_1535) ;  /* 0x0000000000240947 */ /* 0x000fea0003800000 */
[----:B------:R-:W-:Y:S02]  /*27f90*/  ULDC UR4, c[0x0][0xac8] ;  /* 0x0002b20000047ab9 */ /* 0x000fe40000000800 */
[----:B------:R-:W-:Y:S02]  /*27fa0*/  ISETP.GE.AND P2, PT, R113, UR4, PT ;  /* 0x0000000471007c0c */ /* 0x000fe4000bf46270 */
[----:B------:R-:W-:-:S11]  /*27fb0*/  ISETP.GE.AND P3, PT, R111, UR4, PT ;  /* 0x000000046f007c0c */ /* 0x000fd6000bf66270 */
[-C--:B------:R-:W-:Y:S02]  /*27fc0*/  @!P2 LEA R2, P0, R113, R14.reuse, 0x1 ;  /* 0x0000000e7102a211 */ /* 0x080fe400078008ff */
[----:B------:R-:W-:Y:S02]  /*27fd0*/  @!P3 LEA R14, P1, R111, R14, 0x1 ;  /* 0x0000000e6f0eb211 */ /* 0x000fe400078208ff */
[-C--:B------:R-:W-:Y:S02]  /*27fe0*/  @!P2 LEA.HI.X R3, R113, R0.reuse, R7, 0x1, P0 ;  /* 0x000000007103a211 */ /* 0x080fe400000f0c07 */
[----:B------:R-:W-:-:S03]  /*27ff0*/  @!P3 LEA.HI.X R15, R111, R0, R5, 0x1, P1 ;  /* 0x000000006f0fb211 */ /* 0x000fc600008f0c05 */
[----:B------:R4:W-:Y:S04]  /*28000*/  @!P2 ST.E.128 desc[UR38][R2.64], RZ ;  /* 0x000000ff0200a985 */ /* 0x0009e8000c101d26 */
[----:B------:R4:W-:Y:S02]  /*28010*/  @!P3 ST.E.128 desc[UR38][R14.64], RZ ;  /* 0x000000ff0e00b985 */ /* 0x0009e4000c101d26 */
.L_x_1535:
[----:B------:R-:W-:Y:S05]  /*28020*/  BSYNC B0 ;  /* 0x0000000000007941 */ /* 0x000fea0003800000 */
.L_x_1520:
[----:B------:R-:W-:Y:S02]  /*28030*/  ULDC UR4, c[0x0][0xc3c] ;  /* 0x00030f0000047ab9 */ /* 0x000fe40000000800 */
[----:B--2---:R-:W-:-:S13]  /*28040*/  ISETP.GE.AND P0, PT, R223, UR4, PT ;  /* 0x00000004df007c0c */ /* 0x004fda000bf06270 */
[----:B------:R-:W-:Y:S05]  /*28050*/  @!P0 BRA `(.L_x_1553) ;  /* 0xfffffd8c00cc8947 */ /* 0x000fea000383ffff */
[----:B------:R-:W-:Y:S05]  /*28060*/  BRA `(.L_x_1312) ;  /* 0x0000007c007c7947 */ /* 0x000fea0003800000 */
.L_x_1310:
        /* <DEDUP_REMOVED lines=14> */
[----:B0-----:R3:W-:Y:S04]  /*28150*/  STL.64 [R1], R4 ;  /* 0x0000000401007387 */ /* 0x0017e80000100a00 */
[----:B------:R3:W-:Y:S01]  /*28160*/  STL.64 [R1+0x8], R6 ;  /* 0x0000080601007387 */ /* 0x0007e20000100a00 */
[----:B------:R-:W-:Y:S06]  /*28170*/  BAR.ARV 0x4, 0x180 ;  /* 0x0106000000007b1d */ /* 0x000fec0000002000 */
[----:B------:R-:W-:Y:S05]  /*28180*/  BRA `(.L_x_1555) ;  /* 0x0000000c00b47947 */ /* 0x000fea0003800000 */
.L_x_1554:
[----:B------:R-:W0:Y:S01]  /*28190*/  S2R R0, SR_TID.X ;  /* 0x0000000000007919 */ /* 0x000e220000002100 */
[----:B------:R-:W-:Y:S01]  /*281a0*/  ULDC UR4, c[0x0][0xc3c] ;  /* 0x00030f0000047ab9 */ /* 0x000fe20000000800 */
[----:B------:R-:W1:Y:S01]  /*281b0*/  S2UR UR6, SR_CTAID.X ;  /* 0x00000000000679c3 */ /* 0x000e620000002500 */
[----:B------:R-:W-:Y:S01]  /*281c0*/  ULDC UR5, c[0x0][0xc38] ;  /* 0x00030e0000057ab9 */ /* 0x000fe20000000800 */
[----:B0-----:R-:W-:-:S04]  /*281d0*/  LOP3.LUT R0, R0, 0x1f, RZ, 0xc0, !PT ;  /* 0x0000001f00007812 */ /* 0x001fc800078ec0ff */
[----:B------:R-:W-:-:S04]  /*281e0*/  ISETP.NE.AND P0, PT, R0, 0x1f, PT ;  /* 0x0000001f0000780c */ /* 0x000fc80003f05270 */
[----:B------:R-:W-:-:S13]  /*281f0*/  ISETP.GE.OR P1, PT, R0, UR4, !P0 ;  /* 0x0000000400007c0c */ /* 0x000fda000c726670 */
[----:B------:R-:W0:Y:S08]  /*28200*/  @!P1 LDC.64 R2, c[0x0][0xc80] ;  /* 0x00032000ff029b82 */ /* 0x000e300000000a00 */
[----:B------:R-:W2:Y:S01]  /*28210*/  @!P1 LDC.64 R4, c[0x0][0xc78] ;  /* 0x00031e00ff049b82 */ /* 0x000ea20000000a00 */
[----:B0-----:R-:W-:-:S05]  /*28220*/  @!P1 IMAD.WIDE.U32 R2, R0, 0x4, R2 ;  /* 0x0000000400029825 */ /* 0x001fca00078e0002 */
[----:B------:R2:W3:Y:S02]  /*28230*/  @!P1 LDG.E R6, desc[UR38][R2.64] ;  /* 0x0000002602069981 */ /* 0x0004e4000c1e1900 */
[----:B--2---:R-:W-:-:S04]  /*28240*/  @!P1 IMAD.WIDE.U32 R2, R0, 0x4, R4 ;  /* 0x0000000400029825 */ /* 0x004fc800078e0004 */
[----:B------:R-:W-:-:S06]  /*28250*/  IMAD.MOV.U32 R5, RZ, RZ, RZ ;  /* 0x000000ffff057224 */ /* 0x000fcc00078e00ff */
        /* <DEDUP_REMOVED lines=26> */
[----:B-1----:R-:W-:-:S13]  /*28400*/  ISETP.GT.AND P6, PT, R7, UR6, PT ;  /* 0x0000000607007c0c */ /* 0x002fda000bfc4270 */
[----:B------:R-:W-:Y:S05]  /*28410*/  @P6 BRA `(.L_x_1556) ;  /* 0x0000000000a86947 */ /* 0x000fea0003800000 */
[----:B------:R-:W-:Y:S01]  /*28420*/  IMAD.MOV.U32 R7, RZ, RZ, R4 ;  /* 0x000000ffff077224 */ /* 0x000fe200078e0004 */
[----:B------:R-:W-:Y:S01]  /*28430*/  UMOV UR4, URZ ;  /* 0x0000003f00047c82 */ /* 0x000fe20008000000 */
[----:B------:R-:W-:-:S05]  /*28440*/  ULDC UR5, c[0x0][0xc38] ;  /* 0x00030e0000057ab9 */ /* 0x000fca0000000800 */
.L_x_1558:
        /* <DEDUP_REMOVED lines=35> */
[----:B------:R-:W-:-:S05]  /*28680*/  IMAD.IADD R7, R4, 0x1, R7 ;  /* 0x0000000104077824 */ /* 0x000fca00078e0207 */
[----:B------:R-:W-:-:S13]  /*28690*/  ISETP.GT.AND P6, PT, R7, UR6, PT ;  /* 0x0000000607007c0c */ /* 0x000fda000bfc4270 */
[----:B------:R-:W-:Y:S05]  /*286a0*/  @!P6 BRA `(.L_x_1558) ;  /* 0xfffffffc0068e947 */ /* 0x000fea000383ffff */
[----:B------:R-:W-:-:S07]  /*286b0*/  IMAD.MOV.U32 R3, RZ, RZ, R2 ;  /* 0x000000ffff037224 */ /* 0x000fce00078e0002 */
.L_x_1556:
[----:B------:R-:W-:Y:S02]  /*286c0*/  IMAD.IADD R9, R7, 0x1, -R4 ;  /* 0x0000000107097824 */ /* 0x000fe400078e0a04 */
[----:B------:R-:W-:Y:S02]  /*286d0*/  IMAD.MOV.U32 R8, RZ, RZ, RZ ;  /* 0x000000ffff087224 */ /* 0x000fe400078e00ff */
[----:B------:R-:W-:-:S05]  /*286e0*/  IMAD R2, R3, UR5, R9 ;  /* 0x0000000503027c24 */ /* 0x000fca000f8e0209 */
[----:B------:R-:W-:-:S13]  /*286f0*/  ISETP.GT.AND P0, PT, R2, UR6, PT ;  /* 0x0000000602007c0c */ /* 0x000fda000bf04270 */
[----:B------:R-:W-:-:S04]  /*28700*/  VOTE.ANY R2, PT, !P0 ;  /* 0x0000000000027806 */ /* 0x000fc800040e0100 */
[----:B------:R-:W0:Y:S01]  /*28710*/  POPC R10, R2 ;  /* 0x00000002000a7309 */ /* 0x000e220000000000 */
[----:B------:R-:W-:Y:S01]  /*28720*/  ISETP.NE.AND P0, PT, R2, RZ, PT ;  /* 0x000000ff0200720c */ /* 0x000fe20003f05270 */
[----:B0-----:R0:W1:Y:S04]  /*28730*/  SHFL.IDX PT, R7, R5, R10, 0x1f ;  /* 0x00001f0a05077589 */ /* 0x00106800000e0000 */
[----:B------:R0:W2:Y:S08]  /*28740*/  SHFL.IDX PT, R4, R6, R10, 0x1f ;  /* 0x00001f0a06047589 */ /* 0x0000b000000e0000 */
[----:B------:R-:W-:Y:S05]  /*28750*/  @!P0 BRA `(.L_x_1559) ;  /* 0x0000000000088947 */ /* 0x000fea0003800000 */
[----:B------:R-:W-:-:S06]  /*28760*/  VIADD R8, R10, 0xffffffff ;  /* 0xffffffff0a087836 */ /* 0x000fcc0000000000 */
[----:B------:R3:W4:Y:S02]  /*28770*/  SHFL.IDX PT, R8, R3, R8, 0x1f ;  /* 0x00001f0803087589 */ /* 0x00072400000e0000 */
.L_x_1559:
[----:B----4-:R-:W-:Y:S01]  /*28780*/  IMAD R2, R8, UR5, R9 ;  /* 0x0000000508027c24 */ /* 0x010fe2000f8e0209 */
[----:B-1----:R-:W-:Y:S01]  /*28790*/  ISETP.NE.AND P0, PT, R7, 0x1, PT ;  /* 0x000000010700780c */ /* 0x002fe20003f05270 */
[----:B------:R-:W-:-:S03]  /*287a0*/  VIADD R12, R10, UR4 ;  /* 0x000000040a0c7c36 */ /* 0x000fc60008000000 */
[----:B------:R1:W-:Y:S01]  /*287b0*/  STL [R1], R2 ;  /* 0x0000000201007387 */ /* 0x0003e20000100800 */
[----:B0-----:R-:W-:-:S03]  /*287c0*/  IADD3 R5, -R2, UR6, RZ ;  /* 0x0000000602057c10 */ /* 0x001fc6000fffe1ff */
[----:B------:R1:W-:Y:S05]  /*287d0*/  STL [R1+0xc], R12 ;  /* 0x00000c0c01007387 */ /* 0x0003ea0000100800 */
[----:B------:R-:W-:Y:S05]  /*287e0*/  @!P0 BRA `(.L_x_1560) ;  /* 0x0000000000e08947 */ /* 0x000fea0003800000 */
[-C--:B--2---:R-:W-:Y:S02]  /*287f0*/  IABS R6, R4.reuse ;  /* 0x0000000400067213 */ /* 0x084fe40000000000 */
[----:B------:R-:W-:Y:S02]  /*28800*/  IABS R8, R7 ;  /* 0x0000000700087213 */ /* 0x000fe40000000000 */
[----:B------:R-:W0:Y:S08]  /*28810*/  I2F.RP R9, R6 ;  /* 0x0000000600097306 */ /* 0x000e300000209400 */
[----:B------:R-:W2:Y:S08]  /*28820*/  I2F.RP R10, R8 ;  /* 0x00000008000a7306 */ /* 0x000eb00000209400 */
[----:B0-----:R-:W1:Y:S08]  /*28830*/  MUFU.RCP R9, R9 ;  /* 0x0000000900097308 */ /* 0x001e700000001000 */
[----:B--2---:R-:W-:Y:S01]  /*28840*/  MUFU.RCP R10, R10 ;  /* 0x0000000a000a7308 */ /* 0x004fe20000001000 */
[----:B-1----:R-:W-:Y:S01]  /*28850*/  VIADD R2, R9, 0xffffffe ;  /* 0x0ffffffe09027836 */ /* 0x002fe20000000000 */
[----:B------:R-:W-:-:S06]  /*28860*/  IABS R9, R4 ;  /* 0x0000000400097213 */ /* 0x000fcc0000000000 */
[----:B---3--:R0:W1:Y:S02]  /*28870*/  F2I.FTZ.U32.TRUNC.NTZ R3, R2 ;  /* 0x0000000200037305 */ /* 0x008064000021f000 */
[----:B0-----:R-:W-:Y:S02]  /*28880*/  IMAD.MOV.U32 R2, RZ, RZ, RZ ;  /* 0x000000ffff027224 */ /* 0x001fe400078e00ff */
[----:B-1----:R-:W-:-:S04]  /*28890*/  IMAD.MOV R11, RZ, RZ, -R3 ;  /* 0x000000ffff0b7224 */ /* 0x002fc800078e0a03 */
[----:B------:R-:W-:-:S04]  /*288a0*/  IMAD R11, R11, R6, RZ ;  /* 0x000000060b0b7224 */ /* 0x000fc800078e02ff */
[----:B------:R-:W-:Y:S01]  /*288b0*/  IMAD.HI.U32 R3, R3, R11, R2 ;  /* 0x0000000b03037227 */ /* 0x000fe200078e0002 */
[----:B------:R-:W-:-:S03]  /*288c0*/  IABS R2, R5 ;  /* 0x0000000500027213 */ /* 0x000fc60000000000 */
[----:B------:R-:W-:Y:S02]  /*288d0*/  IMAD.MOV R11, RZ, RZ, -R9 ;  /* 0x000000ffff0b7224 */ /* 0x000fe400078e0a09 */
[----:B------:R-:W-:-:S04]  /*288e0*/  IMAD.HI.U32 R9, R3, R2, RZ ;  /* 0x0000000203097227 */ /* 0x000fc800078e00ff */
[----:B------:R-:W-:Y:S02]  /*288f0*/  IMAD R11, R9, R11, R2 ;  /* 0x0000000b090b7224 */ /* 0x000fe400078e0202 */
[----:B------:R-:W-:Y:S02]  /*28900*/  VIADD R3, R10, 0xffffffe ;  /* 0x0ffffffe0a037836 */ /* 0x000fe40000000000 */
[----:B------:R-:W-:Y:S01]  /*28910*/  IMAD.MOV.U32 R2, RZ, RZ, RZ ;  /* 0x000000ffff027224 */ /* 0x000fe200078e00ff */
[----:B------:R-:W-:-:S03]  /*28920*/  ISETP.GT.U32.AND P1, PT, R6, R11, PT ;  /* 0x0000000b0600720c */ /* 0x000fc60003f24070 */
[----:B------:R-:W0:Y:S10]  /*28930*/  F2I.FTZ.U32.TRUNC.NTZ R3, R3 ;  /* 0x0000000300037305 */ /* 0x000e34000021f000 */
[----:B------:R-:W-:-:S02]  /*28940*/  @!P1 IMAD.IADD R11, R11, 0x1, -R6 ;  /* 0x000000010b0b9824 */ /* 0x000fc400078e0a06 */
[----:B------:R-:W-:Y:S01]  /*28950*/  @!P1 VIADD R9, R9, 0x1 ;  /* 0x0000000109099836 */ /* 0x000fe20000000000 */
[----:B------:R-:W-:Y:S02]  /*28960*/  ISETP.NE.AND P1, PT, R4, RZ, PT ;  /* 0x000000ff0400720c */ /* 0x000fe40003f25270 */
[----:B------:R-:W-:Y:S01]  /*28970*/  ISETP.GE.U32.AND P0, PT, R11, R6, PT ;  /* 0x000000060b00720c */ /* 0x000fe20003f06070 */
[----:B0-----:R-:W-:-:S04]  /*28980*/  IMAD.MOV R11, RZ, RZ, -R3 ;  /* 0x000000ffff0b7224 */ /* 0x001fc800078e0a03 */
[----:B------:R-:W-:-:S04]  /*28990*/  IMAD R11, R11, R8, RZ ;  /* 0x000000080b0b7224 */ /* 0x000fc800078e02ff */
[----:B------:R-:W-:Y:S01]  /*289a0*/  IMAD.HI.U32 R6, R3, R11, R2 ;  /* 0x0000000b03067227 */ /* 0x000fe200078e0002 */
[----:B------:R-:W-:-:S03]  /*289b0*/  LOP3.LUT R2, R5, R4, RZ, 0x3c, !PT ;  /* 0x0000000405027212 */ /* 0x000fc600078e3cff */
[----:B------:R-:W-:Y:S01]  /*289c0*/  @P0 VIADD R9, R9, 0x1 ;  /* 0x0000000109090836 */ /* 0x000fe20000000000 */
[----:B------:R-:W-:Y:S02]  /*289d0*/  ISETP.GE.AND P2, PT, R2, RZ, PT ;  /* 0x000000ff0200720c */ /* 0x000fe40003f46270 */
[----:B------:R-:W-:-:S05]  /*289e0*/  IABS R2, R7 ;  /* 0x0000000700027213 */ /* 0x000fca0000000000 */
[----:B------:R-:W-:-:S06]  /*289f0*/  IMAD.MOV R2, RZ, RZ, -R2 ;  /* 0x000000ffff027224 */ /* 0x000fcc00078e0a02 */
[----:B------:R-:W-:Y:S01]  /*28a00*/  @!P2 IMAD.MOV R9, RZ, RZ, -R9 ;  /* 0x000000ffff09a224 */ /* 0x000fe200078e0a09 */
[----:B------:R-:W-:-:S04]  /*28a10*/  @!P1 LOP3.LUT R9, RZ, R4, RZ, 0x33, !PT ;  /* 0x00000004ff099212 */ /* 0x000fc800078e33ff */
[----:B------:R-:W-:-:S05]  /*28a20*/  IABS R3, R9 ;  /* 0x0000000900037213 */ /* 0x000fca0000000000 */
        /* <DEDUP_REMOVED lines=20> */
.L_x_1560:
[----:B-1-3--:R-:W0:Y:S02]  /*28b70*/  LDC.64 R2, c[0x0][0xc90] ;  /* 0x00032400ff027b82 */ /* 0x00ae240000000a00 */
[----:B0-----:R-:W-:-:S05]  /*28b80*/  IMAD.WIDE R2, R12, 0x4, R2 ;  /* 0x000000040c027825 */ /* 0x001fca00078e0202 */
        /* <DEDUP_REMOVED lines=30> */
[----:B------:R-:W-:-:S04]  /*28d70*/  VIADDMNMX R7, R10, UR5, R7, PT ;  /* 0x000000050a077c46 */ /* 0x000fc8000b800107 */
        /* <DEDUP_REMOVED lines=28> */
.L_x_1561:
[----:B01----:R-:W-:-:S05]  /*28f40*/  LOP3.LUT R3, RZ, R2, RZ, 0x33, !PT ;  /* 0x00000002ff037212 */ /* 0x003fca00078e33ff */
[----:B------:R-:W-:-:S05]  /*28f50*/  IMAD.IADD R2, R4, 0x1, R3 ;  /* 0x0000000104027824 */ /* 0x000fca00078e0203 */
[----:B------:R1:W-:Y:S01]  /*28f60*/  STL [R1+0x4], R2 ;  /* 0x0000040201007387 */ /* 0x0003e20000100800 */
[----:B------:R-:W-:Y:S05]  /*28f70*/  BRA `(.L_x_1562) ;  /* 0x0000000000107947 */ /* 0x000fea0003800000 */
.L_x_1557:
[----:B------:R-:W-:Y:S01]  /*28f80*/  IMAD.U32 R2, RZ, RZ, UR6 ;  /* 0x00000006ff027e24 */ /* 0x000fe2000f8e00ff */
[----:B------:R0:W-:Y:S04]  /*28f90*/  STL [R1+0x4], RZ ;  /* 0x000004ff01007387 */ /* 0x0001e80000100800 */
[----:B------:R0:W-:Y:S04]  /*28fa0*/  STL [R1+0x8], RZ ;  /* 0x000008ff01007387 */ /* 0x0001e80000100800 */
[----:B------:R0:W-:Y:S02]  /*28fb0*/  STL [R1], R2 ;  /* 0x0000000201007387 */ /* 0x0001e40000100800 */
.L_x_1562:
[----:B------:R-:W2:Y:S04]  /*28fc0*/  LDL R4, [R1] ;  /* 0x0000000001047983 */ /* 0x000ea80000100800 */
[----:B------:R-:W2:Y:S04]  /*28fd0*/  LDL R5, [R1+0x4] ;  /* 0x0000040001057983 */ /* 0x000ea80000100800 */
[----:B------:R-:W2:Y:S04]  /*28fe0*/  LDL R6, [R1+0x8] ;  /* 0x0000080001067983 */ /* 0x000ea80000100800 */
[----:B------:R-:W2:Y:S01]  /*28ff0*/  LDL R7, [R1+0xc] ;  /* 0x00000c0001077983 */ /* 0x000ea20000100800 */
[----:B------:R-:W-:-:S13]  /*29000*/  ISETP.NE.AND P0, PT, R0, RZ, PT ;  /* 0x000000ff0000720c */ /* 0x000fda0003f05270 */
[----:B------:R-:W3:Y:S01]  /*29010*/  @!P0 S2R R3, SR_CgaCtaId ;  /* 0x0000000000038919 */ /* 0x000ee20000008800 */
[----:B------:R-:W-:-:S04]  /*29020*/  @!P0 MOV R0, 0x400 ;  /* 0x0000040000008802 */ /* 0x000fc80000000f00 */
[----:B---3--:R-:W-:-:S05]  /*29030*/  @!P0 LEA R0, R3, R0, 0x18 ;  /* 0x0000000003008211 */ /* 0x008fca00078ec0ff */
[----:B--2---:R2:W-:Y:S01]  /*29040*/  @!P0 STS.128 [R0+0x288d0], R4 ;  /* 0x0288d00400008388 */ /* 0x0045e20000000c00 */
[----:B------:R-:W-:Y:S06]  /*29050*/  BAR.ARV 0x5, 0x180 ;  /* 0x0146000000007b1d */ /* 0x000fec0000002000 */
.L_x_1555:
[----:B--2---:R-:W2:Y:S01]  /*29060*/  LDL R0, [R1+0xc] ;  /* 0x00000c0001007983 */ /* 0x004ea20000100800 */
[----:B------:R-:W-:-:S03]  /*29070*/  ULDC UR4, c[0x0][0xc3c] ;  /* 0x00030f0000047ab9 */ /* 0x000fc60000000800 */
[----:B------:R4:W-:Y:S01]  /*29080*/  STL [R1+0x10], RZ ;  /* 0x000010ff01007387 */ /* 0x0009e20000100800 */
[----:B--2---:R-:W-:Y:S01]  /*29090*/  ISETP.GE.AND P0, PT, R0, UR4, PT ;  /* 0x0000000400007c0c */ /* 0x004fe2000bf06270 */
[----:B------:R-:W-:-:S05]  /*290a0*/  IMAD.MOV.U32 R0, RZ, RZ, 0x1 ;  /* 0x00000001ff007424 */ /* 0x000fca00078e00ff */
[----:B------:R4:W-:Y:S04]  /*290b0*/  STL [R1+0x18], R0 ;  /* 0x0000180001007387 */ /* 0x0009e80000100800 */
[----:B------:R4:W-:Y:S03]  /*290c0*/  STL [R1+0x54], RZ ;  /* 0x000054ff01007387 */ /* 0x0009e60000100800 */
[----:B------:R-:W-:Y:S05]  /*290d0*/  @P0 BRA `(.L_x_1563) ;  /* 0x00000068005c0947 */ /* 0x000fea0003800000 */
[----:B------:R-:W3:Y:S01]  /*290e0*/  S2R R8, SR_TID.X ;  /* 0x0000000000087919 */ /* 0x000ee20000002100 */
[----:B------:R-:W2:Y:S01]  /*290f0*/  S2UR UR5, SR_CgaCtaId ;  /* 0x00000000000579c3 */ /* 0x000ea20000008800 */
[----:B------:R-:W-:Y:S01]  /*29100*/  UMOV UR4, 0x400 ;  /* 0x0000040000047882 */ /* 0x000fe20000000000 */
[----:B------:R-:W-:Y:S01]  /*29110*/  BSSY B7, `(.L_x_1563) ;  /* 0x0000693000077945 */ /* 0x000fe20003800000 */
[----:B------:R-:W-:Y:S01]  /*29120*/  ULDC.64 UR42, c[0x0][0x198] ;  /* 0x00006600002a7ab9 */ /* 0x000fe20000000a00 */
[----:B------:R-:W-:Y:S02]  /*29130*/  ULOP3.LUT UR37, UR36, 0x1, URZ, 0xfc, !UPT ;  /* 0x0000000124257892 */ /* 0x000fe4000f8efc3f */
[----:B------:R-:W-:Y:S01]  /*29140*/  ULOP3.LUT UR41, UR36, 0x2, URZ, 0xfc, !UPT ;  /* 0x0000000224297892 */ /* 0x000fe2000f8efc3f */
[----:B------:R-:W-:Y:S01]  /*29150*/  ULDC UR40, c[0x0][0xc] ;  /* 0x0000030000287ab9 */ /* 0x000fe20000000800 */
[----:B--2---:R-:W-:-:S06]  /*29160*/  ULEA UR4, UR5, UR4, 0x18 ;  /* 0x0000000405047291 */ /* 0x004fcc000f8ec03f */
[----:B------:R-:W-:Y:S01]  /*29170*/  IMAD.U32 R19, RZ, RZ, UR4 ;  /* 0x00000004ff137e24 */ /* 0x000fe2000f8e00ff */
[C---:B---3--:R-:W-:Y:S01]  /*29180*/  LOP3.LUT R6, R8.reuse, 0x7f, RZ, 0xc0, !PT ;  /* 0x0000007f08067812 */ /* 0x048fe200078ec0ff */
[C---:B01----:R-:W-:Y:S01]  /*29190*/  IMAD.SHL.U32 R2, R8.reuse, 0x80, RZ ;  /* 0x0000008008027824 */ /* 0x043fe200078e00ff */
[C---:B------:R-:W-:Y:S01]  /*291a0*/  LOP3.LUT P0, RZ, R8.reuse, 0x4, RZ, 0xc0, !PT ;  /* 0x0000000408ff7812 */ /* 0x040fe2000780c0ff */
[----:B------:R-:W-:Y:S02]  /*291b0*/  IMAD.SHL.U32 R5, R8, 0x8, RZ ;  /* 0x0000000808057824 */ /* 0x000fe400078e00ff */
[----:B----4-:R-:W-:-:S05]  /*291c0*/  IMAD.SHL.U32 R0, R6, 0x20, RZ ;  /* 0x0000002006007824 */ /* 0x010fca00078e00ff */
[----:B------:R-:W-:Y:S01]  /*291d0*/  LOP3.LUT R3, R0, 0xc00, RZ, 0xc0, !PT ;  /* 0x00000c0000037812 */ /* 0x000fe200078ec0ff */
[----:B------:R-:W-:-:S05]  /*291e0*/  IMAD.SHL.U32 R0, R8, 0x40, RZ ;  /* 0x0000004008007824 */ /* 0x000fca00078e00ff */
[--C-:B------:R-:W-:Y:S02]  /*291f0*/  LOP3.LUT R3, R3, 0x40, R0.reuse, 0xf8, !PT ;  /* 0x0000004003037812 */ /* 0x100fe400078ef800 */
[----:B------:R-:W-:Y:S02]  /*29200*/  LOP3.LUT R4, R0, 0x180, RZ, 0xc0, !PT ;  /* 0x0000018000047812 */ /* 0x000fe400078ec0ff */
[----:B------:R-:W-:Y:S02]  /*29210*/  LOP3.LUT R7, R3, 0x200, R0, 0xf8, !PT ;  /* 0x0000020003077812 */ /* 0x000fe400078ef800 */
[--C-:B------:R-:W-:Y:S02]  /*29220*/  SHF.R.U32.HI R3, RZ, 0x1, R8.reuse ;  /* 0x00000001ff037819 */ /* 0x100fe40000011608 */
[----:B------:R-:W-:Y:S02]  /*29230*/  LOP3.LUT R0, R2, 0x380, RZ, 0xc0, !PT ;  /* 0x0000038002007812 */ /* 0x000fe400078ec0ff */
[----:B------:R-:W-:-:S02]  /*29240*/  LOP3.LUT R4, R4, 0x10, R8, 0xf8, !PT ;  /* 0x0000001004047812 */ /* 0x000fc400078ef808 */
[----:B------:R-:W-:Y:S01]  /*29250*/  LOP3.LUT R3, R0, 0x30, R3, 0xf8, !PT ;  /* 0x0000003000037812 */ /* 0x000fe200078ef803 */
[----:B------:R-:W-:Y:S01]  /*29260*/  IMAD.SHL.U32 R0, R8, 0x10, RZ ;  /* 0x0000001008007824 */ /* 0x000fe200078e00ff */
[----:B------:R-:W-:-:S04]  /*29270*/  LOP3.LUT R4, R4, 0x30, R5, 0x78, !PT ;  /* 0x0000003004047812 */ /* 0x000fc800078e7805 */
[----:B------:R-:W-:Y:S02]  /*29280*/  LOP3.LUT R3, R3, 0x70, R0, 0x78, !PT ;  /* 0x0000007003037812 */ /* 0x000fe400078e7800 */
[----:B------:R-:W-:Y:S02]  /*29290*/  LOP3.LUT R5, R7, R4, RZ, 0xfc, !PT ;  /* 0x0000000407057212 */ /* 0x000fe400078efcff */
[----:B------:R-:W-:Y:S01]  /*292a0*/  LOP3.LUT R4, R3, 0xc00, R2, 0xf8, !PT ;  /* 0x00000c0003047812 */ /* 0x000fe200078ef802 */
[----:B------:R-:W-:Y:S01]  /*292b0*/  IMAD.SHL.U32 R3, R8, 0x2, RZ ;  /* 0x0000000208037824 */ /* 0x000fe200078e00ff */
[----:B------:R-:W-:Y:S01]  /*292c0*/  LOP3.LUT R2, R0, 0x3f0, RZ, 0xc0, !PT ;  /* 0x000003f000027812 */ /* 0x000fe200078ec0ff */
[----:B------:R0:W-:Y:S03]  /*292d0*/  STL [R1+0x2c], R5 ;  /* 0x00002c0501007387 */ /* 0x0001e60000100800 */
[----:B------:R-:W-:Y:S01]  /*292e0*/  LOP3.LUT R3, R2, 0x70, R3, 0x78, !PT ;  /* 0x0000007002037812 */ /* 0x000fe200078e7803 */
[----:B------:R-:W-:Y:S01]  /*292f0*/  IMAD.SHL.U32 R2, R6, 0x10, RZ ;  /* 0x0000001006027824 */ /* 0x000fe200078e00ff */
[----:B------:R1:W-:Y:S04]  /*29300*/  STL [R1+0x34], R4 ;  /* 0x0000340401007387 */ /* 0x0003e80000100800 */
[----:B------:R-:W-:Y:S01]  /*29310*/  LOP3.LUT R2, R3, 0x400, R2, 0xf8, !PT ;  /* 0x0000040003027812 */ /* 0x000fe200078ef802 */
[----:B------:R-:W-:-:S04]  /*29320*/  IMAD.MOV.U32 R3, RZ, RZ, 0x40 ;  /* 0x00000040ff037424 */ /* 0x000fc800078e00ff */
[----:B------:R-:W-:Y:S01]  /*29330*/  IMAD.IADD R2, R19, 0x1, R2 ;  /* 0x0000000113027824 */ /* 0x000fe200078e0202 */
[----:B0-----:R-:W-:Y:S01]  /*29340*/  SEL R5, R3, 0xffffffc0, !P0 ;  /* 0xffffffc003057807 */ /* 0x001fe20004000000 */
[----:B-1----:R-:W-:Y:S01]  /*29350*/  IMAD.MOV.U32 R4, RZ, RZ, 0x20 ;  /* 0x00000020ff047424 */ /* 0x002fe200078e00ff */
[----:B------:R-:W-:Y:S02]  /*29360*/  SHF.R.U32.HI R3, RZ, 0x3, R6 ;  /* 0x00000003ff037819 */ /* 0x000fe40000011606 */
[----:B------:R0:W-:Y:S02]  /*29370*/  STL [R1+0x50], R2 ;  /* 0x0000500201007387 */ /* 0x0001e40000100800 */
[----:B------:R-:W-:Y:S01]  /*29380*/  LOP3.LUT R3, R3, 0x70, R0, 0xf8, !PT ;  /* 0x0000007003037812 */ /* 0x000fe200078ef800 */
[----:B------:R-:W-:Y:S01]  /*29390*/  IMAD.MOV.U32 R0, RZ, RZ, 0x1 ;  /* 0x00000001ff007424 */ /* 0x000fe200078e00ff */
[----:B------:R0:W-:Y:S01]  /*293a0*/  STL [R1+0x54], RZ ;  /* 0x000054ff01007387 */ /* 0x0001e20000100800 */
[----:B------:R-:W-:-:S03]  /*293b0*/  SEL R4, R4, 0xffffffe0, !P0 ;  /* 0xffffffe004047807 */ /* 0x000fc60004000000 */
[----:B------:R0:W-:Y:S04]  /*293c0*/  STL [R1+0x1c], R0 ;  /* 0x00001c0001007387 */ /* 0x0001e80000100800 */
[----:B------:R0:W-:Y:S04]  /*293d0*/  STL [R1+0x14], RZ ;  /* 0x000014ff01007387 */ /* 0x0001e80000100800 */
[----:B------:R0:W-:Y:S04]  /*293e0*/  STL [R1+0x10], RZ ;  /* 0x000010ff01007387 */ /* 0x0001e80000100800 */
[----:B------:R0:W-:Y:S02]  /*293f0*/  STL [R1+0x18], R0 ;  /* 0x0000180001007387 */ /* 0x0001e40000100800 */
.L_x_1685:
[----:B------:R-:W2:Y:S01]  /*29400*/  LDL R14, [R1+0xc] ;  /* 0x00000c00010e7983 */ /* 0x000ea20000100800 */
[----:B------:R-:W-:Y:S05]  /*29410*/  YIELD ;  /* 0x0000000000007946 */ /* 0x000fea0003800000 */
[----:B------:R-:W-:Y:S01]  /*29420*/  ULDC.64 UR4, c[0x0][0xa28] ;  /* 0x00028a0000047ab9 */ /* 0x000fe20000000a00 */
[----:B---3--:R-:W-:Y:S02]  /*29430*/  CS2R R6, SRZ ;  /* 0x0000000000067805 */ /* 0x008fe4000001ff00 */
[----:B------:R-:W-:Y:S01]  /*29440*/  ISETP.NE.U32.AND P0, PT, RZ, UR4, PT ;  /* 0x00000004ff007c0c */ /* 0x000fe2000bf05070 */
[----:B-1----:R-:W1:Y:S01]  /*29450*/  LDC.64 R12, c[0x0][0xa00] ;  /* 0x00028000ff0c7b82 */ /* 0x002e620000000a00 */
[----:B------:R-:W-:Y:S01]  /*29460*/  ULDC.64 UR6, c[0x0][0xa08] ;  /* 0x0002820000067ab9 */ /* 0x000fe20000000a00 */
[----:B------:R-:W-:Y:S01]  /*29470*/  ULDC.64 UR8, c[0x0][0xa10] ;  /* 0x0002840000087ab9 */ /* 0x000fe20000000a00 */
[----:B------:R-:W-:Y:S01]  /*29480*/  ISETP.NE.AND.EX P0, PT, RZ, UR5, PT, P0 ;  /* 0x00000005ff007c0c */ /* 0x000fe2000bf05300 */
[----:B------:R-:W-:-:S04]  /*29490*/  ULDC.64 UR4, c[0x0][0xa18] ;  /* 0x0002860000047ab9 */ /* 0x000fc80000000a00 */
[----:B------:R-:W3:Y:S08]  /*294a0*/  LDC.64 R4, c[0x0][0xa08] ;  /* 0x00028200ff047b82 */ /* 0x000ef00000000a00 */
[----:B0-----:R-:W2:Y:S02]  /*294b0*/  @P0 LDC.64 R2, c[0x0][0xa28] ;  /* 0x00028a00ff020b82 */ /* 0x001ea40000000a00 */
[----:B--2---:R-:W-:-:S05]  /*294c0*/  @P0 IMAD.WIDE R2, R14, 0x4, R2 ;  /* 0x000000040e020825 */ /* 0x004fca00078e0202 */
[----:B------:R0:W5:Y:S01]  /*294d0*/  @P0 LDG.E R6, desc[UR38][R2.64] ;  /* 0x0000002602060981 */ /* 0x000162000c1e1900 */
[----:B------:R-:W-:Y:S01]  /*294e0*/  ISETP.NE.U32.AND P0, PT, RZ, UR4, PT ;  /* 0x00000004ff007c0c */ /* 0x000fe2000bf05070 */
[----:B-1----:R-:W-:Y:S01]  /*294f0*/  IMAD.WIDE R12, R14, 0x4, R12 ;  /* 0x000000040e0c7825 */ /* 0x002fe200078e020c */
[----:B------:R-:W-:Y:S02]  /*29500*/  ISETP.NE.U32.AND P2, PT, RZ, UR6, PT ;  /* 0x00000006ff007c0c */ /* 0x000fe4000bf45070 */
[----:B------:R-:W-:Y:S01]  /*29510*/  ISETP.NE.AND.EX P0, PT, RZ, UR5, PT, P0 ;  /* 0x00000005ff007c0c */ /* 0x000fe2000bf05300 */
[----:B------:R-:W-:Y:S01]  /*29520*/  ULDC.64 UR4, c[0x0][0xa00] ;  /* 0x0002800000047ab9 */ /* 0x000fe20000000a00 */
[----:B------:R-:W-:Y:S01]  /*29530*/  ISETP.NE.U32.AND P4, PT, RZ, UR8, PT ;  /* 0x00000008ff007c0c */ /* 0x000fe2000bf85070 */
[----:B------:R-:W-:Y:S01]  /*29540*/  IMAD.MOV.U32 R8, RZ, RZ, RZ ;  /* 0x000000ffff087224 */ /* 0x000fe200078e00ff */
[----:B------:R-:W-:Y:S01]  /*29550*/  ISETP.NE.U32.AND P1, PT, RZ, UR4, PT ;  /* 0x00000004ff007c0c */ /* 0x000fe2000bf25070 */
[----:B0-----:R-:W0:Y:S01]  /*29560*/  LDC.64 R2, c[0x0][0xa10] ;  /* 0x00028400ff027b82 */ /* 0x001e220000000a00 */
[----:B------:R-:W-:-:S02]  /*29570*/  IMAD.MOV.U32 R0, RZ, RZ, RZ ;  /* 0x000000ffff007224 */ /* 0x000fc400078e00ff */
[----:B------:R-:W-:Y:S01]  /*29580*/  ISETP.NE.AND.EX P3, PT, RZ, UR5, PT, P1 ;  /* 0x00000005ff007c0c */ /* 0x000fe2000bf65310 */
[----:B---3--:R-:W-:-:S04]  /*29590*/  IMAD.WIDE R4, R14, 0x4, R4 ;  /* 0x000000040e047825 */ /* 0x008fc800078e0204 */
[----:B------:R-:W1:Y:S01]  /*295a0*/  @P0 LDC.64 R10, c[0x0][0xa18] ;  /* 0x00028600ff0a0b82 */ /* 0x000e620000000a00 */
[----:B------:R-:W-:Y:S01]  /*295b0*/  ULDC UR4, c[0x0][0x288] ;  /* 0x0000a20000047ab9 */ /* 0x000fe20000000800 */
[----:B------:R-:W-:Y:S02]  /*295c0*/  ISETP.NE.AND.EX P1, PT, RZ, UR7, PT, P2 ;  /* 0x00000007ff007c0c */ /* 0x000fe4000bf25320 */
[----:B------:R-:W-:-:S04]  /*295d0*/  ISETP.NE.AND.EX P2, PT, RZ, UR9, PT, P4 ;  /* 0x00000009ff007c0c */ /* 0x000fc8000bf45340 */
[----:B------:R-:W2:Y:S07]  /*295e0*/  @P3 LDG.E R7, desc[UR38][R12.64] ;  /* 0x000000260c073981 */ /* 0x000eae000c1e1900 */
[----:B------:R3:W5:Y:S01]  /*295f0*/  @P1 LDG.E R8, desc[UR38][R4.64] ;  /* 0x0000002604081981 */ /* 0x000762000c1e1900 */
[----:B0-----:R-:W-:-:S05]  /*29600*/  IMAD.WIDE R2, R14, 0x4, R2 ;  /* 0x000000040e027825 */ /* 0x001fca00078e0202 */
[----:B------:R3:W5:Y:S01]  /*29610*/  @P2 LDG.E R0, desc[UR38][R2.64] ;  /* 0x0000002602002981 */ /* 0x000762000c1e1900 */
[----:B-1----:R-:W-:-:S03]  /*29620*/  @P0 IMAD.WIDE R10, R14, 0x4, R10 ;  /* 0x000000040e0a0825 */ /* 0x002fc600078e020a */
[----:B--2---:R0:W-:Y:S02]  /*29630*/  STL [R1+0x3c], R7 ;  /* 0x00003c0701007387 */ /* 0x0041e40000100800 */
[----:B0-----:R-:W-:Y:S01]  /*29640*/  IMAD.U32 R7, RZ, RZ, UR4 ;  /* 0x00000004ff077e24 */ /* 0x001fe2000f8e00ff */
[----:B------:R-:W-:-:S05]  /*29650*/  ULDC.64 UR4, c[0x0][0x418] ;  /* 0x0001060000047ab9 */ /* 0x000fca0000000a00 */
[----:B------:R-:W2:Y:S01]  /*29660*/  @P0 LDG.E R7, desc[UR38][R10.64] ;  /* 0x000000260a070981 */ /* 0x000ea2000c1e1900 */
[----:B------:R-:W-:-:S03]  /*29670*/  UISETP.NE.U32.AND UP0, UPT, UR4, URZ, UPT ;  /* 0x0000003f0400728c */ /* 0x000fc6000bf05070 */
[----:B------:R-:W-:Y:S01]  /*29680*/  ULDC UR4, c[0x0][0x424] ;  /* 0x0001090000047ab9 */ /* 0x000fe20000000800 */
[----:B------:R-:W-:-:S03]  /*29690*/  UISETP.NE.AND.EX UP0, UPT, UR5, URZ, UPT, UP0 ;  /* 0x0000003f0500728c */ /* 0x000fc6000bf05300 */
[----:B------:R-:W-:Y:S01]  /*296a0*/  ULDC UR5, c[0x0][0x2f0] ;  /* 0x0000bc0000057ab9 */ /* 0x000fe20000000800 */
[----:B------:R-:W-:Y:S01]  /*296b0*/  USEL UR4, UR4, 0x1, UP0 ;  /* 0x0000000104047887 */ /* 0x000fe20008000000 */
[----:B--2---:R0:W-:Y:S04]  /*296c0*/  STL [R1+0x38], R7 ;  /* 0x0000380701007387 */ /* 0x0041e80000100800 */
[----:B------:R3:W5:Y:S01]  /*296d0*/  LDL R15, [R1+0x38] ;  /* 0x00003800010f7983 */ /* 0x0007620000100800 */
[----:B------:R-:W-:-:S03]  /*296e0*/  UIMAD UR4, UR4, UR5, URZ ;  /* 0x00000005040472a4 */ /* 0x000fc6000f8e023f */
[----:B------:R-:W-:Y:S02]  /*296f0*/  ULDC UR5, c[0x0][0x348] ;  /* 0x0000d20000057ab9 */ /* 0x000fe40000000800 */
[----:B------:R-:W-:Y:S02]  /*29700*/  IMAD.U32 R10, RZ, RZ, UR5 ;  /* 0x00000005ff0a7e24 */ /* 0x000fe4000f8e00ff */
[----:B0-----:R-:W-:Y:S01]  /*29710*/  IMAD.U32 R7, RZ, RZ, UR4 ;  /* 0x00000004ff077e24 */ /* 0x001fe2000f8e00ff */
[----:B---3--:R-:W-:Y:S06]  /*29720*/  @P0 BRA `(.L_x_1564) ;  /* 0x0000000000140947 */ /* 0x008fec0003800000 */
[----:B------:R-:W-:Y:S05]  /*29730*/  @!P3 BRA `(.L_x_1564) ;  /* 0x000000000010b947 */ /* 0x000fea0003800000 */
[----:B------:R-:W2:Y:S04]  /*29740*/  LDG.E R9, desc[UR38][R12.64] ;  /* 0x000000260c097981 */ /* 0x000ea8000c1e1900 */
[----:B------:R-:W2:Y:S02]  /*29750*/  LDG.E R12, desc[UR38][R12.64+0x4] ;  /* 0x000004260c0c7981 */ /* 0x000ea4000c1e1900 */
[----:B--2--5:R-:W-:-:S05]  /*29760*/  IMAD.IADD R15, R12, 0x1, -R9 ;  /* 0x000000010c0f7824 */ /* 0x024fca00078e0a09 */
[----:B------:R0:W-:Y:S02]  /*29770*/  STL [R1+0x38], R15 ;  /* 0x0000380f01007387 */ /* 0x0001e40000100800 */
.L_x_1564:
[----:B------:R-:W2:Y:S01]  /*29780*/  LDL.LU R12, [R1+0x8] ;  /* 0x00000800010c7983 */ /* 0x000ea20000300800 */
[----:B-----5:R-:W-:Y:S01]  /*29790*/  IMAD.IADD R8, R8, 0x1, R6 ;  /* 0x0000000108087824 */ /* 0x020fe200078e0206 */
[----:B------:R-:W-:Y:S02]  /*297a0*/  ULDC.64 UR4, c[0x0][0xa20] ;  /* 0x0002880000047ab9 */ /* 0x000fe40000000a00 */
[----:B------:R-:W-:Y:S02]  /*297b0*/  ISETP.NE.U32.AND P0, PT, RZ, UR4, PT ;  /* 0x00000004ff007c0c */ /* 0x000fe4000bf05070 */
[----:B------:R1:W-:Y:S02]  /*297c0*/  STL [R1+0x28], R8 ;  /* 0x0000280801007387 */ /* 0x0003e40000100800 */
[----:B------:R-:W-:Y:S02]  /*297d0*/  ISETP.NE.AND.EX P0, PT, RZ, UR5, PT, P0 ;  /* 0x00000005ff007c0c */ /* 0x000fe4000bf05300 */
[----:B--2---:R-:W-:-:S02]  /*297e0*/  LOP3.LUT R11, R12, 0xff000000, RZ, 0xc0, !PT ;  /* 0xff0000000c0b7812 */ /* 0x004fc400078ec0ff */
[C---:B------:R-:W-:Y:S02]  /*297f0*/  LOP3.LUT R9, R12.reuse, 0xff0000, RZ, 0xc0, !PT ;  /* 0x00ff00000c097812 */ /* 0x040fe400078ec0ff */
[----:B------:R-:W-:Y:S02]  /*29800*/  SHF.R.U32.HI R11, RZ, 0x8, R11 ;  /* 0x00000008ff0b7819 */ /* 0x000fe4000001160b */
[----:B------:R-:W-:Y:S02]  /*29810*/  LOP3.LUT R17, R12, 0xffff, RZ, 0xc0, !PT ;  /* 0x0000ffff0c117812 */ /* 0x000fe400078ec0ff */
[----:B------:R-:W-:-:S03]  /*29820*/  LEA.HI R11, R9, R11, RZ, 0x10 ;  /* 0x0000000b090b7211 */ /* 0x000fc600078f80ff */
[----:B-1----:R-:W-:Y:S05]  /*29830*/  @!P0 BRA `(.L_x_1565) ;  /* 0x0000000000108947 */ /* 0x002fea0003800000 */
[----:B------:R-:W1:Y:S02]  /*29840*/  LDC.64 R4, c[0x0][0xa20] ;  /* 0x00028800ff047b82 */ /* 0x000e640000000a00 */
[----:B-1----:R-:W-:-:S05]  /*29850*/  IMAD.WIDE R4, R14, 0x4, R4 ;  /* 0x000000040e047825 */ /* 0x002fca00078e0204 */
[----:B------:R1:W5:Y:S01]  /*29860*/  LDG.E R7, desc[UR38][R4.64] ;  /* 0x0000002604077981 */ /* 0x000362000c1e1900 */
[----:B------:R-:W-:Y:S05]  /*29870*/  BRA `(.L_x_1566) ;  /* 0x0000000000107947 */ /* 0x000fea0003800000 */
.L_x_1565:
[----:B------:R-:W-:Y:S05]  /*29880*/  @!P1 BRA `(.L_x_1566) ;  /* 0x00000000000c9947 */ /* 0x000fea0003800000 */
[----:B------:R-:W2:Y:S04]  /*29890*/  LDG.E R7, desc[UR38][R4.64] ;  /* 0x0000002604077981 */ /* 0x000ea8000c1e1900 */
[----:B------:R-:W2:Y:S02]  /*298a0*/  LDG.E R4, desc[UR38][R4.64+0x4] ;  /* 0x0000042604047981 */ /* 0x000ea4000c1e1900 */
[----:B--2---:R-:W-:-:S07]  /*298b0*/  IMAD.IADD R7, R4, 0x1, -R7 ;  /* 0x0000000104077824 */ /* 0x004fce00078e0a07 */
.L_x_1566:
[----:B------:R-:W2:Y:S04]  /*298c0*/  LDL.LU R8, [R1+0x4] ;  /* 0x0000040001087983 */ /* 0x000ea80000300800 */
[----:B-1----:R-:W3:Y:S04]  /*298d0*/  @P2 LDG.E R4, desc[UR38][R2.64] ;  /* 0x0000002602042981 */ /* 0x002ee8000c1e1900 */
[----:B------:R1:W3:Y:S01]  /*298e0*/  @P2 LDG.E R2, desc[UR38][R2.64+0x4] ;  /* 0x0000042602022981 */ /* 0x0002e2000c1e1900 */
[----:B-----5:R-:W-:Y:S01]  /*298f0*/  IMAD.IADD R9, R7, 0x1, -R6 ;  /* 0x0000000107097824 */ /* 0x020fe200078e0a06 */
[----:B-1----:R-:W1:Y:S02]  /*29900*/  LDC R3, c[0x0][0x448] ;  /* 0x00011200ff037b82 */ /* 0x002e640000000800 */
[----:B-1----:R-:W-:-:S13]  /*29910*/  ISETP.NE.AND P1, PT, R3, 0x1, PT ;  /* 0x000000010300780c */ /* 0x002fda0003f25270 */
[----:B------:R-:W1:Y:S08]  /*29920*/  @P1 LDC R3, c[0x0][0x44c] ;  /* 0x00011300ff031b82 */ /* 0x000e700000000800 */
[----:B------:R-:W4:Y:S01]  /*29930*/  @P1 LDC R5, c[0x0][0x450] ;  /* 0x00011400ff051b82 */ /* 0x000f220000000800 */
[----:B--2---:R-:W-:-:S04]  /*29940*/  IMAD.SHL.U32 R13, R8, 0x80, RZ ;  /* 0x00000080080d7824 */ /* 0x004fc800078e00ff */
[----:B------:R-:W-:Y:S01]  /*29950*/  VIADD R6, R13, 0x7f ;  /* 0x0000007f0d067836 */ /* 0x000fe20000000000 */
[----:B------:R2:W-:Y:S01]  /*29960*/  STL [R1+0x4], R13 ;  /* 0x0000040d01007387 */ /* 0x0005e20000100800 */
[----:B---3--:R-:W-:Y:S02]  /*29970*/  @P2 IMAD.IADD R10, R2, 0x1, -R4 ;  /* 0x00000001020a2824 */ /* 0x008fe400078e0a04 */
[----:B-1----:R-:W-:-:S04]  /*29980*/  @P1 IMAD.HI.U32 R2, R6, R3, RZ ;  /* 0x0000000306021227 */ /* 0x002fc800078e00ff */
[----:B------:R-:W-:Y:S01]  /*29990*/  IMAD.IADD R7, R9, 0x1, R10 ;  /* 0x0000000109077824 */ /* 0x000fe200078e020a */
[----:B----4-:R-:W-:-:S03]  /*299a0*/  @P1 SHF.R.U32.HI R6, RZ, R5, R2 ;  /* 0x00000005ff061219 */ /* 0x010fc60000011602 */
[C---:B------:R-:W-:Y:S01]  /*299b0*/  VIADD R2, R7.reuse, 0xbf ;  /* 0x000000bf07027836 */ /* 0x040fe20000000000 */
[----:B------:R-:W-:-:S03]  /*299c0*/  IADD3 R18, R7, 0x1, -R15 ;  /* 0x0000000107127810 */ /* 0x000fc60007ffe80f */
[----:B------:R-:W-:-:S04]  /*299d0*/  IMAD.HI R2, R2, 0x2aaaaaab, RZ ;  /* 0x2aaaaaab02027827 */ /* 0x000fc800078e02ff */
[----:B------:R-:W-:Y:S01]  /*299e0*/  IMAD.IADD R6, R18, 0x1, R6 ;  /* 0x0000000112067824 */ /* 0x000fe200078e0206 */
[----:B------:R-:W-:-:S04]  /*299f0*/  SHF.R.U32.HI R3, RZ, 0x1f, R2 ;  /* 0x0000001fff037819 */ /* 0x000fc80000011602 */
[----:B------:R-:W-:Y:S02]  /*29a00*/  LEA.HI.SX32 R12, R2, R3, 0x1b ;  /* 0x00000003020c7211 */ /* 0x000fe400078fdaff */
[----:B------:R-:W1:Y:S03]  /*29a10*/  LDC.64 R2, c[0x0][0x9e0] ;  /* 0x00027800ff027b82 */ /* 0x000e660000000a00 */
[----:B------:R2:W-:Y:S01]  /*29a20*/  STL [R1+0x8], R12 ;  /* 0x0000080c01007387 */ /* 0x0005e20000100800 */
[----:B-1----:R-:W-:Y:S01]  /*29a30*/  ISETP.GE.AND P3, PT, R3, 0x1, PT ;  /* 0x000000010300780c */ /* 0x002fe20003f66270 */
[----:B------:R-:W-:-:S12]  /*29a40*/  IMAD.IADD R8, R6, 0x1, R2 ;  /* 0x0000000106087824 */ /* 0x000fd800078e0202 */
[----:B--2---:R-:W-:Y:S05]  /*29a50*/  @!P3 BRA `(.L_x_1567) ;  /* 0x000000000048b947 */ /* 0x004fea0003800000 */
[C---:B------:R-:W-:Y:S01]  /*29a60*/  ISETP.GT.AND P0, PT, R6.reuse, RZ, PT ;  /* 0x000000ff0600720c */ /* 0x040fe20003f04270 */
[----:B------:R-:W-:Y:S01]  /*29a70*/  BSSY B0, `(.L_x_1568) ;  /* 0x000000e000007945 */ /* 0x000fe20003800000 */
[----:B------:R-:W-:-:S11]  /*29a80*/  VIADD R2, R6, 0xffffffff ;  /* 0xffffffff06027836 */ /* 0x000fd60000000000 */
[----:B------:R-:W-:Y:S05]  /*29a90*/  @P0 BRA `(.L_x_1569) ;  /* 0x00000000001c0947 */ /* 0x000fea0003800000 */
[----:B------:R-:W-:Y:S01]  /*29aa0*/  ISETP.NE.AND P0, PT, R3, 0x1, PT ;  /* 0x000000010300780c */ /* 0x000fe20003f05270 */
[----:B------:R-:W-:-:S12]  /*29ab0*/  IMAD.MOV R2, RZ, RZ, -R6 ;  /* 0x000000ffff027224 */ /* 0x000fd800078e0a06 */
[----:B------:R-:W1:Y:S02]  /*29ac0*/  @P0 LDC.64 R4, c[0x0][0x9e8] ;  /* 0x00027a00ff040b82 */ /* 0x000e640000000a00 */
[----:B-1----:R-:W-:-:S05]  /*29ad0*/  @P0 IMAD.HI.U32 R4, R2, R4, RZ ;  /* 0x0000000402040227 */ /* 0x002fca00078e00ff */
[----:B------:R-:W-:-:S04]  /*29ae0*/  @P0 SHF.R.U32.HI R2, RZ, R5, R4 ;  /* 0x00000005ff020219 */ /* 0x000fc80000011604 */
[----:B------:R-:W-:Y:S01]  /*29af0*/  LOP3.LUT R2, RZ, R2, RZ, 0x33, !PT ;  /* 0x00000002ff027212 */ /* 0x000fe200078e33ff */
[----:B------:R-:W-:Y:S06]  /*29b00*/  BRA `(.L_x_1570) ;  /* 0x0000000000107947 */ /* 0x000fec0003800000 */
.L_x_1569:
[----:B------:R-:W-:-:S13]  /*29b10*/  ISETP.NE.AND P0, PT, R3, 0x1, PT ;  /* 0x000000010300780c */ /* 0x000fda0003f05270 */
[----:B------:R-:W1:Y:S02]  /*29b20*/  @P0 LDC.64 R4, c[0x0][0x9e8] ;  /* 0x00027a00ff040b82 */ /* 0x000e640000000a00 */
[----:B-1----:R-:W-:-:S05]  /*29b30*/  @P0 IMAD.HI.U32 R4, R2, R4, RZ ;  /* 0x0000000402040227 */ /* 0x002fca00078e00ff */
[----:B------:R-:W-:-:S07]  /*29b40*/  @P0 SHF.R.U32.HI R2, RZ, R5, R4 ;  /* 0x00000005ff020219 */ /* 0x000fce0000011604 */
.L_x_1570:
[----:B------:R-:W-:Y:S05]  /*29b50*/  BSYNC B0 ;  /* 0x0000000000007941 */ /* 0x000fea0003800000 */
.L_x_1568:
[----:B------:R-:W-:-:S05]  /*29b60*/  IMAD R2, R2, R3, R3 ;  /* 0x0000000302027224 */ /* 0x000fca00078e0203 */
[----:B------:R-:W-:-:S07]  /*29b70*/  VIMNMX R8, R8, R2, PT ;  /* 0x0000000208087248 */ /* 0x000fce0003fe0100 */
.L_x_1567:
[----:B------:R-:W1:Y:S01]  /*29b80*/  @P1 LDC R4, c[0x0][0x44c] ;  /* 0x00011300ff041b82 */ /* 0x000e620000000800 */
[----:B------:R-:W-:Y:S01]  /*29b90*/  VIADD R8, R8, 0xbf ;  /* 0x000000bf08087836 */ /* 0x000fe20000000000 */
[----:B------:R-:W-:Y:S01]  /*29ba0*/  ULDC UR4, c[0x0][0x9dc] ;  /* 0x0002770000047ab9 */ /* 0x000fe20000000800 */
[----:B------:R-:W-:Y:S02]  /*29bb0*/  IMAD.MOV.U32 R2, RZ, RZ, R13 ;  /* 0x000000ffff027224 */ /* 0x000fe400078e000d */
[----:B------:R-:W-:-:S03]  /*29bc0*/  IMAD.HI R8, R8, 0x2aaaaaab, RZ ;  /* 0x2aaaaaab08087827 */ /* 0x000fc600078e02ff */
[----:B------:R-:W2:Y:S01]  /*29bd0*/  @P1 LDC R5, c[0x0][0x450] ;  /* 0x00011400ff051b82 */ /* 0x000ea20000000800 */
[----:B------:R-:W-:Y:S02]  /*29be0*/  IMAD.IADD R20, R7, 0x1, -R15 ;  /* 0x0000000107147824 */ /* 0x000fe400078e0a0f */
[----:B-1----:R-:W-:-:S05]  /*29bf0*/  @P1 IMAD.HI.U32 R4, R13, R4, RZ ;  /* 0x000000040d041227 */ /* 0x002fca00078e00ff */
[----:B--2---:R-:W-:Y:S02]  /*29c00*/  @P1 SHF.R.U32.HI R2, RZ, R5, R4 ;  /* 0x00000005ff021219 */ /* 0x004fe40000011604 */
[----:B------:R-:W-:-:S03]  /*29c10*/  SHF.R.U32.HI R4, RZ, 0x1f, R8 ;  /* 0x0000001fff047819 */ /* 0x000fc60000011608 */
[----:B------:R-:W-:Y:S01]  /*29c20*/  IMAD.IADD R2, R20, 0x1, R2 ;  /* 0x0000000114027824 */ /* 0x000fe200078e0202 */
[----:B------:R-:W-:-:S03]  /*29c30*/  LEA.HI.SX32 R8, R8, R4, 0x1b ;  /* 0x0000000408087211 */ /* 0x000fc600078fdaff */
[----:B------:R-:W-:Y:S01]  /*29c40*/  VIADD R6, R2, -UR4 ;  /* 0x8000000402067c36 */ /* 0x000fe20008000000 */
[----:B------:R-:W-:Y:S01]  /*29c50*/  VIMNMX R8, R12, R8, PT ;  /* 0x000000080c087248 */ /* 0x000fe20003fe0100 */
[----:B------:R-:W-:Y:S06]  /*29c60*/  @!P3 BRA `(.L_x_1571) ;  /* 0x000000000044b947 */ /* 0x000fec0003800000 */
[----:B------:R-:W-:Y:S01]  /*29c70*/  ISETP.GT.AND P0, PT, R2, -0x1, PT ;  /* 0xffffffff0200780c */ /* 0x000fe20003f04270 */
[----:B------:R-:W-:-:S12]  /*29c80*/  BSSY B0, `(.L_x_1572) ;  /* 0x000000d000007945 */ /* 0x000fd80003800000 */
        /* <DEDUP_REMOVED lines=8> */
.L_x_1573:
[----:B------:R-:W-:-:S13]  /*29d10*/  ISETP.NE.AND P0, PT, R3, 0x1, PT ;  /* 0x000000010300780c */ /* 0x000fda0003f05270 */
[----:B------:R-:W1:Y:S02]  /*29d20*/  @P0 LDC.64 R4, c[0x0][0x9e8] ;  /* 0x00027a00ff040b82 */ /* 0x000e640000000a00 */
[----:B-1----:R-:W-:-:S05]  /*29d30*/  @P0 IMAD.HI.U32 R4, R2, R4, RZ ;  /* 0x0000000402040227 */ /* 0x002fca00078e00ff */
[----:B------:R-:W-:-:S07]  /*29d40*/  @P0 SHF.R.U32.HI R2, RZ, R5, R4 ;  /* 0x00000005ff020219 */ /* 0x000fce0000011604 */
.L_x_1574:
[----:B------:R-:W-:Y:S05]  /*29d50*/  BSYNC B0 ;  /* 0x0000000000007941 */ /* 0x000fea0003800000 */
.L_x_1572:
[----:B------:R-:W-:-:S05]  /*29d60*/  IMAD R2, R2, R3, RZ ;  /* 0x0000000302027224 */ /* 0x000fca00078e02ff */
[----:B------:R-:W-:-:S07]  /*29d70*/  VIMNMX R6, R6, R2, !PT ;  /* 0x0000000206067248 */ /* 0x000fce0007fe0100 */
.L_x_1571:
[----:B------:R-:W-:Y:S01]  /*29d80*/  IMAD.HI R6, R6, 0x2aaaaaab, RZ ;  /* 0x2aaaaaab06067827 */ /* 0x000fe200078e02ff */
[----:B------:R-:W-:Y:S01]  /*29d90*/  BSSY B0, `(.L_x_1575) ;  /* 0x0000027000007945 */ /* 0x000fe20003800000 */
[----:B------:R-:W-:Y:S02]  /*29da0*/  LOP3.LUT R21, R11, 0xff, RZ, 0xc0, !PT ;  /* 0x000000ff0b157812 */ /* 0x000fe400078ec0ff */
[----:B------:R-:W-:Y:S01]  /*29db0*/  SHF.R.U32.HI R4, RZ, 0x10, R11 ;  /* 0x00000010ff047819 */ /* 0x000fe2000001160b */
[----:B------:R-:W-:Y:S01]  /*29dc0*/  IMAD.MOV.U32 R2, RZ, RZ, RZ ;  /* 0x000000ffff027224 */ /* 0x000fe200078e00ff */
[----:B------:R-:W-:-:S04]  /*29dd0*/  SHF.R.U32.HI R7, RZ, 0x1f, R6 ;  /* 0x0000001fff077819 */ /* 0x000fc80000011606 */
[----:B------:R-:W-:-:S04]  /*29de0*/  LEA.HI.SX32 R7, R6, R7, 0x1b ;  /* 0x0000000706077211 */ /* 0x000fc800078fdaff */
[----:B------:R-:W-:-:S04]  /*29df0*/  VIMNMX R7, RZ, R7, !PT ;  /* 0x00000007ff077248 */ /* 0x000fc80007fe0100 */
[----:B------:R-:W-:-:S13]  /*29e00*/  ISETP.GT.AND P0, PT, R8, R7, PT ;  /* 0x000000070800720c */ /* 0x000fda0003f04270 */
[----:B------:R-:W-:Y:S05]  /*29e10*/  @!P0 BRA `(.L_x_1576) ;  /* 0x0000000000788947 */ /* 0x000fea0003800000 */
[----:B------:R-:W-:Y:S01]  /*29e20*/  ISETP.NE.AND P0, PT, R4, RZ, PT ;  /* 0x000000ff0400720c */ /* 0x000fe20003f05270 */
[----:B------:R-:W-:-:S03]  /*29e30*/  ULDC UR4, c[0x0][0x9f0] ;  /* 0x00027c0000047ab9 */ /* 0x000fc60000000800 */
[----:B------:R-:W-:-:S04]  /*29e40*/  SEL R5, R4, UR4, P0 ;  /* 0x0000000404057c07 */ /* 0x000fc80008000000 */
[----:B------:R-:W-:Y:S02]  /*29e50*/  IABS R6, R5 ;  /* 0x0000000500067213 */ /* 0x000fe40000000000 */
[----:B------:R-:W-:Y:S02]  /*29e60*/  IADD3 R11, R5, -0x1, R8 ;  /* 0xffffffff050b7810 */ /* 0x000fe40007ffe008 */
[----:B------:R-:W1:Y:S03]  /*29e70*/  I2F.RP R2, R6 ;  /* 0x0000000600027306 */ /* 0x000e660000209400 */
[----:B------:R-:W-:-:S05]  /*29e80*/  IMAD.IADD R11, R11, 0x1, -R7 ;  /* 0x000000010b0b7824 */ /* 0x000fca00078e0a07 */
[----:B-1----:R-:W1:Y:S02]  /*29e90*/  MUFU.RCP R2, R2 ;  /* 0x0000000200027308 */ /* 0x002e640000001000 */
[----:B-1----:R-:W-:-:S06]  /*29ea0*/  VIADD R2, R2, 0xffffffe ;  /* 0x0ffffffe02027836 */ /* 0x002fcc0000000000 */
[----:B------:R1:W2:Y:S02]  /*29eb0*/  F2I.FTZ.U32.TRUNC.NTZ R3, R2 ;  /* 0x0000000200037305 */ /* 0x0002a4000021f000 */
[----:B-1----:R-:W-:-:S04]  /*29ec0*/  LOP3.LUT R2, R11, R5, RZ, 0x3c, !PT ;  /* 0x000000050b027212 */ /* 0x002fc800078e3cff */
[----:B------:R-:W-:Y:S01]  /*29ed0*/  ISETP.GE.AND P3, PT, R2, RZ, PT ;  /* 0x000000ff0200720c */ /* 0x000fe20003f66270 */
[----:B--2---:R-:W-:-:S04]  /*29ee0*/  IMAD.MOV R2, RZ, RZ, -R3 ;  /* 0x000000ffff027224 */ /* 0x004fc800078e0a03 */
[----:B------:R-:W-:Y:S02]  /*29ef0*/  IMAD R12, R2, R6, RZ ;  /* 0x00000006020c7224 */ /* 0x000fe400078e02ff */
[----:B------:R-:W-:-:S04]  /*29f00*/  IMAD.MOV.U32 R2, RZ, RZ, RZ ;  /* 0x000000ffff027224 */ /* 0x000fc800078e00ff */
[----:B------:R-:W-:Y:S01]  /*29f10*/  IMAD.HI.U32 R12, R3, R12, R2 ;  /* 0x0000000c030c7227 */ /* 0x000fe200078e0002 */
[----:B------:R-:W-:Y:S02]  /*29f20*/  IABS R2, R5 ;  /* 0x0000000500027213 */ /* 0x000fe40000000000 */
[----:B------:R-:W-:-:S03]  /*29f30*/  IABS R3, R11 ;  /* 0x0000000b00037213 */ /* 0x000fc60000000000 */
        /* <DEDUP_REMOVED lines=12> */
.L_x_1576:
[----:B------:R-:W-:Y:S05]  /*2a000*/  BSYNC B0 ;  /* 0x0000000000007941 */ /* 0x000fea0003800000 */
.L_x_1575:
[-C--:B------:R-:W-:Y:S01]  /*2a010*/  IMAD R7, R21, R2.reuse, R7 ;  /* 0x0000000215077224 */ /* 0x080fe200078e0207 */
[----:B------:R-:W-:Y:S04]  /*2a020*/  BSSY B0, `(.L_x_1577) ;  /* 0x00000e3000007945 */ /* 0x000fe80003800000 */
        /* <DEDUP_REMOVED lines=19> */
[----:B------:R-:W1:Y:S02]  /*2a160*/  S2R R5, SR_TID.X ;  /* 0x0000000000057919 */ /* 0x000e640000002100 */
[----:B-1----:R-:W-:-:S04]  /*2a170*/  SHF.R.U32.HI R5, RZ, 0x5, R5 ;  /* 0x00000005ff057819 */ /* 0x002fc80000011605 */
[----:B------:R-:W-:-:S05]  /*2a180*/  LOP3.LUT R5, R5, 0x3, RZ, 0xc0, !PT ;  /* 0x0000000305057812 */ /* 0x000fca00078ec0ff */
[----:B------:R1:W2:Y:S02]  /*2a190*/  SHFL.IDX PT, R14, R5, RZ, 0x1f ;  /* 0x00001fff050e7589 */ /* 0x0002a400000e0000 */
.L_x_1835:
[----:B--2---:R-:W-:Y:S02]  /*2a1a0*/  ISETP.NE.AND P0, PT, R14, RZ, PT ;  /* 0x000000ff0e00720c */ /* 0x004fe40003f05270 */
[----:B------:R-:W-:-:S11]  /*2a1b0*/  PLOP3.LUT P6, PT, PT, PT, PT, 0x8, 0x0 ;  /* 0x000000000000781c */ /* 0x000fd60003fce170 */
[----:B------:R-:W-:Y:S05]  /*2a1c0*/  @P0 BRA `(.L_x_1580) ;  /* 0x00000000000c0947 */ /* 0x000fea0003800000 */
[----:B------:R-:W-:-:S03]  /*2a1d0*/  UMOV UR4, 0xffffffff ;  /* 0xffffffff00047882 */ /* 0x000fc60000000000 */
[----:B------:R-:W-:Y:S05]  /*2a1e0*/  BRA.DIV UR4, `(.L_x_1581) ;  /* 0x0000009204b87947 */ /* 0x000fea000b800000 */
[----:B------:R-:W-:-:S13]  /*2a1f0*/  ELECT P6, URZ, PT ;  /* 0x00000000003f782f */ /* 0x000fda00038c0000 */
.L_x_1580:
[----:B-1----:R-:W2:Y:S01]  /*2a200*/  LDL R5, [R1+0x54] ;  /* 0x0000540001057983 */ /* 0x002ea20000100800 */
[----:B------:R-:W-:Y:S01]  /*2a210*/  BSSY B1, `(.L_x_1582) ;  /* 0x0000008000017945 */ /* 0x000fe20003800000 */
[----:B--2---:R-:W-:-:S05]  /*2a220*/  VIADD R5, R5, 0x1 ;  /* 0x0000000105057836 */ /* 0x004fca0000000000 */
[----:B------:R-:W-:-:S04]  /*2a230*/  LEA.HI R6, R5, R5, RZ, 0x1 ;  /* 0x0000000505067211 */ /* 0x000fc800078f08ff */
[----:B------:R-:W-:-:S05]  /*2a240*/  LOP3.LUT R6, R6, 0xfffffffe, RZ, 0xc0, !PT ;  /* 0xfffffffe06067812 */ /* 0x000fca00078ec0ff */
[----:B------:R-:W-:-:S05]  /*2a250*/  IMAD.IADD R5, R5, 0x1, -R6 ;  /* 0x0000000105057824 */ /* 0x000fca00078e0a06 */
[----:B------:R-:W-:-:S04]  /*2a260*/  SHF.L.U32 R5, R5, 0x1f, RZ ;  /* 0x0000001f05057819 */ /* 0x000fc800000006ff */
[----:B------:R-:W1:Y:S02]  /*2a270*/  SYNCS.PHASECHK.TRANS64.TRYWAIT P0, [R19+URZ+0x28820], R5 ;  /* 0x02882005130075a7 */ /* 0x000e64000800017f */
[----:B-1----:R-:W-:Y:S05]  /*2a280*/  @!P0 BRA `(.L_x_1583) ;  /* 0x0000009000b08947 */ /* 0x002fea0003800000 */
.L_x_1838:
[----:B------:R-:W-:Y:S05]  /*2a290*/  BSYNC B1 ;  /* 0x0000000000017941 */ /* 0x000fea0003800000 */
.L_x_1582:
[----:B------:R-:W-:Y:S04]  /*2a2a0*/  BSSY B1, `(.L_x_1584) ;  /* 0x0000050000017945 */ /* 0x000fe80003800000 */
[----:B------:R-:W-:Y:S05]  /*2a2b0*/  @!P6 BRA `(.L_x_1585) ;  /* 0x000000040038e947 */ /* 0x000fea0003800000 */
[----:B------:R-:W2:Y:S04]  /*2a2c0*/  LDL R8, [R1+0x14] ;  /* 0x0000140001087983 */ /* 0x000ea80000100800 */
[----:B------:R-:W3:Y:S01]  /*2a2d0*/  LDL R7, [R1+0x1c] ;  /* 0x00001c0001077983 */ /* 0x000ee20000100800 */
[----:B------:R-:W4:Y:S01]  /*2a2e0*/  S2R R6, SR_TID.X ;  /* 0x0000000000067919 */ /* 0x000f220000002100 */
[----:B------:R-:W-:Y:S01]  /*2a2f0*/  BSSY B2, `(.L_x_1586) ;  /* 0x0000007000027945 */ /* 0x000fe20003800000 */
[----:B----4-:R-:W-:-:S04]  /*2a300*/  LOP3.LUT R6, R6, 0x7f, RZ, 0xc0, !PT ;  /* 0x0000007f06067812 */ /* 0x010fc800078ec0ff */
[----:B------:R-:W-:Y:S01]  /*2a310*/  ISETP.NE.AND P1, PT, R6, RZ, PT ;  /* 0x000000ff0600720c */ /* 0x000fe20003f25270 */
[----:B--2---:R-:W-:Y:S01]  /*2a320*/  IMAD R8, R8, 0x8, R19 ;  /* 0x0000000808087824 */ /* 0x004fe200078e0213 */
[----:B---3--:R-:W-:-:S04]  /*2a330*/  SHF.L.U32 R10, R7, 0x1f, RZ ;  /* 0x0000001f070a7819 */ /* 0x008fc800000006ff */
[----:B------:R-:W2:Y:S02]  /*2a340*/  SYNCS.PHASECHK.TRANS64.TRYWAIT P0, [R8+URZ+0x288a0], R10 ;  /* 0x0288a00a080075a7 */ /* 0x000ea4000800017f */
[----:B--2---:R-:W-:Y:S05]  /*2a350*/  @!P0 BRA `(.L_x_1587) ;  /* 0x0000009000908947 */ /* 0x004fea0003800000 */
.L_x_1839:
[----:B------:R-:W-:Y:S05]  /*2a360*/  BSYNC B2 ;  /* 0x0000000000027941 */ /* 0x000fea0003800000 */
.L_x_1586:
[----:B------:R-:W-:Y:S04]  /*2a370*/  BSSY B2, `(.L_x_1588) ;  /* 0x0000009000027945 */ /* 0x000fe80003800000 */
[----:B------:R-:W-:Y:S05]  /*2a380*/  @P1 BRA `(.L_x_1589) ;  /* 0x00000000001c1947 */ /* 0x000fea0003800000 */
[----:B-1----:R-:W1:Y:S02]  /*2a390*/  S2R R5, SR_TID.X ;  /* 0x0000000000057919 */ /* 0x002e640000002100 */
[----:B-1----:R-:W-:Y:S01]  /*2a3a0*/  LOP3.LUT R6, R5, 0x1f, RZ, 0xc0, !PT ;  /* 0x0000001f05067812 */ /* 0x002fe200078ec0ff */
[----:B------:R-:W-:-:S03]  /*2a3b0*/  IMAD.MOV.U32 R5, RZ, RZ, 0x6000 ;  /* 0x00006000ff057424 */ /* 0x000fc600078e00ff */
[----:B------:R-:W-:Y:S01]  /*2a3c0*/  ISETP.NE.AND P0, PT, R6, RZ, PT ;  /* 0x000000ff0600720c */ /* 0x000fe20003f05270 */
[----:B------:R3:W-:-:S12]  /*2a3d0*/  SYNCS.ARRIVE.TRANS64 RZ, [R8+URZ+0x28890], R5 ;  /* 0x0288900508ff79a7 */ /* 0x0007d8000800003f */
[----:B---3--:R-:W-:Y:S05]  /*2a3e0*/  @!P0 BRA `(.L_x_1589) ;  /* 0x0000000000048947 */ /* 0x008fea0003800000 */
[----:B------:R-:W-:Y:S01]  /*2a3f0*/  BPT.TRAP 0x1 ;  /* 0x000000040000795c */ /* 0x000fe20000300000 */
.L_x_1589:
[----:B------:R-:W-:Y:S05]  /*2a400*/  BSYNC B2 ;  /* 0x0000000000027941 */ /* 0x000fea0003800000 */
.L_x_1588:
[----:B------:R-:W3:Y:S01]  /*2a410*/  LDL R6, [R1+0x14] ;  /* 0x0000140001067983 */ /* 0x000ee20000100800 */
[----:B------:R-:W-:Y:S01]  /*2a420*/  IMAD.MOV.U32 R12, RZ, RZ, RZ ;  /* 0x000000ffff0c7224 */ /* 0x000fe200078e00ff */
[----:B------:R-:W-:Y:S01]  /*2a430*/  UIADD3 UR4, UP0, UR42, 0x570, URZ ;  /* 0x000005702a047890 */ /* 0x000fe2000ff1e03f */
[----:B-1----:R-:W-:Y:S01]  /*2a440*/  IMAD R5, R9, 0xc0, R0 ;  /* 0x000000c009057824 */ /* 0x002fe200078e0200 */
[----:B------:R-:W-:Y:S01]  /*2a450*/  PLOP3.LUT P0, PT, PT, PT, PT, 0x80, 0x0 ;  /* 0x000000000000781c */ /* 0x000fe20003f0f070 */
[----:B------:R-:W-:Y:S01]  /*2a460*/  UMOV UR6, 0x0 ;  /* 0x0000000000067882 */ /* 0x000fe20000000000 */
[----:B------:R-:W-:Y:S01]  /*2a470*/  R2UR UR10, R12 ;  /* 0x000000000c0a72ca */ /* 0x000fe200000e0000 */
[----:B------:R-:W-:Y:S01]  /*2a480*/  VIADD R5, R5, 0xffffff40 ;  /* 0xffffff4005057836 */ /* 0x000fe20000000000 */
[----:B------:R-:W-:Y:S01]  /*2a490*/  UIADD3.X UR5, URZ, UR43, URZ, UP0, !UPT ;  /* 0x0000002b3f057290 */ /* 0x000fe200087fe43f */
[----:B------:R-:W-:Y:S01]  /*2a4a0*/  UMOV UR7, 0x12f00000 ;  /* 0x12f0000000077882 */ /* 0x000fe20000000000 */
[----:B---3--:R-:W-:-:S02]  /*2a4b0*/  IMAD R11, R6, 0x6000, R19 ;  /* 0x00006000060b7824 */ /* 0x008fc400078e0213 */
[----:B------:R-:W-:Y:S02]  /*2a4c0*/  VIADD R6, R8, 0x28890 ;  /* 0x0002889008067836 */ /* 0x000fe40000000000 */
[----:B------:R-:W-:-:S07]  /*2a4d0*/  VIADD R7, R11, 0x1c400 ;  /* 0x0001c4000b077836 */ /* 0x000fce0000000000 */
.L_x_1590:
        /* <DEDUP_REMOVED lines=13> */
.L_x_1840:
[----:B------:R-:W-:Y:S05]  /*2a5b0*/  BSYNC B2 ;  /* 0x0000000000027941 */ /* 0x000fea0003800000 */
.L_x_1591:
        /* <DEDUP_REMOVED lines=11> */
.L_x_1594:
[----:B------:R-:W-:Y:S05]  /*2a670*/  BSYNC B2 ;  /* 0x0000000000027941 */ /* 0x000fea0003800000 */
.L_x_1593:
        /* <DEDUP_REMOVED lines=8> */
.L_x_1595:
        /* <DEDUP_REMOVED lines=9> */
[----:B---3--:R-:W-:Y:S05]  /*2a790*/  @P0 BRA.U.ANY `(.L_x_1595) ;  /* 0xfffffffd00d80947 */ /* 0x008fea000393ffff */
.L_x_1585:
[----:B------:R-:W-:Y:S05]  /*2a7a0*/  BSYNC B1 ;  /* 0x0000000000017941 */ /* 0x000fea0003800000 */
.L_x_1584:
[----:B-12---:R-:W2:Y:S04]  /*2a7b0*/  LDL.LU R10, [R1+0x14] ;  /* 0x00001400010a7983 */ /* 0x006ea80000300800 */
        /* <DEDUP_REMOVED lines=12> */
.L_x_1608:
[----:B------:R-:W-:Y:S05]  /*2a880*/  YIELD ;  /* 0x0000000000007946 */ /* 0x000fea0003800000 */
[----:B------:R-:W-:Y:S04]  /*2a890*/  BSSY B1, `(.L_x_1596) ;  /* 0x000004f000017945 */ /* 0x000fe80003800000 */
[----:B--2---:R-:W-:Y:S05]  /*2a8a0*/  @!P6 BRA `(.L_x_1597) ;  /* 0x000000040034e947 */ /* 0x004fea0003800000 */
[----:B-1----:R-:W2:Y:S04]  /*2a8b0*/  LDL R6, [R1+0x14] ;  /* 0x0000140001067983 */ /* 0x002ea80000100800 */
        /* <DEDUP_REMOVED lines=9> */
.L_x_1841:
[----:B------:R-:W-:Y:S05]  /*2a950*/  BSYNC B2 ;  /* 0x0000000000027941 */ /* 0x000fea0003800000 */
.L_x_1598:
        /* <DEDUP_REMOVED lines=9> */
.L_x_1601:
[----:B------:R-:W-:Y:S05]  /*2a9f0*/  BSYNC B2 ;  /* 0x0000000000027941 */ /* 0x000fea0003800000 */
.L_x_1600:
        /* <DEDUP_REMOVED lines=12> */
.L_x_1602:
        /* <DEDUP_REMOVED lines=10> */
[----:B------:R-:W2:Y:S01]  /*2ab60*/  SYNCS.PHASECHK.TRANS64.TRYWAIT P1, [R6+URZ+0x288c0], R7 ;  /* 0x0288c007060075a7 */ /* 0x000ea2000802017f */
[----:B------:R-:W-:Y:S04]  /*2ab70*/  BSSY B2, `(.L_x_1603) ;  /* 0x0000002000027945 */ /* 0x000fe80003800000 */
[----:B--2---:R-:W-:Y:S05]  /*2ab80*/  @!P1 BRA `(.L_x_1604) ;  /* 0x0000008800c09947 */ /* 0x004fea0003800000 */
.L_x_1842:
[----:B------:R-:W-:Y:S05]  /*2ab90*/  BSYNC B2 ;  /* 0x0000000000027941 */ /* 0x000fea0003800000 */
.L_x_1603:
        /* <DEDUP_REMOVED lines=11> */
.L_x_1606:
[----:B------:R-:W-:Y:S05]  /*2ac50*/  BSYNC B2 ;  /* 0x0000000000027941 */ /* 0x000fea0003800000 */
.L_x_1605:
        /* <DEDUP_REMOVED lines=8> */
.L_x_1607:
        /* <DEDUP_REMOVED lines=10> */
.L_x_1597:
[----:B------:R-:W-:Y:S05]  /*2ad80*/  BSYNC B1 ;  /* 0x0000000000017941 */ /* 0x000fea0003800000 */
.L_x_1596:
[----:B------:R-:W1:Y:S04]  /*2ad90*/  LDL.LU R7, [R1+0x14] ;  /* 0x0000140001077983 */ /* 0x000e680000300800 */
[----:B------:R-:W2:Y:S01]  /*2ada0*/  LDL.LU R10, [R1+0x1c] ;  /* 0x00001c00010a7983 */ /* 0x000ea20000300800 */
[C---:B------:R-:W-:Y:S01]  /*2adb0*/  ISETP.GT.AND P2, PT, R5.reuse, R3, PT ;  /* 0x000000030500720c */ /* 0x040fe20003f44270 */
[----:B------:R-:W-:Y:S02]  /*2adc0*/  VIADD R5, R5, 0xffffffff ;  /* 0xffffffff05057836 */ /* 0x000fe40000000000 */
[----:B-1----:R-:W-:-:S05]  /*2add0*/  VIADD R6, R7, 0x1 ;  /* 0x0000000107067836 */ /* 0x002fca0000000000 */
[----:B------:R-:W-:-:S04]  /*2ade0*/  ISETP.NE.AND P1, PT, R6, 0x2, PT ;  /* 0x000000020600780c */ /* 0x000fc80003f25270 */
[----:B------:R-:W-:Y:S02]  /*2adf0*/  SEL R7, RZ, 0x1, P1 ;  /* 0x00000001ff077807 */ /* 0x000fe40000800000 */
[----:B------:R-:W-:Y:S02]  /*2ae00*/  SEL R6, R6, RZ, P1 ;  /* 0x000000ff06067207 */ /* 0x000fe40000800000 */
[----:B--2---:R-:W-:-:S05]  /*2ae10*/  LOP3.LUT R10, R10, R7, RZ, 0x3c, !PT ;  /* 0x000000070a0a7212 */ /* 0x004fca00078e3cff */
[----:B------:R2:W-:Y:S04]  /*2ae20*/  STL [R1+0x1c], R10 ;  /* 0x00001c0a01007387 */ /* 0x0005e80000100800 */
[----:B------:R2:W-:Y:S01]  /*2ae30*/  STL [R1+0x14], R6 ;  /* 0x0000140601007387 */ /* 0x0005e20000100800 */
[----:B------:R-:W-:Y:S05]  /*2ae40*/  @P2 BRA `(.L_x_1608) ;  /* 0xfffffff8008c2947 */ /* 0x000fea000383ffff */
.L_x_1578:
[----:B------:R-:W-:Y:S05]  /*2ae50*/  BSYNC B0 ;  /* 0x0000000000007941 */ /* 0x000fea0003800000 */
.L_x_1577:
[----:B-1----:R-:W3:Y:S01]  /*2ae60*/  LDL R8, [R1+0x4] ;  /* 0x0000040001087983 */ /* 0x002ee20000100800 */
[----:B------:R-:W1:Y:S01]  /*2ae70*/  LDC R0, c[0x0][0x448] ;  /* 0x00011200ff007b82 */ /* 0x000e620000000800 */
[----:B------:R-:W-:Y:S07]  /*2ae80*/  @!P0 WARPSYNC.ALL ;  /* 0x0000000000008948 */ /* 0x000fee0003800000 */
[----:B------:R-:W-:Y:S01]  /*2ae90*/  @!P0 BAR.SYNC.DEFER_BLOCKING 0xc, 0x180 ;  /* 0x0306000000008b1d */ /* 0x000fe20000010000 */
[----:B-1----:R-:W-:-:S13]  /*2aea0*/  ISETP.NE.AND P1, PT, R0, 0x1, PT ;  /* 0x000000010000780c */ /* 0x002fda0003f25270 */
[----:B------:R-:W1:Y:S08]  /*2aeb0*/  @P1 LDC R2, c[0x0][0x44c] ;  /* 0x00011300ff021b82 */ /* 0x000e700000000800 */
[----:B------:R-:W4:Y:S01]  /*2aec0*/  @P1 LDC R3, c[0x0][0x450] ;  /* 0x00011400ff031b82 */ /* 0x000f220000000800 */
[----:B---3--:R-:W-:-:S04]  /*2aed0*/  VIADD R0, R8, 0x7f ;  /* 0x0000007f08007836 */ /* 0x008fc80000000000 */
[----:B-1----:R-:W-:-:S05]  /*2aee0*/  @P1 IMAD.HI.U32 R2, R0, R2, RZ ;  /* 0x0000000200021227 */ /* 0x002fca00078e00ff */
[----:B----4-:R-:W-:Y:S02]  /*2aef0*/  @P1 SHF.R.U32.HI R0, RZ, R3, R2 ;  /* 0x00000003ff001219 */ /* 0x010fe40000011602 */
[----:B------:R-:W1:Y:S03]  /*2af00*/  LDC.64 R2, c[0x0][0x9e0] ;  /* 0x00027800ff027b82 */ /* 0x000e660000000a00 */
[----:B------:R-:W-:Y:S01]  /*2af10*/  IMAD.IADD R0, R18, 0x1, R0 ;  /* 0x0000000112007824 */ /* 0x000fe200078e0200 */
[----:B-1----:R-:W-:-:S03]  /*2af20*/  ISETP.GE.AND P2, PT, R3, 0x1, PT ;  /* 0x000000010300780c */ /* 0x002fc60003f46270 */
[----:B------:R-:W-:-:S10]  /*2af30*/  IMAD.IADD R5, R0, 0x1, R2 ;  /* 0x0000000100057824 */ /* 0x000fd400078e0202 */
[----:B------:R-:W-:Y:S05]  /*2af40*/  @!P2 BRA `(.L_x_1609) ;  /* 0x000000000048a947 */ /* 0x000fea0003800000 */
[C---:B------:R-:W-:Y:S01]  /*2af50*/  ISETP.GT.AND P0, PT, R0.reuse, RZ, PT ;  /* 0x000000ff0000720c */ /* 0x040fe20003f04270 */
[----:B------:R-:W-:Y:S01]  /*2af60*/  BSSY B0, `(.L_x_1610) ;  /* 0x000000e000007945 */ /* 0x000fe20003800000 */
[----:B------:R-:W-:-:S11]  /*2af70*/  VIADD R2, R0, 0xffffffff ;  /* 0xffffffff00027836 */ /* 0x000fd60000000000 */
[----:B------:R-:W-:Y:S05]  /*2af80*/  @P0 BRA `(.L_x_1611) ;  /* 0x00000000001c0947 */ /* 0x000fea0003800000 */
[----:B------:R-:W-:Y:S01]  /*2af90*/  ISETP.NE.AND P0, PT, R3, 0x1, PT ;  /* 0x000000010300780c */ /* 0x000fe20003f05270 */
[----:B------:R-:W-:-:S12]  /*2afa0*/  IMAD.MOV R0, RZ, RZ, -R0 ;  /* 0x000000ffff007224 */ /* 0x000fd800078e0a00 */
[----:B--2---:R-:W1:Y:S02]  /*2afb0*/  @P0 LDC.64 R6, c[0x0][0x9e8] ;  /* 0x00027a00ff060b82 */ /* 0x004e640000000a00 */
[----:B-1----:R-:W-:-:S05]  /*2afc0*/  @P0 IMAD.HI.U32 R6, R0, R6, RZ ;  /* 0x0000000600060227 */ /* 0x002fca00078e00ff */
[----:B------:R-:W-:-:S04]  /*2afd0*/  @P0 SHF.R.U32.HI R0, RZ, R7, R6 ;  /* 0x00000007ff000219 */ /* 0x000fc80000011606 */
[----:B------:R-:W-:Y:S01]  /*2afe0*/  LOP3.LUT R2, RZ, R0, RZ, 0x33, !PT ;  /* 0x00000000ff027212 */ /* 0x000fe200078e33ff */
[----:B------:R-:W-:Y:S06]  /*2aff0*/  BRA `(.L_x_1612) ;  /* 0x0000000000107947 */ /* 0x000fec0003800000 */
.L_x_1611:
[----:B------:R-:W-:-:S13]  /*2b000*/  ISETP.NE.AND P0, PT, R3, 0x1, PT ;  /* 0x000000010300780c */ /* 0x000fda0003f05270 */
[----:B--2---:R-:W1:Y:S02]  /*2b010*/  @P0 LDC.64 R6, c[0x0][0x9e8] ;  /* 0x00027a00ff060b82 */ /* 0x004e640000000a00 */
[----:B-1----:R-:W-:-:S05]  /*2b020*/  @P0 IMAD.HI.U32 R6, R2, R6, RZ ;  /* 0x0000000602060227 */ /* 0x002fca00078e00ff */
[----:B------:R-:W-:-:S07]  /*2b030*/  @P0 SHF.R.U32.HI R2, RZ, R7, R6 ;  /* 0x00000007ff020219 */ /* 0x000fce0000011606 */
.L_x_1612:
[----:B------:R-:W-:Y:S05]  /*2b040*/  BSYNC B0 ;  /* 0x0000000000007941 */ /* 0x000fea0003800000 */
.L_x_1610:
[----:B------:R-:W-:-:S05]  /*2b050*/  IMAD R2, R2, R3, R3 ;  /* 0x0000000302027224 */ /* 0x000fca00078e0203 */
[----:B------:R-:W-:-:S07]  /*2b060*/  VIMNMX R5, R5, R2, PT ;  /* 0x0000000205057248 */ /* 0x000fce0003fe0100 */
.L_x_1609:
[----:B------:R-:W3:Y:S01]  /*2b070*/  LDL.LU R2, [R1+0x8] ;  /* 0x0000080001027983 */ /* 0x000ee20000300800 */
[----:B------:R-:W-:Y:S01]  /*2b080*/  VIADD R5, R5, 0xbf ;  /* 0x000000bf05057836 */ /* 0x000fe20000000000 */
[----:B--2---:R-:W1:Y:S01]  /*2b090*/  @P1 LDC R6, c[0x0][0x450] ;  /* 0x00011400ff061b82 */ /* 0x004e620000000800 */
[----:B------:R-:W-:Y:S02]  /*2b0a0*/  ULDC UR4, c[0x0][0x9dc] ;  /* 0x0002770000047ab9 */ /* 0x000fe40000000800 */
[----:B------:R-:W-:-:S05]  /*2b0b0*/  IMAD.HI R5, R5, 0x2aaaaaab, RZ ;  /* 0x2aaaaaab05057827 */ /* 0x000fca00078e02ff */
[----:B------:R-:W-:-:S04]  /*2b0c0*/  SHF.R.U32.HI R0, RZ, 0x1f, R5 ;  /* 0x0000001fff007819 */ /* 0x000fc80000011605 */
[----:B------:R-:W-:Y:S01]  /*2b0d0*/  LEA.HI.SX32 R5, R5, R0, 0x1b ;  /* 0x0000000005057211 */ /* 0x000fe200078fdaff */
[----:B------:R-:W-:-:S03]  /*2b0e0*/  IMAD.MOV.U32 R0, RZ, RZ, R8 ;  /* 0x000000ffff007224 */ /* 0x000fc600078e0008 */
[----:B---3--:R-:W-:Y:S02]  /*2b0f0*/  VIMNMX R5, R2, R5, PT ;  /* 0x0000000502057248 */ /* 0x008fe40003fe0100 */
[----:B------:R-:W2:Y:S02]  /*2b100*/  @P1 LDC R2, c[0x0][0x44c] ;  /* 0x00011300ff021b82 */ /* 0x000ea40000000800 */
[----:B--2---:R-:W-:-:S05]  /*2b110*/  @P1 IMAD.HI.U32 R2, R8, R2, RZ ;  /* 0x0000000208021227 */ /* 0x004fca00078e00ff */
        /* <DEDUP_REMOVED lines=14> */
.L_x_1615:
[----:B------:R-:W-:-:S13]  /*2b200*/  ISETP.NE.AND P0, PT, R3, 0x1, PT ;  /* 0x000000010300780c */ /* 0x000fda0003f05270 */
[----:B------:R-:W1:Y:S02]  /*2b210*/  @P0 LDC.64 R6, c[0x0][0x9e8] ;  /* 0x00027a00ff060b82 */ /* 0x000e640000000a00 */
[----:B-1----:R-:W-:-:S05]  /*2b220*/  @P0 IMAD.HI.U32 R6, R0, R6, RZ ;  /* 0x0000000600060227 */ /* 0x002fca00078e00ff */
[----:B------:R-:W-:-:S07]  /*2b230*/  @P0 SHF.R.U32.HI R0, RZ, R7, R6 ;  /* 0x00000007ff000219 */ /* 0x000fce0000011606 */
.L_x_1616:
[----:B------:R-:W-:Y:S05]  /*2b240*/  BSYNC B0 ;  /* 0x0000000000007941 */ /* 0x000fea0003800000 */
.L_x_1614:
[----:B------:R-:W-:-:S05]  /*2b250*/  IMAD R0, R0, R3, RZ ;  /* 0x0000000300007224 */ /* 0x000fca00078e02ff */
[----:B------:R-:W-:-:S07]  /*2b260*/  VIMNMX R2, R2, R0, !PT ;  /* 0x0000000002027248 */ /* 0x000fce0007fe0100 */
.L_x_1613:
[----:B------:R-:W-:Y:S01]  /*2b270*/  ISETP.NE.AND P1, PT, R4, RZ, PT ;  /* 0x000000ff0400720c */ /* 0x000fe20003f25270 */
[----:B------:R-:W-:Y:S01]  /*2b280*/  IMAD.HI R2, R2, 0x2aaaaaab, RZ ;  /* 0x2aaaaaab02027827 */ /* 0x000fe200078e02ff */
[----:B------:R-:W-:Y:S04]  /*2b290*/  BSSY B0, `(.L_x_1617) ;  /* 0x0000023000007945 */ /* 0x000fe80003800000 */
[----:B------:R-:W-:-:S04]  /*2b2a0*/  SHF.R.U32.HI R0, RZ, 0x1f, R2 ;  /* 0x0000001fff007819 */ /* 0x000fc80000011602 */
[----:B------:R-:W-:Y:S01]  /*2b2b0*/  LEA.HI.SX32 R0, R2, R0, 0x1b ;  /* 0x0000000002007211 */ /* 0x000fe200078fdaff */
[----:B------:R-:W-:Y:S02]  /*2b2c0*/  IMAD.MOV.U32 R2, RZ, RZ, RZ ;  /* 0x000000ffff027224 */ /* 0x000fe400078e00ff */
[----:B------:R-:W1:Y:S01]  /*2b2d0*/  @!P1 LDC R4, c[0x0][0x9f0] ;  /* 0x00027c00ff049b82 */ /* 0x000e620000000800 */
[----:B------:R-:W-:-:S04]  /*2b2e0*/  VIMNMX R0, RZ, R0, !PT ;  /* 0x00000000ff007248 */ /* 0x000fc80007fe0100 */
[----:B------:R-:W-:-:S13]  /*2b2f0*/  ISETP.GT.AND P0, PT, R5, R0, PT ;  /* 0x000000000500720c */ /* 0x000fda0003f04270 */
[----:B------:R-:W-:Y:S05]  /*2b300*/  @!P0 BRA `(.L_x_1618) ;  /* 0x00000000006c8947 */ /* 0x000fea0003800000 */
[----:B-1----:R-:W-:-:S04]  /*2b310*/  IABS R6, R4 ;  /* 0x0000000400067213 */ /* 0x002fc80000000000 */
[----:B------:R-:W1:Y:S08]  /*2b320*/  I2F.RP R2, R6 ;  /* 0x0000000600027306 */ /* 0x000e700000209400 */
[----:B-1----:R-:W1:Y:S02]  /*2b330*/  MUFU.RCP R2, R2 ;  /* 0x0000000200027308 */ /* 0x002e640000001000 */
[----:B-1----:R-:W-:-:S06]  /*2b340*/  VIADD R2, R2, 0xffffffe ;  /* 0x0ffffffe02027836 */ /* 0x002fcc0000000000 */
[----:B------:R-:W1:Y:S02]  /*2b350*/  F2I.FTZ.U32.TRUNC.NTZ R3, R2 ;  /* 0x0000000200037305 */ /* 0x000e64000021f000 */
[----:B-1----:R-:W-:-:S04]  /*2b360*/  IMAD.MOV R2, RZ, RZ, -R3 ;  /* 0x000000ffff027224 */ /* 0x002fc800078e0a03 */
[----:B------:R-:W-:Y:S02]  /*2b370*/  IMAD R7, R2, R6, RZ ;  /* 0x0000000602077224 */ /* 0x000fe400078e02ff */
[----:B------:R-:W-:-:S04]  /*2b380*/  IMAD.MOV.U32 R2, RZ, RZ, RZ ;  /* 0x000000ffff027224 */ /* 0x000fc800078e00ff */
[----:B------:R-:W-:Y:S01]  /*2b390*/  IMAD.HI.U32 R9, R3, R7, R2 ;  /* 0x0000000703097227 */ /* 0x000fe200078e0002 */
[----:B------:R-:W-:Y:S02]  /*2b3a0*/  IADD3 R7, R4, -0x1, R5 ;  /* 0xffffffff04077810 */ /* 0x000fe40007ffe005 */
[----:B------:R-:W-:-:S03]  /*2b3b0*/  IABS R2, R4 ;  /* 0x0000000400027213 */ /* 0x000fc60000000000 */
[----:B------:R-:W-:Y:S02]  /*2b3c0*/  IMAD.IADD R7, R7, 0x1, -R0 ;  /* 0x0000000107077824 */ /* 0x000fe400078e0a00 */
[----:B------:R-:W-:-:S03]  /*2b3d0*/  IMAD.MOV R2, RZ, RZ, -R2 ;  /* 0x000000ffff027224 */ /* 0x000fc600078e0a02 */
[----:B------:R-:W-:Y:S01]  /*2b3e0*/  IABS R3, R7 ;  /* 0x0000000700037213 */ /* 0x000fe20000000000 */
[----:B------:R-:W-:Y:S01]  /*2b3f0*/  IMAD.MOV.U32 R8, RZ, RZ, R2 ;  /* 0x000000ffff087224 */ /* 0x000fe200078e0002 */
        /* <DEDUP_REMOVED lines=12> */
.L_x_1618:
[----:B------:R-:W-:Y:S05]  /*2b4c0*/  BSYNC B0 ;  /* 0x0000000000007941 */ /* 0x000fea0003800000 */
.L_x_1617:
[----:B------:R-:W-:-:S05]  /*2b4d0*/  IMAD R0, R21, R2, R0 ;  /* 0x0000000215007224 */ /* 0x000fca00078e0200 */
        /* <DEDUP_REMOVED lines=11> */
[----:B-1----:R-:W1:Y:S01]  /*2b590*/  LDC.64 R4, c[0x0][0xc60] ;  /* 0x00031800ff047b82 */ /* 0x002e620000000a00 */
[----:B------:R-:W2:Y:S08]  /*2b5a0*/  FLO.U32 R0, UR4 ;  /* 0x0000000400007d00 */ /* 0x000eb000080e0000 */
[----:B------:R-:W1:Y:S01]  /*2b5b0*/  POPC R2, UR4 ;  /* 0x0000000400027d09 */ /* 0x000e620008000000 */
[----:B--2---:R-:W-:-:S13]  /*2b5c0*/  ISETP.EQ.U32.AND P0, PT, R0, R3, PT ;  /* 0x000000030000720c */ /* 0x004fda0003f02070 */
[----:B-1----:R-:W2:Y:S01]  /*2b5d0*/  @P0 ATOMG.E.ADD.STRONG.GPU PT, R5, desc[UR38][R4.64], R2 ;  /* 0x00000002040509a8 */ /* 0x002ea200081ee1e6 */
[----:B------:R-:W1:Y:S02]  /*2b5e0*/  S2R R3, SR_LTMASK ;  /* 0x0000000000037919 */ /* 0x000e640000003900 */
[----:B-1----:R-:W-:-:S06]  /*2b5f0*/  LOP3.LUT R3, R3, UR4, RZ, 0xc0, !PT ;  /* 0x0000000403037c12 */ /* 0x002fcc000f8ec0ff */
[----:B------:R-:W1:Y:S01]  /*2b600*/  POPC R3, R3 ;  /* 0x0000000300037309 */ /* 0x000e620000000000 */
[----:B--2---:R-:W1:Y:S02]  /*2b610*/  SHFL.IDX PT, R0, R5, R0, 0x1f ;  /* 0x00001f0005007589 */ /* 0x004e6400000e0000 */
[----:B-1----:R-:W-:-:S05]  /*2b620*/  IADD3 R0, R0, UR40, R3 ;  /* 0x0000002800007c10 */ /* 0x002fca000fffe003 */
[----:B------:R2:W-:Y:S01]  /*2b630*/  STL [R1], R0 ;  /* 0x0000000001007387 */ /* 0x0005e20000100800 */
[----:B------:R-:W-:Y:S05]  /*2b640*/  BRA `(.L_x_1620) ;  /* 0x00000030007c7947 */ /* 0x000fea0003800000 */
.L_x_1619:
        /* <DEDUP_REMOVED lines=8> */
[----:B-1----:R-:W-:Y:S02]  /*2b6d0*/  IMAD.U32 R4, RZ, RZ, UR6 ;  /* 0x00000006ff047e24 */ /* 0x002fe4000f8e00ff */
        /* <DEDUP_REMOVED lines=11> */
.L_x_1622:
[----:B------:R-:W-:Y:S05]  /*2b790*/  BSYNC B6 ;  /* 0x0000000000067941 */ /* 0x000fea0003800000 */
.L_x_1621:
        /* <DEDUP_REMOVED lines=22> */
.L_x_1624:
[----:B------:R-:W-:Y:S05]  /*2b900*/  BSYNC B6 ;  /* 0x0000000000067941 */ /* 0x000fea0003800000 */
.L_x_1623:
        /* <DEDUP_REMOVED lines=20> */
.L_x_1626:
[----:B------:R-:W-:Y:S05]  /*2ba50*/  BSYNC B6 ;  /* 0x0000000000067941 */ /* 0x000fea0003800000 */
.L_x_1625:
[----:B------:R-:W-:Y:S01]  /*2ba60*/  LOP3.LUT P6, RZ, R16, 0x1, RZ, 0xc0, !PT ;  /* 0x0000000110ff7812 */ /* 0x000fe200078cc0ff */
[----:B------:R-:W-:-:S12]  /*2ba70*/  BSSY B6, `(.L_x_1627) ;  /* 0x0000012000067945 */ /* 0x000fd80003800000 */
        /* <DEDUP_REMOVED lines=17> */
.L_x_1628:
[----:B------:R-:W-:Y:S05]  /*2bb90*/  BSYNC B6 ;  /* 0x0000000000067941 */ /* 0x000fea0003800000 */
.L_x_1627:
[----:B------:R-:W2:Y:S01]  /*2bba0*/  LDL R18, [R1+0xc] ;  /* 0x00000c0001127983 */ /* 0x000ea20000100800 */
[----:B------:R-:W-:Y:S02]  /*2bbb0*/  ULDC.64 UR4, c[0x0][0x9f8] ;  /* 0x00027e0000047ab9 */ /* 0x000fe40000000a00 */
[----:B------:R-:W-:-:S04]  /*2bbc0*/  ISETP.NE.U32.AND P0, PT, RZ, UR4, PT ;  /* 0x00000004ff007c0c */ /* 0x000fc8000bf05070 */
[----:B------:R-:W-:Y:S01]  /*2bbd0*/  ISETP.NE.AND.EX P0, PT, RZ, UR5, PT, P0 ;  /* 0x00000005ff007c0c */ /* 0x000fe2000bf05300 */
[----:B------:R-:W-:-:S12]  /*2bbe0*/  ULDC.64 UR4, c[0x0][0xa08] ;  /* 0x0002820000047ab9 */ /* 0x000fd80000000a00 */
[----:B------:R-:W3:Y:S01]  /*2bbf0*/  @P0 LDC.64 R2, c[0x0][0x9f8] ;  /* 0x00027e00ff020b82 */ /* 0x000ee20000000a00 */
[----:B--2---:R-:W-:Y:S02]  /*2bc00*/  IMAD.MOV.U32 R8, RZ, RZ, R18 ;  /* 0x000000ffff087224 */ /* 0x004fe400078e0012 */
[----:B---3--:R-:W-:-:S05]  /*2bc10*/  @P0 IMAD.WIDE R2, R18, 0x4, R2 ;  /* 0x0000000412020825 */ /* 0x008fca00078e0202 */
[----:B------:R2:W3:Y:S02]  /*2bc20*/  @P0 LDG.E R8, desc[UR38][R2.64] ;  /* 0x0000002602080981 */ /* 0x0004e4000c1e1900 */
[----:B--2---:R-:W2:Y:S02]  /*2bc30*/  LDC.64 R2, c[0x0][0x418] ;  /* 0x00010600ff027b82 */ /* 0x004ea40000000a00 */
        /* <DEDUP_REMOVED lines=8> */
[----:B------:R-:W3:Y:S02]  /*2bcc0*/  S2R R0, SR_TID.X ;  /* 0x0000000000007919 */ /* 0x000ee40000002100 */
[----:B---3--:R-:W-:-:S04]  /*2bcd0*/  SHF.R.U32.HI R0, RZ, 0x5, R0 ;  /* 0x00000005ff007819 */ /* 0x008fc80000011600 */
[----:B------:R-:W-:-:S05]  /*2bce0*/  LOP3.LUT R0, R0, 0x3, RZ, 0xc0, !PT ;  /* 0x0000000300007812 */ /* 0x000fca00078ec0ff */
[----:B------:R3:W4:Y:S02]  /*2bcf0*/  SHFL.IDX PT, R14, R0, RZ, 0x1f ;  /* 0x00001fff000e7589 */ /* 0x00072400000e0000 */
.L_x_1845:
[----:B----4-:R-:W-:Y:S02]  /*2bd00*/  ISETP.NE.AND P0, PT, R14, RZ, PT ;  /* 0x000000ff0e00720c */ /* 0x010fe40003f05270 */
[----:B------:R-:W-:Y:S02]  /*2bd10*/  PLOP3.LUT P1, PT, PT, PT, PT, 0x8, 0x0 ;  /* 0x000000000000781c */ /* 0x000fe40003f2e170 */
[----:B------:R-:W-:-:S11]  /*2bd20*/  LOP3.LUT R16, R16, 0xfffffffe, RZ, 0xc0, !PT ;  /* 0xfffffffe10107812 */ /* 0x000fd600078ec0ff */
[----:B------:R-:W-:Y:S01]  /*2bd30*/  @P1 LOP3.LUT R16, R16, 0x1, RZ, 0xfc, !PT ;  /* 0x0000000110101812 */ /* 0x000fe200078efcff */
[----:B------:R-:W-:Y:S06]  /*2bd40*/  @P0 BRA `(.L_x_1630) ;  /* 0x00000004005c0947 */ /* 0x000fec0003800000 */
[----:B------:R-:W-:-:S03]  /*2bd50*/  UMOV UR4, 0xffffffff ;  /* 0xffffffff00047882 */ /* 0x000fc60000000000 */
[----:B------:R-:W-:Y:S05]  /*2bd60*/  BRA.DIV UR4, `(.L_x_1631) ;  /* 0x0000007a04907947 */ /* 0x000fea000b800000 */
[----:B------:R-:W-:-:S13]  /*2bd70*/  ELECT P6, URZ, PT ;  /* 0x00000000003f782f */ /* 0x000fda00038c0000 */
.L_x_1848:
[----:B------:R-:W-:Y:S05]  /*2bd80*/  @!P6 BRA `(.L_x_1630) ;  /* 0x00000004004ce947 */ /* 0x000fea0003800000 */
[----:B---3--:R-:W3:Y:S01]  /*2bd90*/  LDL R0, [R1+0x40] ;  /* 0x0000400001007983 */ /* 0x008ee20000100800 */
[----:B------:R-:W-:-:S04]  /*2bda0*/  ISETP.NE.U32.AND P0, PT, R2, RZ, PT ;  /* 0x000000ff0200720c */ /* 0x000fc80003f05070 */
[----:B------:R-:W-:Y:S01]  /*2bdb0*/  ISETP.NE.AND.EX P0, PT, R3, RZ, PT, P0 ;  /* 0x000000ff0300720c */ /* 0x000fe20003f05300 */
[----:B---3--:R-:W-:-:S12]  /*2bdc0*/  VIADD R0, R0, 0xffffffff ;  /* 0xffffffff00007836 */ /* 0x008fd80000000000 */
[----:B------:R-:W-:Y:S05]  /*2bdd0*/  @!P0 BRA `(.L_x_1632) ;  /* 0x0000000000448947 */ /* 0x000fea0003800000 */
[----:B------:R-:W3:Y:S01]  /*2bde0*/  LDC R7, c[0x0][0x43c] ;  /* 0x00010f00ff077b82 */ /* 0x000ee20000000800 */
[----:B------:R-:W-:Y:S01]  /*2bdf0*/  ULDC.64 UR4, c[0x0][0x428] ;  /* 0x00010a0000047ab9 */ /* 0x000fe20000000a00 */
[----:B---3--:R-:W-:-:S13]  /*2be00*/  ISETP.NE.AND P0, PT, R7, 0x1, PT ;  /* 0x000000010700780c */ /* 0x008fda0003f05270 */
[----:B-1----:R-:W1:Y:S02]  /*2be10*/  @P0 LDC.64 R4, c[0x0][0x440] ;  /* 0x00011000ff040b82 */ /* 0x002e640000000a00 */
        /* <DEDUP_REMOVED lines=13> */
.L_x_1632:
[----:B---3--:R-:W3:Y:S04]  /*2bef0*/  LDL R2, [R1+0x10] ;  /* 0x0000100001027983 */ /* 0x008ee80000100800 */
[----:B------:R-:W1:Y:S01]  /*2bf00*/  LDL R3, [R1+0x18] ;  /* 0x0000180001037983 */ /* 0x000e620000100800 */
[----:B--2---:R-:W2:Y:S02]  /*2bf10*/  S2R R8, SR_TID.X ;  /* 0x0000000000087919 */ /* 0x004ea40000002100 */
[----:B--2---:R-:W-:-:S04]  /*2bf20*/  LOP3.LUT R8, R8, 0x7f, RZ, 0xc0, !PT ;  /* 0x0000007f08087812 */ /* 0x004fc800078ec0ff */
[----:B------:R-:W-:Y:S01]  /*2bf30*/  ISETP.NE.AND P1, PT, R8, RZ, PT ;  /* 0x000000ff0800720c */ /* 0x000fe20003f25270 */
[----:B---3--:R-:W-:Y:S01]  /*2bf40*/  IMAD R2, R2, 0x8, R19 ;  /* 0x0000000802027824 */ /* 0x008fe200078e0213 */
[----:B-1----:R-:W-:-:S04]  /*2bf50*/  SHF.L.U32 R4, R3, 0x1f, RZ ;  /* 0x0000001f03047819 */ /* 0x002fc800000006ff */
[----:B------:R-:W1:Y:S02]  /*2bf60*/  SYNCS.PHASECHK.TRANS64.TRYWAIT P0, [R2+URZ+0x28880], R4 ;  /* 0x02888004020075a7 */ /* 0x000e64000800017f */
[----:B-1----:R-:W-:Y:S05]  /*2bf70*/  @!P0 BRA `(.L_x_1633) ;  /* 0x00000078002c8947 */ /* 0x002fea0003800000 */
.L_x_1849:
        /* <DEDUP_REMOVED lines=8> */
.L_x_1634:
[----:B------:R-:W2:Y:S04]  /*2c000*/  LDL R3, [R1+0x10] ;  /* 0x0000100001037983 */ /* 0x000ea80000100800 */
[----:B------:R-:W3:Y:S01]  /*2c010*/  LDL R5, [R1+0x28] ;  /* 0x0000280001057983 */ /* 0x000ee20000100800 */
        /* <DEDUP_REMOVED lines=15> */
[----:B------:R-:W3:Y:S02]  /*2c110*/  SYNCS.PHASECHK.TRANS64.TRYWAIT P0, [R2+URZ+0x28840], R4 ;  /* 0x02884004020075a7 */ /* 0x000ee4000800017f */
[----:B--23--:R-:W-:Y:S05]  /*2c120*/  @!P0 BRA `(.L_x_1635) ;  /* 0x0000007400d48947 */ /* 0x00cfea0003800000 */
.L_x_1850:
        /* <DEDUP_REMOVED lines=8> */
.L_x_1636:
        /* <DEDUP_REMOVED lines=8> */
[----:B------:R-:W-:Y:S01]  /*2c230*/  R2UR UR13, R18 ;  /* 0x00000000120d72ca */ /* 0x000fe200000e0000 */
[----:B------:R-:W-:Y:S01]  /*2c240*/  UMOV UR10, URZ ;  /* 0x0000003f000a7c82 */ /* 0x000fe20008000000 */
[----:B------:R-:W-:-:S02]  /*2c250*/  PLOP3.LUT P0, PT, PT, PT, PT, 0x80, 0x0 ;  /* 0x000000000000781c */ /* 0x000fc40003f0f070 */
[----:B------:R-:W-:Y:S01]  /*2c260*/  LOP3.LUT R16, R16, 0xfffffffe, RZ, 0xc0, !PT ;  /* 0xfffffffe10107812 */ /* 0x000fe200078ec0ff */
[----:B------:R-:W-:Y:S02]  /*2c270*/  UIADD3 UR8, UR8, 0x1c400, URZ ;  /* 0x0001c40008087890 */ /* 0x000fe4000fffe03f */
[----:B------:R-:W-:-:S08]  /*2c280*/  UIADD3 UR9, UR9, 0x28830, URZ ;  /* 0x0002883009097890 */ /* 0x000fd0000fffe03f */
[----:B------:R-:W-:Y:S01]  /*2c290*/  @P0 LOP3.LUT R16, R16, 0x1, RZ, 0xfc, !PT ;  /* 0x0000000110100812 */ /* 0x000fe200078efcff */
[----:B------:R4:W-:Y:S02]  /*2c2a0*/  UTMALDG.4D [UR8], [UR4], desc[UR6] ;  /* 0x00000608040075b4 */ /* 0x0009e40008019000 */
[----:B----4-:R-:W-:-:S04]  /*2c2b0*/  NOP ;  /* 0x0000000000007918 */ /* 0x010fc80000000000 */
.L_x_1630:
[----:B------:R-:W3:Y:S01]  /*2c2c0*/  LDL.LU R3, [R1+0x3c] ;  /* 0x00003c0001037983 */ /* 0x000ee20000300800 */
[----:B------:R-:W-:Y:S05]  /*2c2d0*/  WARPSYNC.ALL ;  /* 0x0000000000007948 */ /* 0x000fea0003800000 */
[----:B------:R-:W-:Y:S01]  /*2c2e0*/  ULDC.64 UR4, c[0x0][0x298] ;  /* 0x0000a60000047ab9 */ /* 0x000fe20000000a00 */
[----:B------:R-:W-:Y:S01]  /*2c2f0*/  BSSY B6, `(.L_x_1637) ;  /* 0x000001c000067945 */ /* 0x000fe20003800000 */
[----:B------:R-:W-:Y:S01]  /*2c300*/  BAR.SYNC.DEFER_BLOCKING 0x8, 0x180 ;  /* 0x0206000000007b1d */ /* 0x000fe20000010000 */
[----:B---3--:R-:W-:Y:S01]  /*2c310*/  SHF.R.S32.HI R0, RZ, 0x1f, R3 ;  /* 0x0000001fff007819 */ /* 0x008fe20000011403 */
[----:B-12---:R-:W-:-:S04]  /*2c320*/  IMAD.WIDE.U32 R4, R3, UR4, RZ ;  /* 0x0000000403047c25 */ /* 0x006fc8000f8e00ff */
[----:B------:R-:W-:Y:S01]  /*2c330*/  IMAD R2, R0, UR4, RZ ;  /* 0x0000000400027c24 */ /* 0x000fe2000f8e02ff */
[----:B------:R1:W-:Y:S01]  /*2c340*/  STL.64 [R1+0x48], R4 ;  /* 0x0000480401007387 */ /* 0x0003e20000100a00 */
[----:B------:R-:W-:Y:S02]  /*2c350*/  VIADD R0, R19, 0x18400 ;  /* 0x0001840013007836 */ /* 0x000fe40000000000 */
[----:B------:R-:W-:-:S03]  /*2c360*/  IMAD R2, R3, UR5, R2 ;  /* 0x0000000503027c24 */ /* 0x000fc6000f8e0202 */
[----:B------:R-:W-:Y:S01]  /*2c370*/  LOP3.LUT P0, RZ, R0, 0x3ff, RZ, 0xc0, !PT ;  /* 0x000003ff00ff7812 */ /* 0x000fe2000780c0ff */
[----:B------:R-:W-:-:S05]  /*2c380*/  IMAD.IADD R0, R5, 0x1, R2 ;  /* 0x0000000105007824 */ /* 0x000fca00078e0202 */
[----:B------:R1:W-:Y:S07]  /*2c390*/  STL [R1+0x3c], R0 ;  /* 0x00003c0001007387 */ /* 0x0003ee0000100800 */
        /* <DEDUP_REMOVED lines=17> */
.L_x_1638:
[----:B------:R-:W-:Y:S05]  /*2c4b0*/  BSYNC B6 ;  /* 0x0000000000067941 */ /* 0x000fea0003800000 */
.L_x_1637:
[----:B-1----:R-:W2:Y:S01]  /*2c4c0*/  LDL.LU R0, [R1+0x3c] ;  /* 0x00003c0001007983 */ /* 0x002ea20000300800 */
[----:B------:R-:W-:Y:S01]  /*2c4d0*/  ULDC.64 UR6, c[0x0][0xa00] ;  /* 0x0002800000067ab9 */ /* 0x000fe20000000a00 */
[----:B------:R-:W-:Y:S01]  /*2c4e0*/  ULDC.64 UR4, c[0x0][0x2d8] ;  /* 0x0000b60000047ab9 */ /* 0x000fe20000000a00 */
[----:B------:R-:W1:Y:S01]  /*2c4f0*/  LDC R7, c[0x0][0x448] ;  /* 0x00011200ff077b82 */ /* 0x000e620000000800 */
[----:B------:R-:W2:Y:S04]  /*2c500*/  LDL.LU.64 R2, [R1+0x48] ;  /* 0x0000480001027983 */ /* 0x000ea80000300a00 */
[----:B------:R-:W3:Y:S04]  /*2c510*/  LDL R6, [R1+0xc] ;  /* 0x00000c0001067983 */ /* 0x000ee80000100800 */
[----:B------:R-:W4:Y:S01]  /*2c520*/  LDL R12, [R1+0x4] ;  /* 0x00000400010c7983 */ /* 0x000f220000100800 */
[----:B------:R-:W-:Y:S01]  /*2c530*/  ISETP.NE.U32.AND P0, PT, RZ, UR6, PT ;  /* 0x00000006ff007c0c */ /* 0x000fe2000bf05070 */
[----:B------:R-:W-:-:S03]  /*2c540*/  ULDC UR6, c[0x0][0x2b8] ;  /* 0x0000ae0000067ab9 */ /* 0x000fc60000000800 */
[----:B------:R-:W-:Y:S01]  /*2c550*/  ISETP.NE.AND.EX P0, PT, RZ, UR7, PT, P0 ;  /* 0x00000007ff007c0c */ /* 0x000fe2000bf05300 */
[----:B------:R-:W0:Y:S02]  /*2c560*/  S2R R5, SR_TID.X ;  /* 0x0000000000057919 */ /* 0x000e240000002100 */
[----:B0-----:R-:W-:-:S04]  /*2c570*/  LOP3.LUT R5, R5, 0x7f, RZ, 0xc0, !PT ;  /* 0x0000007f05057812 */ /* 0x001fc800078ec0ff */
[----:B------:R-:W-:Y:S01]  /*2c580*/  SHF.R.U32.HI R5, RZ, 0x3, R5 ;  /* 0x00000003ff057819 */ /* 0x000fe20000011605 */
[----:B--2---:R-:W-:Y:S01]  /*2c590*/  IMAD.MOV.U32 R3, RZ, RZ, R0 ;  /* 0x000000ffff037224 */ /* 0x004fe200078e0000 */
[----:B---3--:R-:W-:-:S04]  /*2c5a0*/  SHF.R.S32.HI R0, RZ, 0x1f, R6 ;  /* 0x0000001fff007819 */ /* 0x008fc80000011406 */
[----:B------:R-:W-:Y:S02]  /*2c5b0*/  SEL R4, R0, RZ, !P0 ;  /* 0x000000ff00047207 */ /* 0x000fe40004000000 */
[----:B------:R-:W-:Y:S02]  /*2c5c0*/  SEL R0, R6, RZ, !P0 ;  /* 0x000000ff06007207 */ /* 0x000fe40004000000 */
[----:B------:R-:W0:Y:S01]  /*2c5d0*/  S2R R6, SR_TID.X ;  /* 0x0000000000067919 */ /* 0x000e220000002100 */
[----:B------:R-:W-:-:S04]  /*2c5e0*/  IMAD.WIDE.U32 R2, R17, UR4, R2 ;  /* 0x0000000411027c25 */ /* 0x000fc8000f8e0002 */
[----:B------:R-:W-:Y:S01]  /*2c5f0*/  IMAD R3, R17, UR5, R3 ;  /* 0x0000000511037c24 */ /* 0x000fe2000f8e0203 */
[----:B------:R-:W-:Y:S02]  /*2c600*/  ULDC.64 UR4, c[0x0][0x2e0] ;  /* 0x0000b80000047ab9 */ /* 0x000fe40000000a00 */
[----:B------:R-:W-:Y:S02]  /*2c610*/  IMAD R4, R4, UR4, RZ ;  /* 0x0000000404047c24 */ /* 0x000fe4000f8e02ff */
[----:B------:R-:W-:-:S04]  /*2c620*/  IMAD.WIDE.U32 R2, R0, UR4, R2 ;  /* 0x0000000400027c25 */ /* 0x000fc8000f8e0002 */
[----:B------:R-:W-:Y:S01]  /*2c630*/  IMAD R0, R0, UR5, R4 ;  /* 0x0000000500007c24 */ /* 0x000fe2000f8e0204 */
[----:B-1----:R-:W-:Y:S01]  /*2c640*/  ISETP.NE.AND P0, PT, R7, 0x1, PT ;  /* 0x000000010700780c */ /* 0x002fe20003f05270 */
[----:B------:R-:W1:Y:S01]  /*2c650*/  S2R R10, SR_TID.X ;  /* 0x00000000000a7919 */ /* 0x000e620000002100 */
[----:B------:R-:W-:Y:S01]  /*2c660*/  ULDC.64 UR4, c[0x0][0x2d0] ;  /* 0x0000b40000047ab9 */ /* 0x000fe20000000a00 */
[----:B0-----:R-:W-:-:S10]  /*2c670*/  IMAD.SHL.U32 R8, R6, 0x10, RZ ;  /* 0x0000001006087824 */ /* 0x001fd400078e00ff */
[----:B------:R-:W0:Y:S01]  /*2c680*/  @P0 LDC R6, c[0x0][0x450] ;  /* 0x00011400ff060b82 */ /* 0x000e220000000800 */
[----:B------:R-:W-:-:S05]  /*2c690*/  LOP3.LUT R8, R5, 0x70, R8, 0xf8, !PT ;  /* 0x0000007005087812 */ /* 0x000fca00078ef808 */
[----:B----4-:R-:W-:Y:S02]  /*2c6a0*/  IMAD.IADD R4, R8, 0x1, R12 ;  /* 0x0000000108047824 */ /* 0x010fe400078e020c */
[----:B------:R-:W2:Y:S01]  /*2c6b0*/  @P0 LDC R5, c[0x0][0x44c] ;  /* 0x00011300ff050b82 */ /* 0x000ea20000000800 */
[----:B------:R3:W5:Y:S01]  /*2c6c0*/  LDL R8, [R1+0x50] ;  /* 0x0000500001087983 */ /* 0x0007620000100800 */
[----:B------:R-:W-:Y:S02]  /*2c6d0*/  IMAD.IADD R3, R3, 0x1, R0 ;  /* 0x0000000103037824 */ /* 0x000fe400078e0200 */
[----:B------:R-:W-:Y:S02]  /*2c6e0*/  IMAD.MOV.U32 R0, RZ, RZ, R4 ;  /* 0x000000ffff007224 */ /* 0x000fe400078e0004 */
[----:B--2---:R-:W-:-:S05]  /*2c6f0*/  @P0 IMAD.HI.U32 R5, R4, R5, RZ ;  /* 0x0000000504050227 */ /* 0x004fca00078e00ff */
[----:B0-----:R-:W-:-:S05]  /*2c700*/  @P0 SHF.R.U32.HI R0, RZ, R6, R5 ;  /* 0x00000006ff000219 */ /* 0x001fca0000011605 */
[----:B------:R-:W-:-:S04]  /*2c710*/  IMAD.MOV R5, RZ, RZ, -R0 ;  /* 0x000000ffff057224 */ /* 0x000fc800078e0a00 */
        /* <DEDUP_REMOVED lines=8> */
[----:B-1----:R-:W-:Y:S02]  /*2c7a0*/  IMAD.SHL.U32 R9, R10, 0x10, RZ ;  /* 0x000000100a097824 */ /* 0x002fe400078e00ff */
[----:B------:R-:W-:-:S04]  /*2c7b0*/  IMAD.WIDE.U32 R2, R4, UR4, R2 ;  /* 0x0000000404027c25 */ /* 0x000fc8000f8e0002 */
[----:B------:R-:W-:Y:S01]  /*2c7c0*/  IMAD R0, R0, UR4, RZ ;  /* 0x0000000400007c24 */ /* 0x000fe2000f8e02ff */
[----:B------:R-:W-:-:S03]  /*2c7d0*/  LOP3.LUT R9, R9, 0x70, RZ, 0xc0, !PT ;  /* 0x0000007009097812 */ /* 0x000fc600078ec0ff */
[----:B------:R-:W-:Y:S01]  /*2c7e0*/  IMAD R0, R4, UR5, R0 ;  /* 0x0000000504007c24 */ /* 0x000fe2000f8e0200 */
[----:B------:R-:W-:Y:S02]  /*2c7f0*/  ULDC.64 UR4, c[0x0][0x280] ;  /* 0x0000a00000047ab9 */ /* 0x000fe40000000a00 */
[----:B------:R-:W-:Y:S01]  /*2c800*/  IADD3 R4, P1, R2, UR4, RZ ;  /* 0x0000000402047c10 */ /* 0x000fe2000ff3e0ff */
[----:B------:R-:W-:Y:S01]  /*2c810*/  UMOV UR4, 0xffffffff ;  /* 0xffffffff00047882 */ /* 0x000fe20000000000 */
[----:B------:R-:W-:Y:S02]  /*2c820*/  LOP3.LUT R10, R10, 0x7f, RZ, 0xc0, !PT ;  /* 0x0000007f0a0a7812 */ /* 0x000fe400078ec0ff */
[----:B------:R-:W-:Y:S02]  /*2c830*/  ISETP.GE.AND P0, PT, R9, UR6, PT ;  /* 0x0000000609007c0c */ /* 0x000fe4000bf06270 */
[----:B------:R-:W-:Y:S02]  /*2c840*/  IADD3.X R3, R3, UR5, R0, P1, !PT ;  /* 0x0000000503037c10 */ /* 0x000fe40008ffe400 */
[----:B------:R-:W-:Y:S01]  /*2c850*/  SHF.R.U32.HI R10, RZ, 0x3, R10 ;  /* 0x00000003ff0a7819 */ /* 0x000fe2000001160a */
[----:B---3--:R-:W-:Y:S08]  /*2c860*/  BRA.DIV UR4, `(.L_x_1639) ;  /* 0x0000007204187947 */ /* 0x008ff0000b800000 */
[----:B------:R-:W2:Y:S04]  /*2c870*/  LDL.LU R6, [R1+0x38] ;  /* 0x0000380001067983 */ /* 0x000ea80000300800 */
[----:B------:R-:W3:Y:S01]  /*2c880*/  LDL.LU R11, [R1+0x4] ;  /* 0x00000400010b7983 */ /* 0x000ee20000300800 */
[----:B--2---:R-:W-:-:S03]  /*2c890*/  IMAD R2, R6, R7, RZ ;  /* 0x0000000706027224 */ /* 0x004fc600078e02ff */
[----:B------:R-:W0:Y:S01]  /*2c8a0*/  SHFL.IDX PT, R7, R4, RZ, 0x181f ;  /* 0x00181fff04077589 */ /* 0x000e2200000e0000 */
[----:B---3--:R-:W-:-:S03]  /*2c8b0*/  IMAD.IADD R0, R10, 0x1, R11 ;  /* 0x000000010a007824 */ /* 0x008fc600078e020b */
[----:B------:R-:W1:Y:S01]  /*2c8c0*/  SHFL.IDX PT, R6, R3, RZ, 0x181f ;  /* 0x00181fff03067589 */ /* 0x000e6200000e0000 */
        /* <DEDUP_REMOVED lines=61> */
[----:B------:R0:W1:Y:S04]  /*2cca0*/  SHFL.IDX PT, R5, R3, 0x7, 0x181f ;  /* 0x00f81f0003057f89 */ /* 0x00006800000e0000 */
[----:B------:R0:W-:Y:S04]  /*2ccb0*/  @!P1 LDGSTS.E.BYPASS.LTC128B.128 [R8+0x1b400], desc[UR38][R6.64], !P0 ;  /* 0x1b40000006089fae */ /* 0x0001e8000c101d66 */
[----:B------:R0:W2:Y:S02]  /*2ccc0*/  SHFL.IDX PT, R3, R4, 0x7, 0x181f ;  /* 0x00f81f0004037f89 */ /* 0x0000a400000e0000 */
.L_x_1867:
[----:B------:R-:W-:-:S05]  /*2ccd0*/  VIADD R0, R0, 0x70 ;  /* 0x0000007000007836 */ /* 0x000fca0000000000 */
[----:B------:R-:W-:-:S13]  /*2cce0*/  ISETP.GE.AND P1, PT, R0, R2, PT ;  /* 0x000000020000720c */ /* 0x000fda0003f26270 */
[----:B--2---:R-:W-:-:S05]  /*2ccf0*/  @!P1 IADD3 R2, P2, R9, R3, RZ ;  /* 0x0000000309029210 */ /* 0x004fca0007f5e0ff */
[----:B01----:R-:W-:-:S05]  /*2cd00*/  @!P1 IMAD.X R3, RZ, RZ, R5, P2 ;  /* 0x000000ffff039224 */ /* 0x003fca00010e0605 */
[----:B------:R-:W-:Y:S01]  /*2cd10*/  @!PT LDS RZ, [RZ] ;  /* 0x00000000fffff984 */ /* 0x000fe20000000800 */
[----:B------:R-:W-:Y:S01]  /*2cd20*/  @!PT LDS RZ, [RZ] ;  /* 0x00000000fffff984 */ /* 0x000fe20000000800 */
[----:B------:R-:W-:Y:S01]  /*2cd30*/  @!PT LDS RZ, [RZ] ;  /* 0x00000000fffff984 */ /* 0x000fe20000000800 */
[----:B------:R0:W-:Y:S01]  /*2cd40*/  @!P1 LDGSTS.E.BYPASS.LTC128B.128 [R8+0x1bc00], desc[UR38][R2.64], !P0 ;  /* 0x1bc0000002089fae */ /* 0x0001e2000c101d66 */
[----:B------:R-:W-:Y:S01]  /*2cd50*/  PLOP3.LUT P0, PT, PT, PT, PT, 0x80, 0x0 ;  /* 0x000000000000781c */ /* 0x000fe20003f0f070 */
[----:B------:R-:W-:-:S12]  /*2cd60*/  NOP ;  /* 0x0000000000007918 */ /* 0x000fd80000000000 */
.L_x_1640:
        /* <DEDUP_REMOVED lines=18> */
.L_x_1868:
[----:B------:R-:W-:Y:S05]  /*2ce90*/  BSYNC B0 ;  /* 0x0000000000007941 */ /* 0x000fea0003800000 */
.L_x_1641:
[----:B------:R-:W2:Y:S04]  /*2cea0*/  LDL.LU R3, [R1+0x40] ;  /* 0x0000400001037983 */ /* 0x000ea80000300800 */
[----:B------:R-:W3:Y:S01]  /*2ceb0*/  LDL R2, [R1+0x20] ;  /* 0x0000200001027983 */ /* 0x000ee20000100800 */
[----:B--2---:R-:W-:-:S05]  /*2cec0*/  VIADD R3, R3, 0xfffffffe ;  /* 0xfffffffe03037836 */ /* 0x004fca0000000000 */
[----:B---3--:R-:W-:-:S13]  /*2ced0*/  ISETP.GE.AND P0, PT, R3, R2, PT ;  /* 0x000000020300720c */ /* 0x008fda0003f06270 */
[----:B------:R-:W-:Y:S05]  /*2cee0*/  @!P0 BRA `(.L_x_1643) ;  /* 0x0000000c00f08947 */ /* 0x000fea0003800000 */
[----:B0-----:R0:W5:Y:S04]  /*2cef0*/  LDL.LU R0, [R1+0x10] ;  /* 0x0000100001007983 */ /* 0x0011680000300800 */
[----:B------:R0:W5:Y:S02]  /*2cf00*/  LDL.LU R2, [R1+0x18] ;  /* 0x0000180001027983 */ /* 0x0001640000300800 */
.L_x_1663:
[----:B-----5:R-:W-:Y:S01]  /*2cf10*/  VIADD R5, R0, 0x1 ;  /* 0x0000000100057836 */ /* 0x020fe20000000000 */
[----:B------:R-:W-:Y:S01]  /*2cf20*/  LOP3.LUT P1, RZ, R16, 0x1, RZ, 0xc0, !PT ;  /* 0x0000000110ff7812 */ /* 0x000fe2000782c0ff */
[----:B------:R-:W-:Y:S05]  /*2cf30*/  YIELD ;  /* 0x0000000000007946 */ /* 0x000fea0003800000 */
[----:B------:R-:W-:Y:S01]  /*2cf40*/  ISETP.NE.AND P0, PT, R5, 0x2, PT ;  /* 0x000000020500780c */ /* 0x000fe20003f05270 */
[----:B------:R-:W-:Y:S03]  /*2cf50*/  BSSY B0, `(.L_x_1644) ;  /* 0x000006b000007945 */ /* 0x000fe60003800000 */
[----:B------:R-:W-:-:S02]  /*2cf60*/  SEL R4, RZ, 0x1, P0 ;  /* 0x00000001ff047807 */ /* 0x000fc40000000000 */
[----:B--2---:R-:W-:Y:S02]  /*2cf70*/  SEL R10, R5, RZ, P0 ;  /* 0x000000ff050a7207 */ /* 0x004fe40000000000 */
        /* <DEDUP_REMOVED lines=28> */
.L_x_1646:
        /* <DEDUP_REMOVED lines=8> */
.L_x_1869:
[----:B------:R-:W-:Y:S05]  /*2d1c0*/  BSYNC B1 ;  /* 0x0000000000017941 */ /* 0x000fea0003800000 */
.L_x_1647:
        /* <DEDUP_REMOVED lines=9> */
.L_x_1650:
[----:B------:R-:W-:Y:S05]  /*2d260*/  BSYNC B1 ;  /* 0x0000000000017941 */ /* 0x000fea0003800000 */
.L_x_1649:
        /* <DEDUP_REMOVED lines=13> */
.L_x_1651:
        /* <DEDUP_REMOVED lines=13> */
.L_x_1870:
[----:B------:R-:W-:Y:S05]  /*2d410*/  BSYNC B1 ;  /* 0x0000000000017941 */ /* 0x000fea0003800000 */
.L_x_1652:
        /* <DEDUP_REMOVED lines=11> */
.L_x_1655:
[----:B------:R-:W-:Y:S05]  /*2d4d0*/  BSYNC B1 ;  /* 0x0000000000017941 */ /* 0x000fea0003800000 */
.L_x_1654:
        /* <DEDUP_REMOVED lines=8> */
.L_x_1656:
        /* <DEDUP_REMOVED lines=10> */
.L_x_1645:
[----:B------:R-:W-:Y:S05]  /*2d600*/  BSYNC B0 ;  /* 0x0000000000007941 */ /* 0x000fea0003800000 */
.L_x_1644:
[----:B------:R-:W-:-:S06]  /*2d610*/  UISETP.NE.AND UP0, UPT, UR37, 0x3, UPT ;  /* 0x000000032500788c */ /* 0x000fcc000bf05270 */
[----:B------:R-:W-:-:S13]  /*2d620*/  PLOP3.LUT P0, PT, PT, PT, UP0, 0x80, 0x0 ;  /* 0x000000000000781c */ /* 0x000fda0003f0f008 */
[----:B------:R-:W-:Y:S05]  /*2d630*/  @!P0 BRA `(.L_x_1657) ;  /* 0x0000000000048947 */ /* 0x000fea0003800000 */
[----:B------:R-:W-:Y:S01]  /*2d640*/  BPT.TRAP 0x1 ;  /* 0x000000040000795c */ /* 0x000fe20000300000 */
.L_x_1657:
        /* <DEDUP_REMOVED lines=8> */
.L_x_1871:
[----:B------:R-:W-:Y:S05]  /*2d6d0*/  BSYNC B0 ;  /* 0x0000000000007941 */ /* 0x000fea0003800000 */
.L_x_1658:
[----:B------:R-:W-:Y:S05]  /*2d6e0*/  @!P1 BRA `(.L_x_1660) ;  /* 0x0000000000049947 */ /* 0x000fea0003800000 */
[----:B------:R-:W-:Y:S01]  /*2d6f0*/  BPT.TRAP 0x1 ;  /* 0x000000040000795c */ /* 0x000fe20000300000 */
.L_x_1660:
[----:B------:R-:W-:Y:S01]  /*2d700*/  SHF.L.U32 R2, R2, 0x1f, RZ ;  /* 0x0000001f02027819 */ /* 0x000fe200000006ff */
[----:B------:R-:W-:-:S03]  /*2d710*/  IMAD R12, R0, 0x6000, RZ ;  /* 0x00006000000c7824 */ /* 0x000fc600078e02ff */
[----:B------:R-:W3:Y:S02]  /*2d720*/  SYNCS.PHASECHK.TRANS64.TRYWAIT P0, [R20+URZ+0x28860], R2 ;  /* 0x02886002140075a7 */ /* 0x000ee4000800017f */
[----:B---3--:R-:W-:Y:S05]  /*2d730*/  @!P0 BRA `(.L_x_1661) ;  /* 0x0000006c00488947 */ /* 0x008fea0003800000 */
.L_x_1872:
[----:B------:R-:W4:Y:S04]  /*2d740*/  LDL R0, [R1+0x34] ;  /* 0x0000340001007983 */ /* 0x000f280000100800 */
[----:B------:R-:W5:Y:S01]  /*2d750*/  LDL R13, [R1+0x2c] ;  /* 0x00002c00010d7983 */ /* 0x000f620000100800 */
[----:B------:R-:W-:Y:S05]  /*2d760*/  WARPSYNC.ALL ;  /* 0x0000000000007948 */ /* 0x000fea0003800000 */
[----:B-1----:R-:W1:Y:S01]  /*2d770*/  S2R R9, SR_TID.X ;  /* 0x0000000000097919 */ /* 0x002e620000002100 */
[----:B------:R-:W-:Y:S01]  /*2d780*/  IMAD.MOV.U32 R14, RZ, RZ, 0x40 ;  /* 0x00000040ff0e7424 */ /* 0x000fe200078e00ff */
[----:B-1----:R-:W-:-:S04]  /*2d790*/  LOP3.LUT P0, RZ, R9, 0x4, RZ, 0xc0, !PT ;  /* 0x0000000409ff7812 */ /* 0x002fc8000780c0ff */
[----:B------:R-:W-:Y:S02]  /*2d7a0*/  SEL R14, R14, 0xffffffc0, !P0 ;  /* 0xffffffc00e0e7807 */ /* 0x000fe40004000000 */
[C---:B----4-:R-:W-:Y:S02]  /*2d7b0*/  LOP3.LUT R0, R12.reuse, R0, RZ, 0xfc, !PT ;  /* 0x000000000c007212 */ /* 0x050fe400078efcff */
[----:B-----5:R-:W-:-:S03]  /*2d7c0*/  LOP3.LUT R12, R12, R13, RZ, 0xfc, !PT ;  /* 0x0000000d0c0c7212 */ /* 0x020fc600078efcff */
[----:B------:R-:W-:-:S04]  /*2d7d0*/  IMAD.IADD R0, R19, 0x1, R0 ;  /* 0x0000000113007824 */ /* 0x000fc800078e0200 */
[----:B---3--:R-:W-:Y:S01]  /*2d7e0*/  IMAD.IADD R2, R14, 0x1, R0 ;  /* 0x000000010e027824 */ /* 0x008fe200078e0200 */
[----:B--2---:R-:W1:Y:S01]  /*2d7f0*/  LDSM.16.MT88.4 R4, [R0+0xc400] ;  /* 0x00c400000004783b */ /* 0x004e620000004200 */
[----:B------:R-:W-:Y:S01]  /*2d800*/  IMAD.IADD R13, R19, 0x1, R12 ;  /* 0x00000001130d7824 */ /* 0x000fe200078e020c */
[----:B------:R-:W2:Y:S02]  /*2d810*/  S2R R14, SR_TID.X ;  /* 0x00000000000e7919 */ /* 0x000ea40000002100 */
[----:B--2---:R-:W-:Y:S02]  /*2d820*/  LOP3.LUT P0, RZ, R14, 0x4, RZ, 0xc0, !PT ;  /* 0x000000040eff7812 */ /* 0x004fe4000780c0ff */
        /* <DEDUP_REMOVED lines=10> */
[----:B------:R1:W-:Y:S04]  /*2d8d0*/  STSM.16.M88.4 [R13+0x1400], R8 ;  /* 0x001400080d007844 */ /* 0x0003e80000000200 */
[----:B------:R-:W2:Y:S01]  /*2d8e0*/  LDSM.16.MT88.4 R4, [R0+0xd400] ;  /* 0x00d400000004783b */ /* 0x000ea20000004200 */
[----:B-1----:R-:W-:Y:S02]  /*2d8f0*/  IMAD.MOV.U32 R11, RZ, RZ, R13 ;  /* 0x000000ffff0b7224 */ /* 0x002fe400078e000d */
[----:B------:R-:W-:-:S05]  /*2d900*/  IMAD.MOV.U32 R10, RZ, RZ, 0x20 ;  /* 0x00000020ff0a7424 */ /* 0x000fca00078e00ff */
[----:B------:R-:W-:-:S04]  /*2d910*/  SEL R10, R10, 0xffffffe0, !P0 ;  /* 0xffffffe00a0a7807 */ /* 0x000fc80004000000 */
[----:B------:R-:W-:Y:S02]  /*2d920*/  IADD3 R21, R10, 0x400, R11 ;  /* 0x000004000a157810 */ /* 0x000fe40007ffe00b */
[C-C-:B--2---:R-:W-:Y:S02]  /*2d930*/  PRMT R12, R4.reuse, 0x6420, R5.reuse ;  /* 0x00006420040c7816 */ /* 0x144fe40000000005 */
[----:B------:R-:W-:Y:S02]  /*2d940*/  PRMT R13, R4, 0x7531, R5 ;  /* 0x00007531040d7816 */ /* 0x000fe40000000005 */
[C-C-:B------:R-:W-:Y:S02]  /*2d950*/  PRMT R14, R6.reuse, 0x6420, R7.reuse ;  /* 0x00006420060e7816 */ /* 0x140fe40000000007 */
[----:B------:R-:W-:Y:S02]  /*2d960*/  PRMT R15, R6, 0x7531, R7 ;  /* 0x00007531060f7816 */ /* 0x000fe40000000007 */
[----:B------:R-:W1:Y:S04]  /*2d970*/  LDSM.16.MT88.4 R4, [R2+0xd400] ;  /* 0x00d400000204783b */ /* 0x000e680000004200 */
[----:B------:R2:W-:Y:S02]  /*2d980*/  STSM.16.M88.4 [R21], R12 ;  /* 0x0000000c15007844 */ /* 0x0005e40000000200 */
[----:B--2---:R-:W-:Y:S01]  /*2d990*/  IMAD.MOV.U32 R15, RZ, RZ, R11 ;  /* 0x000000ffff0f7224 */ /* 0x004fe200078e000b */
[----:B-1----:R-:W-:-:S02]  /*2d9a0*/  PRMT R8, R4, 0x6420, R5 ;  /* 0x0000642004087816 */ /* 0x002fc40000000005 */
[----:B------:R-:W-:Y:S02]  /*2d9b0*/  PRMT R9, R4, 0x7531, R5 ;  /* 0x0000753104097816 */ /* 0x000fe40000000005 */
[C-C-:B------:R-:W-:Y:S02]  /*2d9c0*/  PRMT R10, R6.reuse, 0x6420, R7.reuse ;  /* 0x00006420060a7816 */ /* 0x140fe40000000007 */
[----:B------:R-:W-:-:S05]  /*2d9d0*/  PRMT R11, R6, 0x7531, R7 ;  /* 0x00007531060b7816 */ /* 0x000fca0000000007 */
[----:B------:R1:W-:Y:S04]  /*2d9e0*/  STSM.16.M88.4 [R21+0x1000], R8 ;  /* 0x0010000815007844 */ /* 0x0003e80000000200 */
[----:B------:R-:W2:Y:S01]  /*2d9f0*/  LDSM.16.MT88.4 R4, [R0+0xe400] ;  /* 0x00e400000004783b */ /* 0x000ea20000004200 */
[----:B-1----:R-:W-:Y:S01]  /*2da00*/  IMAD.MOV.U32 R11, RZ, RZ, R15 ;  /* 0x000000ffff0b7224 */ /* 0x002fe200078e000f */
[C-C-:B--2---:R-:W-:Y:S02]  /*2da10*/  PRMT R12, R4.reuse, 0x6420, R5.reuse ;  /* 0x00006420040c7816 */ /* 0x144fe40000000005 */
[----:B------:R-:W-:Y:S02]  /*2da20*/  PRMT R13, R4, 0x7531, R5 ;  /* 0x00007531040d7816 */ /* 0x000fe40000000005 */
[----:B------:R-:W-:-:S02]  /*2da30*/  PRMT R14, R6, 0x6420, R7 ;  /* 0x00006420060e7816 */ /* 0x000fc40000000007 */
[----:B------:R-:W-:Y:S02]  /*2da40*/  PRMT R15, R6, 0x7531, R7 ;  /* 0x00007531060f7816 */ /* 0x000fe40000000007 */
[----:B------:R-:W1:Y:S04]  /*2da50*/  LDSM.16.MT88.4 R4, [R2+0xe400] ;  /* 0x00e400000204783b */ /* 0x000e680000004200 */
[----:B------:R2:W-:Y:S02]  /*2da60*/  STSM.16.M88.4 [R11+0x2400], R12 ;  /* 0x0024000c0b007844 */ /* 0x0005e40000000200 */
[----:B--2---:R-:W-:Y:S01]  /*2da70*/  IMAD.MOV.U32 R15, RZ, RZ, R11 ;  /* 0x000000ffff0f7224 */ /* 0x004fe200078e000b */
[C-C-:B-1----:R-:W-:Y:S02]  /*2da80*/  PRMT R8, R4.reuse, 0x6420, R5.reuse ;  /* 0x0000642004087816 */ /* 0x142fe40000000005 */
[----:B------:R-:W-:-:S02]  /*2da90*/  PRMT R9, R4, 0x7531, R5 ;  /* 0x0000753104097816 */ /* 0x000fc40000000005 */
        /* <DEDUP_REMOVED lines=51> */
.L_x_1662:
        /* <DEDUP_REMOVED lines=14> */
.L_x_1643:
[----:B------:R-:W1:Y:S01]  /*2deb0*/  S2R R4, SR_TID.X ;  /* 0x0000000000047919 */ /* 0x000e620000002100 */
[----:B------:R-:W-:Y:S01]  /*2dec0*/  BSSY B0, `(.L_x_1664) ;  /* 0x0000011000007945 */ /* 0x000fe20003800000 */
[----:B-1----:R-:W-:-:S04]  /*2ded0*/  LOP3.LUT R4, R4, 0x7f, RZ, 0xc0, !PT ;  /* 0x0000007f04047812 */ /* 0x002fc800078ec0ff */
[----:B------:R-:W-:-:S13]  /*2dee0*/  ISETP.NE.AND P0, PT, R4, RZ, PT ;  /* 0x000000ff0400720c */ /* 0x000fda0003f05270 */
[----:B------:R-:W-:Y:S05]  /*2def0*/  @P0 BRA `(.L_x_1665) ;  /* 0x0000000000340947 */ /* 0x000fea0003800000 */
[----:B------:R-:W1:Y:S01]  /*2df00*/  S2R R3, SR_LANEID ;  /* 0x0000000000037919 */ /* 0x000e620000000000 */
[----:B------:R-:W-:Y:S01]  /*2df10*/  VOTEU.ANY UR4, UPT, PT ;  /* 0x0000000000047886 */ /* 0x000fe200038e0100 */
[----:B------:R-:W3:Y:S01]  /*2df20*/  LDC.64 R4, c[0x0][0xc60] ;  /* 0x00031800ff047b82 */ /* 0x000ee20000000a00 */
[----:B0----5:R-:W1:Y:S08]  /*2df30*/  FLO.U32 R0, UR4 ;  /* 0x0000000400007d00 */ /* 0x021e7000080e0000 */
[----:B------:R-:W3:Y:S01]  /*2df40*/  POPC R2, UR4 ;  /* 0x0000000400027d09 */ /* 0x000ee20008000000 */
[----:B-1----:R-:W-:-:S13]  /*2df50*/  ISETP.EQ.U32.AND P1, PT, R0, R3, PT ;  /* 0x000000030000720c */ /* 0x002fda0003f22070 */
[----:B---3--:R-:W3:Y:S01]  /*2df60*/  @P1 ATOMG.E.ADD.STRONG.GPU PT, R5, desc[UR38][R4.64], R2 ;  /* 0x00000002040519a8 */ /* 0x008ee200081ee1e6 */
[----:B------:R-:W0:Y:S02]  /*2df70*/  S2R R3, SR_LTMASK ;  /* 0x0000000000037919 */ /* 0x000e240000003900 */
[----:B0-----:R-:W-:-:S06]  /*2df80*/  LOP3.LUT R3, R3, UR4, RZ, 0xc0, !PT ;  /* 0x0000000403037c12 */ /* 0x001fcc000f8ec0ff */
[----:B------:R-:W0:Y:S01]  /*2df90*/  POPC R3, R3 ;  /* 0x0000000300037309 */ /* 0x000e220000000000 */
[----:B---3--:R-:W0:Y:S02]  /*2dfa0*/  SHFL.IDX PT, R0, R5, R0, 0x1f ;  /* 0x00001f0005007589 */ /* 0x008e2400000e0000 */
[----:B0-----:R-:W-:-:S05]  /*2dfb0*/  IADD3 R0, R0, UR40, R3 ;  /* 0x0000002800007c10 */ /* 0x001fca000fffe003 */
[----:B------:R1:W-:Y:S02]  /*2dfc0*/  STL [R1], R0 ;  /* 0x0000000001007387 */ /* 0x0003e40000100800 */
.L_x_1665:
[----:B------:R-:W-:Y:S05]  /*2dfd0*/  BSYNC B0 ;  /* 0x0000000000007941 */ /* 0x000fea0003800000 */
.L_x_1664:
[----:B------:R-:W-:-:S06]  /*2dfe0*/  UISETP.NE.AND UP0, UPT, UR37, 0x3, UPT ;  /* 0x000000032500788c */ /* 0x000fcc000bf05270 */
[----:B------:R-:W-:-:S13]  /*2dff0*/  PLOP3.LUT P1, PT, PT, PT, UP0, 0x80, 0x0 ;  /* 0x000000000000781c */ /* 0x000fda0003f2f008 */
[----:B------:R-:W-:Y:S05]  /*2e000*/  @!P1 BRA `(.L_x_1666) ;  /* 0x0000000000049947 */ /* 0x000fea0003800000 */
[----:B------:R-:W-:Y:S01]  /*2e010*/  BPT.TRAP 0x1 ;  /* 0x000000040000795c */ /* 0x000fe20000300000 */
.L_x_1666:
[----:B------:R-:W3:Y:S04]  /*2e020*/  LDL R3, [R1+0x18] ;  /* 0x0000180001037983 */ /* 0x000ee80000100800 */
[----:B-----5:R-:W4:Y:S01]  /*2e030*/  LDL R2, [R1+0x10] ;  /* 0x0000100001027983 */ /* 0x020f220000100800 */
[----:B01----:R-:W-:Y:S01]  /*2e040*/  IMAD.U32 R0, RZ, RZ, UR41 ;  /* 0x00000029ff007e24 */ /* 0x003fe2000f8e00ff */
[----:B------:R-:W-:Y:S04]  /*2e050*/  BSSY B0, `(.L_x_1667) ;  /* 0x0000007000007945 */ /* 0x000fe80003800000 */
[----:B------:R-:W-:-:S02]  /*2e060*/  ISETP.NE.AND P2, PT, R0, 0x3, PT ;  /* 0x000000030000780c */ /* 0x000fc40003f45270 */
[----:B---3--:R-:W-:-:S04]  /*2e070*/  LOP3.LUT R0, R3, 0x1, RZ, 0x3c, !PT ;  /* 0x0000000103007812 */ /* 0x008fc800078e3cff */
[----:B------:R-:W-:Y:S01]  /*2e080*/  SHF.L.U32 R0, R0, 0x1f, RZ ;  /* 0x0000001f00007819 */ /* 0x000fe200000006ff */
[----:B----4-:R-:W-:-:S04]  /*2e090*/  IMAD R18, R2, 0x8, R19 ;  /* 0x0000000802127824 */ /* 0x010fc800078e0213 */
[----:B------:R-:W0:Y:S02]  /*2e0a0*/  SYNCS.PHASECHK.TRANS64.TRYWAIT P1, [R18+URZ+0x28870], R0 ;  /* 0x02887000120075a7 */ /* 0x000e24000802017f */
[----:B0-----:R-:W-:Y:S05]  /*2e0b0*/  @!P1 BRA `(.L_x_1668) ;  /* 0x0000006000fc9947 */ /* 0x001fea0003800000 */
.L_x_1873:
[----:B------:R-:W-:Y:S05]  /*2e0c0*/  BSYNC B0 ;  /* 0x0000000000007941 */ /* 0x000fea0003800000 */
.L_x_1667:
[----:B------:R-:W-:Y:S05]  /*2e0d0*/  @!P2 BRA `(.L_x_1669) ;  /* 0x000000000004a947 */ /* 0x000fea0003800000 */
[----:B------:R-:W-:Y:S01]  /*2e0e0*/  BPT.TRAP 0x1 ;  /* 0x000000040000795c */ /* 0x000fe20000300000 */
.L_x_1669:
[----:B0-----:R-:W3:Y:S02]  /*2e0f0*/  LDL R0, [R1+0x18] ;  /* 0x0000180001007983 */ /* 0x001ee40000100800 */
[----:B---3--:R-:W-:-:S04]  /*2e100*/  SHF.L.U32 R0, R0, 0x1f, RZ ;  /* 0x0000001f00007819 */ /* 0x008fc800000006ff */
[----:B------:R-:W0:Y:S02]  /*2e110*/  SYNCS.PHASECHK.TRANS64.TRYWAIT P1, [R18+URZ+0x28860], R0 ;  /* 0x02886000120075a7 */ /* 0x000e24000802017f */
[----:B0-----:R-:W-:Y:S05]  /*2e120*/  @!P1 BRA `(.L_x_1670) ;  /* 0x0000006000f49947 */ /* 0x001fea0003800000 */
.L_x_1874:
[----:B------:R-:W0:Y:S04]  /*2e130*/  LDL R4, [R1+0x10] ;  /* 0x0000100001047983 */ /* 0x000e280000100800 */
[----:B------:R-:W3:Y:S04]  /*2e140*/  LDL R2, [R1+0x34] ;  /* 0x0000340001027983 */ /* 0x000ee80000100800 */
[----:B------:R-:W4:Y:S01]  /*2e150*/  LDL R3, [R1+0x2c] ;  /* 0x00002c0001037983 */ /* 0x000f220000100800 */
[----:B------:R-:W-:Y:S05]  /*2e160*/  WARPSYNC.ALL ;  /* 0x0000000000007948 */ /* 0x000fea0003800000 */
[----:B--2---:R-:W1:Y:S01]  /*2e170*/  S2R R9, SR_TID.X ;  /* 0x0000000000097919 */ /* 0x004e620000002100 */
[----:B------:R-:W-:Y:S01]  /*2e180*/  IMAD.MOV.U32 R12, RZ, RZ, 0x40 ;  /* 0x00000040ff0c7424 */ /* 0x000fe200078e00ff */
[----:B-1----:R-:W-:-:S04]  /*2e190*/  LOP3.LUT P1, RZ, R9, 0x4, RZ, 0xc0, !PT ;  /* 0x0000000409ff7812 */ /* 0x002fc8000782c0ff */
[----:B------:R-:W-:Y:S01]  /*2e1a0*/  SEL R12, R12, 0xffffffc0, !P1 ;  /* 0xffffffc00c0c7807 */ /* 0x000fe20004800000 */
[----:B0-----:R-:W-:-:S05]  /*2e1b0*/  IMAD R0, R4, 0x6000, RZ ;  /* 0x0000600004007824 */ /* 0x001fca00078e02ff */
[C---:B---3--:R-:W-:Y:S02]  /*2e1c0*/  LOP3.LUT R2, R0.reuse, R2, RZ, 0xfc, !PT ;  /* 0x0000000200027212 */ /* 0x048fe400078efcff */
[----:B----4-:R-:W-:-:S03]  /*2e1d0*/  LOP3.LUT R0, R0, R3, RZ, 0xfc, !PT ;  /* 0x0000000300007212 */ /* 0x010fc600078efcff */
[C---:B------:R-:W-:Y:S01]  /*2e1e0*/  IMAD.IADD R2, R19.reuse, 0x1, R2 ;  /* 0x0000000113027824 */ /* 0x040fe200078e0202 */
[----:B------:R-:W0:Y:S01]  /*2e1f0*/  S2R R3, SR_TID.X ;  /* 0x0000000000037919 */ /* 0x000e220000002100 */
[----:B------:R-:W-:-:S03]  /*2e200*/  IMAD.IADD R0, R19, 0x1, R0 ;  /* 0x0000000113007824 */ /* 0x000fc600078e0200 */
[----:B------:R-:W1:Y:S01]  /*2e210*/  LDSM.16.MT88.4 R4, [R2+0xc400] ;  /* 0x00c400000204783b */ /* 0x000e620000004200 */
[----:B------:R-:W-:Y:S01]  /*2e220*/  IMAD.IADD R17, R12, 0x1, R2 ;  /* 0x000000010c117824 */ /* 0x000fe200078e0202 */
        /* <DEDUP_REMOVED lines=83> */
.L_x_1671:
[----:B------:R-:W2:Y:S01]  /*2e760*/  LDL.LU R0, [R1+0x10] ;  /* 0x0000100001007983 */ /* 0x000ea20000300800 */
[----:B0-----:R0:W-:Y:S03]  /*2e770*/  SYNCS.ARRIVE.TRANS64.A1T0 RZ, [R18+URZ+0x28850], RZ ;  /* 0x028850ff12ff79a7 */ /* 0x0011e6000810003f */
[----:B-1----:R-:W3:Y:S01]  /*2e780*/  LDL.LU R3, [R1+0x18] ;  /* 0x0000180001037983 */ /* 0x002ee20000300800 */
[----:B0-----:R-:W-:-:S05]  /*2e790*/  @!P0 VIADD R18, R18, 0x28880 ;  /* 0x0002888012128836 */ /* 0x001fca0000000000 */
[----:B------:R-:W-:Y:S01]  /*2e7a0*/  @!P0 PRMT R18, RZ, 0x654, R18 ;  /* 0x00000654ff128816 */ /* 0x000fe20000000012 */
[----:B------:R-:W-:Y:S06]  /*2e7b0*/  BAR.SYNC.DEFER_BLOCKING 0x2, 0x80 ;  /* 0x0082000000007b1d */ /* 0x000fec0000010000 */
[----:B------:R0:W-:Y:S01]  /*2e7c0*/  @!P0 SYNCS.ARRIVE.TRANS64.RED.A1T0 RZ, [R18+URZ], RZ ;  /* 0x000000ff12ff89a7 */ /* 0x0001e2000810043f */
[----:B--2---:R-:W-:-:S05]  /*2e7d0*/  VIADD R0, R0, 0x1 ;  /* 0x0000000100007836 */ /* 0x004fca0000000000 */
[----:B------:R-:W-:-:S04]  /*2e7e0*/  ISETP.NE.AND P0, PT, R0, 0x2, PT ;  /* 0x000000020000780c */ /* 0x000fc80003f05270 */
[----:B------:R-:W-:Y:S02]  /*2e7f0*/  SEL R2, RZ, 0x1, P0 ;  /* 0x00000001ff027807 */ /* 0x000fe40000000000 */
[----:B------:R-:W-:Y:S02]  /*2e800*/  SEL R0, R0, RZ, P0 ;  /* 0x000000ff00007207 */ /* 0x000fe40000000000 */
[----:B---3--:R-:W-:-:S03]  /*2e810*/  LOP3.LUT R3, R3, R2, RZ, 0x3c, !PT ;  /* 0x0000000203037212 */ /* 0x008fc600078e3cff */
[----:B------:R0:W-:Y:S04]  /*2e820*/  STL [R1+0x10], R0 ;  /* 0x0000100001007387 */ /* 0x0001e80000100800 */
[----:B------:R0:W-:Y:S02]  /*2e830*/  STL [R1+0x18], R3 ;  /* 0x0000180301007387 */ /* 0x0001e40000100800 */
.L_x_1620:
[----:B------:R-:W-:-:S13]  /*2e840*/  LOP3.LUT P0, RZ, R16, 0x2, RZ, 0xc0, !PT ;  /* 0x0000000210ff7812 */ /* 0x000fda000780c0ff */
[----:B------:R-:W-:Y:S05]  /*2e850*/  @!P0 BRA `(.L_x_1672) ;  /* 0x00000000002c8947 */ /* 0x000fea0003800000 */
[----:B------:R-:W-:Y:S05]  /*2e860*/  WARPSYNC.ALL ;  /* 0x0000000000007948 */ /* 0x000fea0003800000 */
[----:B------:R-:W3:Y:S08]  /*2e870*/  S2UR UR5, SR_CgaCtaId ;  /* 0x00000000000579c3 */ /* 0x000ef00000008800 */
[----:B------:R-:W-:Y:S06]  /*2e880*/  BAR.SYNC.DEFER_BLOCKING 0x5, 0x180 ;  /* 0x0146000000007b1d */ /* 0x000fec0000010000 */
[----:B------:R-:W-:-:S02]  /*2e890*/  UMOV UR4, 0x400 ;  /* 0x0000040000047882 */ /* 0x000fc40000000000 */
[----:B---3--:R-:W-:-:S06]  /*2e8a0*/  ULEA UR4, UR5, UR4, 0x18 ;  /* 0x0000000405047291 */ /* 0x008fcc000f8ec03f */
[----:B------:R-:W-:-:S05]  /*2e8b0*/  IMAD.U32 R19, RZ, RZ, UR4 ;  /* 0x00000004ff137e24 */ /* 0x000fca000f8e00ff */
[----:B-1----:R-:W1:Y:S04]  /*2e8c0*/  LDS.128 R4, [R19+0x288d0] ;  /* 0x0288d00013047984 */ /* 0x002e680000000c00 */
[----:B-1----:R3:W-:Y:S04]  /*2e8d0*/  STL.64 [R1], R4 ;  /* 0x0000000401007387 */ /* 0x0027e80000100a00 */
[----:B------:R3:W-:Y:S01]  /*2e8e0*/  STL.64 [R1+0x8], R6 ;  /* 0x0000080601007387 */ /* 0x0007e20000100a00 */
[----:B------:R-:W-:Y:S06]  /*2e8f0*/  BAR.ARV 0x4, 0x180 ;  /* 0x0106000000007b1d */ /* 0x000fec0000002000 */
[----:B------:R-:W-:Y:S05]  /*2e900*/  BRA `(.L_x_1673) ;  /* 0x00000010003c7947 */ /* 0x000fea0003800000 */
.L_x_1672:
[----:B0-2---:R-:W0:Y:S01]  /*2e910*/  S2R R0, SR_TID.X ;  /* 0x0000000000007919 */ /* 0x005e220000002100 */
[----:B------:R-:W-:Y:S01]  /*2e920*/  UMOV UR4, 0xffffffff ;  /* 0xffffffff00047882 */ /* 0x000fe20000000000 */
[----:B0-----:R-:W-:-:S04]  /*2e930*/  LOP3.LUT R17, R0, 0x1f, RZ, 0xc0, !PT ;  /* 0x0000001f00117812 */ /* 0x001fc800078ec0ff */
        /* <DEDUP_REMOVED lines=8> */
[----:B------:R-:W0:Y:S08]  /*2e9c0*/  @!P1 LDC.64 R2, c[0x0][0xc80] ;  /* 0x00032000ff029b82 */ /* 0x000e300000000a00 */
[----:B------:R-:W2:Y:S01]  /*2e9d0*/  @!P1 LDC.64 R6, c[0x0][0xc78] ;  /* 0x00031e00ff069b82 */ /* 0x000ea20000000a00 */
[----:B0-----:R-:W-:-:S05]  /*2e9e0*/  @!P1 IMAD.WIDE R2, R0, 0x4, R2 ;  /* 0x0000000400029825 */ /* 0x001fca00078e0202 */
[----:B------:R2:W3:Y:S02]  /*2e9f0*/  @!P1 LDG.E R8, desc[UR38][R2.64] ;  /* 0x0000002602089981 */ /* 0x0004e4000c1e1900 */
[----:B--2---:R-:W-:-:S06]  /*2ea00*/  @!P1 IMAD.WIDE R2, R0, 0x4, R6 ;  /* 0x0000000400029825 */ /* 0x004fcc00078e0206 */
[----:B------:R-:W2:Y:S01]  /*2ea10*/  @!P1 LDG.E R2, desc[UR38][R2.64] ;  /* 0x0000002602029981 */ /* 0x000ea2000c1e1900 */
[----:B-1----:R-:W-:Y:S01]  /*2ea20*/  IMAD.MOV.U32 R4, RZ, RZ, RZ ;  /* 0x000000ffff047224 */ /* 0x002fe200078e00ff */
[C---:B------:R-:W-:Y:S01]  /*2ea30*/  ISETP.GE.U32.AND P2, PT, R17.reuse, 0x2, PT ;  /* 0x000000021100780c */ /* 0x040fe20003f46070 */
[----:B------:R-:W-:Y:S01]  /*2ea40*/  IMAD.MOV.U32 R6, RZ, RZ, RZ ;  /* 0x000000ffff067224 */ /* 0x000fe200078e00ff */
[C---:B------:R-:W-:Y:S01]  /*2ea50*/  ISETP.GE.U32.AND P3, PT, R17.reuse, 0x4, PT ;  /* 0x000000041100780c */ /* 0x040fe20003f66070 */
[----:B------:R-:W-:Y:S01]  /*2ea60*/  SHFL.IDX PT, R5, R10, RZ, 0x1f ;  /* 0x00001fff0a057589 */ /* 0x000fe200000e0000 */
[C---:B------:R-:W-:Y:S02]  /*2ea70*/  ISETP.GE.U32.AND P4, PT, R17.reuse, 0x8, PT ;  /* 0x000000081100780c */ /* 0x040fe40003f86070 */
[----:B------:R-:W-:Y:S01]  /*2ea80*/  ISETP.GE.U32.AND P5, PT, R17, 0x10, PT ;  /* 0x000000101100780c */ /* 0x000fe20003fa6070 */
[----:B------:R-:W-:Y:S01]  /*2ea90*/  SHFL.IDX PT, R0, R10, 0x1, 0x1f ;  /* 0x00201f000a007f89 */ /* 0x000fe200000e0000 */
[----:B---3--:R-:W-:-:S02]  /*2eaa0*/  @!P1 IMAD.MOV.U32 R4, RZ, RZ, R8 ;  /* 0x000000ffff049224 */ /* 0x008fc400078e0008 */
[----:B------:R-:W-:Y:S02]  /*2eab0*/  IMAD.MOV.U32 R8, RZ, RZ, RZ ;  /* 0x000000ffff087224 */ /* 0x000fe400078e00ff */
[----:B--2---:R-:W-:Y:S01]  /*2eac0*/  @!P1 IMAD.MOV.U32 R6, RZ, RZ, R2 ;  /* 0x000000ffff069224 */ /* 0x004fe200078e0002 */
        /* <DEDUP_REMOVED lines=17> */
[----:B------:R0:W1:Y:S02]  /*2ebe0*/  SHFL.IDX PT, R9, R3, 0x1f, 0x1f ;  /* 0x03e01f0003097f89 */ /* 0x00006400000e0000 */
.L_x_1884:
[----:B------:R-:W-:Y:S01]  /*2ebf0*/  ULDC UR4, c[0x0][0xc38] ;  /* 0x00030e0000047ab9 */ /* 0x000fe20000000800 */
[----:B------:R-:W-:Y:S02]  /*2ec00*/  IMAD.MOV.U32 R7, RZ, RZ, R3 ;  /* 0x000000ffff077224 */ /* 0x000fe400078e0003 */
[----:B------:R-:W-:-:S04]  /*2ec10*/  IMAD.U32 R2, RZ, RZ, UR4 ;  /* 0x00000004ff027e24 */ /* 0x000fc8000f8e00ff */
[----:B-1----:R-:W-:-:S04]  /*2ec20*/  IMAD R9, R9, R2, RZ ;  /* 0x0000000209097224 */ /* 0x002fc800078e02ff */
[----:B------:R-:W-:-:S05]  /*2ec30*/  IMAD.IADD R0, R0, 0x1, R9 ;  /* 0x0000000100007824 */ /* 0x000fca00078e0209 */
[----:B------:R-:W-:-:S13]  /*2ec40*/  ISETP.GT.AND P6, PT, R0, R5, PT ;  /* 0x000000050000720c */ /* 0x000fda0003fc4270 */
[----:B------:R-:W-:Y:S05]  /*2ec50*/  @P6 BRA `(.L_x_1675) ;  /* 0x0000000000ac6947 */ /* 0x000fea0003800000 */
.L_x_1678:
[----:B0-----:R-:W2:Y:S01]  /*2ec60*/  LDL.LU R3, [R1+0xc] ;  /* 0x00000c0001037983 */ /* 0x001ea20000300800 */
[----:B------:R-:W0:Y:S01]  /*2ec70*/  LDC R2, c[0x0][0xc3c] ;  /* 0x00030f00ff027b82 */ /* 0x000e220000000800 */
[----:B--2---:R-:W-:-:S05]  /*2ec80*/  VIADD R3, R3, 0x1f ;  /* 0x0000001f03037836 */ /* 0x004fca0000000000 */
[----:B0-----:R-:W-:-:S13]  /*2ec90*/  ISETP.GE.AND P6, PT, R3, R2, PT ;  /* 0x000000020300720c */ /* 0x001fda0003fc6270 */
[----:B------:R-:W-:Y:S05]  /*2eca0*/  @P6 BRA `(.L_x_1676) ;  /* 0x0000000800ec6947 */ /* 0x000fea0003800000 */
[----:B------:R-:W0:Y:S01]  /*2ecb0*/  S2R R4, SR_TID.X ;  /* 0x0000000000047919 */ /* 0x000e220000002100 */
[----:B------:R1:W-:Y:S01]  /*2ecc0*/  STL [R1+0xc], R3 ;  /* 0x00000c0301007387 */ /* 0x0003e20000100800 */
[----:B0-----:R-:W-:-:S05]  /*2ecd0*/  LOP3.LUT R4, R4, 0x1f, RZ, 0xc0, !PT ;  /* 0x0000001f04047812 */ /* 0x001fca00078ec0ff */
[----:B------:R-:W-:Y:S02]  /*2ece0*/  IMAD.IADD R6, R3, 0x1, R4 ;  /* 0x0000000103067824 */ /* 0x000fe400078e0204 */
[----:B------:R-:W-:-:S03]  /*2ecf0*/  IMAD.MOV.U32 R4, RZ, RZ, RZ ;  /* 0x000000ffff047224 */ /* 0x000fc600078e00ff */
[----:B------:R-:W-:-:S13]  /*2ed00*/  ISETP.GE.OR P6, PT, R6, R2, !P0 ;  /* 0x000000020600720c */ /* 0x000fda00047c6670 */
[----:B-1----:R-:W0:Y:S02]  /*2ed10*/  @!P6 LDC.64 R2, c[0x0][0xc80] ;  /* 0x00032000ff02eb82 */ /* 0x002e240000000a00 */
[----:B0-----:R-:W-:-:S05]  /*2ed20*/  @!P6 IMAD.WIDE R2, R6, 0x4, R2 ;  /* 0x000000040602e825 */ /* 0x001fca00078e0202 */
[----:B------:R0:W2:Y:S02]  /*2ed30*/  @!P6 LDG.E R4, desc[UR38][R2.64] ;  /* 0x000000260204e981 */ /* 0x0000a4000c1e1900 */
[----:B0-----:R-:W0:Y:S02]  /*2ed40*/  @!P6 LDC.64 R2, c[0x0][0xc78] ;  /* 0x00031e00ff02eb82 */ /* 0x001e240000000a00 */
[----:B0-----:R-:W-:-:S04]  /*2ed50*/  @!P6 IMAD.WIDE R2, R6, 0x4, R2 ;  /* 0x000000040602e825 */ /* 0x001fc800078e0202 */
[----:B------:R-:W-:-:S06]  /*2ed60*/  IMAD.MOV.U32 R6, RZ, RZ, RZ ;  /* 0x000000ffff067224 */ /* 0x000fcc00078e00ff */
[----:B------:R-:W2:Y:S01]  /*2ed70*/  @!P6 LDG.E R6, desc[UR38][R2.64] ;  /* 0x000000260206e981 */ /* 0x000ea2000c1e1900 */
[----:B------:R-:W-:Y:S01]  /*2ed80*/  UMOV UR4, 0xffffffff ;  /* 0xffffffff00047882 */ /* 0x000fe20000000000 */
[----:B--2---:R-:W-:Y:S02]  /*2ed90*/  IMAD R2, R6, R4, RZ ;  /* 0x0000000406027224 */ /* 0x004fe400078e02ff */
[----:B------:R-:W-:Y:S05]  /*2eda0*/  BRA.DIV UR4, `(.L_x_1677) ;  /* 0x0000005e04487947 */ /* 0x000fea000b800000 */
        /* <DEDUP_REMOVED lines=16> */
.L_x_1892:
[----:B------:R-:W-:Y:S02]  /*2eeb0*/  ULDC UR4, c[0x0][0xc38] ;  /* 0x00030e0000047ab9 */ /* 0x000fe40000000800 */
[----:B------:R-:W-:-:S04]  /*2eec0*/  IMAD.U32 R2, RZ, RZ, UR4 ;  /* 0x00000004ff027e24 */ /* 0x000fc8000f8e00ff */
[----:B-1----:R-:W-:-:S04]  /*2eed0*/  IMAD R9, R9, R2, RZ ;  /* 0x0000000209097224 */ /* 0x002fc800078e02ff */
[----:B------:R-:W-:-:S05]  /*2eee0*/  IMAD.IADD R0, R9, 0x1, R0 ;  /* 0x0000000109007824 */ /* 0x000fca00078e0200 */
[----:B------:R-:W-:-:S13]  /*2eef0*/  ISETP.GT.AND P6, PT, R0, R5, PT ;  /* 0x000000050000720c */ /* 0x000fda0003fc4270 */
[----:B------:R-:W-:Y:S05]  /*2ef00*/  @!P6 BRA `(.L_x_1678) ;  /* 0xfffffffc0054e947 */ /* 0x000fea000383ffff */
.L_x_1675:
[----:B------:R-:W-:Y:S01]  /*2ef10*/  IMAD.IADD R9, R0, 0x1, -R9 ;  /* 0x0000000100097824 */ /* 0x000fe200078e0a09 */
[----:B------:R-:W-:-:S03]  /*2ef20*/  UMOV UR4, 0xffffffff ;  /* 0xffffffff00047882 */ /* 0x000fc60000000000 */
[----:B------:R-:W-:-:S05]  /*2ef30*/  IMAD R0, R7, R2, R9 ;  /* 0x0000000207007224 */ /* 0x000fca00078e0209 */
[----:B------:R-:W-:Y:S01]  /*2ef40*/  ISETP.GT.AND P6, PT, R0, R5, PT ;  /* 0x000000050000720c */ /* 0x000fe20003fc4270 */
[----:B------:R-:W-:-:S12]  /*2ef50*/  BRA.DIV UR4, `(.L_x_1679) ;  /* 0x0000005e04b47947 */ /* 0x000fd8000b800000 */
[----:B------:R-:W2:Y:S01]  /*2ef60*/  LDL.LU R10, [R1+0xc] ;  /* 0x00000c00010a7983 */ /* 0x000ea20000300800 */
[----:B0-----:R-:W-:-:S04]  /*2ef70*/  VOTE.ANY R3, PT, !P6 ;  /* 0x0000000000037806 */ /* 0x001fc800070e0100 */
[----:B------:R-:W0:Y:S02]  /*2ef80*/  POPC R0, R3 ;  /* 0x0000000300007309 */ /* 0x000e240000000000 */
[----:B0-----:R0:W1:Y:S04]  /*2ef90*/  SHFL.IDX PT, R4, R4, R0, 0x1f ;  /* 0x00001f0004047589 */ /* 0x00106800000e0000 */
[----:B------:R0:W3:Y:S01]  /*2efa0*/  SHFL.IDX PT, R6, R6, R0, 0x1f ;  /* 0x00001f0006067589 */ /* 0x0000e200000e0000 */
[----:B--2---:R-:W-:-:S05]  /*2efb0*/  IMAD.IADD R10, R0, 0x1, R10 ;  /* 0x00000001000a7824 */ /* 0x004fca00078e020a */
[----:B-1-3--:R0:W-:Y:S02]  /*2efc0*/  STL [R1+0xc], R10 ;  /* 0x00000c0a01007387 */ /* 0x00a1e40000100800 */
.L_x_1897:
[----:B------:R-:W-:-:S13]  /*2efd0*/  ISETP.NE.AND P0, PT, R3, RZ, PT ;  /* 0x000000ff0300720c */ /* 0x000fda0003f05270 */
[----:B------:R-:W-:Y:S05]  /*2efe0*/  @!P0 BRA `(.L_x_1680) ;  /* 0x0000000000148947 */ /* 0x000fea0003800000 */
[----:B------:R-:W-:Y:S01]  /*2eff0*/  UMOV UR4, 0xffffffff ;  /* 0xffffffff00047882 */ /* 0x000fe20000000000 */
[----:B0-----:R-:W-:Y:S02]  /*2f000*/  VIADD R0, R0, 0xffffffff ;  /* 0xffffffff00007836 */ /* 0x001fe40000000000 */
[----:B------:R-:W-:Y:S05]  /*2f010*/  BRA.DIV UR4, `(.L_x_1681) ;  /* 0x0000005e04ec7947 */ /* 0x000fea000b800000 */
[----:B------:R0:W2:Y:S02]  /*2f020*/  SHFL.IDX PT, R0, R7, R0, 0x1f ;  /* 0x00001f0007007589 */ /* 0x0000a400000e0000 */
.L_x_1900:
[----:B--2---:R-:W-:-:S07]  /*2f030*/  IMAD.MOV.U32 R8, RZ, RZ, R0 ;  /* 0x000000ffff087224 */ /* 0x004fce00078e0000 */
.L_x_1680:
[----:B------:R-:W-:Y:S01]  /*2f040*/  ISETP.NE.AND P0, PT, R6, 0x1, PT ;  /* 0x000000010600780c */ /* 0x000fe20003f05270 */
[----:B0-----:R-:W-:-:S05]  /*2f050*/  IMAD R0, R8, R2, R9 ;  /* 0x0000000208007224 */ /* 0x001fca00078e0209 */
[----:B------:R0:W-:Y:S02]  /*2f060*/  STL [R1], R0 ;  /* 0x0000000001007387 */ /* 0x0001e40000100800 */
[----:B0-----:R-:W-:-:S05]  /*2f070*/  IMAD.IADD R0, R5, 0x1, -R0 ;  /* 0x0000000105007824 */ /* 0x001fca00078e0a00 */
[----:B------:R-:W-:Y:S05]  /*2f080*/  @!P0 BRA `(.L_x_1682) ;  /* 0x0000000000e48947 */ /* 0x000fea0003800000 */
        /* <DEDUP_REMOVED lines=57> */
.L_x_1682:
[----:B------:R-:W2:Y:S01]  /*2f420*/  LDL R3, [R1+0xc] ;  /* 0x00000c0001037983 */ /* 0x000ea20000100800 */
[----:B------:R-:W2:Y:S02]  /*2f430*/  LDC.64 R6, c[0x0][0xc90] ;  /* 0x00032400ff067b82 */ /* 0x000ea40000000a00 */
[----:B--2---:R-:W-:-:S05]  /*2f440*/  IMAD.WIDE R6, R3, 0x4, R6 ;  /* 0x0000000403067825 */ /* 0x004fca00078e0206 */
[----:B------:R-:W2:Y:S02]  /*2f450*/  LDG.E R3, desc[UR38][R6.64] ;  /* 0x0000002606037981 */ /* 0x000ea4000c1e1900 */
[----:B--2---:R-:W-:-:S05]  /*2f460*/  IMAD R5, R4, R3, RZ ;  /* 0x0000000304057224 */ /* 0x004fca00078e02ff */
        /* <DEDUP_REMOVED lines=21> */
[----:B------:R-:W-:-:S04]  /*2f5c0*/  @P0 VIADD R9, R9, 0x1 ;  /* 0x0000000109090836 */ /* 0x000fc80000000000 */
[----:B------:R-:W-:-:S04]  /*2f5d0*/  IMAD.MOV.U32 R6, RZ, RZ, R9 ;  /* 0x000000ffff067224 */ /* 0x000fc800078e0009 */
[----:B------:R-:W-:Y:S01]  /*2f5e0*/  @!P2 IMAD.MOV R6, RZ, RZ, -R6 ;  /* 0x000000ffff06a224 */ /* 0x000fe200078e0a06 */
[----:B------:R-:W-:-:S05]  /*2f5f0*/  @!P1 LOP3.LUT R6, RZ, R5, RZ, 0x33, !PT ;  /* 0x00000005ff069212 */ /* 0x000fca00078e33ff */
[----:B------:R-:W-:Y:S02]  /*2f600*/  IMAD R7, R3, R6, RZ ;  /* 0x0000000603077224 */ /* 0x000fe400078e02ff */
[----:B------:R-:W-:Y:S02]  /*2f610*/  IMAD.MOV R6, RZ, RZ, -R6 ;  /* 0x000000ffff067224 */ /* 0x000fe400078e0a06 */
[----:B------:R-:W-:Y:S02]  /*2f620*/  IMAD.MOV R8, RZ, RZ, -R7 ;  /* 0x000000ffff087224 */ /* 0x000fe400078e0a07 */
[----:B------:R-:W-:-:S03]  /*2f630*/  IMAD R6, R5, R6, R0 ;  /* 0x0000000605067224 */ /* 0x000fc600078e0200 */
[----:B------:R-:W-:-:S04]  /*2f640*/  VIADDMNMX R8, R8, R2, R3, PT ;  /* 0x0000000208087246 */ /* 0x000fc80003800103 */
[----:B------:R-:W-:-:S04]  /*2f650*/  IABS R9, R8 ;  /* 0x0000000800097213 */ /* 0x000fc80000000000 */
[----:B------:R-:W0:Y:S08]  /*2f660*/  I2F.RP R2, R9 ;  /* 0x0000000900027306 */ /* 0x000e300000209400 */
[----:B0-----:R-:W0:Y:S02]  /*2f670*/  MUFU.RCP R2, R2 ;  /* 0x0000000200027308 */ /* 0x001e240000001000 */
[----:B0-----:R-:W-:-:S06]  /*2f680*/  VIADD R2, R2, 0xffffffe ;  /* 0x0ffffffe02027836 */ /* 0x001fcc0000000000 */
[----:B------:R0:W2:Y:S02]  /*2f690*/  F2I.FTZ.U32.TRUNC.NTZ R3, R2 ;  /* 0x0000000200037305 */ /* 0x0000a4000021f000 */
[----:B0-----:R-:W-:Y:S02]  /*2f6a0*/  IMAD.MOV.U32 R2, RZ, RZ, RZ ;  /* 0x000000ffff027224 */ /* 0x001fe400078e00ff */
[----:B--2---:R-:W-:-:S04]  /*2f6b0*/  IMAD.MOV R0, RZ, RZ, -R3 ;  /* 0x000000ffff007224 */ /* 0x004fc800078e0a03 */
        /* <DEDUP_REMOVED lines=12> */
[----:B------:R-:W-:Y:S02]  /*2f780*/  LOP3.LUT R0, R6, R8, RZ, 0x3c, !PT ;  /* 0x0000000806007212 */ /* 0x000fe400078e3cff */
[----:B------:R-:W-:Y:S02]  /*2f790*/  IADD3 R6, R7, 0x1000000, R6 ;  /* 0x0100000007067810 */ /* 0x000fe40007ffe006 */
[----:B------:R-:W-:-:S07]  /*2f7a0*/  ISETP.GE.AND P2, PT, R0, RZ, PT ;  /* 0x000000ff0000720c */ /* 0x000fce0003f46270 */
[----:B------:R-:W-:-:S04]  /*2f7b0*/  @P0 VIADD R2, R2, 0x1 ;  /* 0x0000000102020836 */ /* 0x000fc80000000000 */
[----:B------:R-:W-:-:S04]  /*2f7c0*/  IMAD.MOV.U32 R0, RZ, RZ, R2 ;  /* 0x000000ffff007224 */ /* 0x000fc800078e0002 */
[----:B------:R-:W-:Y:S01]  /*2f7d0*/  @!P2 IMAD.MOV R0, RZ, RZ, -R0 ;  /* 0x000000ffff00a224 */ /* 0x000fe200078e0a00 */
[----:B------:R-:W-:Y:S01]  /*2f7e0*/  @!P1 LOP3.LUT R0, RZ, R8, RZ, 0x33, !PT ;  /* 0x00000008ff009212 */ /* 0x000fe200078e33ff */
[----:B------:R-:W-:-:S04]  /*2f7f0*/  IMAD.MOV R8, RZ, RZ, -R8 ;  /* 0x000000ffff087224 */ /* 0x000fc800078e0a08 */
[----:B------:R-:W-:-:S05]  /*2f800*/  IMAD R2, R0, R8, R6 ;  /* 0x0000000800027224 */ /* 0x000fca00078e0206 */
[----:B------:R2:W-:Y:S02]  /*2f810*/  STL [R1+0x8], R2 ;  /* 0x0000080201007387 */ /* 0x0005e40000100800 */
.L_x_1683:
[----:B------:R-:W-:-:S05]  /*2f820*/  LOP3.LUT R0, RZ, R0, RZ, 0x33, !PT ;  /* 0x00000000ff007212 */ /* 0x000fca00078e33ff */
[----:B------:R-:W-:-:S05]  /*2f830*/  IMAD.IADD R0, R4, 0x1, R0 ;  /* 0x0000000104007824 */ /* 0x000fca00078e0200 */
[----:B------:R3:W-:Y:S01]  /*2f840*/  STL [R1+0x4], R0 ;  /* 0x0000040001007387 */ /* 0x0007e20000100800 */
[----:B------:R-:W-:Y:S05]  /*2f850*/  BRA `(.L_x_1684) ;  /* 0x0000000000287947 */ /* 0x000fea0003800000 */
.L_x_1676:
[----:B------:R-:W-:Y:S01]  /*2f860*/  UMOV UR4, URZ ;  /* 0x0000003f00047c82 */ /* 0x000fe20008000000 */
[----:B------:R-:W-:Y:S01]  /*2f870*/  ULDC UR6, c[0x0][0xc3c] ;  /* 0x00030f0000067ab9 */ /* 0x000fe20000000800 */
[----:B------:R-:W-:Y:S01]  /*2f880*/  UMOV UR5, URZ ;  /* 0x0000003f00057c82 */ /* 0x000fe20008000000 */
[----:B------:R-:W-:Y:S01]  /*2f890*/  IMAD.U32 R3, RZ, RZ, UR4 ;  /* 0x00000004ff037e24 */ /* 0x000fe2000f8e00ff */
[----:B------:R0:W-:Y:S01]  /*2f8a0*/  STL [R1], R5 ;  /* 0x0000000501007387 */ /* 0x0001e20000100800 */
[----:B------:R-:W-:Y:S02]  /*2f8b0*/  IMAD.U32 R0, RZ, RZ, UR6 ;  /* 0x00000006ff007e24 */ /* 0x000fe4000f8e00ff */
[----:B------:R-:W-:Y:S01]  /*2f8c0*/  IMAD.U32 R2, RZ, RZ, UR5 ;  /* 0x00000005ff027e24 */ /* 0x000fe2000f8e00ff */
[----:B------:R0:W-:Y:S04]  /*2f8d0*/  STL [R1+0x4], R3 ;  /* 0x0000040301007387 */ /* 0x0001e80000100800 */
[----:B------:R0:W-:Y:S04]  /*2f8e0*/  STL [R1+0xc], R0 ;  /* 0x00000c0001007387 */ /* 0x0001e80000100800 */
[----:B------:R0:W-:Y:S02]  /*2f8f0*/  STL [R1+0x8], R2 ;  /* 0x0000080201007387 */ /* 0x0001e40000100800 */
.L_x_1684:
[----:B0-2---:R-:W2:Y:S04]  /*2f900*/  LDL R2, [R1+0xc] ;  /* 0x00000c0001027983 */ /* 0x005ea80000100800 */
[----:B------:R-:W4:Y:S04]  /*2f910*/  LDL R3, [R1+0x8] ;  /* 0x0000080001037983 */ /* 0x000f280000100800 */
[----:B------:R-:W5:Y:S04]  /*2f920*/  LDL R4, [R1] ;  /* 0x0000000001047983 */ /* 0x000f680000100800 */
[----:B------:R-:W5:Y:S01]  /*2f930*/  LDL R5, [R1+0x4] ;  /* 0x0000040001057983 */ /* 0x000f620000100800 */
[----:B---3--:R-:W0:Y:S01]  /*2f940*/  S2R R0, SR_TID.X ;  /* 0x0000000000007919 */ /* 0x008e220000002100 */
[----:B------:R-:W-:Y:S05]  /*2f950*/  WARPSYNC.ALL ;  /* 0x0000000000007948 */ /* 0x000fea0003800000 */
[----:B0-----:R-:W-:Y:S01]  /*2f960*/  LOP3.LUT R0, R0, 0x1f, RZ, 0xc0, !PT ;  /* 0x0000001f00007812 */ /* 0x001fe200078ec0ff */
[----:B------:R-:W-:Y:S03]  /*2f970*/  BAR.SYNC.DEFER_BLOCKING 0x4, 0x180 ;  /* 0x0106000000007b1d */ /* 0x000fe60000010000 */
[----:B------:R-:W-:-:S13]  /*2f980*/  ISETP.NE.AND P0, PT, R0, RZ, PT ;  /* 0x000000ff0000720c */ /* 0x000fda0003f05270 */
[----:B------:R-:W0:Y:S01]  /*2f990*/  @!P0 S2R R0, SR_CgaCtaId ;  /* 0x0000000000008919 */ /* 0x000e220000008800 */
[----:B--2---:R-:W-:Y:S01]  /*2f9a0*/  IMAD.MOV.U32 R7, RZ, RZ, R2 ;  /* 0x000000ffff077224 */ /* 0x004fe200078e0002 */
[----:B------:R-:W-:Y:S01]  /*2f9b0*/  @!P0 MOV R2, 0x400 ;  /* 0x0000040000028802 */ /* 0x000fe20000000f00 */
[----:B----4-:R-:W-:-:S03]  /*2f9c0*/  IMAD.MOV.U32 R6, RZ, RZ, R3 ;  /* 0x000000ffff067224 */ /* 0x010fc600078e0003 */
[----:B0-----:R-:W-:-:S05]  /*2f9d0*/  @!P0 LEA R19, R0, R2, 0x18 ;  /* 0x0000000200138211 */ /* 0x001fca00078ec0ff */
[----:B-----5:R0:W-:Y:S01]  /*2f9e0*/  @!P0 STS.128 [R19+0x288d0], R4 ;  /* 0x0288d00413008388 */ /* 0x0201e20000000c00 */
[----:B------:R-:W-:Y:S06]  /*2f9f0*/  BAR.ARV 0x5, 0x180 ;  /* 0x0146000000007b1d */ /* 0x000fec0000002000 */
.L_x_1673:
[----:B0-2---:R-:W2:Y:S01]  /*2fa00*/  LDL R0, [R1+0xc] ;  /* 0x00000c0001007983 */ /* 0x005ea20000100800 */
[----:B------:R-:W-:Y:S02]  /*2fa10*/  ULDC UR4, c[0x0][0xc3c] ;  /* 0x00030f0000047ab9 */ /* 0x000fe40000000800 */
[----:B--2---:R-:W-:-:S13]  /*2fa20*/  ISETP.GE.AND P0, PT, R0, UR4, PT ;  /* 0x0000000400007c0c */ /* 0x004fda000bf06270 */
[----:B------:R-:W-:Y:S05]  /*2fa30*/  @!P0 BRA `(.L_x_1685) ;  /* 0xffffff9800708947 */ /* 0x000fea000383ffff */
[----:B------:R-:W-:Y:S05]  /*2fa40*/  BSYNC B7 ;  /* 0x0000000000077941 */ /* 0x000fea0003800000 */
.L_x_1563:
[----:B----4-:R-:W2:Y:S01]  /*2fa50*/  LDL.LU R0, [R1+0x54] ;  /* 0x0000540001007983 */ /* 0x010ea20000300800 */
[----:B------:R-:W-:Y:S01]  /*2fa60*/  BSSY B0, `(.L_x_1686) ;  /* 0x000000b000007945 */ /* 0x000fe20003800000 */
[----:B---3--:R-:W3:Y:S01]  /*2fa70*/  S2R R5, SR_CgaCtaId ;  /* 0x0000000000057919 */ /* 0x008ee20000008800 */
[----:B--2---:R-:W-:-:S05]  /*2fa80*/  VIADD R0, R0, 0x1 ;  /* 0x0000000100007836 */ /* 0x004fca0000000000 */
[----:B01----:R-:W-:-:S04]  /*2fa90*/  LEA.HI R2, R0, R0, RZ, 0x1 ;  /* 0x0000000000027211 */ /* 0x003fc800078f08ff */
[----:B------:R-:W-:-:S05]  /*2faa0*/  LOP3.LUT R3, R2, 0xfffffffe, RZ, 0xc0, !PT ;  /* 0xfffffffe02037812 */ /* 0x000fca00078ec0ff */
[----:B------:R-:W-:Y:S01]  /*2fab0*/  IMAD.IADD R3, R0, 0x1, -R3 ;  /* 0x0000000100037824 */ /* 0x000fe200078e0a03 */
[----:B------:R-:W-:-:S04]  /*2fac0*/  MOV R0, 0x400 ;  /* 0x0000040000007802 */ /* 0x000fc80000000f00 */
[----:B---3--:R-:W-:Y:S02]  /*2fad0*/  LEA R0, R5, R0, 0x18 ;  /* 0x0000000005007211 */ /* 0x008fe400078ec0ff */
[----:B------:R-:W-:-:S04]  /*2fae0*/  SHF.L.U32 R3, R3, 0x1f, RZ ;  /* 0x0000001f03037819 */ /* 0x000fc800000006ff */
[----:B------:R-:W0:Y:S02]  /*2faf0*/  SYNCS.PHASECHK.TRANS64.TRYWAIT P0, [R0+URZ+0x28820], R3 ;  /* 0x02882003000075a7 */ /* 0x000e24000800017f */
[----:B0-----:R-:W-:Y:S05]  /*2fb00*/  @!P0 BRA `(.L_x_1687) ;  /* 0x00000054005c8947 */ /* 0x001fea0003800000 */
.L_x_1901:
[----:B------:R-:W-:Y:S05]  /*2fb10*/  BSYNC B0 ;  /* 0x0000000000007941 */ /* 0x000fea0003800000 */
.L_x_1686:
[----:B------:R-:W-:-:S03]  /*2fb20*/  UMOV UR4, 0xffffffff ;  /* 0xffffffff00047882 */ /* 0x000fc60000000000 */
[----:B------:R-:W-:Y:S05]  /*2fb30*/  BRA.DIV UR4, `(.L_x_1688) ;  /* 0x0000005604647947 */ /* 0x000fea000b800000 */
[----:B------:R-:W1:Y:S02]  /*2fb40*/  S2R R2, SR_TID.X ;  /* 0x0000000000027919 */ /* 0x000e640000002100 */
[----:B-1----:R-:W-:-:S04]  /*2fb50*/  SHF.R.U32.HI R2, RZ, 0x5, R2 ;  /* 0x00000005ff027819 */ /* 0x002fc80000011602 */
[----:B------:R-:W-:-:S05]  /*2fb60*/  LOP3.LUT R2, R2, 0x3, RZ, 0xc0, !PT ;  /* 0x0000000302027812 */ /* 0x000fca00078ec0ff */
[----:B------:R1:W2:Y:S02]  /*2fb70*/  SHFL.IDX PT, R14, R2, RZ, 0x1f ;  /* 0x00001fff020e7589 */ /* 0x0002a400000e0000 */
.L_x_1904:
[----:B--2---:R-:W-:-:S13]  /*2fb80*/  ISETP.NE.AND P0, PT, R14, RZ, PT ;  /* 0x000000ff0e00720c */ /* 0x004fda0003f05270 */
[----:B------:R-:W-:Y:S05]  /*2fb90*/  @P0 BRA `(.L_x_1312) ;  /* 0x0000000000b00947 */ /* 0x000fea0003800000 */
[----:B------:R-:W-:-:S03]  /*2fba0*/  UMOV UR4, 0xffffffff ;  /* 0xffffffff00047882 */ /* 0x000fc60000000000 */
[----:B------:R-:W-:Y:S05]  /*2fbb0*/  BRA.DIV UR4, `(.L_x_1689) ;  /* 0x0000005604787947 */ /* 0x000fea000b800000 */
[----:B------:R-:W-:-:S13]  /*2fbc0*/  ELECT P6, URZ, PT ;  /* 0x00000000003f782f */ /* 0x000fda00038c0000 */
.L_x_1907:
[----:B------:R-:W-:Y:S05]  /*2fbd0*/  @!P6 BRA `(.L_x_1312) ;  /* 0x0000000000a0e947 */ /* 0x000fea0003800000 */
[----:B------:R-:W-:-:S06]  /*2fbe0*/  ULOP3.LUT UR4, UR36, 0x2, URZ, 0xfc, !UPT ;  /* 0x0000000224047892 */ /* 0x000fcc000f8efc3f */
[----:B-1----:R-:W-:-:S05]  /*2fbf0*/  IMAD.U32 R2, RZ, RZ, UR4 ;  /* 0x00000004ff027e24 */ /* 0x002fca000f8e00ff */
[----:B------:R-:W-:-:S13]  /*2fc00*/  ISETP.NE.AND P0, PT, R2, 0x3, PT ;  /* 0x000000030200780c */ /* 0x000fda0003f05270 */
[----:B------:R-:W-:Y:S05]  /*2fc10*/  @!P0 BRA `(.L_x_1690) ;  /* 0x0000000000048947 */ /* 0x000fea0003800000 */
[----:B------:R-:W-:Y:S01]  /*2fc20*/  BPT.TRAP 0x1 ;  /* 0x000000040000795c */ /* 0x000fe20000300000 */
.L_x_1690:
        /* <DEDUP_REMOVED lines=14> */
.L_x_1908:
[----:B------:R-:W1:Y:S02]  /*2fd10*/  SYNCS.PHASECHK.TRANS64.TRYWAIT P1, [R7+URZ], R2 ;  /* 0x00000002070075a7 */ /* 0x000e64000802017f */
[----:B-1----:R-:W-:Y:S05]  /*2fd20*/  @!P1 BRA `(.L_x_1692) ;  /* 0x0000005400509947 */ /* 0x002fea0003800000 */
.L_x_1909:
[----:B------:R-:W-:Y:S05]  /*2fd30*/  @!P0 BRA `(.L_x_1693) ;  /* 0x0000000000048947 */ /* 0x000fea0003800000 */
[----:B------:R-:W-:Y:S01]  /*2fd40*/  BPT.TRAP 0x1 ;  /* 0x000000040000795c */ /* 0x000fe20000300000 */
.L_x_1693:
[----:B------:R-:W2:Y:S02]  /*2fd50*/  LDL.LU R4, [R1+0x10] ;  /* 0x0000100001047983 */ /* 0x000ea40000300800 */
[----:B--2---:R-:W-:-:S04]  /*2fd60*/  IMAD R4, R4, 0x8, R0 ;  /* 0x0000000804047824 */ /* 0x004fc800078e0200 */
[----:B------:R-:W2:Y:S02]  /*2fd70*/  SYNCS.PHASECHK.TRANS64.TRYWAIT P1, [R4+URZ+0x28860], R5 ;  /* 0x02886005040075a7 */ /* 0x000ea4000802017f */
[----:B--2---:R-:W-:Y:S05]  /*2fd80*/  @!P1 BRA `(.L_x_1694) ;  /* 0x00000054004c9947 */ /* 0x004fea0003800000 */
.L_x_1910:
[----:B------:R-:W-:Y:S05]  /*2fd90*/  @!P0 BRA `(.L_x_1695) ;  /* 0x0000000000048947 */ /* 0x000fea0003800000 */
[----:B------:R-:W-:Y:S01]  /*2fda0*/  BPT.TRAP 0x1 ;  /* 0x000000040000795c */ /* 0x000fe20000300000 */
.L_x_1695:
[----:B------:R-:W-:-:S04]  /*2fdb0*/  IMAD R3, R3, 0x8, R0 ;  /* 0x0000000803037824 */ /* 0x000fc800078e0200 */
[----:B------:R-:W3:Y:S02]  /*2fdc0*/  SYNCS.PHASECHK.TRANS64.TRYWAIT P1, [R3+URZ+0x28860], R2 ;  /* 0x02886002030075a7 */ /* 0x000ee4000802017f */
[----:B---3--:R-:W-:Y:S05]  /*2fdd0*/  @!P1 BRA `(.L_x_1696) ;  /* 0x00000054004c9947 */ /* 0x008fea0003800000 */
.L_x_1911:
[----:B------:R-:W-:Y:S05]  /*2fde0*/  @!P0 BRA `(.L_x_1697) ;  /* 0x0000000000048947 */ /* 0x000fea0003800000 */
[----:B------:R-:W-:Y:S01]  /*2fdf0*/  BPT.TRAP 0x1 ;  /* 0x000000040000795c */ /* 0x000fe20000300000 */
.L_x_1697:
[----:B------:R-:W4:Y:S02]  /*2fe00*/  SYNCS.PHASECHK.TRANS64.TRYWAIT P0, [R4+URZ+0x28880], R5 ;  /* 0x02888005040075a7 */ /* 0x000f24000800017f */
[----:B----4-:R-:W-:Y:S05]  /*2fe10*/  @!P0 BRA `(.L_x_1698) ;  /* 0x0000005400508947 */ /* 0x010fea0003800000 */
.L_x_1699:
[----:B------:R0:W0:Y:S02]  /*2fe20*/  SYNCS.PHASECHK.TRANS64.TRYWAIT P0, [R3+URZ+0x28880], R2 ;  /* 0x02888002030075a7 */ /* 0x000024000800017f */
[----:B0-----:R-:W-:Y:S05]  /*2fe30*/  @!P0 NANOSLEEP.SYNCS 0x989680 ;  /* 0x009896800000895d */ /* 0x001fea0003900000 */
[----:B------:R-:W0:Y:S02]  /*2fe40*/  @!P0 SYNCS.PHASECHK.TRANS64 P0, [R3+URZ+0x28880], R2 ;  /* 0x02888002030085a7 */ /* 0x000e24000800007f */
[----:B0-----:R-:W-:Y:S05]  /*2fe50*/  @!P0 BRA `(.L_x_1699) ;  /* 0xfffffffc00f08947 */ /* 0x001fea000383ffff */
.L_x_1312:
[----:B------:R-:W-:Y:S05]  /*2fe60*/  BSYNC B8 ;  /* 0x0000000000087941 */ /* 0x000fea0003800000 */
.L_x_1309:
[----:B------:R-:W-:Y:S05]  /*2fe70*/  EXIT ;  /* 0x000000000000794d */ /* 0x000fea0003800000 */
.L_x_1342:
[----:B-1----:R1:W2:Y:S02]  /*2fe80*/  SYNCS.PHASECHK.TRANS64.TRYWAIT P6, [R115+URZ+0x28890], R128 ;  /* 0x02889080730075a7 */ /* 0x0022a400080c017f */
[----:B--2---:R-:W-:Y:S05]  /*2fe90*/  @!P6 NANOSLEEP.SYNCS 0x989680 ;  /* 0x009896800000e95d */ /* 0x004fea0003900000 */
[----:B------:R-:W2:Y:S02]  /*2fea0*/  @!P6 SYNCS.PHASECHK.TRANS64 P6, [R115+URZ+0x28890], R128 ;  /* 0x028890807300e5a7 */ /* 0x000ea400080c007f */
[----:B--2---:R-:W-:Y:S05]  /*2feb0*/  @!P6 BRA `(.L_x_1342) ;  /* 0xfffffffc00f0e947 */ /* 0x004fea000383ffff */
[----:B------:R-:W-:Y:S05]  /*2fec0*/  BRA `(.L_x_1700) ;  /* 0xfffffd3000587947 */ /* 0x000fea000383ffff */
.L_x_1368:
[----:B0-----:R0:W1:Y:S02]  /*2fed0*/  SYNCS.PHASECHK.TRANS64.TRYWAIT P3, [R115+URZ+0x28890], R128 ;  /* 0x02889080730075a7 */ /* 0x001064000806017f */
[----:B-1----:R-:W-:Y:S05]  /*2fee0*/  @!P3 NANOSLEEP.SYNCS 0x989680 ;  /* 0x009896800000b95d */ /* 0x002fea0003900000 */
[----:B------:R-:W1:Y:S02]  /*2fef0*/  @!P3 SYNCS.PHASECHK.TRANS64 P3, [R115+URZ+0x28890], R128 ;  /* 0x028890807300b5a7 */ /* 0x000e64000806007f */
[----:B-1----:R-:W-:Y:S05]  /*2ff00*/  @!P3 BRA `(.L_x_1368) ;  /* 0xfffffffc00f0b947 */ /* 0x002fea000383ffff */
[----:B------:R-:W-:Y:S05]  /*2ff10*/  BRA `(.L_x_1701) ;  /* 0xfffffd6000bc7947 */ /* 0x000fea000383ffff */
.L_x_1381:
[----:B0-----:R0:W1:Y:S02]  /*2ff20*/  SYNCS.PHASECHK.TRANS64.TRYWAIT P2, [R115+URZ+0x28890], R128 ;  /* 0x02889080730075a7 */ /* 0x001064000804017f */
[----:B-1----:R-:W-:Y:S05]  /*2ff30*/  @!P2 NANOSLEEP.SYNCS 0x989680 ;  /* 0x009896800000a95d */ /* 0x002fea0003900000 */
[----:B------:R-:W1:Y:S02]  /*2ff40*/  @!P2 SYNCS.PHASECHK.TRANS64 P2, [R115+URZ+0x28890], R128 ;  /* 0x028890807300a5a7 */ /* 0x000e64000804007f */
[----:B-1----:R-:W-:Y:S05]  /*2ff50*/  @!P2 BRA `(.L_x_1381) ;  /* 0xfffffffc00f0a947 */ /* 0x002fea000383ffff */
[----:B------:R-:W-:Y:S05]  /*2ff60*/  BRA `(.L_x_1702) ;  /* 0xfffffd9000947947 */ /* 0x000fea000383ffff */
.L_x_1389:
[----:B-1----:R1:W2:Y:S02]  /*2ff70*/  SYNCS.PHASECHK.TRANS64.TRYWAIT P3, [R115+URZ+0x288b0], R128 ;  /* 0x0288b080730075a7 */ /* 0x0022a4000806017f */
[----:B--2---:R-:W-:Y:S05]  /*2ff80*/  @!P3 NANOSLEEP.SYNCS 0x989680 ;  /* 0x009896800000b95d */ /* 0x004fea0003900000 */
[----:B------:R-:W2:Y:S02]  /*2ff90*/  @!P3 SYNCS.PHASECHK.TRANS64 P3, [R115+URZ+0x288b0], R128 ;  /* 0x0288b0807300b5a7 */ /* 0x000ea4000806007f */
[----:B--2---:R-:W-:Y:S05]  /*2ffa0*/  @!P3 BRA `(.L_x_1389) ;  /* 0xfffffffc00f0b947 */ /* 0x004fea000383ffff */
[----:B------:R-:W-:Y:S05]  /*2ffb0*/  BRA `(.L_x_1703) ;  /* 0xfffffd9400f47947 */ /* 0x000fea000383ffff */
.L_x_1409:
[----:B------:R-:W0:Y:S01]  /*2ffc0*/  S2R R7, SR_TID.X ;  /* 0x0000000000077919 */ /* 0x000e220000002100 */
[----:B------:R-:W-:Y:S01]  /*2ffd0*/  BSSY B0, `(.L_x_1704) ;  /* 0x000000c000007945 */ /* 0x000fe20003800000 */
[----:B------:R-:W-:Y:S02]  /*2ffe0*/  IMAD.MOV.U32 R12, RZ, RZ, RZ ;  /* 0x000000ffff0c7224 */ /* 0x000fe400078e00ff */
[----:B------:R-:W-:Y:S02]  /*2fff0*/  IMAD.MOV.U32 R11, RZ, RZ, 0x1f ;  /* 0x0000001fff0b7424 */ /* 0x000fe400078e00ff */
        /* <DEDUP_REMOVED lines=9> */
.L_x_1705:
[----:B------:R-:W-:Y:S05]  /*30090*/  BSYNC B0 ;  /* 0x0000000000007941 */ /* 0x000fea0003800000 */
.L_x_1704:
[----:B------:R-:W-:Y:S01]  /*300a0*/  IMAD.MOV.U32 R220, RZ, RZ, R14 ;  /* 0x000000ffffdc7224 */ /* 0x000fe200078e000e */
[----:B------:R-:W-:Y:S06]  /*300b0*/  BRA `(.L_x_1706) ;  /* 0xfffffda400dc7947 */ /* 0x000fec000383ffff */
.L_x_1421:
[----:B------:R-:W-:Y:S01]  /*300c0*/  BSSY B1, `(.L_x_1707) ;  /* 0x0000008000017945 */ /* 0x000fe20003800000 */
[----:B------:R-:W-:Y:S02]  /*300d0*/  IMAD.MOV.U32 R13, RZ, RZ, R6 ;  /* 0x000000ffff0d7224 */ /* 0x000fe400078e0006 */
[----:B------:R-:W-:Y:S02]  /*300e0*/  IMAD.MOV.U32 R12, RZ, RZ, RZ ;  /* 0x000000ffff0c7224 */ /* 0x000fe400078e00ff */
[----:B------:R-:W-:Y:S02]  /*300f0*/  IMAD.MOV.U32 R11, RZ, RZ, 0x1c1f ;  /* 0x00001c1fff0b7424 */ /* 0x000fe400078e00ff */
[----:B------:R-:W-:-:S07]  /*30100*/  IMAD.MOV.U32 R15, RZ, RZ, -0x1 ;  /* 0xffffffffff0f7424 */ /* 0x000fce00078e00ff */
[----:B------:R-:W-:Y:S05]  /*30110*/  WARPSYNC.COLLECTIVE R15, `(.L_x_1708) ;  /* 0x000000000f087348 */ /* 0x000fea0003c00000 */
[----:B------:R0:W1:Y:S02]  /*30120*/  SHFL.IDX P6, R14, R13, R12, R11 ;  /* 0x0000000c0d0e7389 */ /* 0x00006400000c000b */
[----:B01----:R-:W-:Y:S01]  /*30130*/  ENDCOLLECTIVE ;  /* 0x000000000000791b */ /* 0x003fe20003800000 */
.L_x_1708:
[----:B------:R-:W-:Y:S05]  /*30140*/  BSYNC B1 ;  /* 0x0000000000017941 */ /* 0x000fea0003800000 */
.L_x_1707:
[----:B------:R-:W-:Y:S02]  /*30150*/  IMAD.MOV.U32 R13, RZ, RZ, R5 ;  /* 0x000000ffff0d7224 */ /* 0x000fe400078e0005 */
[----:B------:R-:W-:Y:S02]  /*30160*/  IMAD.MOV.U32 R12, RZ, RZ, RZ ;  /* 0x000000ffff0c7224 */ /* 0x000fe400078e00ff */
[----:B------:R-:W-:Y:S02]  /*30170*/  IMAD.MOV.U32 R11, RZ, RZ, 0x1c1f ;  /* 0x00001c1fff0b7424 */ /* 0x000fe400078e00ff */
[----:B------:R-:W-:Y:S02]  /*30180*/  IMAD.MOV.U32 R15, RZ, RZ, -0x1 ;  /* 0xffffffffff0f7424 */ /* 0x000fe400078e00ff */
[----:B------:R-:W-:-:S07]  /*30190*/  IMAD.MOV.U32 R0, RZ, RZ, R14 ;  /* 0x000000ffff007224 */ /* 0x000fce00078e000e */
[----:B------:R-:W-:Y:S05]  /*301a0*/  WARPSYNC.COLLECTIVE R15, `(.L_x_1709) ;  /* 0x000000000f087348 */ /* 0x000fea0003c00000 */
[----:B------:R0:W1:Y:S02]  /*301b0*/  SHFL.IDX P6, R14, R13, R12, R11 ;  /* 0x0000000c0d0e7389 */ /* 0x00006400000c000b */
[----:B01----:R-:W-:Y:S01]  /*301c0*/  ENDCOLLECTIVE ;  /* 0x000000000000791b */ /* 0x003fe20003800000 */
.L_x_1709:
[----:B------:R-:W-:Y:S02]  /*301d0*/  IMAD.MOV.U32 R13, RZ, RZ, R8 ;  /* 0x000000ffff0d7224 */ /* 0x000fe400078e0008 */
[----:B------:R-:W-:-:S07]  /*301e0*/  IMAD.MOV.U32 R3, RZ, RZ, R14 ;  /* 0x000000ffff037224 */ /* 0x000fce00078e000e */
[----:B------:R-:W-:Y:S05]  /*301f0*/  WARPSYNC.COLLECTIVE R15, `(.L_x_1710) ;  /* 0x000000000f087348 */ /* 0x000fea0003c00000 */
[----:B------:R0:W1:Y:S02]  /*30200*/  SHFL.IDX P6, R14, R13, R12, R11 ;  /* 0x0000000c0d0e7389 */ /* 0x00006400000c000b */
[----:B01----:R-:W-:Y:S01]  /*30210*/  ENDCOLLECTIVE ;  /* 0x000000000000791b */ /* 0x003fe20003800000 */
.L_x_1710:
[----:B------:R-:W-:Y:S02]  /*30220*/  IMAD.MOV.U32 R13, RZ, RZ, R7 ;  /* 0x000000ffff0d7224 */ /* 0x000fe400078e0007 */
[----:B------:R-:W-:-:S07]  /*30230*/  IMAD.MOV.U32 R4, RZ, RZ, R14 ;  /* 0x000000ffff047224 */ /* 0x000fce00078e000e */
[----:B------:R-:W-:Y:S05]  /*30240*/  WARPSYNC.COLLECTIVE R15, `(.L_x_1711) ;  /* 0x000000000f087348 */ /* 0x000fea0003c00000 */
[----:B------:R0:W1:Y:S02]  /*30250*/  SHFL.IDX P6, R14, R13, R12, R11 ;  /* 0x0000000c0d0e7389 */ /* 0x00006400000c000b */
[----:B01----:R-:W-:Y:S01]  /*30260*/  ENDCOLLECTIVE ;  /* 0x000000000000791b */ /* 0x003fe20003800000 */
.L_x_1711:
[----:B------:R-:W-:Y:S05]  /*30270*/  BRA `(.L_x_1712) ;  /* 0xfffffdac00dc7947 */ /* 0x000fea000383ffff */
.L_x_1424:
[----:B------:R-:W-:Y:S01]  /*30280*/  BSSY B1, `(.L_x_1713) ;  /* 0x0000008000017945 */ /* 0x000fe20003800000 */
[----:B------:R-:W-:Y:S02]  /*30290*/  IMAD.MOV.U32 R13, RZ, RZ, R6 ;  /* 0x000000ffff0d7224 */ /* 0x000fe400078e0006 */
[----:B------:R-:W-:Y:S02]  /*302a0*/  IMAD.MOV.U32 R12, RZ, RZ, 0x1 ;  /* 0x00000001ff0c7424 */ /* 0x000fe400078e00ff */
[----:B------:R-:W-:Y:S02]  /*302b0*/  IMAD.MOV.U32 R11, RZ, RZ, 0x1c1f ;  /* 0x00001c1fff0b7424 */ /* 0x000fe400078e00ff */
[----:B------:R-:W-:-:S07]  /*302c0*/  IMAD.MOV.U32 R15, RZ, RZ, -0x1 ;  /* 0xffffffffff0f7424 */ /* 0x000fce00078e00ff */
[----:B0-2345:R-:W-:Y:S05]  /*302d0*/  WARPSYNC.COLLECTIVE R15, `(.L_x_1714) ;  /* 0x000000000f087348 */ /* 0x03dfea0003c00000 */
[----:B----4-:R1:W4:Y:S02]  /*302e0*/  SHFL.IDX P6, R14, R13, R12, R11 ;  /* 0x0000000c0d0e7389 */ /* 0x01032400000c000b */
[----:B012345:R-:W-:Y:S01]  /*302f0*/  ENDCOLLECTIVE ;  /* 0x000000000000791b */ /* 0x03ffe20003800000 */
.L_x_1714:
[----:B------:R-:W-:Y:S05]  /*30300*/  BSYNC B1 ;  /* 0x0000000000017941 */ /* 0x000fea0003800000 */
.L_x_1713:
[----:B------:R-:W-:Y:S02]  /*30310*/  IMAD.MOV.U32 R13, RZ, RZ, R5 ;  /* 0x000000ffff0d7224 */ /* 0x000fe400078e0005 */
[----:B------:R-:W-:Y:S02]  /*30320*/  IMAD.MOV.U32 R12, RZ, RZ, 0x1 ;  /* 0x00000001ff0c7424 */ /* 0x000fe400078e00ff */
[----:B------:R-:W-:Y:S02]  /*30330*/  IMAD.MOV.U32 R11, RZ, RZ, 0x1c1f ;  /* 0x00001c1fff0b7424 */ /* 0x000fe400078e00ff */
[----:B------:R-:W-:Y:S02]  /*30340*/  IMAD.MOV.U32 R15, RZ, RZ, -0x1 ;  /* 0xffffffffff0f7424 */ /* 0x000fe400078e00ff */
[----:B------:R-:W-:-:S07]  /*30350*/  IMAD.MOV.U32 R0, RZ, RZ, R14 ;  /* 0x000000ffff007224 */ /* 0x000fce00078e000e */
[----:B------:R-:W-:Y:S05]  /*30360*/  WARPSYNC.COLLECTIVE R15, `(.L_x_1715) ;  /* 0x000000000f087348 */ /* 0x000fea0003c00000 */
[----:B------:R0:W1:Y:S02]  /*30370*/  SHFL.IDX P6, R14, R13, R12, R11 ;  /* 0x0000000c0d0e7389 */ /* 0x00006400000c000b */
[----:B01----:R-:W-:Y:S01]  /*30380*/  ENDCOLLECTIVE ;  /* 0x000000000000791b */ /* 0x003fe20003800000 */
.L_x_1715:
[----:B------:R-:W-:Y:S02]  /*30390*/  IMAD.MOV.U32 R13, RZ, RZ, R8 ;  /* 0x000000ffff0d7224 */ /* 0x000fe400078e0008 */
[----:B------:R-:W-:-:S07]  /*303a0*/  IMAD.MOV.U32 R3, RZ, RZ, R14 ;  /* 0x000000ffff037224 */ /* 0x000fce00078e000e */
[----:B------:R-:W-:Y:S05]  /*303b0*/  WARPSYNC.COLLECTIVE R15, `(.L_x_1716) ;  /* 0x000000000f087348 */ /* 0x000fea0003c00000 */
[----:B------:R0:W1:Y:S02]  /*303c0*/  SHFL.IDX P6, R14, R13, R12, R11 ;  /* 0x0000000c0d0e7389 */ /* 0x00006400000c000b */
[----:B01----:R-:W-:Y:S01]  /*303d0*/  ENDCOLLECTIVE ;  /* 0x000000000000791b */ /* 0x003fe20003800000 */
.L_x_1716:
[----:B------:R-:W-:Y:S02]  /*303e0*/  IMAD.MOV.U32 R13, RZ, RZ, R7 ;  /* 0x000000ffff0d7224 */ /* 0x000fe400078e0007 */
[----:B------:R-:W-:-:S07]  /*303f0*/  IMAD.MOV.U32 R4, RZ, RZ, R14 ;  /* 0x000000ffff047224 */ /* 0x000fce00078e000e */
[----:B------:R-:W-:Y:S05]  /*30400*/  WARPSYNC.COLLECTIVE R15, `(.L_x_1717) ;  /* 0x000000000f087348 */ /* 0x000fea0003c00000 */
[----:B------:R0:W1:Y:S02]  /*30410*/  SHFL.IDX P6, R14, R13, R12, R11 ;  /* 0x0000000c0d0e7389 */ /* 0x00006400000c000b */
[----:B01----:R-:W-:Y:S01]  /*30420*/  ENDCOLLECTIVE ;  /* 0x000000000000791b */ /* 0x003fe20003800000 */
.L_x_1717:
[----:B------:R-:W-:Y:S05]  /*30430*/  BRA `(.L_x_1718) ;  /* 0xfffffdac00fc7947 */ /* 0x000fea000383ffff */
.L_x_1428:
[----:B0-----:R0:W1:Y:S02]  /*30440*/  SYNCS.PHASECHK.TRANS64.TRYWAIT P0, [R18+URZ+0x28800], R5 ;  /* 0x02880005120075a7 */ /* 0x001064000800017f */
[----:B-1----:R-:W-:Y:S05]  /*30450*/  @!P0 NANOSLEEP.SYNCS 0x989680 ;  /* 0x009896800000895d */ /* 0x002fea0003900000 */
[----:B------:R-:W1:Y:S02]  /*30460*/  @!P0 SYNCS.PHASECHK.TRANS64 P0, [R18+URZ+0x28800], R5 ;  /* 0x02880005120085a7 */ /* 0x000e64000800007f */
[----:B-1----:R-:W-:Y:S05]  /*30470*/  @!P0 BRA `(.L_x_1428) ;  /* 0xfffffffc00f08947 */ /* 0x002fea000383ffff */
[----:B------:R-:W-:Y:S05]  /*30480*/  BRA `(.L_x_1719) ;  /* 0xfffffdb000a47947 */ /* 0x000fea000383ffff */
.L_x_1436:
[----:B------:R-:W0:Y:S01]  /*30490*/  LDC R37, c[0x0][0x3f4] ;  /* 0x0000fd00ff257b82 */ /* 0x000e220000000800 */
[----:B------:R-:W-:Y:S01]  /*304a0*/  BSSY B1, `(.L_x_1720) ;  /* 0x0000008000017945 */ /* 0x000fe20003800000 */
[----:B------:R-:W-:Y:S02]  /*304b0*/  IMAD.MOV.U32 R13, RZ, RZ, R10 ;  /* 0x000000ffff0d7224 */ /* 0x000fe400078e000a */
[----:B------:R-:W-:Y:S02]  /*304c0*/  IMAD.MOV.U32 R12, RZ, RZ, RZ ;  /* 0x000000ffff0c7224 */ /* 0x000fe400078e00ff */
[----:B------:R-:W-:Y:S02]  /*304d0*/  IMAD.MOV.U32 R11, RZ, RZ, 0x1c1f ;  /* 0x00001c1fff0b7424 */ /* 0x000fe400078e00ff */
[----:B------:R-:W-:-:S07]  /*304e0*/  IMAD.MOV.U32 R15, RZ, RZ, -0x1 ;  /* 0xffffffffff0f7424 */ /* 0x000fce00078e00ff */
[----:B0-----:R-:W-:Y:S05]  /*304f0*/  WARPSYNC.COLLECTIVE R15, `(.L_x_1721) ;  /* 0x000000000f087348 */ /* 0x001fea0003c00000 */
[----:B------:R1:W2:Y:S02]  /*30500*/  SHFL.IDX P6, R14, R13, R12, R11 ;  /* 0x0000000c0d0e7389 */ /* 0x0002a400000c000b */
[----:B012---:R-:W-:Y:S01]  /*30510*/  ENDCOLLECTIVE ;  /* 0x000000000000791b */ /* 0x007fe20003800000 */
.L_x_1721:
[----:B------:R-:W-:Y:S05]  /*30520*/  BSYNC B1 ;  /* 0x0000000000017941 */ /* 0x000fea0003800000 */
.L_x_1720:
[----:B------:R-:W-:Y:S01]  /*30530*/  IMAD.MOV.U32 R13, RZ, RZ, R29 ;  /* 0x000000ffff0d7224 */ /* 0x000fe200078e001d */
[----:B------:R-:W-:Y:S01]  /*30540*/  ISETP.GE.AND P0, PT, R22, R37, PT ;  /* 0x000000251600720c */ /* 0x000fe20003f06270 */
[----:B------:R-:W-:Y:S02]  /*30550*/  IMAD.MOV.U32 R12, RZ, RZ, RZ ;  /* 0x000000ffff0c7224 */ /* 0x000fe400078e00ff */
[----:B------:R-:W-:Y:S02]  /*30560*/  IMAD.MOV.U32 R11, RZ, RZ, 0x1c1f ;  /* 0x00001c1fff0b7424 */ /* 0x000fe400078e00ff */
[----:B------:R-:W-:Y:S02]  /*30570*/  IMAD.MOV.U32 R15, RZ, RZ, -0x1 ;  /* 0xffffffffff0f7424 */ /* 0x000fe400078e00ff */
[----:B------:R-:W-:Y:S02]  /*30580*/  IMAD.MOV.U32 R3, RZ, RZ, R14 ;  /* 0x000000ffff037224 */ /* 0x000fe400078e000e */
[----:B------:R-:W-:-:S07]  /*30590*/  IMAD R30, R215, R30, RZ ;  /* 0x0000001ed71e7224 */ /* 0x000fce00078e02ff */
[----:B------:R-:W-:Y:S05]  /*305a0*/  WARPSYNC.COLLECTIVE R15, `(.L_x_1722) ;  /* 0x000000000f087348 */ /* 0x000fea0003c00000 */
[----:B------:R0:W1:Y:S02]  /*305b0*/  SHFL.IDX P6, R14, R13, R12, R11 ;  /* 0x0000000c0d0e7389 */ /* 0x00006400000c000b */
[----:B01----:R-:W-:Y:S01]  /*305c0*/  ENDCOLLECTIVE ;  /* 0x000000000000791b */ /* 0x003fe20003800000 */
.L_x_1722:
[----:B------:R-:W-:Y:S01]  /*305d0*/  ISETP.GE.OR P1, PT, R39, R30, P0 ;  /* 0x0000001e2700720c */ /* 0x000fe20000726670 */
[----:B------:R-:W-:Y:S02]  /*305e0*/  IMAD.MOV.U32 R13, RZ, RZ, R31 ;  /* 0x000000ffff0d7224 */ /* 0x000fe400078e001f */
[----:B------:R-:W-:-:S10]  /*305f0*/  IMAD.MOV.U32 R5, RZ, RZ, R14 ;  /* 0x000000ffff057224 */ /* 0x000fd400078e000e */
[----:B------:R-:W-:Y:S05]  /*30600*/  WARPSYNC.COLLECTIVE R15, `(.L_x_1723) ;  /* 0x000000000f087348 */ /* 0x000fea0003c00000 */
[----:B------:R0:W1:Y:S02]  /*30610*/  SHFL.IDX P6, R14, R13, R12, R11 ;  /* 0x0000000c0d0e7389 */ /* 0x00006400000c000b */
[----:B01----:R-:W-:Y:S01]  /*30620*/  ENDCOLLECTIVE ;  /* 0x000000000000791b */ /* 0x003fe20003800000 */
.L_x_1723:
[----:B------:R-:W-:-:S05]  /*30630*/  @!P1 IADD3 R0, P2, R22, R5, RZ ;  /* 0x0000000516009210 */ /* 0x000fca0007f5e0ff */
[----:B------:R-:W-:Y:S02]  /*30640*/  @!P1 IMAD.X R5, R3, 0x1, R23, P2 ;  /* 0x0000000103059824 */ /* 0x000fe400010e0617 */
[----:B------:R-:W-:Y:S02]  /*30650*/  @!P1 IMAD.MOV.U32 R4, RZ, RZ, R0 ;  /* 0x000000ffff049224 */ /* 0x000fe400078e0000 */
[----:B------:R-:W-:Y:S02]  /*30660*/  IMAD.MOV.U32 R13, RZ, RZ, R28 ;  /* 0x000000ffff0d7224 */ /* 0x000fe400078e001c */
[----:B------:R-:W-:-:S07]  /*30670*/  IMAD.MOV.U32 R7, RZ, RZ, R14 ;  /* 0x000000ffff077224 */ /* 0x000fce00078e000e */
[----:B------:R-:W-:Y:S05]  /*30680*/  WARPSYNC.COLLECTIVE R15, `(.L_x_1724) ;  /* 0x000000000f087348 */ /* 0x000fea0003c00000 */
[----:B------:R0:W1:Y:S02]  /*30690*/  SHFL.IDX P6, R14, R13, R12, R11 ;  /* 0x0000000c0d0e7389 */ /* 0x00006400000c000b */
[----:B01----:R-:W-:Y:S01]  /*306a0*/  ENDCOLLECTIVE ;  /* 0x000000000000791b */ /* 0x003fe20003800000 */
.L_x_1724:
[----:B------:R-:W-:-:S05]  /*306b0*/  @!P1 IADD3 R14, P3, R22, R14, RZ ;  /* 0x0000000e160e9210 */ /* 0x000fca0007f7e0ff */
[----:B------:R-:W-:Y:S02]  /*306c0*/  @!P1 IMAD.X R3, R7, 0x1, R23, P3 ;  /* 0x0000000107039824 */ /* 0x000fe400018e0617 */
[----:B------:R-:W-:Y:S01]  /*306d0*/  @!P1 IMAD.MOV.U32 R32, RZ, RZ, R14 ;  /* 0x000000ffff209224 */ /* 0x000fe200078e000e */
[----:B------:R-:W5:Y:S01]  /*306e0*/  @!P1 LD.E.128 R4, desc[UR38][R4.64] ;  /* 0x0000002604049980 */ /* 0x000f62000c101d00 */
[----:B------:R-:W-:-:S06]  /*306f0*/  @!P1 IMAD.MOV.U32 R33, RZ, RZ, R3 ;  /* 0x000000ffff219224 */ /* 0x000fcc00078e0003 */
[----:B------:R-:W5:Y:S01]  /*30700*/  @!P1 LD.E.128 R32, desc[UR38][R32.64] ;  /* 0x0000002620209980 */ /* 0x000f62000c101d00 */
[----:B------:R-:W-:Y:S01]  /*30710*/  IMAD.MOV.U32 R13, RZ, RZ, R10 ;  /* 0x000000ffff0d7224 */ /* 0x000fe200078e000a */
[----:B------:R-:W-:Y:S01]  /*30720*/  CS2R R26, SRZ ;  /* 0x00000000001a7805 */ /* 0x000fe2000001ff00 */
[----:B------:R-:W-:Y:S01]  /*30730*/  IMAD.MOV.U32 R12, RZ, RZ, 0x1 ;  /* 0x00000001ff0c7424 */ /* 0x000fe200078e00ff */
[----:B------:R-:W-:Y:S02]  /*30740*/  CS2R R24, SRZ ;  /* 0x0000000000187805 */ /* 0x000fe4000001ff00 */
[----:B------:R-:W-:Y:S02]  /*30750*/  CS2R R20, SRZ ;  /* 0x0000000000147805 */ /* 0x000fe4000001ff00 */
[----:B------:R-:W-:-:S07]  /*30760*/  CS2R R8, SRZ ;  /* 0x0000000000087805 */ /* 0x000fce000001ff00 */
[----:B-----5:R-:W-:Y:S05]  /*30770*/  WARPSYNC.COLLECTIVE R15, `(.L_x_1725) ;  /* 0x000000000f087348 */ /* 0x020fea0003c00000 */
[----:B------:R0:W1:Y:S02]  /*30780*/  SHFL.IDX P6, R14, R13, R12, R11 ;  /* 0x0000000c0d0e7389 */ /* 0x00006400000c000b */
[----:B01---5:R-:W-:Y:S01]  /*30790*/  ENDCOLLECTIVE ;  /* 0x000000000000791b */ /* 0x023fe20003800000 */
.L_x_1725:
[----:B------:R-:W-:Y:S02]  /*307a0*/  IMAD.MOV.U32 R13, RZ, RZ, R29 ;  /* 0x000000ffff0d7224 */ /* 0x000fe400078e001d */
[----:B------:R-:W-:-:S07]  /*307b0*/  IMAD.MOV.U32 R3, RZ, RZ, R14 ;  /* 0x000000ffff037224 */ /* 0x000fce00078e000e */
[----:B------:R-:W-:Y:S05]  /*307c0*/  WARPSYNC.COLLECTIVE R15, `(.L_x_1726) ;  /* 0x000000000f087348 */ /* 0x000fea0003c00000 */
[----:B------:R0:W1:Y:S02]  /*307d0*/  SHFL.IDX P6, R14, R13, R12, R11 ;  /* 0x0000000c0d0e7389 */ /* 0x00006400000c000b */
[----:B01----:R-:W-:Y:S01]  /*307e0*/  ENDCOLLECTIVE ;  /* 0x000000000000791b */ /* 0x003fe20003800000 */
.L_x_1726:
[----:B------:R-:W-:Y:S02]  /*307f0*/  IMAD.MOV.U32 R13, RZ, RZ, R31 ;  /* 0x000000ffff0d7224 */ /* 0x000fe400078e001f */
[----:B------:R-:W-:-:S07]  /*30800*/  IMAD.MOV.U32 R29, RZ, RZ, R14 ;  /* 0x000000ffff1d7224 */ /* 0x000fce00078e000e */
[----:B------:R-:W-:Y:S05]  /*30810*/  WARPSYNC.COLLECTIVE R15, `(.L_x_1727) ;  /* 0x000000000f087348 */ /* 0x000fea0003c00000 */
[----:B------:R0:W1:Y:S02]  /*30820*/  SHFL.IDX P6, R14, R13, R12, R11 ;  /* 0x0000000c0d0e7389 */ /* 0x00006400000c000b */
[----:B01----:R-:W-:Y:S01]  /*30830*/  ENDCOLLECTIVE ;  /* 0x000000000000791b */ /* 0x003fe20003800000 */
.L_x_1727:
[----:B------:R-:W-:Y:S02]  /*30840*/  IMAD.MOV.U32 R13, RZ, RZ, R28 ;  /* 0x000000ffff0d7224 */ /* 0x000fe400078e001c */
[----:B------:R-:W-:-:S07]  /*30850*/  IMAD.MOV.U32 R31, RZ, RZ, R14 ;  /* 0x000000ffff1f7224 */ /* 0x000fce00078e000e */
[----:B------:R-:W-:Y:S05]  /*30860*/  WARPSYNC.COLLECTIVE R15, `(.L_x_1728) ;  /* 0x000000000f087348 */ /* 0x000fea0003c00000 */
[----:B------:R0:W1:Y:S02]  /*30870*/  SHFL.IDX P6, R14, R13, R12, R11 ;  /* 0x0000000c0d0e7389 */ /* 0x00006400000c000b */
[----:B01----:R-:W-:Y:S01]  /*30880*/  ENDCOLLECTIVE ;  /* 0x000000000000791b */ /* 0x003fe20003800000 */
.L_x_1728:
[----:B------:R-:W-:Y:S02]  /*30890*/  @!P1 IMAD.MOV.U32 R26, RZ, RZ, R4 ;  /* 0x000000ffff1a9224 */ /* 0x000fe400078e0004 */
[----:B------:R-:W-:Y:S01]  /*308a0*/  @!P1 IMAD.MOV.U32 R27, RZ, RZ, R5 ;  /* 0x000000ffff1b9224 */ /* 0x000fe200078e0005 */
[----:B------:R-:W-:Y:S01]  /*308b0*/  CS2R R4, SRZ ;  /* 0x0000000000047805 */ /* 0x000fe2000001ff00 */
[----:B------:R-:W-:Y:S02]  /*308c0*/  @!P1 IMAD.MOV.U32 R24, RZ, RZ, R6 ;  /* 0x000000ffff189224 */ /* 0x000fe400078e0006 */
[----:B------:R-:W-:Y:S02]  /*308d0*/  @!P1 IMAD.MOV.U32 R25, RZ, RZ, R7 ;  /* 0x000000ffff199224 */ /* 0x000fe400078e0007 */
[----:B------:R-:W-:Y:S02]  /*308e0*/  @!P1 IMAD.MOV.U32 R20, RZ, RZ, R32 ;  /* 0x000000ffff149224 */ /* 0x000fe400078e0020 */
[----:B------:R-:W-:-:S02]  /*308f0*/  @!P1 IMAD.MOV.U32 R21, RZ, RZ, R33 ;  /* 0x000000ffff159224 */ /* 0x000fc400078e0021 */
[----:B------:R-:W-:Y:S02]  /*30900*/  @!P1 IMAD.MOV.U32 R8, RZ, RZ, R34 ;  /* 0x000000ffff089224 */ /* 0x000fe400078e0022 */
[----:B------:R-:W-:Y:S01]  /*30910*/  @!P1 IMAD.MOV.U32 R9, RZ, RZ, R35 ;  /* 0x000000ffff099224 */ /* 0x000fe200078e0023 */
[----:B------:R-:W-:Y:S06]  /*30920*/  BRA `(.L_x_1729) ;  /* 0xfffffdd000507947 */ /* 0x000fec000383ffff */
.L_x_1440:
[----:B0-----:R0:W1:Y:S02]  /*30930*/  SYNCS.PHASECHK.TRANS64.TRYWAIT P1, [R18+URZ+0x28800], R3 ;  /* 0x02880003120075a7 */ /* 0x001064000802017f */
[----:B-1----:R-:W-:Y:S05]  /*30940*/  @!P1 NANOSLEEP.SYNCS 0x989680 ;  /* 0x009896800000995d */ /* 0x002fea0003900000 */
[----:B------:R-:W1:Y:S02]  /*30950*/  @!P1 SYNCS.PHASECHK.TRANS64 P1, [R18+URZ+0x28800], R3 ;  /* 0x02880003120095a7 */ /* 0x000e64000802007f */
[----:B-1----:R-:W-:Y:S05]  /*30960*/  @!P1 BRA `(.L_x_1440) ;  /* 0xfffffffc00f09947 */ /* 0x002fea000383ffff */
[----:B------:R-:W-:Y:S05]  /*30970*/  BRA `(.L_x_1730) ;  /* 0xfffffdd000b47947 */ /* 0x000fea000383ffff */
.L_x_1446:
[----:B-1----:R1:W2:Y:S02]  /*30980*/  SYNCS.PHASECHK.TRANS64.TRYWAIT P1, [R20+URZ+0x28830], R3 ;  /* 0x02883003140075a7 */ /* 0x0022a4000802017f */
[----:B--2---:R-:W-:Y:S05]  /*30990*/  @!P1 NANOSLEEP.SYNCS 0x989680 ;  /* 0x009896800000995d */ /* 0x004fea0003900000 */
[----:B------:R-:W2:Y:S02]  /*309a0*/  @!P1 SYNCS.PHASECHK.TRANS64 P1, [R20+URZ+0x28830], R3 ;  /* 0x02883003140095a7 */ /* 0x000ea4000802007f */
[----:B--2---:R-:W-:Y:S05]  /*309b0*/  @!P1 BRA `(.L_x_1446) ;  /* 0xfffffffc00f09947 */ /* 0x004fea000383ffff */
[----:B------:R-:W-:Y:S05]  /*309c0*/  BRA `(.L_x_1445) ;  /* 0xfffffdf000dc7947 */ /* 0x000fea000383ffff */
.L_x_1464:
[----:B-1----:R1:W2:Y:S02]  /*309d0*/  SYNCS.PHASECHK.TRANS64.TRYWAIT P2, [R15+URZ+0x28830], R14 ;  /* 0x0288300e0f0075a7 */ /* 0x0022a4000804017f */
[----:B--2---:R-:W-:Y:S05]  /*309e0*/  @!P2 NANOSLEEP.SYNCS 0x989680 ;  /* 0x009896800000a95d */ /* 0x004fea0003900000 */
[----:B------:R-:W2:Y:S02]  /*309f0*/  @!P2 SYNCS.PHASECHK.TRANS64 P2, [R15+URZ+0x28830], R14 ;  /* 0x0288300e0f00a5a7 */ /* 0x000ea4000804007f */
[----:B--2---:R-:W-:Y:S05]  /*30a00*/  @!P2 BRA `(.L_x_1464) ;  /* 0xfffffffc00f0a947 */ /* 0x004fea000383ffff */
[----:B------:R-:W-:Y:S05]  /*30a10*/  BRA `(.L_x_1463) ;  /* 0xfffffe4400407947 */ /* 0x000fea000383ffff */
.L_x_1468:
[----:B-1----:R1:W2:Y:S02]  /*30a20*/  SYNCS.PHASECHK.TRANS64.TRYWAIT P1, [R15+URZ+0x28850], R14 ;  /* 0x0288500e0f0075a7 */ /* 0x0022a4000802017f */
[----:B--2---:R-:W-:Y:S05]  /*30a30*/  @!P1 NANOSLEEP.SYNCS 0x989680 ;  /* 0x009896800000995d */ /* 0x004fea0003900000 */
[----:B------:R-:W2:Y:S02]  /*30a40*/  @!P1 SYNCS.PHASECHK.TRANS64 P1, [R15+URZ+0x28850], R14 ;  /* 0x0288500e0f0095a7 */ /* 0x000ea4000802007f */
[----:B--2---:R-:W-:Y:S05]  /*30a50*/  @!P1 BRA `(.L_x_1468) ;  /* 0xfffffffc00f09947 */ /* 0x004fea000383ffff */
[----:B------:R-:W-:Y:S05]  /*30a60*/  BRA `(.L_x_1465) ;  /* 0xfffffe4800047947 */ /* 0x000fea000383ffff */
.L_x_1488:
[----:B-1----:R1:W2:Y:S02]  /*30a70*/  SYNCS.PHASECHK.TRANS64.TRYWAIT P2, [R15+URZ+0x28830], R20 ;  /* 0x028830140f0075a7 */ /* 0x0022a4000804017f */
[----:B--2---:R-:W-:Y:S05]  /*30a80*/  @!P2 NANOSLEEP.SYNCS 0x989680 ;  /* 0x009896800000a95d */ /* 0x004fea0003900000 */
[----:B------:R-:W2:Y:S02]  /*30a90*/  @!P2 SYNCS.PHASECHK.TRANS64 P2, [R15+URZ+0x28830], R20 ;  /* 0x028830140f00a5a7 */ /* 0x000ea4000804007f */
[----:B--2---:R-:W-:Y:S05]  /*30aa0*/  @!P2 BRA `(.L_x_1488) ;  /* 0xfffffffc00f0a947 */ /* 0x004fea000383ffff */
[----:B------:R-:W-:Y:S05]  /*30ab0*/  BRA `(.L_x_1487) ;  /* 0xfffffe9c00907947 */ /* 0x000fea000383ffff */
.L_x_1492:
[----:B-1----:R1:W2:Y:S02]  /*30ac0*/  SYNCS.PHASECHK.TRANS64.TRYWAIT P1, [R15+URZ+0x28850], R14 ;  /* 0x0288500e0f0075a7 */ /* 0x0022a4000802017f */
[----:B--2---:R-:W-:Y:S05]  /*30ad0*/  @!P1 NANOSLEEP.SYNCS 0x989680 ;  /* 0x009896800000995d */ /* 0x004fea0003900000 */
[----:B------:R-:W2:Y:S02]  /*30ae0*/  @!P1 SYNCS.PHASECHK.TRANS64 P1, [R15+URZ+0x28850], R14 ;  /* 0x0288500e0f0095a7 */ /* 0x000ea4000802007f */
[----:B--2---:R-:W-:Y:S05]  /*30af0*/  @!P1 BRA `(.L_x_1492) ;  /* 0xfffffffc00f09947 */ /* 0x004fea000383ffff */
[----:B------:R-:W-:Y:S05]  /*30b00*/  BRA `(.L_x_1489) ;  /* 0xfffffea000607947 */ /* 0x000fea000383ffff */
.L_x_1500:
[----:B-1----:R1:W2:Y:S02]  /*30b10*/  SYNCS.PHASECHK.TRANS64.TRYWAIT P2, [R15+URZ+0x28830], R20 ;  /* 0x028830140f0075a7 */ /* 0x0022a4000804017f */
[----:B--2---:R-:W-:Y:S05]  /*30b20*/  @!P2 NANOSLEEP.SYNCS 0x989680 ;  /* 0x009896800000a95d */ /* 0x004fea0003900000 */
[----:B------:R-:W2:Y:S02]  /*30b30*/  @!P2 SYNCS.PHASECHK.TRANS64 P2, [R15+URZ+0x28830], R20 ;  /* 0x028830140f00a5a7 */ /* 0x000ea4000804007f */
[----:B--2---:R-:W-:Y:S05]  /*30b40*/  @!P2 BRA `(.L_x_1500) ;  /* 0xfffffffc00f0a947 */ /* 0x004fea000383ffff */
[----:B------:R-:W-:Y:S05]  /*30b50*/  BRA `(.L_x_1499) ;  /* 0xfffffed000e47947 */ /* 0x000fea000383ffff */
.L_x_1504:
[----:B-1----:R1:W2:Y:S02]  /*30b60*/  SYNCS.PHASECHK.TRANS64.TRYWAIT P1, [R15+URZ+0x28850], R14 ;  /* 0x0288500e0f0075a7 */ /* 0x0022a4000802017f */
[----:B--2---:R-:W-:Y:S05]  /*30b70*/  @!P1 NANOSLEEP.SYNCS 0x989680 ;  /* 0x009896800000995d */ /* 0x004fea0003900000 */
[----:B------:R-:W2:Y:S02]  /*30b80*/  @!P1 SYNCS.PHASECHK.TRANS64 P1, [R15+URZ+0x28850], R14 ;  /* 0x0288500e0f0095a7 */ /* 0x000ea4000802007f */
[----:B--2---:R-:W-:Y:S05]  /*30b90*/  @!P1 BRA `(.L_x_1504) ;  /* 0xfffffffc00f09947 */ /* 0x004fea000383ffff */
[----:B------:R-:W-:Y:S05]  /*30ba0*/  BRA `(.L_x_1501) ;  /* 0xfffffed400b47947 */ /* 0x000fea000383ffff */
.L_x_1518:
[----:B-1----:R1:W2:Y:S02]  /*30bb0*/  SYNCS.PHASECHK.TRANS64.TRYWAIT P0, [R13+URZ+0x28850], R0 ;  /* 0x028850000d0075a7 */ /* 0x0022a4000800017f */
[----:B--2---:R-:W-:Y:S05]  /*30bc0*/  @!P0 NANOSLEEP.SYNCS 0x989680 ;  /* 0x009896800000895d */ /* 0x004fea0003900000 */
[----:B------:R-:W2:Y:S02]  /*30bd0*/  @!P0 SYNCS.PHASECHK.TRANS64 P0, [R13+URZ+0x28850], R0 ;  /* 0x028850000d0085a7 */ /* 0x000ea4000800007f */
[----:B--2---:R-:W-:Y:S05]  /*30be0*/  @!P0 BRA `(.L_x_1518) ;  /* 0xfffffffc00f08947 */ /* 0x004fea000383ffff */
[----:B------:R-:W-:Y:S05]  /*30bf0*/  BRA `(.L_x_1517) ;  /* 0xffffff2800787947 */ /* 0x000fea000383ffff */
.L_x_1522:
[----:B------:R-:W-:Y:S01]  /*30c00*/  SEL R25, R136, R137, P0 ;  /* 0x0000008988197207 */ /* 0x000fe20000000000 */
[----:B------:R-:W-:Y:S01]  /*30c10*/  IMAD.MOV.U32 R11, RZ, RZ, 0x1c1f ;  /* 0x00001c1fff0b7424 */ /* 0x000fe200078e00ff */
[----:B------:R-:W-:Y:S01]  /*30c20*/  SEL R127, R137, R136, P0 ;  /* 0x00000088897f7207 */ /* 0x000fe20000000000 */
[----:B------:R-:W-:Y:S01]  /*30c30*/  IMAD.MOV.U32 R15, RZ, RZ, -0x1 ;  /* 0xffffffffff0f7424 */ /* 0x000fe200078e00ff */
[----:B------:R-:W-:Y:S02]  /*30c40*/  SEL R137, R45, R12, P0 ;  /* 0x0000000c2d897207 */ /* 0x000fe40000000000 */
[----:B------:R-:W-:Y:S01]  /*30c50*/  SEL R45, R12, R45, P0 ;  /* 0x0000002d0c2d7207 */ /* 0x000fe20000000000 */
[----:B-----5:R-:W-:Y:S01]  /*30c60*/  IMAD.MOV.U32 R12, RZ, RZ, R10 ;  /* 0x000000ffff0c7224 */ /* 0x020fe200078e000a */
[----:B------:R-:W-:Y:S02]  /*30c70*/  SEL R119, R55, R0, P0 ;  /* 0x0000000037777207 */ /* 0x000fe40000000000 */
[----:B------:R-:W-:-:S07]  /*30c80*/  SEL R55, R0, R55, P0 ;  /* 0x0000003700377207 */ /* 0x000fce0000000000 */
[----:B012---:R-:W-:Y:S05]  /*30c90*/  WARPSYNC.COLLECTIVE R15, `(.L_x_1731) ;  /* 0x000000000f087348 */ /* 0x007fea0003c00000 */
[----:B------:R3:W4:Y:S02]  /*30ca0*/  SHFL.IDX P6, R14, R13, R12, R11 ;  /* 0x0000000c0d0e7389 */ /* 0x00072400000c000b */
[----:B01234-:R-:W-:Y:S01]  /*30cb0*/  ENDCOLLECTIVE ;  /* 0x000000000000791b */ /* 0x01ffe20003800000 */
.L_x_1731:
        /* <DEDUP_REMOVED lines=18> */
.L_x_1732:
        /* <DEDUP_REMOVED lines=8> */
[----:B------:R-:W-:Y:S01]  /*30e60*/  SEL R39, R30, R39, P0 ;  /* 0x000000271e277207 */ /* 0x000fe20000000000 */
[----:B------:R-:W-:Y:S01]  /*30e70*/  IMAD.MOV.U32 R12, RZ, RZ, R20 ;  /* 0x000000ffff0c7224 */ /* 0x000fe200078e0014 */
        /* <DEDUP_REMOVED lines=9> */
.L_x_1733:
        /* <DEDUP_REMOVED lines=18> */
.L_x_1734:
        /* <DEDUP_REMOVED lines=19> */
.L_x_1735:
[----:B------:R-:W-:Y:S02]  /*31160*/  SEL R87, R2, R87, P0 ;  /* 0x0000005702577207 */ /* 0x000fe40000000000 */
[----:B------:R-:W-:Y:S02]  /*31170*/  SEL R85, R182, R69, P0 ;  /* 0x00000045b6557207 */ /* 0x000fe40000000000 */
[----:B------:R-:W-:Y:S02]  /*31180*/  SEL R69, R69, R182, P0 ;  /* 0x000000b645457207 */ /* 0x000fe40000000000 */
[----:B------:R-:W-:Y:S02]  /*31190*/  SEL R3, R0, R5, P0 ;  /* 0x0000000500037207 */ /* 0x000fe40000000000 */
[----:B------:R-:W-:Y:S02]  /*311a0*/  SEL R5, R5, R0, P0 ;  /* 0x0000000005057207 */ /* 0x000fe40000000000 */
[----:B------:R-:W-:-:S02]  /*311b0*/  SEL R90, R4, R7, P0 ;  /* 0x00000007045a7207 */ /* 0x000fc40000000000 */
[----:B------:R-:W-:Y:S01]  /*311c0*/  SEL R104, R7, R4, P0 ;  /* 0x0000000407687207 */ /* 0x000fe20000000000 */
[----:B------:R-:W-:Y:S02]  /*311d0*/  IMAD.MOV.U32 R13, RZ, RZ, R143 ;  /* 0x000000ffff0d7224 */ /* 0x000fe400078e008f */
[----:B------:R-:W-:-:S07]  /*311e0*/  IMAD.MOV.U32 R6, RZ, RZ, R14 ;  /* 0x000000ffff067224 */ /* 0x000fce00078e000e */
[----:B------:R-:W-:Y:S05]  /*311f0*/  WARPSYNC.COLLECTIVE R15, `(.L_x_1736) ;  /* 0x000000000f087348 */ /* 0x000fea0003c00000 */
[----:B------:R0:W1:Y:S02]  /*31200*/  SHFL.IDX P6, R14, R13, R12, R11 ;  /* 0x0000000c0d0e7389 */ /* 0x00006400000c000b */
[----:B01----:R-:W-:Y:S01]  /*31210*/  ENDCOLLECTIVE ;  /* 0x000000000000791b */ /* 0x003fe20003800000 */
.L_x_1736:
[----:B------:R-:W-:Y:S02]  /*31220*/  IMAD.MOV.U32 R13, RZ, RZ, R9 ;  /* 0x000000ffff0d7224 */ /* 0x000fe400078e0009 */
[----:B------:R-:W-:Y:S02]  /*31230*/  IMAD.MOV.U32 R12, RZ, RZ, R20 ;  /* 0x000000ffff0c7224 */ /* 0x000fe400078e0014 */
[----:B------:R-:W-:-:S07]  /*31240*/  IMAD.MOV.U32 R8, RZ, RZ, R14 ;  /* 0x000000ffff087224 */ /* 0x000fce00078e000e */
[----:B------:R-:W-:Y:S05]  /*31250*/  WARPSYNC.COLLECTIVE R15, `(.L_x_1737) ;  /* 0x000000000f087348 */ /* 0x000fea0003c00000 */
[----:B------:R0:W1:Y:S02]  /*31260*/  SHFL.IDX P6, R14, R13, R12, R11 ;  /* 0x0000000c0d0e7389 */ /* 0x00006400000c000b */
[----:B01----:R-:W-:Y:S01]  /*31270*/  ENDCOLLECTIVE ;  /* 0x000000000000791b */ /* 0x003fe20003800000 */
.L_x_1737:
[----:B------:R-:W-:Y:S02]  /*31280*/  IMAD.MOV.U32 R13, RZ, RZ, R21 ;  /* 0x000000ffff0d7224 */ /* 0x000fe400078e0015 */
[----:B------:R-:W-:-:S07]  /*31290*/  IMAD.MOV.U32 R9, RZ, RZ, R14 ;  /* 0x000000ffff097224 */ /* 0x000fce00078e000e */
[----:B------:R-:W-:Y:S05]  /*312a0*/  WARPSYNC.COLLECTIVE R15, `(.L_x_1738) ;  /* 0x000000000f087348 */ /* 0x000fea0003c00000 */
[----:B------:R0:W1:Y:S02]  /*312b0*/  SHFL.IDX P6, R14, R13, R12, R11 ;  /* 0x0000000c0d0e7389 */ /* 0x00006400000c000b */
[----:B01----:R-:W-:Y:S01]  /*312c0*/  ENDCOLLECTIVE ;  /* 0x000000000000791b */ /* 0x003fe20003800000 */
.L_x_1738:
[----:B------:R-:W-:Y:S02]  /*312d0*/  IMAD.MOV.U32 R13, RZ, RZ, R141 ;  /* 0x000000ffff0d7224 */ /* 0x000fe400078e008d */
[----:B------:R-:W-:Y:S02]  /*312e0*/  IMAD.MOV.U32 R12, RZ, RZ, R10 ;  /* 0x000000ffff0c7224 */ /* 0x000fe400078e000a */
[----:B------:R-:W-:-:S07]  /*312f0*/  IMAD.MOV.U32 R21, RZ, RZ, R14 ;  /* 0x000000ffff157224 */ /* 0x000fce00078e000e */
[----:B------:R-:W-:Y:S05]  /*31300*/  WARPSYNC.COLLECTIVE R15, `(.L_x_1739) ;  /* 0x000000000f087348 */ /* 0x000fea0003c00000 */
[----:B------:R0:W1:Y:S02]  /*31310*/  SHFL.IDX P6, R14, R13, R12, R11 ;  /* 0x0000000c0d0e7389 */ /* 0x00006400000c000b */
[----:B01----:R-:W-:Y:S01]  /*31320*/  ENDCOLLECTIVE ;  /* 0x000000000000791b */ /* 0x003fe20003800000 */
.L_x_1739:
[----:B------:R-:W-:Y:S02]  /*31330*/  SEL R122, R8, R21, P0 ;  /* 0x00000015087a7207 */ /* 0x000fe40000000000 */
[----:B------:R-:W-:Y:S01]  /*31340*/  SEL R124, R21, R8, P0 ;  /* 0x00000008157c7207 */ /* 0x000fe20000000000 */
[----:B------:R-:W-:Y:S02]  /*31350*/  IMAD.MOV.U32 R13, RZ, RZ, R25 ;  /* 0x000000ffff0d7224 */ /* 0x000fe400078e0019 */
[----:B------:R-:W-:-:S07]  /*31360*/  IMAD.MOV.U32 R24, RZ, RZ, R14 ;  /* 0x000000ffff187224 */ /* 0x000fce00078e000e */
[----:B------:R-:W-:Y:S05]  /*31370*/  WARPSYNC.COLLECTIVE R15, `(.L_x_1740) ;  /* 0x000000000f087348 */ /* 0x000fea0003c00000 */
[----:B------:R0:W1:Y:S02]  /*31380*/  SHFL.IDX P6, R14, R13, R12, R11 ;  /* 0x0000000c0d0e7389 */ /* 0x00006400000c000b */
[----:B01----:R-:W-:Y:S01]  /*31390*/  ENDCOLLECTIVE ;  /* 0x000000000000791b */ /* 0x003fe20003800000 */
.L_x_1740:
[----:B------:R-:W-:Y:S02]  /*313a0*/  IMAD.MOV.U32 R13, RZ, RZ, R27 ;  /* 0x000000ffff0d7224 */ /* 0x000fe400078e001b */
[----:B------:R-:W-:Y:S02]  /*313b0*/  IMAD.MOV.U32 R12, RZ, RZ, R20 ;  /* 0x000000ffff0c7224 */ /* 0x000fe400078e0014 */
[----:B------:R-:W-:-:S07]  /*313c0*/  IMAD.MOV.U32 R25, RZ, RZ, R14 ;  /* 0x000000ffff197224 */ /* 0x000fce00078e000e */
[----:B------:R-:W-:Y:S05]  /*313d0*/  WARPSYNC.COLLECTIVE R15, `(.L_x_1741) ;  /* 0x000000000f087348 */ /* 0x000fea0003c00000 */
[----:B------:R0:W1:Y:S02]  /*313e0*/  SHFL.IDX P6, R14, R13, R12, R11 ;  /* 0x0000000c0d0e7389 */ /* 0x00006400000c000b */
[----:B01----:R-:W-:Y:S01]  /*313f0*/  ENDCOLLECTIVE ;  /* 0x000000000000791b */ /* 0x003fe20003800000 */
.L_x_1741:
[----:B------:R-:W-:Y:S02]  /*31400*/  IMAD.MOV.U32 R13, RZ, RZ, R127 ;  /* 0x000000ffff0d7224 */ /* 0x000fe400078e007f */
[----:B------:R-:W-:-:S07]  /*31410*/  IMAD.MOV.U32 R27, RZ, RZ, R14 ;  /* 0x000000ffff1b7224 */ /* 0x000fce00078e000e */
[----:B------:R-:W-:Y:S05]  /*31420*/  WARPSYNC.COLLECTIVE R15, `(.L_x_1742) ;  /* 0x000000000f087348 */ /* 0x000fea0003c00000 */
[----:B------:R0:W1:Y:S02]  /*31430*/  SHFL.IDX P6, R14, R13, R12, R11 ;  /* 0x0000000c0d0e7389 */ /* 0x00006400000c000b */
[----:B01----:R-:W-:Y:S01]  /*31440*/  ENDCOLLECTIVE ;  /* 0x000000000000791b */ /* 0x003fe20003800000 */
.L_x_1742:
[----:B------:R-:W-:Y:S02]  /*31450*/  SEL R127, R24, R27, P0 ;  /* 0x0000001b187f7207 */ /* 0x000fe40000000000 */
[----:B------:R-:W-:Y:S01]  /*31460*/  SEL R7, R27, R24, P0 ;  /* 0x000000181b077207 */ /* 0x000fe20000000000 */
[----:B------:R-:W-:Y:S01]  /*31470*/  IMAD.MOV.U32 R13, RZ, RZ, R125 ;  /* 0x000000ffff0d7224 */ /* 0x000fe200078e007d */
[----:B------:R-:W-:Y:S01]  /*31480*/  SEL R125, R9, R6, P0 ;  /* 0x00000006097d7207 */ /* 0x000fe20000000000 */
[----:B------:R-:W-:Y:S02]  /*31490*/  IMAD.MOV.U32 R12, RZ, RZ, R10 ;  /* 0x000000ffff0c7224 */ /* 0x000fe400078e000a */
[----:B------:R-:W-:-:S07]  /*314a0*/  IMAD.MOV.U32 R26, RZ, RZ, R14 ;  /* 0x000000ffff1a7224 */ /* 0x000fce00078e000e */
[----:B------:R-:W-:Y:S05]  /*314b0*/  WARPSYNC.COLLECTIVE R15, `(.L_x_1743) ;  /* 0x000000000f087348 */ /* 0x000fea0003c00000 */
[----:B------:R0:W1:Y:S02]  /*314c0*/  SHFL.IDX P6, R14, R13, R12, R11 ;  /* 0x0000000c0d0e7389 */ /* 0x00006400000c000b */
[----:B01----:R-:W-:Y:S01]  /*314d0*/  ENDCOLLECTIVE ;  /* 0x000000000000791b */ /* 0x003fe20003800000 */
.L_x_1743:
[----:B------:R-:W-:Y:S01]  /*314e0*/  SEL R0, R25, R26, P0 ;  /* 0x0000001a19007207 */ /* 0x000fe20000000000 */
[----:B------:R-:W-:Y:S01]  /*314f0*/  IMAD.MOV.U32 R13, RZ, RZ, R123 ;  /* 0x000000ffff0d7224 */ /* 0x000fe200078e007b */
[----:B------:R-:W-:Y:S02]  /*31500*/  SEL R123, R6, R9, P0 ;  /* 0x00000009067b7207 */ /* 0x000fe40000000000 */
[----:B------:R-:W-:Y:S01]  /*31510*/  SEL R6, R26, R25, P0 ;  /* 0x000000191a067207 */ /* 0x000fe20000000000 */
[----:B------:R-:W-:-:S07]  /*31520*/  IMAD.MOV.U32 R28, RZ, RZ, R14 ;  /* 0x000000ffff1c7224 */ /* 0x000fce00078e000e */
[----:B------:R-:W-:Y:S05]  /*31530*/  WARPSYNC.COLLECTIVE R15, `(.L_x_1744) ;  /* 0x000000000f087348 */ /* 0x000fea0003c00000 */
[----:B------:R0:W1:Y:S02]  /*31540*/  SHFL.IDX P6, R14, R13, R12, R11 ;  /* 0x0000000c0d0e7389 */ /* 0x00006400000c000b */
[----:B01----:R-:W-:Y:S01]  /*31550*/  ENDCOLLECTIVE ;  /* 0x000000000000791b */ /* 0x003fe20003800000 */
.L_x_1744:
[----:B------:R-:W-:Y:S02]  /*31560*/  IMAD.MOV.U32 R13, RZ, RZ, R31 ;  /* 0x000000ffff0d7224 */ /* 0x000fe400078e001f */
[----:B------:R-:W-:Y:S02]  /*31570*/  IMAD.MOV.U32 R12, RZ, RZ, R20 ;  /* 0x000000ffff0c7224 */ /* 0x000fe400078e0014 */
[----:B------:R-:W-:-:S07]  /*31580*/  IMAD.MOV.U32 R30, RZ, RZ, R14 ;  /* 0x000000ffff1e7224 */ /* 0x000fce00078e000e */
[----:B------:R-:W-:Y:S05]  /*31590*/  WARPSYNC.COLLECTIVE R15, `(.L_x_1745) ;  /* 0x000000000f087348 */ /* 0x000fea0003c00000 */
[----:B------:R0:W1:Y:S02]  /*315a0*/  SHFL.IDX P6, R14, R13, R12, R11 ;  /* 0x0000000c0d0e7389 */ /* 0x00006400000c000b */
[----:B01----:R-:W-:Y:S01]  /*315b0*/  ENDCOLLECTIVE ;  /* 0x000000000000791b */ /* 0x003fe20003800000 */
.L_x_1745:
[----:B------:R-:W-:Y:S02]  /*315c0*/  IMAD.MOV.U32 R13, RZ, RZ, R33 ;  /* 0x000000ffff0d7224 */ /* 0x000fe400078e0021 */
[----:B------:R-:W-:-:S07]  /*315d0*/  IMAD.MOV.U32 R31, RZ, RZ, R14 ;  /* 0x000000ffff1f7224 */ /* 0x000fce00078e000e */
[----:B------:R-:W-:Y:S05]  /*315e0*/  WARPSYNC.COLLECTIVE R15, `(.L_x_1746) ;  /* 0x000000000f087348 */ /* 0x000fea0003c00000 */
[----:B------:R0:W1:Y:S02]  /*315f0*/  SHFL.IDX P6, R14, R13, R12, R11 ;  /* 0x0000000c0d0e7389 */ /* 0x00006400000c000b */
[----:B01----:R-:W-:Y:S01]  /*31600*/  ENDCOLLECTIVE ;  /* 0x000000000000791b */ /* 0x003fe20003800000 */
.L_x_1746:
[----:B------:R-:W-:Y:S02]  /*31610*/  SEL R9, R28, R31, P0 ;  /* 0x0000001f1c097207 */ /* 0x000fe40000000000 */
[----:B------:R-:W-:Y:S01]  /*31620*/  SEL R21, R31, R28, P0 ;  /* 0x0000001c1f157207 */ /* 0x000fe20000000000 */
[----:B------:R-:W-:Y:S02]  /*31630*/  IMAD.MOV.U32 R13, RZ, RZ, R139 ;  /* 0x000000ffff0d7224 */ /* 0x000fe400078e008b */
[----:B------:R-:W-:Y:S02]  /*31640*/  IMAD.MOV.U32 R12, RZ, RZ, R10 ;  /* 0x000000ffff0c7224 */ /* 0x000fe400078e000a */
[----:B------:R-:W-:-:S07]  /*31650*/  IMAD.MOV.U32 R33, RZ, RZ, R14 ;  /* 0x000000ffff217224 */ /* 0x000fce00078e000e */
[----:B------:R-:W-:Y:S05]  /*31660*/  WARPSYNC.COLLECTIVE R15, `(.L_x_1747) ;  /* 0x000000000f087348 */ /* 0x000fea0003c00000 */
[----:B------:R0:W1:Y:S02]  /*31670*/  SHFL.IDX P6, R14, R13, R12, R11 ;  /* 0x0000000c0d0e7389 */ /* 0x00006400000c000b */
[----:B01----:R-:W-:Y:S01]  /*31680*/  ENDCOLLECTIVE ;  /* 0x000000000000791b */ /* 0x003fe20003800000 */
.L_x_1747:
[----:B------:R-:W-:Y:S02]  /*31690*/  SEL R8, R30, R33, P0 ;  /* 0x000000211e087207 */ /* 0x000fe40000000000 */
[----:B------:R-:W-:Y:S01]  /*316a0*/  SEL R4, R33, R30, P0 ;  /* 0x0000001e21047207 */ /* 0x000fe20000000000 */
[----:B------:R-:W-:Y:S02]  /*316b0*/  IMAD.MOV.U32 R13, RZ, RZ, R137 ;  /* 0x000000ffff0d7224 */ /* 0x000fe400078e0089 */
[----:B------:R-:W-:-:S07]  /*316c0*/  IMAD.MOV.U32 R32, RZ, RZ, R14 ;  /* 0x000000ffff207224 */ /* 0x000fce00078e000e */
[----:B------:R-:W-:Y:S05]  /*316d0*/  WARPSYNC.COLLECTIVE R15, `(.L_x_1748) ;  /* 0x000000000f087348 */ /* 0x000fea0003c00000 */
[----:B------:R0:W1:Y:S02]  /*316e0*/  SHFL.IDX P6, R14, R13, R12, R11 ;  /* 0x0000000c0d0e7389 */ /* 0x00006400000c000b */
[----:B01----:R-:W-:Y:S01]  /*316f0*/  ENDCOLLECTIVE ;  /* 0x000000000000791b */ /* 0x003fe20003800000 */
.L_x_1748:
[----:B------:R-:W-:Y:S02]  /*31700*/  IMAD.MOV.U32 R13, RZ, RZ, R35 ;  /* 0x000000ffff0d7224 */ /* 0x000fe400078e0023 */
[----:B------:R-:W-:Y:S02]  /*31710*/  IMAD.MOV.U32 R12, RZ, RZ, R20 ;  /* 0x000000ffff0c7224 */ /* 0x000fe400078e0014 */
[----:B------:R-:W-:-:S07]  /*31720*/  IMAD.MOV.U32 R34, RZ, RZ, R14 ;  /* 0x000000ffff227224 */ /* 0x000fce00078e000e */
[----:B------:R-:W-:Y:S05]  /*31730*/  WARPSYNC.COLLECTIVE R15, `(.L_x_1749) ;  /* 0x000000000f087348 */ /* 0x000fea0003c00000 */
[----:B------:R0:W1:Y:S02]  /*31740*/  SHFL.IDX P6, R14, R13, R12, R11 ;  /* 0x0000000c0d0e7389 */ /* 0x00006400000c000b */
[----:B01----:R-:W-:Y:S01]  /*31750*/  ENDCOLLECTIVE ;  /* 0x000000000000791b */ /* 0x003fe20003800000 */
.L_x_1749:
[----:B------:R-:W-:Y:S02]  /*31760*/  IMAD.MOV.U32 R13, RZ, RZ, R45 ;  /* 0x000000ffff0d7224 */ /* 0x000fe400078e002d */
[----:B------:R-:W-:-:S07]  /*31770*/  IMAD.MOV.U32 R35, RZ, RZ, R14 ;  /* 0x000000ffff237224 */ /* 0x000fce00078e000e */
[----:B------:R-:W-:Y:S05]  /*31780*/  WARPSYNC.COLLECTIVE R15, `(.L_x_1750) ;  /* 0x000000000f087348 */ /* 0x000fea0003c00000 */
[----:B------:R0:W1:Y:S02]  /*31790*/  SHFL.IDX P6, R14, R13, R12, R11 ;  /* 0x0000000c0d0e7389 */ /* 0x00006400000c000b */
[----:B01----:R-:W-:Y:S01]  /*317a0*/  ENDCOLLECTIVE ;  /* 0x000000000000791b */ /* 0x003fe20003800000 */
.L_x_1750:
        /* <DEDUP_REMOVED lines=8> */
.L_x_1751:
[----:B------:R-:W-:Y:S02]  /*31830*/  SEL R24, R34, R45, P0 ;  /* 0x0000002d22187207 */ /* 0x000fe40000000000 */
[----:B------:R-:W-:Y:S01]  /*31840*/  SEL R26, R45, R34, P0 ;  /* 0x000000222d1a7207 */ /* 0x000fe20000000000 */
[----:B------:R-:W-:Y:S02]  /*31850*/  IMAD.MOV.U32 R13, RZ, RZ, R133 ;  /* 0x000000ffff0d7224 */ /* 0x000fe400078e0085 */
[----:B------:R-:W-:-:S07]  /*31860*/  IMAD.MOV.U32 R36, RZ, RZ, R14 ;  /* 0x000000ffff247224 */ /* 0x000fce00078e000e */
[----:B------:R-:W-:Y:S05]  /*31870*/  WARPSYNC.COLLECTIVE R15, `(.L_x_1752) ;  /* 0x000000000f087348 */ /* 0x000fea0003c00000 */
[----:B------:R0:W1:Y:S02]  /*31880*/  SHFL.IDX P6, R14, R13, R12, R11 ;  /* 0x0000000c0d0e7389 */ /* 0x00006400000c000b */
[----:B01----:R-:W-:Y:S01]  /*31890*/  ENDCOLLECTIVE ;  /* 0x000000000000791b */ /* 0x003fe20003800000 */
.L_x_1752:
[----:B------:R-:W-:Y:S02]  /*318a0*/  IMAD.MOV.U32 R13, RZ, RZ, R47 ;  /* 0x000000ffff0d7224 */ /* 0x000fe400078e002f */
[----:B------:R-:W-:Y:S02]  /*318b0*/  IMAD.MOV.U32 R12, RZ, RZ, R20 ;  /* 0x000000ffff0c7224 */ /* 0x000fe400078e0014 */
[----:B------:R-:W-:-:S07]  /*318c0*/  IMAD.MOV.U32 R38, RZ, RZ, R14 ;  /* 0x000000ffff267224 */ /* 0x000fce00078e000e */
[----:B------:R-:W-:Y:S05]  /*318d0*/  WARPSYNC.COLLECTIVE R15, `(.L_x_1753) ;  /* 0x000000000f087348 */ /* 0x000fea0003c00000 */
[----:B------:R0:W1:Y:S02]  /*318e0*/  SHFL.IDX P6, R14, R13, R12, R11 ;  /* 0x0000000c0d0e7389 */ /* 0x00006400000c000b */
[----:B01----:R-:W-:Y:S01]  /*318f0*/  ENDCOLLECTIVE ;  /* 0x000000000000791b */ /* 0x003fe20003800000 */
.L_x_1753:
[----:B------:R-:W-:Y:S02]  /*31900*/  IMAD.MOV.U32 R13, RZ, RZ, R49 ;  /* 0x000000ffff0d7224 */ /* 0x000fe400078e0031 */
[----:B------:R-:W-:-:S07]  /*31910*/  IMAD.MOV.U32 R47, RZ, RZ, R14 ;  /* 0x000000ffff2f7224 */ /* 0x000fce00078e000e */
[----:B------:R-:W-:Y:S05]  /*31920*/  WARPSYNC.COLLECTIVE R15, `(.L_x_1754) ;  /* 0x000000000f087348 */ /* 0x000fea0003c00000 */
[----:B------:R0:W1:Y:S02]  /*31930*/  SHFL.IDX P6, R14, R13, R12, R11 ;  /* 0x0000000c0d0e7389 */ /* 0x00006400000c000b */
[----:B01----:R-:W-:Y:S01]  /*31940*/  ENDCOLLECTIVE ;  /* 0x000000000000791b */ /* 0x003fe20003800000 */
.L_x_1754:
        /* <DEDUP_REMOVED lines=8> */
.L_x_1755:
[----:B------:R-:W-:Y:S02]  /*319d0*/  SEL R28, R38, R49, P0 ;  /* 0x00000031261c7207 */ /* 0x000fe40000000000 */
[----:B------:R-:W-:Y:S01]  /*319e0*/  SEL R32, R49, R38, P0 ;  /* 0x0000002631207207 */ /* 0x000fe20000000000 */
[----:B------:R-:W-:Y:S02]  /*319f0*/  IMAD.MOV.U32 R13, RZ, RZ, R131 ;  /* 0x000000ffff0d7224 */ /* 0x000fe400078e0083 */
[----:B------:R-:W-:-:S07]  /*31a00*/  IMAD.MOV.U32 R57, RZ, RZ, R14 ;  /* 0x000000ffff397224 */ /* 0x000fce00078e000e */
[----:B------:R-:W-:Y:S05]  /*31a10*/  WARPSYNC.COLLECTIVE R15, `(.L_x_1756) ;  /* 0x000000000f087348 */ /* 0x000fea0003c00000 */
[----:B------:R0:W1:Y:S02]  /*31a20*/  SHFL.IDX P6, R14, R13, R12, R11 ;  /* 0x0000000c0d0e7389 */ /* 0x00006400000c000b */
[----:B01----:R-:W-:Y:S01]  /*31a30*/  ENDCOLLECTIVE ;  /* 0x000000000000791b */ /* 0x003fe20003800000 */
.L_x_1756:
[----:B------:R-:W-:Y:S02]  /*31a40*/  IMAD.MOV.U32 R13, RZ, RZ, R129 ;  /* 0x000000ffff0d7224 */ /* 0x000fe400078e0081 */
[----:B------:R-:W-:Y:S02]  /*31a50*/  IMAD.MOV.U32 R12, RZ, RZ, R20 ;  /* 0x000000ffff0c7224 */ /* 0x000fe400078e0014 */
[----:B------:R-:W-:-:S07]  /*31a60*/  IMAD.MOV.U32 R40, RZ, RZ, R14 ;  /* 0x000000ffff287224 */ /* 0x000fce00078e000e */
[----:B------:R-:W-:Y:S05]  /*31a70*/  WARPSYNC.COLLECTIVE R15, `(.L_x_1757) ;  /* 0x000000000f087348 */ /* 0x000fea0003c00000 */
[----:B------:R0:W1:Y:S02]  /*31a80*/  SHFL.IDX P6, R14, R13, R12, R11 ;  /* 0x0000000c0d0e7389 */ /* 0x00006400000c000b */
[----:B01----:R-:W-:Y:S01]  /*31a90*/  ENDCOLLECTIVE ;  /* 0x000000000000791b */ /* 0x003fe20003800000 */
.L_x_1757:
[----:B------:R-:W-:Y:S02]  /*31aa0*/  IMAD.MOV.U32 R13, RZ, RZ, R51 ;  /* 0x000000ffff0d7224 */ /* 0x000fe400078e0033 */
[----:B------:R-:W-:-:S07]  /*31ab0*/  IMAD.MOV.U32 R42, RZ, RZ, R14 ;  /* 0x000000ffff2a7224 */ /* 0x000fce00078e000e */
[----:B------:R-:W-:Y:S05]  /*31ac0*/  WARPSYNC.COLLECTIVE R15, `(.L_x_1758) ;  /* 0x000000000f087348 */ /* 0x000fea0003c00000 */
[----:B------:R0:W1:Y:S02]  /*31ad0*/  SHFL.IDX P6, R14, R13, R12, R11 ;  /* 0x0000000c0d0e7389 */ /* 0x00006400000c000b */
[----:B01----:R-:W-:Y:S01]  /*31ae0*/  ENDCOLLECTIVE ;  /* 0x000000000000791b */ /* 0x003fe20003800000 */
.L_x_1758:
        /* <DEDUP_REMOVED lines=8> */
.L_x_1759:
[----:B------:R-:W-:Y:S02]  /*31b70*/  SEL R30, R40, R51, P0 ;  /* 0x00000033281e7207 */ /* 0x000fe40000000000 */
[----:B------:R-:W-:Y:S01]  /*31b80*/  SEL R114, R51, R40, P0 ;  /* 0x0000002833727207 */ /* 0x000fe20000000000 */
[----:B------:R-:W-:Y:S02]  /*31b90*/  IMAD.MOV.U32 R13, RZ, RZ, R119 ;  /* 0x000000ffff0d7224 */ /* 0x000fe400078e0077 */
[----:B------:R-:W-:-:S07]  /*31ba0*/  IMAD.MOV.U32 R44, RZ, RZ, R14 ;  /* 0x000000ffff2c7224 */ /* 0x000fce00078e000e */
[----:B------:R-:W-:Y:S05]  /*31bb0*/  WARPSYNC.COLLECTIVE R15, `(.L_x_1760) ;  /* 0x000000000f087348 */ /* 0x000fea0003c00000 */
[----:B------:R0:W1:Y:S02]  /*31bc0*/  SHFL.IDX P6, R14, R13, R12, R11 ;  /* 0x0000000c0d0e7389 */ /* 0x00006400000c000b */
[----:B01----:R-:W-:Y:S01]  /*31bd0*/  ENDCOLLECTIVE ;  /* 0x000000000000791b */ /* 0x003fe20003800000 */
.L_x_1760:
[----:B------:R-:W-:Y:S02]  /*31be0*/  IMAD.MOV.U32 R13, RZ, RZ, R53 ;  /* 0x000000ffff0d7224 */ /* 0x000fe400078e0035 */
[----:B------:R-:W-:Y:S02]  /*31bf0*/  IMAD.MOV.U32 R12, RZ, RZ, R20 ;  /* 0x000000ffff0c7224 */ /* 0x000fe400078e0014 */
[----:B------:R-:W-:-:S07]  /*31c00*/  IMAD.MOV.U32 R46, RZ, RZ, R14 ;  /* 0x000000ffff2e7224 */ /* 0x000fce00078e000e */
[----:B------:R-:W-:Y:S05]  /*31c10*/  WARPSYNC.COLLECTIVE R15, `(.L_x_1761) ;  /* 0x000000000f087348 */ /* 0x000fea0003c00000 */
[----:B------:R0:W1:Y:S02]  /*31c20*/  SHFL.IDX P6, R14, R13, R12, R11 ;  /* 0x0000000c0d0e7389 */ /* 0x00006400000c000b */
[----:B01----:R-:W-:Y:S01]  /*31c30*/  ENDCOLLECTIVE ;  /* 0x000000000000791b */ /* 0x003fe20003800000 */
.L_x_1761:
[----:B------:R-:W-:Y:S02]  /*31c40*/  IMAD.MOV.U32 R13, RZ, RZ, R55 ;  /* 0x000000ffff0d7224 */ /* 0x000fe400078e0037 */
[----:B------:R-:W-:-:S07]  /*31c50*/  IMAD.MOV.U32 R53, RZ, RZ, R14 ;  /* 0x000000ffff357224 */ /* 0x000fce00078e000e */
[----:B------:R-:W-:Y:S05]  /*31c60*/  WARPSYNC.COLLECTIVE R15, `(.L_x_1762) ;  /* 0x000000000f087348 */ /* 0x000fea0003c00000 */
[----:B------:R0:W1:Y:S02]  /*31c70*/  SHFL.IDX P6, R14, R13, R12, R11 ;  /* 0x0000000c0d0e7389 */ /* 0x00006400000c000b */
[----:B01----:R-:W-:Y:S01]  /*31c80*/  ENDCOLLECTIVE ;  /* 0x000000000000791b */ /* 0x003fe20003800000 */
.L_x_1762:
[----:B------:R-:W-:Y:S01]  /*31c90*/  IMAD.MOV.U32 R13, RZ, RZ, R117 ;  /* 0x000000ffff0d7224 */ /* 0x000fe200078e0075 */
[----:B------:R-:W-:Y:S01]  /*31ca0*/  SEL R117, R44, R53, P0 ;  /* 0x000000352c757207 */ /* 0x000fe20000000000 */
[----:B------:R-:W-:Y:S02]  /*31cb0*/  IMAD.MOV.U32 R12, RZ, RZ, R10 ;  /* 0x000000ffff0c7224 */ /* 0x000fe400078e000a */
[----:B------:R-:W-:-:S07]  /*31cc0*/  IMAD.MOV.U32 R55, RZ, RZ, R14 ;  /* 0x000000ffff377224 */ /* 0x000fce00078e000e */
[----:B------:R-:W-:Y:S05]  /*31cd0*/  WARPSYNC.COLLECTIVE R15, `(.L_x_1763) ;  /* 0x000000000f087348 */ /* 0x000fea0003c00000 */
[----:B------:R0:W1:Y:S02]  /*31ce0*/  SHFL.IDX P6, R14, R13, R12, R11 ;  /* 0x0000000c0d0e7389 */ /* 0x00006400000c000b */
[----:B01----:R-:W-:Y:S01]  /*31cf0*/  ENDCOLLECTIVE ;  /* 0x000000000000791b */ /* 0x003fe20003800000 */
.L_x_1763:
[----:B------:R-:W-:Y:S02]  /*31d00*/  SEL R116, R46, R55, P0 ;  /* 0x000000372e747207 */ /* 0x000fe40000000000 */
[----:B------:R-:W-:Y:S01]  /*31d10*/  SEL R118, R55, R46, P0 ;  /* 0x0000002e37767207 */ /* 0x000fe20000000000 */
[----:B------:R-:W-:Y:S02]  /*31d20*/  IMAD.MOV.U32 R13, RZ, RZ, R115 ;  /* 0x000000ffff0d7224 */ /* 0x000fe400078e0073 */
[----:B------:R-:W-:-:S07]  /*31d30*/  IMAD.MOV.U32 R48, RZ, RZ, R14 ;  /* 0x000000ffff307224 */ /* 0x000fce00078e000e */
[----:B------:R-:W-:Y:S05]  /*31d40*/  WARPSYNC.COLLECTIVE R15, `(.L_x_1764) ;  /* 0x000000000f087348 */ /* 0x000fea0003c00000 */
[----:B------:R0:W1:Y:S02]  /*31d50*/  SHFL.IDX P6, R14, R13, R12, R11 ;  /* 0x0000000c0d0e7389 */ /* 0x00006400000c000b */
[----:B01----:R-:W-:Y:S01]  /*31d60*/  ENDCOLLECTIVE ;  /* 0x000000000000791b */ /* 0x003fe20003800000 */
.L_x_1764:
[----:B------:R-:W-:Y:S02]  /*31d70*/  IMAD.MOV.U32 R13, RZ, RZ, R59 ;  /* 0x000000ffff0d7224 */ /* 0x000fe400078e003b */
[----:B------:R-:W-:Y:S02]  /*31d80*/  IMAD.MOV.U32 R12, RZ, RZ, R20 ;  /* 0x000000ffff0c7224 */ /* 0x000fe400078e0014 */
[----:B------:R-:W-:-:S07]  /*31d90*/  IMAD.MOV.U32 R56, RZ, RZ, R14 ;  /* 0x000000ffff387224 */ /* 0x000fce00078e000e */
[----:B------:R-:W-:Y:S05]  /*31da0*/  WARPSYNC.COLLECTIVE R15, `(.L_x_1765) ;  /* 0x000000000f087348 */ /* 0x000fea0003c00000 */
[----:B------:R0:W1:Y:S02]  /*31db0*/  SHFL.IDX P6, R14, R13, R12, R11 ;  /* 0x0000000c0d0e7389 */ /* 0x00006400000c000b */
[----:B01----:R-:W-:Y:S01]  /*31dc0*/  ENDCOLLECTIVE ;  /* 0x000000000000791b */ /* 0x003fe20003800000 */
.L_x_1765:
[----:B------:R-:W-:Y:S02]  /*31dd0*/  IMAD.MOV.U32 R13, RZ, RZ, R61 ;  /* 0x000000ffff0d7224 */ /* 0x000fe400078e003d */
[----:B------:R-:W-:-:S07]  /*31de0*/  IMAD.MOV.U32 R59, RZ, RZ, R14 ;  /* 0x000000ffff3b7224 */ /* 0x000fce00078e000e */
[----:B------:R-:W-:Y:S05]  /*31df0*/  WARPSYNC.COLLECTIVE R15, `(.L_x_1766) ;  /* 0x000000000f087348 */ /* 0x000fea0003c00000 */
[----:B------:R0:W1:Y:S02]  /*31e00*/  SHFL.IDX P6, R14, R13, R12, R11 ;  /* 0x0000000c0d0e7389 */ /* 0x00006400000c000b */
[----:B01----:R-:W-:Y:S01]  /*31e10*/  ENDCOLLECTIVE ;  /* 0x000000000000791b */ /* 0x003fe20003800000 */
.L_x_1766:
        /* <DEDUP_REMOVED lines=8> */
.L_x_1767:
        /* <DEDUP_REMOVED lines=8> */
.L_x_1768:
[----:B------:R-:W-:Y:S02]  /*31f20*/  IMAD.MOV.U32 R13, RZ, RZ, R63 ;  /* 0x000000ffff0d7224 */ /* 0x000fe400078e003f */
[----:B------:R-:W-:Y:S02]  /*31f30*/  IMAD.MOV.U32 R12, RZ, RZ, R20 ;  /* 0x000000ffff0c7224 */ /* 0x000fe400078e0014 */
[----:B------:R-:W-:-:S07]  /*31f40*/  IMAD.MOV.U32 R60, RZ, RZ, R14 ;  /* 0x000000ffff3c7224 */ /* 0x000fce00078e000e */
[----:B------:R-:W-:Y:S05]  /*31f50*/  WARPSYNC.COLLECTIVE R15, `(.L_x_1769) ;  /* 0x000000000f087348 */ /* 0x000fea0003c00000 */
[----:B------:R0:W1:Y:S02]  /*31f60*/  SHFL.IDX P6, R14, R13, R12, R11 ;  /* 0x0000000c0d0e7389 */ /* 0x00006400000c000b */
[----:B01----:R-:W-:Y:S01]  /*31f70*/  ENDCOLLECTIVE ;  /* 0x000000000000791b */ /* 0x003fe20003800000 */
.L_x_1769:
[----:B------:R-:W-:Y:S02]  /*31f80*/  IMAD.MOV.U32 R13, RZ, RZ, R43 ;  /* 0x000000ffff0d7224 */ /* 0x000fe400078e002b */
[----:B------:R-:W-:-:S07]  /*31f90*/  IMAD.MOV.U32 R63, RZ, RZ, R14 ;  /* 0x000000ffff3f7224 */ /* 0x000fce00078e000e */
[----:B------:R-:W-:Y:S05]  /*31fa0*/  WARPSYNC.COLLECTIVE R15, `(.L_x_1770) ;  /* 0x000000000f087348 */ /* 0x000fea0003c00000 */
[----:B------:R0:W1:Y:S02]  /*31fb0*/  SHFL.IDX P6, R14, R13, R12, R11 ;  /* 0x0000000c0d0e7389 */ /* 0x00006400000c000b */
[----:B01----:R-:W-:Y:S01]  /*31fc0*/  ENDCOLLECTIVE ;  /* 0x000000000000791b */ /* 0x003fe20003800000 */
.L_x_1770:
        /* <DEDUP_REMOVED lines=8> */
.L_x_1771:
[----:B------:R-:W-:Y:S02]  /*32050*/  SEL R58, R60, R43, P0 ;  /* 0x0000002b3c3a7207 */ /* 0x000fe40000000000 */
[----:B------:R-:W-:Y:S01]  /*32060*/  SEL R60, R43, R60, P0 ;  /* 0x0000003c2b3c7207 */ /* 0x000fe20000000000 */
[----:B------:R-:W-:Y:S02]  /*32070*/  IMAD.MOV.U32 R13, RZ, RZ, R105 ;  /* 0x000000ffff0d7224 */ /* 0x000fe400078e0069 */
[----:B------:R-:W-:-:S07]  /*32080*/  IMAD.MOV.U32 R65, RZ, RZ, R14 ;  /* 0x000000ffff417224 */ /* 0x000fce00078e000e */
[----:B------:R-:W-:Y:S05]  /*32090*/  WARPSYNC.COLLECTIVE R15, `(.L_x_1772) ;  /* 0x000000000f087348 */ /* 0x000fea0003c00000 */
[----:B------:R0:W1:Y:S02]  /*320a0*/  SHFL.IDX P6, R14, R13, R12, R11 ;  /* 0x0000000c0d0e7389 */ /* 0x00006400000c000b */
[----:B01----:R-:W-:Y:S01]  /*320b0*/  ENDCOLLECTIVE ;  /* 0x000000000000791b */ /* 0x003fe20003800000 */
.L_x_1772:
[----:B------:R-:W-:Y:S02]  /*320c0*/  IMAD.MOV.U32 R13, RZ, RZ, R103 ;  /* 0x000000ffff0d7224 */ /* 0x000fe400078e0067 */
[----:B------:R-:W-:Y:S02]  /*320d0*/  IMAD.MOV.U32 R12, RZ, RZ, R20 ;  /* 0x000000ffff0c7224 */ /* 0x000fe400078e0014 */
[----:B------:R-:W-:-:S07]  /*320e0*/  IMAD.MOV.U32 R64, RZ, RZ, R14 ;  /* 0x000000ffff407224 */ /* 0x000fce00078e000e */
[----:B------:R-:W-:Y:S05]  /*320f0*/  WARPSYNC.COLLECTIVE R15, `(.L_x_1773) ;  /* 0x000000000f087348 */ /* 0x000fea0003c00000 */
[----:B------:R0:W1:Y:S02]  /*32100*/  SHFL.IDX P6, R14, R13, R12, R11 ;  /* 0x0000000c0d0e7389 */ /* 0x00006400000c000b */
[----:B01----:R-:W-:Y:S01]  /*32110*/  ENDCOLLECTIVE ;  /* 0x000000000000791b */ /* 0x003fe20003800000 */
.L_x_1773:
[----:B------:R-:W-:Y:S02]  /*32120*/  IMAD.MOV.U32 R13, RZ, RZ, R41 ;  /* 0x000000ffff0d7224 */ /* 0x000fe400078e0029 */
[----:B------:R-:W-:-:S07]  /*32130*/  IMAD.MOV.U32 R52, RZ, RZ, R14 ;  /* 0x000000ffff347224 */ /* 0x000fce00078e000e */
[----:B------:R-:W-:Y:S05]  /*32140*/  WARPSYNC.COLLECTIVE R15, `(.L_x_1774) ;  /* 0x000000000f087348 */ /* 0x000fea0003c00000 */
[----:B------:R0:W1:Y:S02]  /*32150*/  SHFL.IDX P6, R14, R13, R12, R11 ;  /* 0x0000000c0d0e7389 */ /* 0x00006400000c000b */
[----:B01----:R-:W-:Y:S01]  /*32160*/  ENDCOLLECTIVE ;  /* 0x000000000000791b */ /* 0x003fe20003800000 */
.L_x_1774:
        /* <DEDUP_REMOVED lines=8> */
.L_x_1775:
[----:B------:R-:W-:Y:S02]  /*321f0*/  SEL R62, R64, R41, P0 ;  /* 0x00000029403e7207 */ /* 0x000fe40000000000 */
[----:B------:R-:W-:Y:S01]  /*32200*/  SEL R64, R41, R64, P0 ;  /* 0x0000004029407207 */ /* 0x000fe20000000000 */
[----:B------:R-:W-:Y:S02]  /*32210*/  IMAD.MOV.U32 R13, RZ, RZ, R101 ;  /* 0x000000ffff0d7224 */ /* 0x000fe400078e0065 */
[----:B------:R-:W-:-:S07]  /*32220*/  IMAD.MOV.U32 R67, RZ, RZ, R14 ;  /* 0x000000ffff437224 */ /* 0x000fce00078e000e */
[----:B------:R-:W-:Y:S05]  /*32230*/  WARPSYNC.COLLECTIVE R15, `(.L_x_1776) ;  /* 0x000000000f087348 */ /* 0x000fea0003c00000 */
[----:B------:R0:W1:Y:S02]  /*32240*/  SHFL.IDX P6, R14, R13, R12, R11 ;  /* 0x0000000c0d0e7389 */ /* 0x00006400000c000b */
[----:B01----:R-:W-:Y:S01]  /*32250*/  ENDCOLLECTIVE ;  /* 0x000000000000791b */ /* 0x003fe20003800000 */
.L_x_1776:
[----:B------:R-:W-:Y:S02]  /*32260*/  IMAD.MOV.U32 R13, RZ, RZ, R99 ;  /* 0x000000ffff0d7224 */ /* 0x000fe400078e0063 */
[----:B------:R-:W-:Y:S02]  /*32270*/  IMAD.MOV.U32 R12, RZ, RZ, R20 ;  /* 0x000000ffff0c7224 */ /* 0x000fe400078e0014 */
[----:B------:R-:W-:-:S07]  /*32280*/  IMAD.MOV.U32 R66, RZ, RZ, R14 ;  /* 0x000000ffff427224 */ /* 0x000fce00078e000e */
[----:B------:R-:W-:Y:S05]  /*32290*/  WARPSYNC.COLLECTIVE R15, `(.L_x_1777) ;  /* 0x000000000f087348 */ /* 0x000fea0003c00000 */
[----:B------:R0:W1:Y:S02]  /*322a0*/  SHFL.IDX P6, R14, R13, R12, R11 ;  /* 0x0000000c0d0e7389 */ /* 0x00006400000c000b */
[----:B01----:R-:W-:Y:S01]  /*322b0*/  ENDCOLLECTIVE ;  /* 0x000000000000791b */ /* 0x003fe20003800000 */
.L_x_1777:
[----:B------:R-:W-:Y:S02]  /*322c0*/  IMAD.MOV.U32 R13, RZ, RZ, R39 ;  /* 0x000000ffff0d7224 */ /* 0x000fe400078e0027 */
[----:B------:R-:W-:-:S07]  /*322d0*/  IMAD.MOV.U32 R54, RZ, RZ, R14 ;  /* 0x000000ffff367224 */ /* 0x000fce00078e000e */
[----:B------:R-:W-:Y:S05]  /*322e0*/  WARPSYNC.COLLECTIVE R15, `(.L_x_1778) ;  /* 0x000000000f087348 */ /* 0x000fea0003c00000 */
[----:B------:R0:W1:Y:S02]  /*322f0*/  SHFL.IDX P6, R14, R13, R12, R11 ;  /* 0x0000000c0d0e7389 */ /* 0x00006400000c000b */
[----:B01----:R-:W-:Y:S01]  /*32300*/  ENDCOLLECTIVE ;  /* 0x000000000000791b */ /* 0x003fe20003800000 */
.L_x_1778:
[----:B------:R-:W-:Y:S02]  /*32310*/  IMAD.MOV.U32 R13, RZ, RZ, R71 ;  /* 0x000000ffff0d7224 */ /* 0x000fe400078e0047 */
[----:B------:R-:W-:Y:S02]  /*32320*/  IMAD.MOV.U32 R12, RZ, RZ, R10 ;  /* 0x000000ffff0c7224 */ /* 0x000fe400078e000a */
[----:B------:R-:W-:-:S07]  /*32330*/  IMAD.MOV.U32 R39, RZ, RZ, R14 ;  /* 0x000000ffff277224 */ /* 0x000fce00078e000e */
[----:B------:R-:W-:Y:S05]  /*32340*/  WARPSYNC.COLLECTIVE R15, `(.L_x_1779) ;  /* 0x000000000f087348 */ /* 0x000fea0003c00000 */
[----:B------:R0:W1:Y:S02]  /*32350*/  SHFL.IDX P6, R14, R13, R12, R11 ;  /* 0x0000000c0d0e7389 */ /* 0x00006400000c000b */
[----:B01----:R-:W-:Y:S01]  /*32360*/  ENDCOLLECTIVE ;  /* 0x000000000000791b */ /* 0x003fe20003800000 */
.L_x_1779:
[----:B------:R-:W-:Y:S02]  /*32370*/  IMAD.MOV.U32 R13, RZ, RZ, R97 ;  /* 0x000000ffff0d7224 */ /* 0x000fe400078e0061 */
[----:B------:R-:W-:-:S07]  /*32380*/  IMAD.MOV.U32 R71, RZ, RZ, R14 ;  /* 0x000000ffff477224 */ /* 0x000fce00078e000e */
[----:B------:R-:W-:Y:S05]  /*32390*/  WARPSYNC.COLLECTIVE R15, `(.L_x_1780) ;  /* 0x000000000f087348 */ /* 0x000fea0003c00000 */
[----:B------:R0:W1:Y:S02]  /*323a0*/  SHFL.IDX P6, R14, R13, R12, R11 ;  /* 0x0000000c0d0e7389 */ /* 0x00006400000c000b */
[----:B01----:R-:W-:Y:S01]  /*323b0*/  ENDCOLLECTIVE ;  /* 0x000000000000791b */ /* 0x003fe20003800000 */
.L_x_1780:
[----:B------:R-:W-:Y:S02]  /*323c0*/  IMAD.MOV.U32 R13, RZ, RZ, R95 ;  /* 0x000000ffff0d7224 */ /* 0x000fe400078e005f */
[----:B------:R-:W-:Y:S02]  /*323d0*/  IMAD.MOV.U32 R12, RZ, RZ, R20 ;  /* 0x000000ffff0c7224 */ /* 0x000fe400078e0014 */
[----:B------:R-:W-:-:S07]  /*323e0*/  IMAD.MOV.U32 R70, RZ, RZ, R14 ;  /* 0x000000ffff467224 */ /* 0x000fce00078e000e */
[----:B------:R-:W-:Y:S05]  /*323f0*/  WARPSYNC.COLLECTIVE R15, `(.L_x_1781) ;  /* 0x000000000f087348 */ /* 0x000fea0003c00000 */
[----:B------:R0:W1:Y:S02]  /*32400*/  SHFL.IDX P6, R14, R13, R12, R11 ;  /* 0x0000000c0d0e7389 */ /* 0x00006400000c000b */
[----:B01----:R-:W-:Y:S01]  /*32410*/  ENDCOLLECTIVE ;  /* 0x000000000000791b */ /* 0x003fe20003800000 */
.L_x_1781:
[----:B------:R-:W-:Y:S02]  /*32420*/  IMAD.MOV.U32 R13, RZ, RZ, R73 ;  /* 0x000000ffff0d7224 */ /* 0x000fe400078e0049 */
[----:B------:R-:W-:-:S07]  /*32430*/  IMAD.MOV.U32 R78, RZ, RZ, R14 ;  /* 0x000000ffff4e7224 */ /* 0x000fce00078e000e */
[----:B------:R-:W-:Y:S05]  /*32440*/  WARPSYNC.COLLECTIVE R15, `(.L_x_1782) ;  /* 0x000000000f087348 */ /* 0x000fea0003c00000 */
[----:B------:R0:W1:Y:S02]  /*32450*/  SHFL.IDX P6, R14, R13, R12, R11 ;  /* 0x0000000c0d0e7389 */ /* 0x00006400000c000b */
[----:B01----:R-:W-:Y:S01]  /*32460*/  ENDCOLLECTIVE ;  /* 0x000000000000791b */ /* 0x003fe20003800000 */
.L_x_1782:
[----:B------:R-:W-:Y:S02]  /*32470*/  IMAD.MOV.U32 R13, RZ, RZ, R77 ;  /* 0x000000ffff0d7224 */ /* 0x000fe400078e004d */
[----:B------:R-:W-:Y:S02]  /*32480*/  IMAD.MOV.U32 R12, RZ, RZ, R10 ;  /* 0x000000ffff0c7224 */ /* 0x000fe400078e000a */
[----:B------:R-:W-:-:S07]  /*32490*/  IMAD.MOV.U32 R73, RZ, RZ, R14 ;  /* 0x000000ffff497224 */ /* 0x000fce00078e000e */
[----:B------:R-:W-:Y:S05]  /*324a0*/  WARPSYNC.COLLECTIVE R15, `(.L_x_1783) ;  /* 0x000000000f087348 */ /* 0x000fea0003c00000 */
[----:B------:R0:W1:Y:S02]  /*324b0*/  SHFL.IDX P6, R14, R13, R12, R11 ;  /* 0x0000000c0d0e7389 */ /* 0x00006400000c000b */
[----:B01----:R-:W-:Y:S01]  /*324c0*/  ENDCOLLECTIVE ;  /* 0x000000000000791b */ /* 0x003fe20003800000 */
.L_x_1783:
[----:B------:R-:W-:Y:S02]  /*324d0*/  SEL R68, R70, R73, P0 ;  /* 0x0000004946447207 */ /* 0x000fe40000000000 */
[----:B------:R-:W-:Y:S01]  /*324e0*/  SEL R70, R73, R70, P0 ;  /* 0x0000004649467207 */ /* 0x000fe20000000000 */
[----:B------:R-:W-:Y:S02]  /*324f0*/  IMAD.MOV.U32 R13, RZ, RZ, R79 ;  /* 0x000000ffff0d7224 */ /* 0x000fe400078e004f */
[----:B------:R-:W-:-:S07]  /*32500*/  IMAD.MOV.U32 R77, RZ, RZ, R14 ;  /* 0x000000ffff4d7224 */ /* 0x000fce00078e000e */
[----:B------:R-:W-:Y:S05]  /*32510*/  WARPSYNC.COLLECTIVE R15, `(.L_x_1784) ;  /* 0x000000000f087348 */ /* 0x000fea0003c00000 */
[----:B------:R0:W1:Y:S02]  /*32520*/  SHFL.IDX P6, R14, R13, R12, R11 ;  /* 0x0000000c0d0e7389 */ /* 0x00006400000c000b */
[----:B01----:R-:W-:Y:S01]  /*32530*/  ENDCOLLECTIVE ;  /* 0x000000000000791b */ /* 0x003fe20003800000 */
.L_x_1784:
[----:B------:R-:W-:Y:S02]  /*32540*/  IMAD.MOV.U32 R13, RZ, RZ, R93 ;  /* 0x000000ffff0d7224 */ /* 0x000fe400078e005d */
[----:B------:R-:W-:Y:S02]  /*32550*/  IMAD.MOV.U32 R12, RZ, RZ, R20 ;  /* 0x000000ffff0c7224 */ /* 0x000fe400078e0014 */
[----:B------:R-:W-:-:S07]  /*32560*/  IMAD.MOV.U32 R79, RZ, RZ, R14 ;  /* 0x000000ffff4f7224 */ /* 0x000fce00078e000e */
[----:B------:R-:W-:Y:S05]  /*32570*/  WARPSYNC.COLLECTIVE R15, `(.L_x_1785) ;  /* 0x000000000f087348 */ /* 0x000fea0003c00000 */
[----:B------:R0:W1:Y:S02]  /*32580*/  SHFL.IDX P6, R14, R13, R12, R11 ;  /* 0x0000000c0d0e7389 */ /* 0x00006400000c000b */
[----:B01----:R-:W-:Y:S01]  /*32590*/  ENDCOLLECTIVE ;  /* 0x000000000000791b */ /* 0x003fe20003800000 */
.L_x_1785:
[----:B------:R-:W-:Y:S02]  /*325a0*/  IMAD.MOV.U32 R13, RZ, RZ, R91 ;  /* 0x000000ffff0d7224 */ /* 0x000fe400078e005b */
[----:B------:R-:W-:-:S07]  /*325b0*/  IMAD.MOV.U32 R80, RZ, RZ, R14 ;  /* 0x000000ffff507224 */ /* 0x000fce00078e000e */
[----:B------:R-:W-:Y:S05]  /*325c0*/  WARPSYNC.COLLECTIVE R15, `(.L_x_1786) ;  /* 0x000000000f087348 */ /* 0x000fea0003c00000 */
[----:B------:R0:W1:Y:S02]  /*325d0*/  SHFL.IDX P6, R14, R13, R12, R11 ;  /* 0x0000000c0d0e7389 */ /* 0x00006400000c000b */
[----:B01----:R-:W-:Y:S01]  /*325e0*/  ENDCOLLECTIVE ;  /* 0x000000000000791b */ /* 0x003fe20003800000 */
.L_x_1786:
        /* <DEDUP_REMOVED lines=8> */
.L_x_1787:
[----:B------:R-:W-:Y:S02]  /*32670*/  SEL R120, R79, R82, P0 ;  /* 0x000000524f787207 */ /* 0x000fe40000000000 */
[----:B------:R-:W-:Y:S01]  /*32680*/  SEL R126, R82, R79, P0 ;  /* 0x0000004f527e7207 */ /* 0x000fe20000000000 */
[----:B------:R-:W-:Y:S02]  /*32690*/  IMAD.MOV.U32 R13, RZ, RZ, R83 ;  /* 0x000000ffff0d7224 */ /* 0x000fe400078e0053 */
[----:B------:R-:W-:-:S07]  /*326a0*/  IMAD.MOV.U32 R81, RZ, RZ, R14 ;  /* 0x000000ffff517224 */ /* 0x000fce00078e000e */
[----:B------:R-:W-:Y:S05]  /*326b0*/  WARPSYNC.COLLECTIVE R15, `(.L_x_1788) ;  /* 0x000000000f087348 */ /* 0x000fea0003c00000 */
[----:B------:R0:W1:Y:S02]  /*326c0*/  SHFL.IDX P6, R14, R13, R12, R11 ;  /* 0x0000000c0d0e7389 */ /* 0x00006400000c000b */
[----:B01----:R-:W-:Y:S01]  /*326d0*/  ENDCOLLECTIVE ;  /* 0x000000000000791b */ /* 0x003fe20003800000 */
.L_x_1788:
[----:B------:R-:W-:Y:S02]  /*326e0*/  IMAD.MOV.U32 R13, RZ, RZ, R89 ;  /* 0x000000ffff0d7224 */ /* 0x000fe400078e0059 */
[----:B------:R-:W-:Y:S02]  /*326f0*/  IMAD.MOV.U32 R12, RZ, RZ, R20 ;  /* 0x000000ffff0c7224 */ /* 0x000fe400078e0014 */
[----:B------:R-:W-:-:S07]  /*32700*/  IMAD.MOV.U32 R83, RZ, RZ, R14 ;  /* 0x000000ffff537224 */ /* 0x000fce00078e000e */
[----:B------:R-:W-:Y:S05]  /*32710*/  WARPSYNC.COLLECTIVE R15, `(.L_x_1789) ;  /* 0x000000000f087348 */ /* 0x000fea0003c00000 */
[----:B------:R0:W1:Y:S02]  /*32720*/  SHFL.IDX P6, R14, R13, R12, R11 ;  /* 0x0000000c0d0e7389 */ /* 0x00006400000c000b */
[----:B01----:R-:W-:Y:S01]  /*32730*/  ENDCOLLECTIVE ;  /* 0x000000000000791b */ /* 0x003fe20003800000 */
.L_x_1789:
[----:B------:R-:W-:Y:S02]  /*32740*/  IMAD.MOV.U32 R13, RZ, RZ, R87 ;  /* 0x000000ffff0d7224 */ /* 0x000fe400078e0057 */
[----:B------:R-:W-:-:S07]  /*32750*/  IMAD.MOV.U32 R84, RZ, RZ, R14 ;  /* 0x000000ffff547224 */ /* 0x000fce00078e000e */
[----:B------:R-:W-:Y:S05]  /*32760*/  WARPSYNC.COLLECTIVE R15, `(.L_x_1790) ;  /* 0x000000000f087348 */ /* 0x000fea0003c00000 */
[----:B------:R0:W1:Y:S02]  /*32770*/  SHFL.IDX P6, R14, R13, R12, R11 ;  /* 0x0000000c0d0e7389 */ /* 0x00006400000c000b */
[----:B01----:R-:W-:Y:S01]  /*32780*/  ENDCOLLECTIVE ;  /* 0x000000000000791b */ /* 0x003fe20003800000 */
.L_x_1790:
[----:B------:R-:W-:Y:S02]  /*32790*/  SEL R87, R81, R84, P0 ;  /* 0x0000005451577207 */ /* 0x000fe40000000000 */
[----:B------:R-:W-:Y:S01]  /*327a0*/  SEL R89, R84, R81, P0 ;  /* 0x0000005154597207 */ /* 0x000fe20000000000 */
[----:B------:R-:W-:Y:S02]  /*327b0*/  IMAD.MOV.U32 R13, RZ, RZ, R85 ;  /* 0x000000ffff0d7224 */ /* 0x000fe400078e0055 */
[----:B------:R-:W-:Y:S01]  /*327c0*/  IMAD.MOV.U32 R12, RZ, RZ, R10 ;  /* 0x000000ffff0c7224 */ /* 0x000fe200078e000a */
[----:B------:R-:W-:Y:S02]  /*327d0*/  SEL R10, R66, R39, P0 ;  /* 0x00000027420a7207 */ /* 0x000fe40000000000 */
[----:B------:R-:W-:Y:S01]  /*327e0*/  SEL R66, R39, R66, P0 ;  /* 0x0000004227427207 */ /* 0x000fe20000000000 */
[----:B------:R-:W-:-:S07]  /*327f0*/  IMAD.MOV.U32 R86, RZ, RZ, R14 ;  /* 0x000000ffff567224 */ /* 0x000fce00078e000e */
[----:B------:R-:W-:Y:S05]  /*32800*/  WARPSYNC.COLLECTIVE R15, `(.L_x_1791) ;  /* 0x000000000f087348 */ /* 0x000fea0003c00000 */
[----:B------:R0:W1:Y:S02]  /*32810*/  SHFL.IDX P6, R14, R13, R12, R11 ;  /* 0x0000000c0d0e7389 */ /* 0x00006400000c000b */
[----:B01----:R-:W-:Y:S01]  /*32820*/  ENDCOLLECTIVE ;  /* 0x000000000000791b */ /* 0x003fe20003800000 */
.L_x_1791:
[----:B------:R-:W-:Y:S02]  /*32830*/  SEL R128, R83, R86, P0 ;  /* 0x0000005653807207 */ /* 0x000fe40000000000 */
[----:B------:R-:W-:Y:S01]  /*32840*/  SEL R86, R86, R83, P0 ;  /* 0x0000005356567207 */ /* 0x000fe20000000000 */
[----:B------:R-:W-:Y:S02]  /*32850*/  IMAD.MOV.U32 R13, RZ, RZ, R37 ;  /* 0x000000ffff0d7224 */ /* 0x000fe400078e0025 */
[----:B------:R-:W-:-:S07]  /*32860*/  IMAD.MOV.U32 R85, RZ, RZ, R14 ;  /* 0x000000ffff557224 */ /* 0x000fce00078e000e */
[----:B------:R-:W-:Y:S05]  /*32870*/  WARPSYNC.COLLECTIVE R15, `(.L_x_1792) ;  /* 0x000000000f087348 */ /* 0x000fea0003c00000 */
[----:B------:R0:W1:Y:S02]  /*32880*/  SHFL.IDX P6, R14, R13, R12, R11 ;  /* 0x0000000c0d0e7389 */ /* 0x00006400000c000b */
[----:B01----:R-:W-:Y:S01]  /*32890*/  ENDCOLLECTIVE ;  /* 0x000000000000791b */ /* 0x003fe20003800000 */
.L_x_1792:
[----:B------:R-:W-:Y:S01]  /*328a0*/  IMAD.MOV.U32 R13, RZ, RZ, R69 ;  /* 0x000000ffff0d7224 */ /* 0x000fe200078e0045 */
[----:B------:R-:W-:Y:S01]  /*328b0*/  SEL R69, R71, R78, P0 ;  /* 0x0000004e47457207 */ /* 0x000fe20000000000 */
[----:B------:R-:W-:Y:S01]  /*328c0*/  IMAD.MOV.U32 R12, RZ, RZ, R20 ;  /* 0x000000ffff0c7224 */ /* 0x000fe200078e0014 */
[----:B------:R-:W-:Y:S01]  /*328d0*/  SEL R71, R78, R71, P0 ;  /* 0x000000474e477207 */ /* 0x000fe20000000000 */
[----:B------:R-:W-:-:S07]  /*328e0*/  IMAD.MOV.U32 R2, RZ, RZ, R14 ;  /* 0x000000ffff027224 */ /* 0x000fce00078e000e */
[----:B------:R-:W-:Y:S05]  /*328f0*/  WARPSYNC.COLLECTIVE R15, `(.L_x_1793) ;  /* 0x000000000f087348 */ /* 0x000fea0003c00000 */
[----:B------:R0:W1:Y:S02]  /*32900*/  SHFL.IDX P6, R14, R13, R12, R11 ;  /* 0x0000000c0d0e7389 */ /* 0x00006400000c000b */
[----:B01----:R-:W-:Y:S01]  /*32910*/  ENDCOLLECTIVE ;  /* 0x000000000000791b */ /* 0x003fe20003800000 */
.L_x_1793:
[----:B------:R-:W-:Y:S01]  /*32920*/  IMAD.MOV.U32 R13, RZ, RZ, R29 ;  /* 0x000000ffff0d7224 */ /* 0x000fe200078e001d */
[----:B------:R-:W-:Y:S02]  /*32930*/  SEL R29, R67, R54, P0 ;  /* 0x00000036431d7207 */ /* 0x000fe40000000000 */
[----:B------:R-:W-:Y:S01]  /*32940*/  SEL R67, R54, R67, P0 ;  /* 0x0000004336437207 */ /* 0x000fe20000000000 */
[----:B------:R-:W-:-:S07]  /*32950*/  IMAD.MOV.U32 R88, RZ, RZ, R14 ;  /* 0x000000ffff587224 */ /* 0x000fce00078e000e */
[----:B------:R-:W-:Y:S05]  /*32960*/  WARPSYNC.COLLECTIVE R15, `(.L_x_1794) ;  /* 0x000000000f087348 */ /* 0x000fea0003c00000 */
[----:B------:R0:W1:Y:S02]  /*32970*/  SHFL.IDX P6, R14, R13, R12, R11 ;  /* 0x0000000c0d0e7389 */ /* 0x00006400000c000b */
[----:B01----:R-:W-:Y:S01]  /*32980*/  ENDCOLLECTIVE ;  /* 0x000000000000791b */ /* 0x003fe20003800000 */
.L_x_1794:
[----:B------:R-:W-:Y:S01]  /*32990*/  IMAD.MOV.U32 R11, RZ, RZ, RZ ;  /* 0x000000ffff0b7224 */ /* 0x000fe200078e00ff */
[----:B------:R-:W-:Y:S06]  /*329a0*/  BRA `(.L_x_1795) ;  /* 0xffffff2800107947 */ /* 0x000fec000383ffff */
.L_x_1525:
[----:B------:R-:W-:Y:S02]  /*329b0*/  IMAD.MOV.U32 R13, RZ, RZ, R3 ;  /* 0x000000ffff0d7224 */ /* 0x000fe400078e0003 */
[----:B------:R-:W-:Y:S02]  /*329c0*/  IMAD.MOV.U32 R12, RZ, RZ, RZ ;  /* 0x000000ffff0c7224 */ /* 0x000fe400078e00ff */
[----:B------:R-:W-:Y:S02]  /*329d0*/  IMAD.MOV.U32 R11, RZ, RZ, 0x181f ;  /* 0x0000181fff0b7424 */ /* 0x000fe400078e00ff */
[----:B------:R-:W-:-:S07]  /*329e0*/  IMAD.MOV.U32 R15, RZ, RZ, -0x1 ;  /* 0xffffffffff0f7424 */ /* 0x000fce00078e00ff */
[----:B-----5:R-:W-:Y:S05]  /*329f0*/  WARPSYNC.COLLECTIVE R15, `(.L_x_1796) ;  /* 0x000000000f087348 */ /* 0x020fea0003c00000 */
[----:B------:R0:W1:Y:S02]  /*32a00*/  SHFL.IDX P6, R14, R13, R12, R11 ;  /* 0x0000000c0d0e7389 */ /* 0x00006400000c000b */
[----:B01---5:R-:W-:Y:S01]  /*32a10*/  ENDCOLLECTIVE ;  /* 0x000000000000791b */ /* 0x023fe20003800000 */
.L_x_1796:
[----:B------:R-:W-:Y:S02]  /*32a20*/  IMAD.MOV.U32 R13, RZ, RZ, R2 ;  /* 0x000000ffff0d7224 */ /* 0x000fe400078e0002 */
[----:B------:R-:W-:-:S07]  /*32a30*/  IMAD.MOV.U32 R0, RZ, RZ, R14 ;  /* 0x000000ffff007224 */ /* 0x000fce00078e000e */
[----:B------:R-:W-:Y:S05]  /*32a40*/  WARPSYNC.COLLECTIVE R15, `(.L_x_1797) ;  /* 0x000000000f087348 */ /* 0x000fea0003c00000 */
[----:B------:R0:W1:Y:S02]  /*32a50*/  SHFL.IDX P6, R14, R13, R12, R11 ;  /* 0x0000000c0d0e7389 */ /* 0x00006400000c000b */
[----:B01----:R-:W-:Y:S01]  /*32a60*/  ENDCOLLECTIVE ;  /* 0x000000000000791b */ /* 0x003fe20003800000 */
.L_x_1797:
[----:B------:R-:W-:Y:S05]  /*32a70*/  BRA `(.L_x_1798) ;  /* 0xffffff3400907947 */ /* 0x000fea000383ffff */
.L_x_1528:
[----:B------:R-:W-:Y:S01]  /*32a80*/  BSSY B1, `(.L_x_1799) ;  /* 0x0000008000017945 */ /* 0x000fe20003800000 */
[----:B------:R-:W-:Y:S02]  /*32a90*/  IMAD.MOV.U32 R13, RZ, RZ, R3 ;  /* 0x000000ffff0d7224 */ /* 0x000fe400078e0003 */
[----:B------:R-:W-:Y:S02]  /*32aa0*/  IMAD.MOV.U32 R12, RZ, RZ, 0x1 ;  /* 0x00000001ff0c7424 */ /* 0x000fe400078e00ff */
[----:B------:R-:W-:Y:S02]  /*32ab0*/  IMAD.MOV.U32 R11, RZ, RZ, 0x181f ;  /* 0x0000181fff0b7424 */ /* 0x000fe400078e00ff */
[----:B---3--:R-:W-:-:S07]  /*32ac0*/  IMAD.MOV.U32 R15, RZ, RZ, -0x1 ;  /* 0xffffffffff0f7424 */ /* 0x008fce00078e00ff */
[----:B012--5:R-:W-:Y:S05]  /*32ad0*/  WARPSYNC.COLLECTIVE R15, `(.L_x_1800) ;  /* 0x000000000f087348 */ /* 0x027fea0003c00000 */
[----:B--2---:R2:W3:Y:S02]  /*32ae0*/  SHFL.IDX P6, R14, R13, R12, R11 ;  /* 0x0000000c0d0e7389 */ /* 0x0044e400000c000b */
[----:B0123-5:R-:W-:Y:S01]  /*32af0*/  ENDCOLLECTIVE ;  /* 0x000000000000791b */ /* 0x02ffe20003800000 */
.L_x_1800:
[----:B------:R-:W-:Y:S05]  /*32b00*/  BSYNC B1 ;  /* 0x0000000000017941 */ /* 0x000fea0003800000 */
.L_x_1799:
        /* <DEDUP_REMOVED lines=8> */
.L_x_1801:
[----:B------:R-:W-:Y:S05]  /*32b90*/  BRA `(.L_x_1802) ;  /* 0xffffff3400907947 */ /* 0x000fea000383ffff */
.L_x_1531:
[----:B------:R-:W-:Y:S01]  /*32ba0*/  BSSY B1, `(.L_x_1803) ;  /* 0x0000008000017945 */ /* 0x000fe20003800000 */
[----:B------:R-:W-:Y:S02]  /*32bb0*/  IMAD.MOV.U32 R13, RZ, RZ, R3 ;  /* 0x000000ffff0d7224 */ /* 0x000fe400078e0003 */
[----:B------:R-:W-:Y:S02]  /*32bc0*/  IMAD.MOV.U32 R12, RZ, RZ, 0x2 ;  /* 0x00000002ff0c7424 */ /* 0x000fe400078e00ff */
[----:B------:R-:W-:Y:S02]  /*32bd0*/  IMAD.MOV.U32 R11, RZ, RZ, 0x181f ;  /* 0x0000181fff0b7424 */ /* 0x000fe400078e00ff */
[----:B---3--:R-:W-:-:S07]  /*32be0*/  IMAD.MOV.U32 R15, RZ, RZ, -0x1 ;  /* 0xffffffffff0f7424 */ /* 0x008fce00078e00ff */
[----:B012-45:R-:W-:Y:S05]  /*32bf0*/  WARPSYNC.COLLECTIVE R15, `(.L_x_1804) ;  /* 0x000000000f087348 */ /* 0x037fea0003c00000 */
[----:B--2---:R2:W3:Y:S02]  /*32c00*/  SHFL.IDX P6, R14, R13, R12, R11 ;  /* 0x0000000c0d0e7389 */ /* 0x0044e400000c000b */
[----:B012345:R-:W-:Y:S01]  /*32c10*/  ENDCOLLECTIVE ;  /* 0x000000000000791b */ /* 0x03ffe20003800000 */
.L_x_1804:
[----:B------:R-:W-:Y:S05]  /*32c20*/  BSYNC B1 ;  /* 0x0000000000017941 */ /* 0x000fea0003800000 */
.L_x_1803:
        /* <DEDUP_REMOVED lines=8> */
.L_x_1805:
[----:B------:R-:W-:Y:S05]  /*32cb0*/  BRA `(.L_x_1806) ;  /* 0xffffff3400907947 */ /* 0x000fea000383ffff */
.L_x_1534:
        /* <DEDUP_REMOVED lines=8> */
.L_x_1808:
[----:B------:R-:W-:Y:S05]  /*32d40*/  BSYNC B1 ;  /* 0x0000000000017941 */ /* 0x000fea0003800000 */
.L_x_1807:
        /* <DEDUP_REMOVED lines=8> */
.L_x_1809:
[----:B------:R-:W-:Y:S05]  /*32dd0*/  BRA `(.L_x_1810) ;  /* 0xffffff3400907947 */ /* 0x000fea000383ffff */
.L_x_1536:
[----:B------:R-:W-:Y:S02]  /*32de0*/  IMAD.MOV.U32 R13, RZ, RZ, R20 ;  /* 0x000000ffff0d7224 */ /* 0x000fe400078e0014 */
[----:B------:R-:W-:Y:S02]  /*32df0*/  IMAD.MOV.U32 R12, RZ, RZ, RZ ;  /* 0x000000ffff0c7224 */ /* 0x000fe400078e00ff */
[----:B------:R-:W-:Y:S02]  /*32e00*/  IMAD.MOV.U32 R11, RZ, RZ, 0x1c1f ;  /* 0x00001c1fff0b7424 */ /* 0x000fe400078e00ff */
[----:B------:R-:W-:-:S07]  /*32e10*/  IMAD.MOV.U32 R15, RZ, RZ, -0x1 ;  /* 0xffffffffff0f7424 */ /* 0x000fce00078e00ff */
[----:B------:R-:W-:Y:S05]  /*32e20*/  WARPSYNC.COLLECTIVE R15, `(.L_x_1811) ;  /* 0x000000000f087348 */ /* 0x000fea0003c00000 */
[----:B------:R0:W1:Y:S02]  /*32e30*/  SHFL.IDX P6, R14, R13, R12, R11 ;  /* 0x0000000c0d0e7389 */ /* 0x00006400000c000b */
[----:B01----:R-:W-:Y:S01]  /*32e40*/  ENDCOLLECTIVE ;  /* 0x000000000000791b */ /* 0x003fe20003800000 */
.L_x_1811:
[----:B------:R-:W-:Y:S02]  /*32e50*/  IMAD.MOV.U32 R13, RZ, RZ, R2 ;  /* 0x000000ffff0d7224 */ /* 0x000fe400078e0002 */
[----:B------:R-:W-:-:S07]  /*32e60*/  IMAD.MOV.U32 R37, RZ, RZ, R14 ;  /* 0x000000ffff257224 */ /* 0x000fce00078e000e */
[----:B------:R-:W-:Y:S05]  /*32e70*/  WARPSYNC.COLLECTIVE R15, `(.L_x_1812) ;  /* 0x000000000f087348 */ /* 0x000fea0003c00000 */
[----:B------:R0:W1:Y:S02]  /*32e80*/  SHFL.IDX P6, R14, R13, R12, R11 ;  /* 0x0000000c0d0e7389 */ /* 0x00006400000c000b */
[----:B01----:R-:W-:Y:S01]  /*32e90*/  ENDCOLLECTIVE ;  /* 0x000000000000791b */ /* 0x003fe20003800000 */
.L_x_1812:
[----:B------:R-:W-:Y:S05]  /*32ea0*/  BRA `(.L_x_1813) ;  /* 0xffffff3800c47947 */ /* 0x000fea000383ffff */
.L_x_1539:
[----:B------:R-:W-:Y:S01]  /*32eb0*/  BSSY B1, `(.L_x_1814) ;  /* 0x0000008000017945 */ /* 0x000fe20003800000 */
[----:B---3--:R-:W-:Y:S02]  /*32ec0*/  IMAD.MOV.U32 R13, RZ, RZ, R20 ;  /* 0x000000ffff0d7224 */ /* 0x008fe400078e0014 */
[----:B------:R-:W-:Y:S02]  /*32ed0*/  IMAD.MOV.U32 R12, RZ, RZ, 0x1 ;  /* 0x00000001ff0c7424 */ /* 0x000fe400078e00ff */
[----:B------:R-:W-:Y:S02]  /*32ee0*/  IMAD.MOV.U32 R11, RZ, RZ, 0x1c1f ;  /* 0x00001c1fff0b7424 */ /* 0x000fe400078e00ff */
[----:B------:R-:W-:-:S07]  /*32ef0*/  IMAD.MOV.U32 R15, RZ, RZ, -0x1 ;  /* 0xffffffffff0f7424 */ /* 0x000fce00078e00ff */
[----:B012---:R-:W-:Y:S05]  /*32f00*/  WARPSYNC.COLLECTIVE R15, `(.L_x_1815) ;  /* 0x000000000f087348 */ /* 0x007fea0003c00000 */
[----:B--2---:R2:W3:Y:S02]  /*32f10*/  SHFL.IDX P6, R14, R13, R12, R11 ;  /* 0x0000000c0d0e7389 */ /* 0x0044e400000c000b */
[----:B0123--:R-:W-:Y:S01]  /*32f20*/  ENDCOLLECTIVE ;  /* 0x000000000000791b */ /* 0x00ffe20003800000 */
.L_x_1815:
[----:B------:R-:W-:Y:S05]  /*32f30*/  BSYNC B1 ;  /* 0x0000000000017941 */ /* 0x000fea0003800000 */
.L_x_1814:
        /* <DEDUP_REMOVED lines=8> */
.L_x_1816:
[----:B------:R-:W-:Y:S05]  /*32fc0*/  BRA `(.L_x_1817) ;  /* 0xffffff3c00e07947 */ /* 0x000fea000383ffff */
.L_x_1543:
[----:B------:R-:W-:Y:S02]  /*32fd0*/  IMAD.MOV.U32 R13, RZ, RZ, R3 ;  /* 0x000000ffff0d7224 */ /* 0x000fe400078e0003 */
[----:B------:R-:W-:Y:S02]  /*32fe0*/  IMAD.MOV.U32 R12, RZ, RZ, RZ ;  /* 0x000000ffff0c7224 */ /* 0x000fe400078e00ff */
[----:B------:R-:W-:Y:S02]  /*32ff0*/  IMAD.MOV.U32 R11, RZ, RZ, 0x181f ;  /* 0x0000181fff0b7424 */ /* 0x000fe400078e00ff */
[----:B------:R-:W-:-:S07]  /*33000*/  IMAD.MOV.U32 R15, RZ, RZ, -0x1 ;  /* 0xffffffffff0f7424 */ /* 0x000fce00078e00ff */
[----:B0-2---:R-:W-:Y:S05]  /*33010*/  WARPSYNC.COLLECTIVE R15, `(.L_x_1818) ;  /* 0x000000000f087348 */ /* 0x005fea0003c00000 */
[----:B------:R1:W3:Y:S02]  /*33020*/  SHFL.IDX P6, R14, R13, R12, R11 ;  /* 0x0000000c0d0e7389 */ /* 0x0002e400000c000b */
[----:B0123--:R-:W-:Y:S01]  /*33030*/  ENDCOLLECTIVE ;  /* 0x000000000000791b */ /* 0x00ffe20003800000 */
.L_x_1818:
[----:B------:R-:W-:Y:S02]  /*33040*/  IMAD.MOV.U32 R13, RZ, RZ, R2 ;  /* 0x000000ffff0d7224 */ /* 0x000fe400078e0002 */
[----:B------:R-:W-:-:S07]  /*33050*/  IMAD.MOV.U32 R0, RZ, RZ, R14 ;  /* 0x000000ffff007224 */ /* 0x000fce00078e000e */
[----:B------:R-:W-:Y:S05]  /*33060*/  WARPSYNC.COLLECTIVE R15, `(.L_x_1819) ;  /* 0x000000000f087348 */ /* 0x000fea0003c00000 */
[----:B------:R0:W1:Y:S02]  /*33070*/  SHFL.IDX P6, R14, R13, R12, R11 ;  /* 0x0000000c0d0e7389 */ /* 0x00006400000c000b */
[----:B01----:R-:W-:Y:S01]  /*33080*/  ENDCOLLECTIVE ;  /* 0x000000000000791b */ /* 0x003fe20003800000 */
.L_x_1819:
[----:B------:R-:W-:Y:S05]  /*33090*/  BRA `(.L_x_1820) ;  /* 0xffffff4800d47947 */ /* 0x000fea000383ffff */
.L_x_1546:
[----:B------:R-:W-:Y:S01]  /*330a0*/  BSSY B1, `(.L_x_1821) ;  /* 0x0000008000017945 */ /* 0x000fe20003800000 */
[----:B------:R-:W-:Y:S02]  /*330b0*/  IMAD.MOV.U32 R13, RZ, RZ, R3 ;  /* 0x000000ffff0d7224 */ /* 0x000fe400078e0003 */
[----:B------:R-:W-:Y:S02]  /*330c0*/  IMAD.MOV.U32 R12, RZ, RZ, 0x1 ;  /* 0x00000001ff0c7424 */ /* 0x000fe400078e00ff */
[----:B------:R-:W-:Y:S02]  /*330d0*/  IMAD.MOV.U32 R11, RZ, RZ, 0x181f ;  /* 0x0000181fff0b7424 */ /* 0x000fe400078e00ff */
[----:B---3--:R-:W-:-:S07]  /*330e0*/  IMAD.MOV.U32 R15, RZ, RZ, -0x1 ;  /* 0xffffffffff0f7424 */ /* 0x008fce00078e00ff */
[----:B012-4-:R-:W-:Y:S05]  /*330f0*/  WARPSYNC.COLLECTIVE R15, `(.L_x_1822) ;  /* 0x000000000f087348 */ /* 0x017fea0003c00000 */
[----:B----4-:R3:W4:Y:S02]  /*33100*/  SHFL.IDX P6, R14, R13, R12, R11 ;  /* 0x0000000c0d0e7389 */ /* 0x01072400000c000b */
[----:B01234-:R-:W-:Y:S01]  /*33110*/  ENDCOLLECTIVE ;  /* 0x000000000000791b */ /* 0x01ffe20003800000 */
.L_x_1822:
[----:B------:R-:W-:Y:S05]  /*33120*/  BSYNC B1 ;  /* 0x0000000000017941 */ /* 0x000fea0003800000 */
.L_x_1821:
        /* <DEDUP_REMOVED lines=8> */
.L_x_1823:
[----:B------:R-:W-:Y:S05]  /*331b0*/  BRA `(.L_x_1824) ;  /* 0xffffff4800d87947 */ /* 0x000fea000383ffff */
.L_x_1549:
        /* <DEDUP_REMOVED lines=8> */
.L_x_1826:
[----:B------:R-:W-:Y:S05]  /*33240*/  BSYNC B1 ;  /* 0x0000000000017941 */ /* 0x000fea0003800000 */
.L_x_1825:
        /* <DEDUP_REMOVED lines=8> */
.L_x_1827:
[----:B------:R-:W-:Y:S05]  /*332d0*/  BRA `(.L_x_1828) ;  /* 0xffffff4800d87947 */ /* 0x000fea000383ffff */
.L_x_1552:
[----:B------:R-:W-:Y:S01]  /*332e0*/  BSSY B1, `(.L_x_1829) ;  /* 0x0000008000017945 */ /* 0x000fe20003800000 */
[----:B------:R-:W-:Y:S02]  /*332f0*/  IMAD.MOV.U32 R13, RZ, RZ, R3 ;  /* 0x000000ffff0d7224 */ /* 0x000fe400078e0003 */
[----:B------:R-:W-:Y:S02]  /*33300*/  IMAD.MOV.U32 R12, RZ, RZ, 0x3 ;  /* 0x00000003ff0c7424 */ /* 0x000fe400078e00ff */
[----:B------:R-:W-:Y:S02]  /*33310*/  IMAD.MOV.U32 R11, RZ, RZ, 0x181f ;  /* 0x0000181fff0b7424 */ /* 0x000fe400078e00ff */
[----:B0-----:R-:W-:-:S07]  /*33320*/  IMAD.MOV.U32 R15, RZ, RZ, -0x1 ;  /* 0xffffffffff0f7424 */ /* 0x001fce00078e00ff */
[----:B-1234-:R-:W-:Y:S05]  /*33330*/  WARPSYNC.COLLECTIVE R15, `(.L_x_1830) ;  /* 0x000000000f087348 */ /* 0x01efea0003c00000 */
[----:B------:R0:W0:Y:S02]  /*33340*/  SHFL.IDX P6, R14, R13, R12, R11 ;  /* 0x0000000c0d0e7389 */ /* 0x00002400000c000b */
[----:B01234-:R-:W-:Y:S01]  /*33350*/  ENDCOLLECTIVE ;  /* 0x000000000000791b */ /* 0x01ffe20003800000 */
.L_x_1830:
[----:B------:R-:W-:Y:S05]  /*33360*/  BSYNC B1 ;  /* 0x0000000000017941 */ /* 0x000fea0003800000 */
.L_x_1829:
        /* <DEDUP_REMOVED lines=8> */
.L_x_1831:
[----:B------:R-:W-:Y:S05]  /*333f0*/  BRA `(.L_x_1832) ;  /* 0xffffff4800d87947 */ /* 0x000fea000383ffff */
.L_x_1579:
[----:B------:R-:W1:Y:S01]  /*33400*/  S2R R11, SR_TID.X ;  /* 0x00000000000b7919 */ /* 0x000e620000002100 */
[----:B------:R-:W-:Y:S01]  /*33410*/  BSSY B1, `(.L_x_1833) ;  /* 0x000000a000017945 */ /* 0x000fe20003800000 */
[----:B------:R-:W-:Y:S02]  /*33420*/  IMAD.MOV.U32 R12, RZ, RZ, RZ ;  /* 0x000000ffff0c7224 */ /* 0x000fe400078e00ff */
[----:B0-----:R-:W-:Y:S01]  /*33430*/  IMAD.MOV.U32 R15, RZ, RZ, -0x1 ;  /* 0xffffffffff0f7424 */ /* 0x001fe200078e00ff */
[----:B-1----:R-:W-:-:S04]  /*33440*/  SHF.R.U32.HI R11, RZ, 0x5, R11 ;  /* 0x00000005ff0b7819 */ /* 0x002fc8000001160b */
[----:B------:R-:W-:-:S05]  /*33450*/  LOP3.LUT R11, R11, 0x3, RZ, 0xc0, !PT ;  /* 0x000000030b0b7812 */ /* 0x000fca00078ec0ff */
[----:B------:R-:W-:Y:S02]  /*33460*/  IMAD.MOV.U32 R13, RZ, RZ, R11 ;  /* 0x000000ffff0d7224 */ /* 0x000fe400078e000b */
[----:B------:R-:W-:-:S07]  /*33470*/  IMAD.MOV.U32 R11, RZ, RZ, 0x1f ;  /* 0x0000001fff0b7424 */ /* 0x000fce00078e00ff */
[----:B------:R-:W-:Y:S05]  /*33480*/  WARPSYNC.COLLECTIVE R15, `(.L_x_1834) ;  /* 0x000000000f087348 */ /* 0x000fea0003c00000 */
[----:B------:R0:W1:Y:S02]  /*33490*/  SHFL.IDX P6, R14, R13, R12, R11 ;  /* 0x0000000c0d0e7389 */ /* 0x00006400000c000b */
[----:B01----:R-:W-:Y:S01]  /*334a0*/  ENDCOLLECTIVE ;  /* 0x000000000000791b */ /* 0x003fe20003800000 */
.L_x_1834:
[----:B------:R-:W-:Y:S05]  /*334b0*/  BSYNC B1 ;  /* 0x0000000000017941 */ /* 0x000fea0003800000 */
.L_x_1833:
[----:B------:R-:W-:Y:S05]  /*334c0*/  BRA `(.L_x_1835) ;  /* 0xffffff6c00347947 */ /* 0x000fea000383ffff */
.L_x_1581:
[----:B------:R-:W-:Y:S01]  /*334d0*/  BSSY B1, `(.L_x_1836) ;  /* 0x0000006000017945 */ /* 0x000fe20003800000 */
[----:B0-----:R-:W-:-:S07]  /*334e0*/  IMAD.MOV.U32 R15, RZ, RZ, -0x1 ;  /* 0xffffffffff0f7424 */ /* 0x001fce00078e00ff */
[----:B-1----:R-:W-:Y:S05]  /*334f0*/  WARPSYNC.COLLECTIVE R15, `(.L_x_1837) ;  /* 0x000000000f0c7348 */ /* 0x002fea0003c00000 */
[----:B------:R-:W-:Y:S02]  /*33500*/  ELECT P6, UR62, PT ;  /* 0x00000000003e782f */ /* 0x000fe400038c0000 */
[----:B------:R-:W-:Y:S01]  /*33510*/  MOV R14, UR62 ;  /* 0x0000003e000e7c02 */ /* 0x000fe20008000f00 */
[----:B-1----:R-:W-:Y:S10]  /*33520*/  ENDCOLLECTIVE ;  /* 0x000000000000791b */ /* 0x002ff40003800000 */
.L_x_1837:
[----:B------:R-:W-:Y:S05]  /*33530*/  BSYNC B1 ;  /* 0x0000000000017941 */ /* 0x000fea0003800000 */
.L_x_1836:
[----:B------:R-:W-:Y:S05]  /*33540*/  BRA `(.L_x_1580) ;  /* 0xffffff6c002c7947 */ /* 0x000fea000383ffff */
.L_x_1583:
[----:B-1----:R1:W2:Y:S02]  /*33550*/  SYNCS.PHASECHK.TRANS64.TRYWAIT P0, [R19+URZ+0x28820], R5 ;  /* 0x02882005130075a7 */ /* 0x0022a4000800017f */
[----:B--2---:R-:W-:Y:S05]  /*33560*/  @!P0 NANOSLEEP.SYNCS 0x989680 ;  /* 0x009896800000895d */ /* 0x004fea0003900000 */
[----:B------:R-:W2:Y:S02]  /*33570*/  @!P0 SYNCS.PHASECHK.TRANS64 P0, [R19+URZ+0x28820], R5 ;  /* 0x02882005130085a7 */ /* 0x000ea4000800007f */
[----:B--2---:R-:W-:Y:S05]  /*33580*/  @!P0 BRA `(.L_x_1583) ;  /* 0xfffffffc00f08947 */ /* 0x004fea000383ffff */
[----:B------:R-:W-:Y:S05]  /*33590*/  BRA `(.L_x_1838) ;  /* 0xffffff6c003c7947 */ /* 0x000fea000383ffff */
.L_x_1587:
[----:B--2---:R2:W3:Y:S02]  /*335a0*/  SYNCS.PHASECHK.TRANS64.TRYWAIT P0, [R8+URZ+0x288a0], R10 ;  /* 0x0288a00a080075a7 */ /* 0x0044e4000800017f */
[----:B---3--:R-:W-:Y:S05]  /*335b0*/  @!P0 NANOSLEEP.SYNCS 0x989680 ;  /* 0x009896800000895d */ /* 0x008fea0003900000 */
[----:B------:R-:W3:Y:S02]  /*335c0*/  @!P0 SYNCS.PHASECHK.TRANS64 P0, [R8+URZ+0x288a0], R10 ;  /* 0x0288a00a080085a7 */ /* 0x000ee4000800007f */
[----:B---3--:R-:W-:Y:S05]  /*335d0*/  @!P0 BRA `(.L_x_1587) ;  /* 0xfffffffc00f08947 */ /* 0x008fea000383ffff */
[----:B------:R-:W-:Y:S05]  /*335e0*/  BRA `(.L_x_1839) ;  /* 0xffffff6c005c7947 */ /* 0x000fea000383ffff */
.L_x_1592:
[----:B-1----:R1:W3:Y:S02]  /*335f0*/  SYNCS.PHASECHK.TRANS64.TRYWAIT P0, [R8+URZ+0x288c0], R10 ;  /* 0x0288c00a080075a7 */ /* 0x0022e4000800017f */
[----:B---3--:R-:W-:Y:S05]  /*33600*/  @!P0 NANOSLEEP.SYNCS 0x989680 ;  /* 0x009896800000895d */ /* 0x008fea0003900000 */
[----:B------:R-:W3:Y:S02]  /*33610*/  @!P0 SYNCS.PHASECHK.TRANS64 P0, [R8+URZ+0x288c0], R10 ;  /* 0x0288c00a080085a7 */ /* 0x000ee4000800007f */
[----:B---3--:R-:W-:Y:S05]  /*33620*/  @!P0 BRA `(.L_x_1592) ;  /* 0xfffffffc00f08947 */ /* 0x008fea000383ffff */
[----:B------:R-:W-:Y:S05]  /*33630*/  BRA `(.L_x_1840) ;  /* 0xffffff6c00dc7947 */ /* 0x000fea000383ffff */
.L_x_1599:
[----:B-1----:R1:W2:Y:S02]  /*33640*/  SYNCS.PHASECHK.TRANS64.TRYWAIT P1, [R6+URZ+0x288a0], R7 ;  /* 0x0288a007060075a7 */ /* 0x0022a4000802017f */
[----:B--2---:R-:W-:Y:S05]  /*33650*/  @!P1 NANOSLEEP.SYNCS 0x989680 ;  /* 0x009896800000995d */ /* 0x004fea0003900000 */
[----:B------:R-:W2:Y:S02]  /*33660*/  @!P1 SYNCS.PHASECHK.TRANS64 P1, [R6+URZ+0x288a0], R7 ;  /* 0x0288a007060095a7 */ /* 0x000ea4000802007f */
[----:B--2---:R-:W-:Y:S05]  /*33670*/  @!P1 BRA `(.L_x_1599) ;  /* 0xfffffffc00f09947 */ /* 0x004fea000383ffff */
[----:B------:R-:W-:Y:S05]  /*33680*/  BRA `(.L_x_1841) ;  /* 0xffffff7000b07947 */ /* 0x000fea000383ffff */
.L_x_1604:
[----:B--2---:R2:W3:Y:S02]  /*33690*/  SYNCS.PHASECHK.TRANS64.TRYWAIT P1, [R6+URZ+0x288c0], R7 ;  /* 0x0288c007060075a7 */ /* 0x0044e4000802017f */
[----:B---3--:R-:W-:Y:S05]  /*336a0*/  @!P1 NANOSLEEP.SYNCS 0x989680 ;  /* 0x009896800000995d */ /* 0x008fea0003900000 */
[----:B------:R-:W3:Y:S02]  /*336b0*/  @!P1 SYNCS.PHASECHK.TRANS64 P1, [R6+URZ+0x288c0], R7 ;  /* 0x0288c007060095a7 */ /* 0x000ee4000802007f */
[----:B---3--:R-:W-:Y:S05]  /*336c0*/  @!P1 BRA `(.L_x_1604) ;  /* 0xfffffffc00f09947 */ /* 0x008fea000383ffff */
[----:B------:R-:W-:Y:S05]  /*336d0*/  BRA `(.L_x_1842) ;  /* 0xffffff74002c7947 */ /* 0x000fea000383ffff */
.L_x_1629:
[----:B------:R-:W3:Y:S01]  /*336e0*/  S2R R0, SR_TID.X ;  /* 0x0000000000007919 */ /* 0x000ee20000002100 */
[----:B------:R-:W-:Y:S01]  /*336f0*/  BSSY B0, `(.L_x_1843) ;  /* 0x000000a000007945 */ /* 0x000fe20003800000 */
[----:B------:R-:W-:Y:S02]  /*33700*/  IMAD.MOV.U32 R12, RZ, RZ, RZ ;  /* 0x000000ffff0c7224 */ /* 0x000fe400078e00ff */
[----:B------:R-:W-:Y:S02]  /*33710*/  IMAD.MOV.U32 R11, RZ, RZ, 0x1f ;  /* 0x0000001fff0b7424 */ /* 0x000fe400078e00ff */
[----:B0-----:R-:W-:Y:S01]  /*33720*/  IMAD.MOV.U32 R15, RZ, RZ, -0x1 ;  /* 0xffffffffff0f7424 */ /* 0x001fe200078e00ff */
[----:B---3--:R-:W-:-:S04]  /*33730*/  SHF.R.U32.HI R0, RZ, 0x5, R0 ;  /* 0x00000005ff007819 */ /* 0x008fc80000011600 */
[----:B------:R-:W-:-:S05]  /*33740*/  LOP3.LUT R0, R0, 0x3, RZ, 0xc0, !PT ;  /* 0x0000000300007812 */ /* 0x000fca00078ec0ff */
[----:B------:R-:W-:-:S07]  /*33750*/  IMAD.MOV.U32 R13, RZ, RZ, R0 ;  /* 0x000000ffff0d7224 */ /* 0x000fce00078e0000 */
[----:B-12---:R-:W-:Y:S05]  /*33760*/  WARPSYNC.COLLECTIVE R15, `(.L_x_1844) ;  /* 0x000000000f087348 */ /* 0x006fea0003c00000 */
[----:B------:R0:W3:Y:S02]  /*33770*/  SHFL.IDX P6, R14, R13, R12, R11 ;  /* 0x0000000c0d0e7389 */ /* 0x0000e400000c000b */
[----:B0123--:R-:W-:Y:S01]  /*33780*/  ENDCOLLECTIVE ;  /* 0x000000000000791b */ /* 0x00ffe20003800000 */
.L_x_1844:
[----:B------:R-:W-:Y:S05]  /*33790*/  BSYNC B0 ;  /* 0x0000000000007941 */ /* 0x000fea0003800000 */
.L_x_1843:
[----:B------:R-:W-:Y:S05]  /*337a0*/  BRA `(.L_x_1845) ;  /* 0xffffff8400547947 */ /* 0x000fea000383ffff */
.L_x_1631:
[----:B------:R-:W-:Y:S01]  /*337b0*/  BSSY B0, `(.L_x_1846) ;  /* 0x0000006000007945 */ /* 0x000fe20003800000 */
[----:B0-----:R-:W-:-:S07]  /*337c0*/  IMAD.MOV.U32 R15, RZ, RZ, -0x1 ;  /* 0xffffffffff0f7424 */ /* 0x001fce00078e00ff */
[----:B-123--:R-:W-:Y:S05]  /*337d0*/  WARPSYNC.COLLECTIVE R15, `(.L_x_1847) ;  /* 0x000000000f0c7348 */ /* 0x00efea0003c00000 */
[----:B------:R-:W-:Y:S02]  /*337e0*/  ELECT P6, UR62, PT ;  /* 0x00000000003e782f */ /* 0x000fe400038c0000 */
[----:B------:R-:W-:Y:S01]  /*337f0*/  MOV R14, UR62 ;  /* 0x0000003e000e7c02 */ /* 0x000fe20008000f00 */
[----:B-123--:R-:W-:Y:S10]  /*33800*/  ENDCOLLECTIVE ;  /* 0x000000000000791b */ /* 0x00eff40003800000 */
.L_x_1847:
[----:B------:R-:W-:Y:S05]  /*33810*/  BSYNC B0 ;  /* 0x0000000000007941 */ /* 0x000fea0003800000 */
.L_x_1846:
[----:B------:R-:W-:Y:S05]  /*33820*/  BRA `(.L_x_1848) ;  /* 0xffffff8400547947 */ /* 0x000fea000383ffff */
.L_x_1633:
[----:B-1----:R1:W2:Y:S02]  /*33830*/  SYNCS.PHASECHK.TRANS64.TRYWAIT P0, [R2+URZ+0x28880], R4 ;  /* 0x02888004020075a7 */ /* 0x0022a4000800017f */
[----:B--2---:R-:W-:Y:S05]  /*33840*/  @!P0 NANOSLEEP.SYNCS 0x989680 ;  /* 0x009896800000895d */ /* 0x004fea0003900000 */
[----:B------:R-:W2:Y:S02]  /*33850*/  @!P0 SYNCS.PHASECHK.TRANS64 P0, [R2+URZ+0x28880], R4 ;  /* 0x02888004020085a7 */ /* 0x000ea4000800007f */
[----:B--2---:R-:W-:Y:S05]  /*33860*/  @!P0 BRA `(.L_x_1633) ;  /* 0xfffffffc00f08947 */ /* 0x004fea000383ffff */
[----:B------:R-:W-:Y:S05]  /*33870*/  BRA `(.L_x_1849) ;  /* 0xffffff8400c07947 */ /* 0x000fea000383ffff */
.L_x_1635:
[----:B--2---:R2:W3:Y:S02]  /*33880*/  SYNCS.PHASECHK.TRANS64.TRYWAIT P0, [R2+URZ+0x28840], R4 ;  /* 0x02884004020075a7 */ /* 0x0044e4000800017f */
[----:B---3--:R-:W-:Y:S05]  /*33890*/  @!P0 NANOSLEEP.SYNCS 0x989680 ;  /* 0x009896800000895d */ /* 0x008fea0003900000 */
[----:B------:R-:W3:Y:S02]  /*338a0*/  @!P0 SYNCS.PHASECHK.TRANS64 P0, [R2+URZ+0x28840], R4 ;  /* 0x02884004020085a7 */ /* 0x000ee4000800007f */
[----:B---3--:R-:W-:Y:S05]  /*338b0*/  @!P0 BRA `(.L_x_1635) ;  /* 0xfffffffc00f08947 */ /* 0x008fea000383ffff */
[----:B------:R-:W-:Y:S05]  /*338c0*/  BRA `(.L_x_1850) ;  /* 0xffffff8800187947 */ /* 0x000fea000383ffff */
.L_x_1639:
[----:B------:R-:W2:Y:S01]  /*338d0*/  LDL.LU R11, [R1+0x38] ;  /* 0x00003800010b7983 */ /* 0x000ea20000300800 */
[----:B------:R-:W-:Y:S02]  /*338e0*/  IMAD.MOV.U32 R5, RZ, RZ, R12 ;  /* 0x000000ffff057224 */ /* 0x000fe400078e000c */
[----:B------:R-:W-:Y:S02]  /*338f0*/  IMAD.MOV.U32 R13, RZ, RZ, R3 ;  /* 0x000000ffff0d7224 */ /* 0x000fe400078e0003 */
        /* <DEDUP_REMOVED lines=10> */
.L_x_1851:
[----:B------:R-:W-:Y:S02]  /*339a0*/  IMAD.MOV.U32 R13, RZ, RZ, R4 ;  /* 0x000000ffff0d7224 */ /* 0x000fe400078e0004 */
[----:B------:R-:W-:-:S07]  /*339b0*/  IMAD.MOV.U32 R6, RZ, RZ, R14 ;  /* 0x000000ffff067224 */ /* 0x000fce00078e000e */
[----:B------:R-:W-:Y:S05]  /*339c0*/  WARPSYNC.COLLECTIVE R15, `(.L_x_1852) ;  /* 0x000000000f087348 */ /* 0x000fea0003c00000 */
[----:B------:R0:W1:Y:S02]  /*339d0*/  SHFL.IDX P6, R14, R13, R12, R11 ;  /* 0x0000000c0d0e7389 */ /* 0x00006400000c000b */
[----:B01----:R-:W-:Y:S01]  /*339e0*/  ENDCOLLECTIVE ;  /* 0x000000000000791b */ /* 0x003fe20003800000 */
.L_x_1852:
[----:B------:R-:W-:Y:S02]  /*339f0*/  IMAD.MOV.U32 R13, RZ, RZ, R3 ;  /* 0x000000ffff0d7224 */ /* 0x000fe400078e0003 */
[----:B------:R-:W-:Y:S02]  /*33a00*/  IMAD.MOV.U32 R12, RZ, RZ, 0x1 ;  /* 0x00000001ff0c7424 */ /* 0x000fe400078e00ff */
[----:B------:R-:W-:-:S07]  /*33a10*/  IMAD.MOV.U32 R7, RZ, RZ, R14 ;  /* 0x000000ffff077224 */ /* 0x000fce00078e000e */
[----:B------:R-:W-:Y:S05]  /*33a20*/  WARPSYNC.COLLECTIVE R15, `(.L_x_1853) ;  /* 0x000000000f087348 */ /* 0x000fea0003c00000 */
[----:B------:R0:W1:Y:S02]  /*33a30*/  SHFL.IDX P6, R14, R13, R12, R11 ;  /* 0x0000000c0d0e7389 */ /* 0x00006400000c000b */
[----:B01----:R-:W-:Y:S01]  /*33a40*/  ENDCOLLECTIVE ;  /* 0x000000000000791b */ /* 0x003fe20003800000 */
.L_x_1853:
        /* <DEDUP_REMOVED lines=15> */
.L_x_1854:
[----:B------:R-:W-:Y:S02]  /*33b40*/  IMAD.MOV.U32 R13, RZ, RZ, R3 ;  /* 0x000000ffff0d7224 */ /* 0x000fe400078e0003 */
[----:B------:R-:W-:Y:S02]  /*33b50*/  IMAD.MOV.U32 R12, RZ, RZ, 0x2 ;  /* 0x00000002ff0c7424 */ /* 0x000fe400078e00ff */
[----:B------:R-:W-:-:S07]  /*33b60*/  IMAD.MOV.U32 R5, RZ, RZ, R14 ;  /* 0x000000ffff057224 */ /* 0x000fce00078e000e */
[----:B------:R-:W-:Y:S05]  /*33b70*/  WARPSYNC.COLLECTIVE R15, `(.L_x_1855) ;  /* 0x000000000f087348 */ /* 0x000fea0003c00000 */
[----:B------:R0:W1:Y:S02]  /*33b80*/  SHFL.IDX P6, R14, R13, R12, R11 ;  /* 0x0000000c0d0e7389 */ /* 0x00006400000c000b */
[----:B01----:R-:W-:Y:S01]  /*33b90*/  ENDCOLLECTIVE ;  /* 0x000000000000791b */ /* 0x003fe20003800000 */
.L_x_1855:
[----:B------:R-:W-:-:S05]  /*33ba0*/  @!P1 IADD3 R5, P2, R9, R5, RZ ;  /* 0x0000000509059210 */ /* 0x000fca0007f5e0ff */
[----:B------:R-:W-:-:S04]  /*33bb0*/  @!P1 IMAD.X R6, RZ, RZ, R6, P2 ;  /* 0x000000ffff069224 */ /* 0x000fc800010e0606 */
        /* <DEDUP_REMOVED lines=13> */
.L_x_1856:
[----:B------:R-:W-:Y:S02]  /*33c90*/  IMAD.MOV.U32 R13, RZ, RZ, R3 ;  /* 0x000000ffff0d7224 */ /* 0x000fe400078e0003 */
[----:B------:R-:W-:Y:S02]  /*33ca0*/  IMAD.MOV.U32 R12, RZ, RZ, 0x3 ;  /* 0x00000003ff0c7424 */ /* 0x000fe400078e00ff */
[----:B------:R-:W-:-:S07]  /*33cb0*/  IMAD.MOV.U32 R5, RZ, RZ, R14 ;  /* 0x000000ffff057224 */ /* 0x000fce00078e000e */
[----:B------:R-:W-:Y:S05]  /*33cc0*/  WARPSYNC.COLLECTIVE R15, `(.L_x_1857) ;  /* 0x000000000f087348 */ /* 0x000fea0003c00000 */
[----:B------:R0:W1:Y:S02]  /*33cd0*/  SHFL.IDX P6, R14, R13, R12, R11 ;  /* 0x0000000c0d0e7389 */ /* 0x00006400000c000b */
[----:B01----:R-:W-:Y:S01]  /*33ce0*/  ENDCOLLECTIVE ;  /* 0x000000000000791b */ /* 0x003fe20003800000 */
.L_x_1857:
        /* <DEDUP_REMOVED lines=15> */
.L_x_1858:
[----:B------:R-:W-:Y:S02]  /*33de0*/  IMAD.MOV.U32 R13, RZ, RZ, R3 ;  /* 0x000000ffff0d7224 */ /* 0x000fe400078e0003 */
[----:B------:R-:W-:Y:S02]  /*33df0*/  IMAD.MOV.U32 R12, RZ, RZ, 0x4 ;  /* 0x00000004ff0c7424 */ /* 0x000fe400078e00ff */
[----:B------:R-:W-:-:S07]  /*33e00*/  IMAD.MOV.U32 R5, RZ, RZ, R14 ;  /* 0x000000ffff057224 */ /* 0x000fce00078e000e */
[----:B------:R-:W-:Y:S05]  /*33e10*/  WARPSYNC.COLLECTIVE R15, `(.L_x_1859) ;  /* 0x000000000f087348 */ /* 0x000fea0003c00000 */
[----:B------:R0:W1:Y:S02]  /*33e20*/  SHFL.IDX P6, R14, R13, R12, R11 ;  /* 0x0000000c0d0e7389 */ /* 0x00006400000c000b */
[----:B01----:R-:W-:Y:S01]  /*33e30*/  ENDCOLLECTIVE ;  /* 0x000000000000791b */ /* 0x003fe20003800000 */
.L_x_1859:
        /* <DEDUP_REMOVED lines=15> */
.L_x_1860:
[----:B------:R-:W-:Y:S02]  /*33f30*/  IMAD.MOV.U32 R13, RZ, RZ, R3 ;  /* 0x000000ffff0d7224 */ /* 0x000fe400078e0003 */
[----:B------:R-:W-:Y:S02]  /*33f40*/  IMAD.MOV.U32 R12, RZ, RZ, 0x5 ;  /* 0x00000005ff0c7424 */ /* 0x000fe400078e00ff */
[----:B------:R-:W-:-:S07]  /*33f50*/  IMAD.MOV.U32 R5, RZ, RZ, R14 ;  /* 0x000000ffff057224 */ /* 0x000fce00078e000e */
[----:B------:R-:W-:Y:S05]  /*33f60*/  WARPSYNC.COLLECTIVE R15, `(.L_x_1861) ;  /* 0x000000000f087348 */ /* 0x000fea0003c00000 */
[----:B------:R0:W1:Y:S02]  /*33f70*/  SHFL.IDX P6, R14, R13, R12, R11 ;  /* 0x0000000c0d0e7389 */ /* 0x00006400000c000b */
[----:B01----:R-:W-:Y:S01]  /*33f80*/  ENDCOLLECTIVE ;  /* 0x000000000000791b */ /* 0x003fe20003800000 */
.L_x_1861:
        /* <DEDUP_REMOVED lines=15> */
.L_x_1862:
[----:B------:R-:W-:Y:S02]  /*34080*/  IMAD.MOV.U32 R13, RZ, RZ, R3 ;  /* 0x000000ffff0d7224 */ /* 0x000fe400078e0003 */
[----:B------:R-:W-:Y:S02]  /*34090*/  IMAD.MOV.U32 R12, RZ, RZ, 0x6 ;  /* 0x00000006ff0c7424 */ /* 0x000fe400078e00ff */
[----:B------:R-:W-:-:S07]  /*340a0*/  IMAD.MOV.U32 R5, RZ, RZ, R14 ;  /* 0x000000ffff057224 */ /* 0x000fce00078e000e */
[----:B------:R-:W-:Y:S05]  /*340b0*/  WARPSYNC.COLLECTIVE R15, `(.L_x_1863) ;  /* 0x000000000f087348 */ /* 0x000fea0003c00000 */
[----:B------:R0:W1:Y:S02]  /*340c0*/  SHFL.IDX P6, R14, R13, R12, R11 ;  /* 0x0000000c0d0e7389 */ /* 0x00006400000c000b */
[----:B01----:R-:W-:Y:S01]  /*340d0*/  ENDCOLLECTIVE ;  /* 0x000000000000791b */ /* 0x003fe20003800000 */
.L_x_1863:
[----:B------:R-:W-:-:S05]  /*340e0*/  @!P1 IADD3 R5, P2, R9, R5, RZ ;  /* 0x0000000509059210 */ /* 0x000fca0007f5e0ff */
[----:B------:R-:W-:-:S04]  /*340f0*/  @!P1 IMAD.X R6, RZ, RZ, R6, P2 ;  /* 0x000000ffff069224 */ /* 0x000fc800010e0606 */
[----:B------:R-:W-:Y:S02]  /*34100*/  @!P1 IMAD.MOV.U32 R7, RZ, RZ, R6 ;  /* 0x000000ffff079224 */ /* 0x000fe400078e0006 */
[----:B------:R-:W-:Y:S02]  /*34110*/  @!P1 IMAD.MOV.U32 R6, RZ, RZ, R5 ;  /* 0x000000ffff069224 */ /* 0x000fe400078e0005 */
[----:B------:R-:W-:-:S03]  /*34120*/  IMAD.MOV.U32 R13, RZ, RZ, R4 ;  /* 0x000000ffff0d7224 */ /* 0x000fc600078e0004 */
[----:B------:R-:W-:Y:S01]  /*34130*/  @!PT LDS RZ, [RZ] ;  /* 0x00000000fffff984 */ /* 0x000fe20000000800 */
[----:B------:R-:W-:Y:S01]  /*34140*/  @!PT LDS RZ, [RZ] ;  /* 0x00000000fffff984 */ /* 0x000fe20000000800 */
[----:B------:R-:W-:Y:S01]  /*34150*/  @!PT LDS RZ, [RZ] ;  /* 0x00000000fffff984 */ /* 0x000fe20000000800 */
[----:B------:R0:W-:Y:S02]  /*34160*/  @!P1 LDGSTS.E.BYPASS.LTC128B.128 [R8+0x1ac00], desc[UR38][R6.64], !P0 ;  /* 0x1ac0000006089fae */ /* 0x0001e4000c101d66 */
[----:B0-----:R-:W-:-:S07]  /*34170*/  IMAD.MOV.U32 R6, RZ, RZ, R14 ;  /* 0x000000ffff067224 */ /* 0x001fce00078e000e */
[----:B------:R-:W-:Y:S05]  /*34180*/  WARPSYNC.COLLECTIVE R15, `(.L_x_1864) ;  /* 0x000000000f087348 */ /* 0x000fea0003c00000 */
[----:B------:R0:W1:Y:S02]  /*34190*/  SHFL.IDX P6, R14, R13, R12, R11 ;  /* 0x0000000c0d0e7389 */ /* 0x00006400000c000b */
[----:B01----:R-:W-:Y:S01]  /*341a0*/  ENDCOLLECTIVE ;  /* 0x000000000000791b */ /* 0x003fe20003800000 */
.L_x_1864:
        /* <DEDUP_REMOVED lines=8> */
.L_x_1865:
        /* <DEDUP_REMOVED lines=13> */
.L_x_1866:
[----:B------:R-:W-:Y:S01]  /*34300*/  IMAD.MOV.U32 R3, RZ, RZ, R14 ;  /* 0x000000ffff037224 */ /* 0x000fe200078e000e */
[----:B------:R-:W-:Y:S06]  /*34310*/  BRA `(.L_x_1867) ;  /* 0xffffff88006c7947 */ /* 0x000fec000383ffff */
.L_x_1642:
[----:B0-----:R0:W1:Y:S02]  /*34320*/  SYNCS.PHASECHK.TRANS64.TRYWAIT P0, [R19+URZ+0x28820], R0 ;  /* 0x02882000130075a7 */ /* 0x001064000800017f */
[----:B-1----:R-:W-:Y:S05]  /*34330*/  @!P0 NANOSLEEP.SYNCS 0x989680 ;  /* 0x009896800000895d */ /* 0x002fea0003900000 */
[----:B------:R-:W1:Y:S02]  /*34340*/  @!P0 SYNCS.PHASECHK.TRANS64 P0, [R19+URZ+0x28820], R0 ;  /* 0x02882000130085a7 */ /* 0x000e64000800007f */
[----:B-1----:R-:W-:Y:S05]  /*34350*/  @!P0 BRA `(.L_x_1642) ;  /* 0xfffffffc00f08947 */ /* 0x002fea000383ffff */
[----:B------:R-:W-:Y:S05]  /*34360*/  BRA `(.L_x_1868) ;  /* 0xffffff8800c87947 */ /* 0x000fea000383ffff */
.L_x_1648:
[----:B--2---:R2:W3:Y:S02]  /*34370*/  SYNCS.PHASECHK.TRANS64.TRYWAIT P0, [R6+URZ+0x28880], R5 ;  /* 0x02888005060075a7 */ /* 0x0044e4000800017f */
[----:B---3--:R-:W-:Y:S05]  /*34380*/  @!P0 NANOSLEEP.SYNCS 0x989680 ;  /* 0x009896800000895d */ /* 0x008fea0003900000 */
[----:B------:R-:W3:Y:S02]  /*34390*/  @!P0 SYNCS.PHASECHK.TRANS64 P0, [R6+URZ+0x28880], R5 ;  /* 0x02888005060085a7 */ /* 0x000ee4000800007f */
[----:B---3--:R-:W-:Y:S05]  /*343a0*/  @!P0 BRA `(.L_x_1648) ;  /* 0xfffffffc00f08947 */ /* 0x008fea000383ffff */
[----:B------:R-:W-:Y:S05]  /*343b0*/  BRA `(.L_x_1869) ;  /* 0xffffff8c00807947 */ /* 0x000fea000383ffff */
.L_x_1653:
[----:B-1----:R1:W3:Y:S02]  /*343c0*/  SYNCS.PHASECHK.TRANS64.TRYWAIT P0, [R6+URZ+0x28840], R5 ;  /* 0x02884005060075a7 */ /* 0x0022e4000800017f */
[----:B---3--:R-:W-:Y:S05]  /*343d0*/  @!P0 NANOSLEEP.SYNCS 0x989680 ;  /* 0x009896800000895d */ /* 0x008fea0003900000 */
[----:B------:R-:W3:Y:S02]  /*343e0*/  @!P0 SYNCS.PHASECHK.TRANS64 P0, [R6+URZ+0x28840], R5 ;  /* 0x02884005060085a7 */ /* 0x000ee4000800007f */
[----:B---3--:R-:W-:Y:S05]  /*343f0*/  @!P0 BRA `(.L_x_1653) ;  /* 0xfffffffc00f08947 */ /* 0x008fea000383ffff */
[----:B------:R-:W-:Y:S05]  /*34400*/  BRA `(.L_x_1870) ;  /* 0xffffff9000007947 */ /* 0x000fea000383ffff */
.L_x_1659:
[----:B--2---:R2:W3:Y:S02]  /*34410*/  SYNCS.PHASECHK.TRANS64.TRYWAIT P0, [R20+URZ+0x28870], R4 ;  /* 0x02887004140075a7 */ /* 0x0044e4000800017f */
[----:B---3--:R-:W-:Y:S05]  /*34420*/  @!P0 NANOSLEEP.SYNCS 0x989680 ;  /* 0x009896800000895d */ /* 0x008fea0003900000 */
[----:B------:R-:W3:Y:S02]  /*34430*/  @!P0 SYNCS.PHASECHK.TRANS64 P0, [R20+URZ+0x28870], R4 ;  /* 0x02887004140085a7 */ /* 0x000ee4000800007f */
[----:B---3--:R-:W-:Y:S05]  /*34440*/  @!P0 BRA `(.L_x_1659) ;  /* 0xfffffffc00f08947 */ /* 0x008fea000383ffff */
[----:B------:R-:W-:Y:S05]  /*34450*/  BRA `(.L_x_1871) ;  /* 0xffffff90009c7947 */ /* 0x000fea000383ffff */
.L_x_1661:
[----:B---3--:R3:W4:Y:S02]  /*34460*/  SYNCS.PHASECHK.TRANS64.TRYWAIT P0, [R20+URZ+0x28860], R2 ;  /* 0x02886002140075a7 */ /* 0x008724000800017f */
[----:B----4-:R-:W-:Y:S05]  /*34470*/  @!P0 NANOSLEEP.SYNCS 0x989680 ;  /* 0x009896800000895d */ /* 0x010fea0003900000 */
[----:B------:R-:W4:Y:S02]  /*34480*/  @!P0 SYNCS.PHASECHK.TRANS64 P0, [R20+URZ+0x28860], R2 ;  /* 0x02886002140085a7 */ /* 0x000f24000800007f */
[----:B----4-:R-:W-:Y:S05]  /*34490*/  @!P0 BRA `(.L_x_1661) ;  /* 0xfffffffc00f08947 */ /* 0x010fea000383ffff */
[----:B------:R-:W-:Y:S05]  /*344a0*/  BRA `(.L_x_1872) ;  /* 0xffffff9000a47947 */ /* 0x000fea000383ffff */
.L_x_1668:
[----:B0-----:R0:W1:Y:S02]  /*344b0*/  SYNCS.PHASECHK.TRANS64.TRYWAIT P1, [R18+URZ+0x28870], R0 ;  /* 0x02887000120075a7 */ /* 0x001064000802017f */
[----:B-1----:R-:W-:Y:S05]  /*344c0*/  @!P1 NANOSLEEP.SYNCS 0x989680 ;  /* 0x009896800000995d */ /* 0x002fea0003900000 */
[----:B------:R-:W1:Y:S02]  /*344d0*/  @!P1 SYNCS.PHASECHK.TRANS64 P1, [R18+URZ+0x28870], R0 ;  /* 0x02887000120095a7 */ /* 0x000e64000802007f */
[----:B-1----:R-:W-:Y:S05]  /*344e0*/  @!P1 BRA `(.L_x_1668) ;  /* 0xfffffffc00f09947 */ /* 0x002fea000383ffff */
[----:B------:R-:W-:Y:S05]  /*344f0*/  BRA `(.L_x_1873) ;  /* 0xffffff9800f07947 */ /* 0x000fea000383ffff */
.L_x_1670:
[----:B0-----:R0:W1:Y:S02]  /*34500*/  SYNCS.PHASECHK.TRANS64.TRYWAIT P1, [R18+URZ+0x28860], R0 ;  /* 0x02886000120075a7 */ /* 0x001064000802017f */
[----:B-1----:R-:W-:Y:S05]  /*34510*/  @!P1 NANOSLEEP.SYNCS 0x989680 ;  /* 0x009896800000995d */ /* 0x002fea0003900000 */
[----:B------:R-:W1:Y:S02]  /*34520*/  @!P1 SYNCS.PHASECHK.TRANS64 P1, [R18+URZ+0x28860], R0 ;  /* 0x02886000120095a7 */ /* 0x000e64000802007f */
[----:B-1----:R-:W-:Y:S05]  /*34530*/  @!P1 BRA `(.L_x_1670) ;  /* 0xfffffffc00f09947 */ /* 0x002fea000383ffff */
[----:B------:R-:W-:Y:S05]  /*34540*/  BRA `(.L_x_1874) ;  /* 0xffffff9800f87947 */ /* 0x000fea000383ffff */
.L_x_1674:
[----:B------:R-:W2:Y:S01]  /*34550*/  LDL R0, [R1] ;  /* 0x0000000001007983 */ /* 0x000ea20000100800 */
[----:B------:R-:W-:Y:S01]  /*34560*/  BSSY B0, `(.L_x_1875) ;  /* 0x0000008000007945 */ /* 0x000fe20003800000 */
[----:B------:R-:W-:Y:S02]  /*34570*/  IMAD.MOV.U32 R12, RZ, RZ, RZ ;  /* 0x000000ffff0c7224 */ /* 0x000fe400078e00ff */
[----:B------:R-:W-:Y:S02]  /*34580*/  IMAD.MOV.U32 R11, RZ, RZ, 0x1f ;  /* 0x0000001fff0b7424 */ /* 0x000fe400078e00ff */
[----:B------:R-:W-:Y:S02]  /*34590*/  IMAD.MOV.U32 R15, RZ, RZ, -0x1 ;  /* 0xffffffffff0f7424 */ /* 0x000fe400078e00ff */
[----:B--2---:R-:W-:-:S07]  /*345a0*/  IMAD.MOV.U32 R13, RZ, RZ, R0 ;  /* 0x000000ffff0d7224 */ /* 0x004fce00078e0000 */
[----:B-1----:R-:W-:Y:S05]  /*345b0*/  WARPSYNC.COLLECTIVE R15, `(.L_x_1876) ;  /* 0x000000000f087348 */ /* 0x002fea0003c00000 */
[----:B------:R0:W2:Y:S02]  /*345c0*/  SHFL.IDX P6, R14, R13, R12, R11 ;  /* 0x0000000c0d0e7389 */ /* 0x0000a400000c000b */
[----:B012---:R-:W-:Y:S01]  /*345d0*/  ENDCOLLECTIVE ;  /* 0x000000000000791b */ /* 0x007fe20003800000 */
.L_x_1876:
[----:B------:R-:W-:Y:S05]  /*345e0*/  BSYNC B0 ;  /* 0x0000000000007941 */ /* 0x000fea0003800000 */
.L_x_1875:
[----:B------:R0:W5:Y:S01]  /*345f0*/  LDL R2, [R1+0xc] ;  /* 0x00000c0001027983 */ /* 0x0001620000100800 */
[----:B------:R-:W-:Y:S02]  /*34600*/  IMAD.MOV.U32 R13, RZ, RZ, R0 ;  /* 0x000000ffff0d7224 */ /* 0x000fe400078e0000 */
[----:B------:R-:W-:Y:S02]  /*34610*/  IMAD.MOV.U32 R12, RZ, RZ, 0x1 ;  /* 0x00000001ff0c7424 */ /* 0x000fe400078e00ff */
[----:B------:R-:W-:Y:S02]  /*34620*/  IMAD.MOV.U32 R11, RZ, RZ, 0x1f ;  /* 0x0000001fff0b7424 */ /* 0x000fe400078e00ff */
[----:B------:R-:W-:Y:S02]  /*34630*/  IMAD.MOV.U32 R15, RZ, RZ, -0x1 ;  /* 0xffffffffff0f7424 */ /* 0x000fe400078e00ff */
[----:B0-----:R-:W-:-:S07]  /*34640*/  IMAD.MOV.U32 R5, RZ, RZ, R14 ;  /* 0x000000ffff057224 */ /* 0x001fce00078e000e */
[----:B-----5:R-:W-:Y:S05]  /*34650*/  WARPSYNC.COLLECTIVE R15, `(.L_x_1877) ;  /* 0x000000000f087348 */ /* 0x020fea0003c00000 */
[----:B------:R0:W1:Y:S02]  /*34660*/  SHFL.IDX P6, R14, R13, R12, R11 ;  /* 0x0000000c0d0e7389 */ /* 0x00006400000c000b */
[----:B01---5:R-:W-:Y:S01]  /*34670*/  ENDCOLLECTIVE ;  /* 0x000000000000791b */ /* 0x023fe20003800000 */
.L_x_1877:
        /* <DEDUP_REMOVED lines=11> */
[----:B------:R-:W-:Y:S01]  /*34730*/  IMAD.MOV.U32 R4, RZ, RZ, RZ ;  /* 0x000000ffff047224 */ /* 0x000fe200078e00ff */
[C---:B------:R-:W-:Y:S01]  /*34740*/  ISETP.GE.U32.AND P2, PT, R17.reuse, 0x2, PT ;  /* 0x000000021100780c */ /* 0x040fe20003f46070 */
[----:B------:R-:W-:Y:S01]  /*34750*/  IMAD.MOV.U32 R6, RZ, RZ, RZ ;  /* 0x000000ffff067224 */ /* 0x000fe200078e00ff */
[C---:B------:R-:W-:Y:S02]  /*34760*/  ISETP.GE.U32.AND P3, PT, R17.reuse, 0x4, PT ;  /* 0x000000041100780c */ /* 0x040fe40003f66070 */
[C---:B------:R-:W-:Y:S02]  /*34770*/  ISETP.GE.U32.AND P4, PT, R17.reuse, 0x8, PT ;  /* 0x000000081100780c */ /* 0x040fe40003f86070 */
[----:B------:R-:W-:Y:S01]  /*34780*/  ISETP.GE.U32.AND P5, PT, R17, 0x10, PT ;  /* 0x000000101100780c */ /* 0x000fe20003fa6070 */
[----:B--2---:R-:W-:Y:S02]  /*34790*/  @!P1 IMAD.MOV.U32 R4, RZ, RZ, R8 ;  /* 0x000000ffff049224 */ /* 0x004fe400078e0008 */
[----:B------:R-:W-:-:S02]  /*347a0*/  IMAD.MOV.U32 R8, RZ, RZ, RZ ;  /* 0x000000ffff087224 */ /* 0x000fc400078e00ff */
[----:B---3--:R-:W-:Y:S01]  /*347b0*/  @!P1 IMAD.MOV.U32 R6, RZ, RZ, R2 ;  /* 0x000000ffff069224 */ /* 0x008fe200078e0002 */
[----:B------:R-:W-:-:S03]  /*347c0*/  ISETP.NE.AND P1, PT, R17, RZ, PT ;  /* 0x000000ff1100720c */ /* 0x000fc60003f25270 */
[----:B------:R-:W-:-:S04]  /*347d0*/  IMAD R2, R6, R4, RZ ;  /* 0x0000000406027224 */ /* 0x000fc800078e02ff */
[----:B------:R-:W-:-:S07]  /*347e0*/  IMAD.MOV.U32 R13, RZ, RZ, R2 ;  /* 0x000000ffff0d7224 */ /* 0x000fce00078e0002 */
[----:B------:R-:W-:Y:S05]  /*347f0*/  WARPSYNC.COLLECTIVE R15, `(.L_x_1878) ;  /* 0x000000000f087348 */ /* 0x000fea0003c00000 */
[----:B------:R0:W1:Y:S02]  /*34800*/  SHFL.UP P6, R14, R13, R12, R11 ;  /* 0x0400000c0d0e7389 */ /* 0x00006400000c000b */
[----:B01----:R-:W-:Y:S01]  /*34810*/  ENDCOLLECTIVE ;  /* 0x000000000000791b */ /* 0x003fe20003800000 */
.L_x_1878:
[----:B------:R-:W-:Y:S02]  /*34820*/  IMAD.MOV.U32 R12, RZ, RZ, 0x2 ;  /* 0x00000002ff0c7424 */ /* 0x000fe400078e00ff */
[----:B------:R-:W-:-:S05]  /*34830*/  IMAD.MOV.U32 R3, RZ, RZ, R14 ;  /* 0x000000ffff037224 */ /* 0x000fca00078e000e */
[----:B------:R-:W-:-:S05]  /*34840*/  SEL R3, R3, RZ, P1 ;  /* 0x000000ff03037207 */ /* 0x000fca0000800000 */
[----:B------:R-:W-:-:S04]  /*34850*/  IMAD.IADD R2, R2, 0x1, R3 ;  /* 0x0000000102027824 */ /* 0x000fc800078e0203 */
[----:B------:R-:W-:-:S07]  /*34860*/  IMAD.MOV.U32 R13, RZ, RZ, R2 ;  /* 0x000000ffff0d7224 */ /* 0x000fce00078e0002 */
[----:B------:R-:W-:Y:S05]  /*34870*/  WARPSYNC.COLLECTIVE R15, `(.L_x_1879) ;  /* 0x000000000f087348 */ /* 0x000fea0003c00000 */
[----:B------:R0:W1:Y:S02]  /*34880*/  SHFL.UP P6, R14, R13, R12, R11 ;  /* 0x0400000c0d0e7389 */ /* 0x00006400000c000b */
[----:B01----:R-:W-:Y:S01]  /*34890*/  ENDCOLLECTIVE ;  /* 0x000000000000791b */ /* 0x003fe20003800000 */
.L_x_1879:
        /* <DEDUP_REMOVED lines=8> */
.L_x_1880:
        /* <DEDUP_REMOVED lines=8> */
.L_x_1881:
        /* <DEDUP_REMOVED lines=8> */
.L_x_1882:
[----:B------:R-:W-:Y:S02]  /*34a20*/  IMAD.MOV.U32 R12, RZ, RZ, 0x1f ;  /* 0x0000001fff0c7424 */ /* 0x000fe400078e00ff */
[----:B------:R-:W-:Y:S02]  /*34a30*/  IMAD.MOV.U32 R11, RZ, RZ, 0x1f ;  /* 0x0000001fff0b7424 */ /* 0x000fe400078e00ff */
[----:B------:R-:W-:-:S05]  /*34a40*/  IMAD.MOV.U32 R3, RZ, RZ, R14 ;  /* 0x000000ffff037224 */ /* 0x000fca00078e000e */
[----:B------:R-:W-:-:S05]  /*34a50*/  SEL R3, R3, RZ, P5 ;  /* 0x000000ff03037207 */ /* 0x000fca0002800000 */
[----:B------:R-:W-:-:S04]  /*34a60*/  IMAD.IADD R3, R2, 0x1, R3 ;  /* 0x0000000102037824 */ /* 0x000fc800078e0203 */
[----:B------:R-:W-:-:S07]  /*34a70*/  IMAD.MOV.U32 R13, RZ, RZ, R3 ;  /* 0x000000ffff0d7224 */ /* 0x000fce00078e0003 */
[----:B------:R-:W-:Y:S05]  /*34a80*/  WARPSYNC.COLLECTIVE R15, `(.L_x_1883) ;  /* 0x000000000f087348 */ /* 0x000fea0003c00000 */
[----:B------:R0:W1:Y:S02]  /*34a90*/  SHFL.IDX P6, R14, R13, R12, R11 ;  /* 0x0000000c0d0e7389 */ /* 0x00006400000c000b */
[----:B01----:R-:W-:Y:S01]  /*34aa0*/  ENDCOLLECTIVE ;  /* 0x000000000000791b */ /* 0x003fe20003800000 */
.L_x_1883:
[----:B------:R-:W-:Y:S01]  /*34ab0*/  IMAD.MOV.U32 R9, RZ, RZ, R14 ;  /* 0x000000ffff097224 */ /* 0x000fe200078e000e */
[----:B------:R-:W-:Y:S06]  /*34ac0*/  BRA `(.L_x_1884) ;  /* 0xffffffa000487947 */ /* 0x000fec000383ffff */
.L_x_1677:
[----:B------:R-:W-:Y:S01]  /*34ad0*/  BSSY B0, `(.L_x_1885) ;  /* 0x0000008000007945 */ /* 0x000fe20003800000 */
[----:B------:R-:W-:Y:S02]  /*34ae0*/  IMAD.MOV.U32 R13, RZ, RZ, R2 ;  /* 0x000000ffff0d7224 */ /* 0x000fe400078e0002 */
[----:B------:R-:W-:Y:S02]  /*34af0*/  IMAD.MOV.U32 R12, RZ, RZ, 0x1 ;  /* 0x00000001ff0c7424 */ /* 0x000fe400078e00ff */
[----:B------:R-:W-:Y:S02]  /*34b00*/  IMAD.MOV.U32 R11, RZ, RZ, RZ ;  /* 0x000000ffff0b7224 */ /* 0x000fe400078e00ff */
[----:B------:R-:W-:-:S07]  /*34b10*/  IMAD.MOV.U32 R15, RZ, RZ, -0x1 ;  /* 0xffffffffff0f7424 */ /* 0x000fce00078e00ff */
[----:B------:R-:W-:Y:S05]  /*34b20*/  WARPSYNC.COLLECTIVE R15, `(.L_x_1886) ;  /* 0x000000000f087348 */ /* 0x000fea0003c00000 */
[----:B------:R0:W1:Y:S02]  /*34b30*/  SHFL.UP P6, R14, R13, R12, R11 ;  /* 0x0400000c0d0e7389 */ /* 0x00006400000c000b */
[----:B01----:R-:W-:Y:S01]  /*34b40*/  ENDCOLLECTIVE ;  /* 0x000000000000791b */ /* 0x003fe20003800000 */
.L_x_1886:
[----:B------:R-:W-:Y:S05]  /*34b50*/  BSYNC B0 ;  /* 0x0000000000007941 */ /* 0x000fea0003800000 */
.L_x_1885:
[----:B------:R-:W-:Y:S02]  /*34b60*/  IMAD.MOV.U32 R3, RZ, RZ, R14 ;  /* 0x000000ffff037224 */ /* 0x000fe400078e000e */
[----:B------:R-:W-:Y:S02]  /*34b70*/  IMAD.MOV.U32 R12, RZ, RZ, 0x2 ;  /* 0x00000002ff0c7424 */ /* 0x000fe400078e00ff */
[----:B------:R-:W-:Y:S01]  /*34b80*/  IMAD.MOV.U32 R11, RZ, RZ, RZ ;  /* 0x000000ffff0b7224 */ /* 0x000fe200078e00ff */
[----:B------:R-:W-:Y:S01]  /*34b90*/  SEL R3, R3, RZ, P1 ;  /* 0x000000ff03037207 */ /* 0x000fe20000800000 */
[----:B------:R-:W-:-:S04]  /*34ba0*/  IMAD.MOV.U32 R15, RZ, RZ, -0x1 ;  /* 0xffffffffff0f7424 */ /* 0x000fc800078e00ff */
[----:B------:R-:W-:-:S04]  /*34bb0*/  IMAD.IADD R2, R2, 0x1, R3 ;  /* 0x0000000102027824 */ /* 0x000fc800078e0203 */
[----:B------:R-:W-:-:S07]  /*34bc0*/  IMAD.MOV.U32 R13, RZ, RZ, R2 ;  /* 0x000000ffff0d7224 */ /* 0x000fce00078e0002 */
[----:B------:R-:W-:Y:S05]  /*34bd0*/  WARPSYNC.COLLECTIVE R15, `(.L_x_1887) ;  /* 0x000000000f087348 */ /* 0x000fea0003c00000 */
[----:B------:R0:W1:Y:S02]  /*34be0*/  SHFL.UP P6, R14, R13, R12, R11 ;  /* 0x0400000c0d0e7389 */ /* 0x00006400000c000b */
[----:B01----:R-:W-:Y:S01]  /*34bf0*/  ENDCOLLECTIVE ;  /* 0x000000000000791b */ /* 0x003fe20003800000 */
.L_x_1887:
        /* <DEDUP_REMOVED lines=8> */
.L_x_1888:
        /* <DEDUP_REMOVED lines=8> */
.L_x_1889:
        /* <DEDUP_REMOVED lines=8> */
.L_x_1890:
        /* <DEDUP_REMOVED lines=9> */
.L_x_1891:
[----:B------:R-:W-:Y:S01]  /*34e10*/  IMAD.MOV.U32 R9, RZ, RZ, R14 ;  /* 0x000000ffff097224 */ /* 0x000fe200078e000e */
[----:B------:R-:W-:Y:S06]  /*34e20*/  BRA `(.L_x_1892) ;  /* 0xffffffa000207947 */ /* 0x000fec000383ffff */
.L_x_1679:
[----:B------:R-:W-:Y:S01]  /*34e30*/  BSSY B0, `(.L_x_1893) ;  /* 0x0000006000007945 */ /* 0x000fe20003800000 */
[----:B------:R-:W-:Y:S01]  /*34e40*/  PLOP3.LUT P6, PT, P6, PT, PT, 0x8, 0x0 ;  /* 0x000000000000781c */ /* 0x000fe200037ce170 */
[----:B------:R-:W-:-:S12]  /*34e50*/  IMAD.MOV.U32 R15, RZ, RZ, -0x1 ;  /* 0xffffffffff0f7424 */ /* 0x000fd800078e00ff */
[----:B0-----:R-:W-:Y:S05]  /*34e60*/  WARPSYNC.COLLECTIVE R15, `(.L_x_1894) ;  /* 0x000000000f087348 */ /* 0x001fea0003c00000 */
[----:B------:R-:W-:Y:S01]  /*34e70*/  VOTE.ANY R14, PT, P6 ;  /* 0x00000000000e7806 */ /* 0x000fe200030e0100 */
[----:B0-----:R-:W-:Y:S06]  /*34e80*/  ENDCOLLECTIVE ;  /* 0x000000000000791b */ /* 0x001fec0003800000 */
.L_x_1894:
[----:B------:R-:W-:Y:S05]  /*34e90*/  BSYNC B0 ;  /* 0x0000000000007941 */ /* 0x000fea0003800000 */
.L_x_1893:
[----:B------:R0:W5:Y:S01]  /*34ea0*/  LDL.LU R10, [R1+0xc] ;  /* 0x00000c00010a7983 */ /* 0x0001620000300800 */
[----:B------:R-:W-:Y:S02]  /*34eb0*/  IMAD.MOV.U32 R3, RZ, RZ, R14 ;  /* 0x000000ffff037224 */ /* 0x000fe400078e000e */
[----:B------:R-:W-:Y:S02]  /*34ec0*/  IMAD.MOV.U32 R13, RZ, RZ, R4 ;  /* 0x000000ffff0d7224 */ /* 0x000fe400078e0004 */
[----:B------:R-:W1:Y:S01]  /*34ed0*/  POPC R0, R3 ;  /* 0x0000000300007309 */ /* 0x000e620000000000 */
[----:B------:R-:W-:Y:S02]  /*34ee0*/  IMAD.MOV.U32 R11, RZ, RZ, 0x1f ;  /* 0x0000001fff0b7424 */ /* 0x000fe400078e00ff */
[----:B------:R-:W-:Y:S02]  /*34ef0*/  IMAD.MOV.U32 R15, RZ, RZ, -0x1 ;  /* 0xffffffffff0f7424 */ /* 0x000fe400078e00ff */
[----:B01----:R-:W-:-:S07]  /*34f00*/  IMAD.MOV.U32 R12, RZ, RZ, R0 ;  /* 0x000000ffff0c7224 */ /* 0x003fce00078e0000 */
[----:B-----5:R-:W-:Y:S05]  /*34f10*/  WARPSYNC.COLLECTIVE R15, `(.L_x_1895) ;  /* 0x000000000f087348 */ /* 0x020fea0003c00000 */
[----:B------:R0:W1:Y:S02]  /*34f20*/  SHFL.IDX P6, R14, R13, R12, R11 ;  /* 0x0000000c0d0e7389 */ /* 0x00006400000c000b */
[----:B01---5:R-:W-:Y:S01]  /*34f30*/  ENDCOLLECTIVE ;  /* 0x000000000000791b */ /* 0x023fe20003800000 */
.L_x_1895:
[----:B------:R-:W-:Y:S02]  /*34f40*/  IMAD.MOV.U32 R13, RZ, RZ, R6 ;  /* 0x000000ffff0d7224 */ /* 0x000fe400078e0006 */
[----:B------:R-:W-:-:S07]  /*34f50*/  IMAD.MOV.U32 R4, RZ, RZ, R14 ;  /* 0x000000ffff047224 */ /* 0x000fce00078e000e */
[----:B------:R-:W-:Y:S05]  /*34f60*/  WARPSYNC.COLLECTIVE R15, `(.L_x_1896) ;  /* 0x000000000f087348 */ /* 0x000fea0003c00000 */
[----:B------:R0:W1:Y:S02]  /*34f70*/  SHFL.IDX P6, R14, R13, R12, R11 ;  /* 0x0000000c0d0e7389 */ /* 0x00006400000c000b */
[----:B01----:R-:W-:Y:S01]  /*34f80*/  ENDCOLLECTIVE ;  /* 0x000000000000791b */ /* 0x003fe20003800000 */
.L_x_1896:
[----:B------:R-:W-:Y:S02]  /*34f90*/  IMAD.MOV.U32 R6, RZ, RZ, R14 ;  /* 0x000000ffff067224 */ /* 0x000fe400078e000e */
[----:B------:R-:W-:-:S05]  /*34fa0*/  IMAD.IADD R10, R0, 0x1, R10 ;  /* 0x00000001000a7824 */ /* 0x000fca00078e020a */
[----:B------:R1:W-:Y:S01]  /*34fb0*/  STL [R1+0xc], R10 ;  /* 0x00000c0a01007387 */ /* 0x0003e20000100800 */
[----:B------:R-:W-:Y:S05]  /*34fc0*/  BRA `(.L_x_1897) ;  /* 0xffffffa000007947 */ /* 0x000fea000383ffff */
.L_x_1681:
[----:B------:R-:W-:Y:S01]  /*34fd0*/  BSSY B0, `(.L_x_1898) ;  /* 0x0000008000007945 */ /* 0x000fe20003800000 */
[----:B------:R-:W-:Y:S02]  /*34fe0*/  IMAD.MOV.U32 R13, RZ, RZ, R7 ;  /* 0x000000ffff0d7224 */ /* 0x000fe400078e0007 */
[----:B------:R-:W-:Y:S02]  /*34ff0*/  IMAD.MOV.U32 R12, RZ, RZ, R0 ;  /* 0x000000ffff0c7224 */ /* 0x000fe400078e0000 */
[----:B------:R-:W-:Y:S02]  /*35000*/  IMAD.MOV.U32 R11, RZ, RZ, 0x1f ;  /* 0x0000001fff0b7424 */ /* 0x000fe400078e00ff */
[----:B------:R-:W-:-:S07]  /*35010*/  IMAD.MOV.U32 R15, RZ, RZ, -0x1 ;  /* 0xffffffffff0f7424 */ /* 0x000fce00078e00ff */
[----:B-1----:R-:W-:Y:S05]  /*35020*/  WARPSYNC.COLLECTIVE R15, `(.L_x_1899) ;  /* 0x000000000f087348 */ /* 0x002fea0003c00000 */
[----:B------:R0:W2:Y:S02]  /*35030*/  SHFL.IDX P6, R14, R13, R12, R11 ;  /* 0x0000000c0d0e7389 */ /* 0x0000a400000c000b */
[----:B012---:R-:W-:Y:S01]  /*35040*/  ENDCOLLECTIVE ;  /* 0x000000000000791b */ /* 0x007fe20003800000 */
.L_x_1899:
[----:B------:R-:W-:Y:S05]  /*35050*/  BSYNC B0 ;  /* 0x0000000000007941 */ /* 0x000fea0003800000 */
.L_x_1898:
[----:B------:R-:W-:Y:S01]  /*35060*/  IMAD.MOV.U32 R0, RZ, RZ, R14 ;  /* 0x000000ffff007224 */ /* 0x000fe200078e000e */
[----:B------:R-:W-:Y:S06]  /*35070*/  BRA `(.L_x_1900) ;  /* 0xffffff9c00ec7947 */ /* 0x000fec000383ffff */
.L_x_1687:
[----:B0-----:R0:W1:Y:S02]  /*35080*/  SYNCS.PHASECHK.TRANS64.TRYWAIT P0, [R0+URZ+0x28820], R3 ;  /* 0x02882003000075a7 */ /* 0x001064000800017f */
[----:B-1----:R-:W-:Y:S05]  /*35090*/  @!P0 NANOSLEEP.SYNCS 0x989680 ;  /* 0x009896800000895d */ /* 0x002fea0003900000 */
[----:B------:R-:W1:Y:S02]  /*350a0*/  @!P0 SYNCS.PHASECHK.TRANS64 P0, [R0+URZ+0x28820], R3 ;  /* 0x02882003000085a7 */ /* 0x000e64000800007f */
[----:B-1----:R-:W-:Y:S05]  /*350b0*/  @!P0 BRA `(.L_x_1687) ;  /* 0xfffffffc00f08947 */ /* 0x002fea000383ffff */
[----:B------:R-:W-:Y:S05]  /*350c0*/  BRA `(.L_x_1901) ;  /* 0xffffffa800907947 */ /* 0x000fea000383ffff */
.L_x_1688:
        /* <DEDUP_REMOVED lines=11> */
.L_x_1903:
[----:B------:R-:W-:Y:S05]  /*35180*/  BSYNC B0 ;  /* 0x0000000000007941 */ /* 0x000fea0003800000 */
.L_x_1902:
[----:B------:R-:W-:Y:S05]  /*35190*/  BRA `(.L_x_1904) ;  /* 0xffffffa800787947 */ /* 0x000fea000383ffff */
.L_x_1689:
[----:B------:R-:W-:Y:S01]  /*351a0*/  BSSY B0, `(.L_x_1905) ;  /* 0x0000006000007945 */ /* 0x000fe20003800000 */
[----:B------:R-:W-:-:S07]  /*351b0*/  IMAD.MOV.U32 R15, RZ, RZ, -0x1 ;  /* 0xffffffffff0f7424 */ /* 0x000fce00078e00ff */
[----:B01----:R-:W-:Y:S05]  /*351c0*/  WARPSYNC.COLLECTIVE R15, `(.L_x_1906) ;  /* 0x000000000f0c7348 */ /* 0x003fea0003c00000 */
[----:B------:R-:W-:Y:S02]  /*351d0*/  ELECT P6, UR62, PT ;  /* 0x00000000003e782f */ /* 0x000fe400038c0000 */
[----:B------:R-:W-:Y:S01]  /*351e0*/  MOV R14, UR62 ;  /* 0x0000003e000e7c02 */ /* 0x000fe20008000f00 */
[----:B01----:R-:W-:Y:S10]  /*351f0*/  ENDCOLLECTIVE ;  /* 0x000000000000791b */ /* 0x003ff40003800000 */
.L_x_1906:
[----:B------:R-:W-:Y:S05]  /*35200*/  BSYNC B0 ;  /* 0x0000000000007941 */ /* 0x000fea0003800000 */
.L_x_1905:
[----:B------:R-:W-:Y:S05]  /*35210*/  BRA `(.L_x_1907) ;  /* 0xffffffa8006c7947 */ /* 0x000fea000383ffff */
.L_x_1691:
[----:B0-----:R0:W1:Y:S02]  /*35220*/  SYNCS.PHASECHK.TRANS64.TRYWAIT P1, [R6+URZ], R5 ;  /* 0x00000005060075a7 */ /* 0x001064000802017f */
[----:B-1----:R-:W-:Y:S05]  /*35230*/  @!P1 NANOSLEEP.SYNCS 0x989680 ;  /* 0x009896800000995d */ /* 0x002fea0003900000 */
[----:B------:R-:W1:Y:S02]  /*35240*/  @!P1 SYNCS.PHASECHK.TRANS64 P1, [R6+URZ], R5 ;  /* 0x00000005060095a7 */ /* 0x000e64000802007f */
[----:B-1----:R-:W-:Y:S05]  /*35250*/  @!P1 BRA `(.L_x_1691) ;  /* 0xfffffffc00f09947 */ /* 0x002fea000383ffff */
[----:B------:R-:W-:Y:S05]  /*35260*/  BRA `(.L_x_1908) ;  /* 0xffffffa800a87947 */ /* 0x000fea000383ffff */
.L_x_1692:
[----:B-1----:R1:W2:Y:S02]  /*35270*/  SYNCS.PHASECHK.TRANS64.TRYWAIT P1, [R7+URZ], R2 ;  /* 0x00000002070075a7 */ /* 0x0022a4000802017f */
[----:B--2---:R-:W-:Y:S05]  /*35280*/  @!P1 NANOSLEEP.SYNCS 0x989680 ;  /* 0x009896800000995d */ /* 0x004fea0003900000 */
[----:B------:R-:W2:Y:S02]  /*35290*/  @!P1 SYNCS.PHASECHK.TRANS64 P1, [R7+URZ], R2 ;  /* 0x00000002070095a7 */ /* 0x000ea4000802007f */
[----:B--2---:R-:W-:Y:S05]  /*352a0*/  @!P1 BRA `(.L_x_1692) ;  /* 0xfffffffc00f09947 */ /* 0x004fea000383ffff */
[----:B------:R-:W-:Y:S05]  /*352b0*/  BRA `(.L_x_1909) ;  /* 0xffffffa8009c7947 */ /* 0x000fea000383ffff */
.L_x_1694:
[----:B--2---:R2:W3:Y:S02]  /*352c0*/  SYNCS.PHASECHK.TRANS64.TRYWAIT P1, [R4+URZ+0x28860], R5 ;  /* 0x02886005040075a7 */ /* 0x0044e4000802017f */
[----:B---3--:R-:W-:Y:S05]  /*352d0*/  @!P1 NANOSLEEP.SYNCS 0x989680 ;  /* 0x009896800000995d */ /* 0x008fea0003900000 */
[----:B------:R-:W3:Y:S02]  /*352e0*/  @!P1 SYNCS.PHASECHK.TRANS64 P1, [R4+URZ+0x28860], R5 ;  /* 0x02886005040095a7 */ /* 0x000ee4000802007f */
[----:B---3--:R-:W-:Y:S05]  /*352f0*/  @!P1 BRA `(.L_x_1694) ;  /* 0xfffffffc00f09947 */ /* 0x008fea000383ffff */
[----:B------:R-:W-:Y:S05]  /*35300*/  BRA `(.L_x_1910) ;  /* 0xffffffa800a07947 */ /* 0x000fea000383ffff */
.L_x_1696:
[----:B---3--:R3:W4:Y:S02]  /*35310*/  SYNCS.PHASECHK.TRANS64.TRYWAIT P1, [R3+URZ+0x28860], R2 ;  /* 0x02886002030075a7 */ /* 0x008724000802017f */
[----:B----4-:R-:W-:Y:S05]  /*35320*/  @!P1 NANOSLEEP.SYNCS 0x989680 ;  /* 0x009896800000995d */ /* 0x010fea0003900000 */
[----:B------:R-:W4:Y:S02]  /*35330*/  @!P1 SYNCS.PHASECHK.TRANS64 P1, [R3+URZ+0x28860], R2 ;  /* 0x02886002030095a7 */ /* 0x000f24000802007f */
[----:B----4-:R-:W-:Y:S05]  /*35340*/  @!P1 BRA `(.L_x_1696) ;  /* 0xfffffffc00f09947 */ /* 0x010fea000383ffff */
[----:B------:R-:W-:Y:S05]  /*35350*/  BRA `(.L_x_1911) ;  /* 0xffffffa800a07947 */ /* 0x000fea000383ffff */
.L_x_1698:
[----:B----4-:R4:W0:Y:S02]  /*35360*/  SYNCS.PHASECHK.TRANS64.TRYWAIT P0, [R4+URZ+0x28880], R5 ;  /* 0x02888005040075a7 */ /* 0x010824000800017f */
[----:B0-----:R-:W-:Y:S05]  /*35370*/  @!P0 NANOSLEEP.SYNCS 0x989680 ;  /* 0x009896800000895d */ /* 0x001fea0003900000 */
[----:B------:R-:W0:Y:S02]  /*35380*/  @!P0 SYNCS.PHASECHK.TRANS64 P0, [R4+URZ+0x28880], R5 ;  /* 0x02888005040085a7 */ /* 0x000e24000800007f */
[----:B0-----:R-:W-:Y:S05]  /*35390*/  @!P0 BRA `(.L_x_1698) ;  /* 0xfffffffc00f08947 */ /* 0x001fea000383ffff */
[----:B------:R-:W-:Y:S05]  /*353a0*/  BRA `(.L_x_1699) ;  /* 0xffffffa8009c7947 */ /* 0x000fea000383ffff */
.L_x_1912:
        /* <DEDUP_REMOVED lines=13> */
.L_x_2821:


//--------------------- .text._ZN7cutlass13device_kernelIN5flash11enable_sm90INS1_16FlashAttnFwdSm90INS1_25CollectiveMainloopFwdSm90ILi2EN4cute5tupleIJNS5_1CILi1EEES8_S8_EEENS6_IJNS7_ILi128EEENS7_ILi224EEESA_EEELi128ENS_12float_e4m3_tEfNS_4arch4Sm90ELb1ELb0ELb1ELb0ELb0ELb0ELb0ELb1ELb1ELb1ELb1ELb0EEENS1_21CollectiveEpilogueFwdINS6_IJSA_SA_SB_EEES9_NS_10bfloat16_tESF_Li256ELb0ELb1ELb1ELb1EEENS1_19SingleTileSchedulerILb0ELb1ELb1ELi128EEEEEEEEEvNT_6ParamsE --------------------------
	.section	.text._ZN7cutlass13device_kernelIN5flash11enable_sm90INS1_16FlashAttnFwdSm90INS1_25CollectiveMainloopFwdSm90ILi2EN4cute5tupleIJNS5_1CILi1EEES8_S8_EEENS6_IJNS7_ILi128EEENS7_ILi224EEESA_EEELi128ENS_12float_e4m3_tEfNS_4arch4Sm90ELb1ELb0ELb1ELb0ELb0ELb0ELb0ELb1ELb1ELb1ELb1ELb0EEENS1_21CollectiveEpilogueFwdINS6_IJSA_SA_SB_EEES9_NS_10bfloat16_tESF_Li256ELb0ELb1ELb1ELb1EEENS1_19SingleTileSchedulerILb0ELb1ELb1ELi128EEEEEEEEEvNT_6ParamsE,"ax",@progbits
	.align	128
.text._ZN7cutlass13device_kernelIN5flash11enable_sm90INS1_16FlashAttnFwdSm90INS1_25CollectiveMainloopFwdSm90ILi2EN4cute5tupleIJNS5_1CILi1EEES8_S8_EEENS6_IJNS7_ILi128EEENS7_ILi224EEESA_EEELi128ENS_12float_e4m3_tEfNS_4arch4Sm90ELb1ELb0ELb1ELb0ELb0ELb0ELb0ELb1ELb1ELb1ELb1ELb0EEENS1_21CollectiveEpilogueFwdINS6_IJSA_SA_SB_EEES9_NS_10bfloat16_tESF_Li256ELb0ELb1ELb1ELb1EEENS1_19SingleTileSchedulerILb0ELb1ELb1ELi128EEEEEEEEEvNT_6ParamsE:
        .type           _ZN7cutlass13device_kernelIN5flash11enable_sm90INS1_16FlashAttnFwdSm90INS1_25CollectiveMainloopFwdSm90ILi2EN4cute5tupleIJNS5_1CILi1EEES8_S8_EEENS6_IJNS7_ILi128EEENS7_ILi224EEESA_EEELi128ENS_12float_e4m3_tEfNS_4arch4Sm90ELb1ELb0ELb1ELb0ELb0ELb0ELb0ELb1ELb1ELb1ELb1ELb0EEENS1_21CollectiveEpilogueFwdINS6_IJSA_SA_SB_EEES9_NS_10bfloat16_tESF_Li256ELb0ELb1ELb1ELb1EEENS1_19SingleTileSchedulerILb0ELb1ELb1ELi128EEEEEEEEEvNT_6ParamsE,@function
        .size           _ZN7cutlass13device_kernelIN5flash11enable_sm90INS1_16FlashAttnFwdSm90INS1_25CollectiveMainloopFwdSm90ILi2EN4cute5tupleIJNS5_1CILi1EEES8_S8_EEENS6_IJNS7_ILi128EEENS7_ILi224EEESA_EEELi128ENS_12float_e4m3_tEfNS_4arch4Sm90ELb1ELb0ELb1ELb0ELb0ELb0ELb0ELb1ELb1ELb1ELb1ELb0EEENS1_21CollectiveEpilogueFwdINS6_IJSA_SA_SB_EEES9_NS_10bfloat16_tESF_Li256ELb0ELb1ELb1ELb1EEENS1_19SingleTileSchedulerILb0ELb1ELb1ELi128EEEEEEEEEvNT_6ParamsE,(.L_x_2822 - _ZN7cutlass13device_kernelIN5flash11enable_sm90INS1_16FlashAttnFwdSm90INS1_25CollectiveMainloopFwdSm90ILi2EN4cute5tupleIJNS5_1CILi1EEES8_S8_EEENS6_IJNS7_ILi128EEENS7_ILi224EEESA_EEELi128ENS_12float_e4m3_tEfNS_4arch4Sm90ELb1ELb0ELb1ELb0ELb0ELb0ELb0ELb1ELb1ELb1ELb1ELb0EEENS1_21CollectiveEpilogueFwdINS6_IJSA_SA_SB_EEES9_NS_10bfloat16_tESF_Li256ELb0ELb1ELb1ELb1EEENS1_19SingleTileSchedulerILb0ELb1ELb1ELi128EEEEEEEEEvNT_6ParamsE)
        .other          _ZN7cutlass13device_kernelIN5flash11enable_sm90INS1_16FlashAttnFwdSm90INS1_25CollectiveMainloopFwdSm90ILi2EN4cute5tupleIJNS5_1CILi1EEES8_S8_EEENS6_IJNS7_ILi128EEENS7_ILi224EEESA_EEELi128ENS_12float_e4m3_tEfNS_4arch4Sm90ELb1ELb0ELb1ELb0ELb0ELb0ELb0ELb1ELb1ELb1ELb1ELb0EEENS1_21CollectiveEpilogueFwdINS6_IJSA_SA_SB_EEES9_NS_10bfloat16_tESF_Li256ELb0ELb1ELb1ELb1EEENS1_19SingleTileSchedulerILb0ELb1ELb1ELi128EEEEEEEEEvNT_6ParamsE,@"STO_CUDA_ENTRY STV_DEFAULT"
_ZN7cutlass13device_kernelIN5flash11enable_sm90INS1_16FlashAttnFwdSm90INS1_25CollectiveMainloopFwdSm90ILi2EN4cute5tupleIJNS5_1CILi1EEES8_S8_EEENS6_IJNS7_ILi128EEENS7_ILi224EEESA_EEELi128ENS_12float_e4m3_tEfNS_4arch4Sm90ELb1ELb0ELb1ELb0ELb0ELb0ELb0ELb1ELb1ELb1ELb1ELb0EEENS1_21CollectiveEpilogueFwdINS6_IJSA_SA_SB_EEES9_NS_10bfloat16_tESF_Li256ELb0ELb1ELb1ELb1EEENS1_19SingleTileSchedulerILb0ELb1ELb1ELi128EEEEEEEEEvNT_6ParamsE:
        /* <DEDUP_REMOVED lines=17> */
.L_x_1914:
[----:B------:R-:W-:Y:S05]  /*0110*/  BSYNC B0 ;  /* 0x0000000000007941 */ /* 0x000fea0003800000 */
.L_x_1913:
        /* <DEDUP_REMOVED lines=40> */
.L_x_1915:
        /* <DEDUP_REMOVED lines=22> */
.L_x_1916:
        /* <DEDUP_REMOVED lines=18> */
.L_x_1917:
        /* <DEDUP_REMOVED lines=22> */
.L_x_1918:
        /* <DEDUP_REMOVED lines=22> */
.L_x_1919:
        /* <DEDUP_REMOVED lines=9> */
.L_x_1922:
[----:B------:R-:W-:-:S08]  /*0970*/  NOP ;  /* 0x0000000000007918 */ /* 0x000fd00000000000 */
[----:B------:R-:W0:Y:S02]  /*0980*/  USETMAXREG.TRY_ALLOC.CTAPOOL UP0, 0xf0 ;  /* 0x000000f0000079c8 */ /* 0x000e240008000600 */
[----:B0-----:R-:W-:-:S13]  /*0990*/  PLOP3.LUT P0, PT, PT, PT, UP0, 0x80, 0x0 ;  /* 0x000000000000781c */ /* 0x001fda0003f0f008 */
[----:B------:R-:W-:Y:S05]  /*09a0*/  @!P0 BRA `(.L_x_1922) ;  /* 0xfffffffc00f08947 */ /* 0x000fea000383ffff */
[----:B--2---:R-:W0:Y:S01]  /*09b0*/  LDC R2, c[0x0][0xc50] ;  /* 0x00031400ff027b82 */ /* 0x004e220000000800 */
[----:B------:R-:W1:Y:S07]  /*09c0*/  S2R R12, SR_TID.X ;  /* 0x00000000000c7919 */ /* 0x000e6e0000002100 */
[----:B------:R-:W2:Y:S08]  /*09d0*/  S2UR UR4, SR_CTAID.Y ;  /* 0x00000000000479c3 */ /* 0x000eb00000002600 */
[----:B------:R-:W3:Y:S08]  /*09e0*/  S2UR UR36, SR_CTAID.Z ;  /* 0x00000000002479c3 */ /* 0x000ef00000002700 */
[----:B------:R-:W-:Y:S06]  /*09f0*/  BAR.ARV 0x8, 0x180 ;  /* 0x0206000000007b1d */ /* 0x000fec0000002000 */
[----:B0-----:R-:W-:Y:S01]  /*0a00*/  ISETP.NE.AND P1, PT, R2, 0x1, PT ;  /* 0x000000010200780c */ /* 0x001fe20003f25270 */
[----:B--2---:R-:W-:Y:S01]  /*0a10*/  IMAD.U32 R17, RZ, RZ, UR4 ;  /* 0x00000004ff117e24 */ /* 0x004fe2000f8e00ff */
[----:B-1----:R-:W-:-:S11]  /*0a20*/  LOP3.LUT R4, R12, 0xffffff80, RZ, 0xc0, !PT ;  /* 0xffffff800c047812 */ /* 0x002fd600078ec0ff */
[----:B------:R-:W0:Y:S01]  /*0a30*/  @P1 LDC R0, c[0x0][0xc54] ;  /* 0x00031500ff001b82 */ /* 0x000e220000000800 */
[----:B------:R-:W-:-:S07]  /*0a40*/  ISETP.NE.AND P0, PT, R4, 0x80, PT ;  /* 0x000000800400780c */ /* 0x000fce0003f05270 */
[----:B------:R-:W1:Y:S08]  /*0a50*/  @P1 LDC R3, c[0x0][0xc58] ;  /* 0x00031600ff031b82 */ /* 0x000e700000000800 */
[----:B------:R-:W-:Y:S06]  /*0a60*/  @!P0 BAR.ARV 0x9, 0x100 ;  /* 0x0244000000008b1d */ /* 0x000fec0000002000 */
[----:B---3--:R-:W-:Y:S01]  /*0a70*/  ISETP.LE.AND P0, PT, RZ, UR36, PT ;  /* 0x00000024ff007c0c */ /* 0x008fe2000bf03270 */
[----:B0-----:R-:W-:-:S05]  /*0a80*/  @P1 IMAD.HI.U32 R0, R0, UR4, RZ ;  /* 0x0000000400001c27 */ /* 0x001fca000f8e00ff */
[----:B-1----:R-:W-:-:S05]  /*0a90*/  @P1 SHF.R.U32.HI R17, RZ, R3, R0 ;  /* 0x00000003ff111219 */ /* 0x002fca0000011600 */
[----:B------:R-:W-:-:S04]  /*0aa0*/  IMAD.MOV R3, RZ, RZ, -R17 ;  /* 0x000000ffff037224 */ /* 0x000fc800078e0a11 */
[----:B------:R-:W-:Y:S01]  /*0ab0*/  IMAD R18, R2, R3, UR4 ;  /* 0x0000000402127e24 */ /* 0x000fe2000f8e0203 */
[----:B------:R-:W-:Y:S06]  /*0ac0*/  @!P0 BRA `(.L_x_1923) ;  /* 0x0000015c00008947 */ /* 0x000fec0003800000 */
[----:B------:R-:W0:Y:S01]  /*0ad0*/  LDC R0, c[0x0][0x448] ;  /* 0x00011200ff007b82 */ /* 0x000e220000000800 */
[----:B------:R-:W1:Y:S01]  /*0ae0*/  S2R R22, SR_CTAID.X ;  /* 0x0000000000167919 */ /* 0x000e620000002500 */
[----:B------:R-:W-:Y:S02]  /*0af0*/  IMAD.MOV.U32 R2, RZ, RZ, RZ ;  /* 0x000000ffff027224 */ /* 0x000fe400078e00ff */
[----:B------:R-:W-:-:S04]  /*0b00*/  IMAD.MOV.U32 R23, RZ, RZ, RZ ;  /* 0x000000ffff177224 */ /* 0x000fc800078e00ff */
[----:B------:R-:W2:Y:S08]  /*0b10*/  LDC.64 R10, c[0x0][0x418] ;  /* 0x00010600ff0a7b82 */ /* 0x000eb00000000a00 */
[----:B------:R-:W3:Y:S01]  /*0b20*/  LDC R3, c[0x0][0x288] ;  /* 0x0000a200ff037b82 */ /* 0x000ee20000000800 */
[----:B0-----:R-:W-:-:S07]  /*0b30*/  ISETP.NE.AND P1, PT, R0, 0x1, PT ;  /* 0x000000010000780c */ /* 0x001fce0003f25270 */
[----:B------:R-:W0:Y:S01]  /*0b40*/  LDC R16, c[0x0][0x424] ;  /* 0x00010900ff107b82 */ /* 0x000e220000000800 */
[----:B--2---:R-:W-:-:S07]  /*0b50*/  ISETP.NE.U32.AND P0, PT, R10, RZ, PT ;  /* 0x000000ff0a00720c */ /* 0x004fce0003f05070 */
[----:B------:R-:W2:Y:S01]  /*0b60*/  LDC R7, c[0x0][0x2f0] ;  /* 0x0000bc00ff077b82 */ /* 0x000ea20000000800 */
[----:B-1----:R-:W-:Y:S01]  /*0b70*/  IMAD.SHL.U32 R22, R22, 0x80, RZ ;  /* 0x0000008016167824 */ /* 0x002fe200078e00ff */
[----:B------:R-:W-:-:S03]  /*0b80*/  ISETP.NE.AND.EX P0, PT, R11, RZ, PT, P0 ;  /* 0x000000ff0b00720c */ /* 0x000fc60003f05300 */
[C---:B------:R-:W-:Y:S01]  /*0b90*/  @P1 VIADD R0, R22.reuse, 0x7f ;  /* 0x0000007f16001836 */ /* 0x040fe20000000000 */
[----:B---3--:R-:W-:Y:S02]  /*0ba0*/  IADD3 R3, -R3, 0xe0, RZ ;  /* 0x000000e003037810 */ /* 0x008fe40007ffe1ff */
[----:B------:R-:W1:Y:S01]  /*0bb0*/  @P1 LDC R5, c[0x0][0x44c] ;  /* 0x00011300ff051b82 */ /* 0x000e620000000800 */
[----:B------:R-:W-:-:S07]  /*0bc0*/  VIADD R4, R22, 0x7f ;  /* 0x0000007f16047836 */ /* 0x000fce0000000000 */
[----:B------:R-:W3:Y:S01]  /*0bd0*/  @P1 LDC R9, c[0x0][0x450] ;  /* 0x00011400ff091b82 */ /* 0x000ee20000000800 */
[----:B0-----:R-:W-:Y:S01]  /*0be0*/  SEL R16, R16, 0x1, P0 ;  /* 0x0000000110107807 */ /* 0x001fe20000000000 */
[----:B-1----:R-:W-:-:S04]  /*0bf0*/  @P1 IMAD.HI.U32 R0, R0, R5, RZ ;  /* 0x0000000500001227 */ /* 0x002fc800078e00ff */
[CC--:B--2---:R-:W-:Y:S02]  /*0c00*/  IMAD R5, R16.reuse, R7.reuse, R3 ;  /* 0x0000000710057224 */ /* 0x0c4fe400078e0203 */
[----:B------:R-:W-:Y:S01]  /*0c10*/  IMAD R3, R16, R7, 0xdf ;  /* 0x000000df10037424 */ /* 0x000fe200078e0207 */
[----:B---3--:R-:W-:Y:S02]  /*0c20*/  @P1 SHF.R.U32.HI R4, RZ, R9, R0 ;  /* 0x00000009ff041219 */ /* 0x008fe40000011600 */
[----:B------:R-:W-:Y:S01]  /*0c30*/  SHF.R.U32.HI R0, RZ, 0x10, R18 ;  /* 0x00000010ff007819 */ /* 0x000fe20000011612 */
[----:B------:R-:W-:Y:S01]  /*0c40*/  IMAD.HI R2, R3, -0x6db6db6d, R2 ;  /* 0x9249249303027827 */ /* 0x000fe200078e0202 */
[----:B------:R-:W-:Y:S02]  /*0c50*/  LOP3.LUT R18, R18, 0xffff, RZ, 0xc0, !PT ;  /* 0x0000ffff12127812 */ /* 0x000fe400078ec0ff */
[----:B------:R-:W-:Y:S01]  /*0c60*/  ISETP.NE.AND P0, PT, R0, RZ, PT ;  /* 0x000000ff0000720c */ /* 0x000fe20003f05270 */
[----:B------:R-:W-:Y:S01]  /*0c70*/  IMAD.IADD R5, R5, 0x1, R4 ;  /* 0x0000000105057824 */ /* 0x000fe200078e0204 */
[----:B------:R-:W-:Y:S01]  /*0c80*/  SHF.R.U32.HI R3, RZ, 0x1f, R2 ;  /* 0x0000001fff037819 */ /* 0x000fe20000011602 */
[----:B------:R-:W-:-:S03]  /*0c90*/  IMAD.MOV.U32 R4, RZ, RZ, RZ ;  /* 0x000000ffff047224 */ /* 0x000fc600078e00ff */
[----:B------:R-:W-:Y:S01]  /*0ca0*/  LEA.HI.SX32 R3, R2, R3, 0x19 ;  /* 0x0000000302037211 */ /* 0x000fe200078fcaff */
[----:B------:R-:W-:-:S05]  /*0cb0*/  IMAD.HI R4, R5, -0x6db6db6d, R4 ;  /* 0x9249249305047827 */ /* 0x000fca00078e0204 */
[----:B------:R-:W-:Y:S01]  /*0cc0*/  SHF.R.U32.HI R5, RZ, 0x1f, R4 ;  /* 0x0000001fff057819 */ /* 0x000fe20000011604 */
[----:B------:R-:W0:Y:S03]  /*0cd0*/  @!P0 LDC R0, c[0x0][0x9f0] ;  /* 0x00027c00ff008b82 */ /* 0x000e260000000800 */
[----:B------:R-:W-:-:S04]  /*0ce0*/  LEA.HI.SX32 R4, R4, R5, 0x19 ;  /* 0x0000000504047211 */ /* 0x000fc800078fcaff */
[----:B------:R-:W-:-:S04]  /*0cf0*/  VIMNMX R13, R3, R4, PT ;  /* 0x00000004030d7248 */ /* 0x000fc80003fe0100 */
[----:B------:R-:W-:-:S13]  /*0d00*/  ISETP.GE.AND P1, PT, R13, 0x1, PT ;  /* 0x000000010d00780c */ /* 0x000fda0003f26270 */
[----:B------:R-:W-:Y:S05]  /*0d10*/  @!P1 BRA `(.L_x_1924) ;  /* 0x00000000006c9947 */ /* 0x000fea0003800000 */
        /* <DEDUP_REMOVED lines=25> */
[----:B------:R-:W-:-:S05]  /*0eb0*/  @!P1 LOP3.LUT R3, RZ, R0, RZ, 0x33, !PT ;  /* 0x00000000ff039212 */ /* 0x000fca00078e33ff */
[----:B------:R-:W-:-:S07]  /*0ec0*/  IMAD.MOV.U32 R23, RZ, RZ, R3 ;  /* 0x000000ffff177224 */ /* 0x000fce00078e0003 */
.L_x_1924:
[-C--:B------:R-:W-:Y:S01]  /*0ed0*/  IMAD R18, R18, R23.reuse, RZ ;  /* 0x0000001712127224 */ /* 0x080fe200078e02ff */
[----:B------:R-:W-:Y:S01]  /*0ee0*/  USHF.R.S32.HI UR37, URZ, 0x1f, UR36 ;  /* 0x0000001f3f257899 */ /* 0x000fe20008011424 */
[----:B------:R-:W-:Y:S01]  /*0ef0*/  VIADD R137, R12, 0xffffff80 ;  /* 0xffffff800c897836 */ /* 0x000fe20000000000 */
[----:B------:R-:W-:Y:S02]  /*0f00*/  PLOP3.LUT P0, PT, PT, PT, PT, 0x80, 0x0 ;  /* 0x000000000000781c */ /* 0x000fe40003f0f070 */
[----:B------:R-:W-:Y:S02]  /*0f10*/  CS2R R28, SRZ ;  /* 0x00000000001c7805 */ /* 0x000fe4000001ff00 */
[----:B------:R-:W-:Y:S01]  /*0f20*/  VIADDMNMX R23, R18, R23, R13, PT ;  /* 0x0000001712177246 */ /* 0x000fe2000380010d */
[----:B------:R-:W-:Y:S01]  /*0f30*/  IMAD.MOV.U32 R2, RZ, RZ, RZ ;  /* 0x000000ffff027224 */ /* 0x000fe200078e00ff */
[----:B------:R-:W-:Y:S01]  /*0f40*/  CS2R R24, SRZ ;  /* 0x0000000000187805 */ /* 0x000fe2000001ff00 */
[----:B0-----:R-:W-:Y:S01]  /*0f50*/  IMAD.MOV.U32 R0, RZ, RZ, RZ ;  /* 0x000000ffff007224 */ /* 0x001fe200078e00ff */
[----:B------:R-:W-:-:S02]  /*0f60*/  ISETP.GT.AND P1, PT, R23, R18, PT ;  /* 0x000000121700720c */ /* 0x000fc40003f24270 */
        /* <DEDUP_REMOVED lines=30> */
[----:B------:R-:W-:Y:S01]  /*1150*/  IMAD R136, R16, R7, RZ ;  /* 0x0000000710887224 */ /* 0x000fe200078e02ff */
        /* <DEDUP_REMOVED lines=35> */
.L_x_1926:
        /* <DEDUP_REMOVED lines=16> */
[C---:B-1----:R-:W-:Y:S02]  /*1490*/  @P1 IMAD R4, R10.reuse, UR37, RZ ;  /* 0x000000250a041c24 */ /* 0x042fe4000f8e02ff */
[----:B------:R-:W-:Y:S01]  /*14a0*/  @P0 IMAD.IADD R3, R3, 0x1, R9 ;  /* 0x0000000103030824 */ /* 0x000fe200078e0209 */
[----:B------:R-:W-:Y:S01]  /*14b0*/  @P1 SHF.R.S32.HI R9, RZ, 0x1f, R17 ;  /* 0x0000001fff091819 */ /* 0x000fe20000011411 */
[----:B------:R-:W-:Y:S02]  /*14c0*/  @P1 IMAD R11, R11, UR36, R4 ;  /* 0x000000240b0b1c24 */ /* 0x000fe4000f8e0204 */
[----:B------:R-:W-:-:S04]  /*14d0*/  @P1 IMAD.WIDE.U32 R4, R10, UR36, RZ ;  /* 0x000000240a041c25 */ /* 0x000fc8000f8e00ff */
[----:B---3--:R-:W-:Y:S02]  /*14e0*/  @P1 IMAD R6, R9, R24, RZ ;  /* 0x0000001809061224 */ /* 0x008fe400078e02ff */
[----:B------:R-:W-:Y:S02]  /*14f0*/  @P1 IMAD.IADD R5, R5, 0x1, R11 ;  /* 0x0000000105051824 */ /* 0x000fe400078e020b */
[----:B------:R-:W-:Y:S02]  /*1500*/  @P1 IMAD R11, R17, R25, R6 ;  /* 0x00000019110b1224 */ /* 0x000fe400078e0206 */
[-C--:B----4-:R-:W-:Y:S02]  /*1510*/  @P0 IMAD R0, R7, R14.reuse, RZ ;  /* 0x0000000e07000224 */ /* 0x090fe400078e02ff */
[----:B------:R-:W-:-:S04]  /*1520*/  @P0 IMAD.WIDE.U32 R2, R17, R14, R2 ;  /* 0x0000000e11020225 */ /* 0x000fc800078e0002 */
        /* <DEDUP_REMOVED lines=19> */
.L_x_2017:
[----:B------:R-:W-:Y:S05]  /*1660*/  @!P1 BRA `(.L_x_1928) ;  /* 0x0000000000049947 */ /* 0x000fea0003800000 */
[----:B------:R-:W-:Y:S01]  /*1670*/  BPT.TRAP 0x1 ;  /* 0x000000040000795c */ /* 0x000fe20000300000 */
.L_x_1928:
[----:B------:R1:W2:Y:S01]  /*1680*/  SYNCS.PHASECHK.TRANS64.TRYWAIT P2, [UR41+0x2e830], R6 ;  /* 0x02e83006ff0075a7 */ /* 0x0002a20008040169 */
[----:B------:R-:W-:Y:S05]  /*1690*/  @!P1 BRA `(.L_x_1929) ;  /* 0x0000000000049947 */ /* 0x000fea0003800000 */
[----:B------:R-:W-:Y:S01]  /*16a0*/  BPT.TRAP 0x1 ;  /* 0x000000040000795c */ /* 0x000fe20000300000 */
.L_x_1929:
[----:B------:R-:W3:Y:S02]  /*16b0*/  S2R R2, SR_TID.X ;  /* 0x0000000000027919 */ /* 0x000ee40000002100 */
[----:B---3--:R-:W-:-:S04]  /*16c0*/  LOP3.LUT R2, R2, 0x7f, RZ, 0xc0, !PT ;  /* 0x0000007f02027812 */ /* 0x008fc800078ec0ff */
[----:B------:R-:W-:Y:S01]  /*16d0*/  ISETP.NE.AND P0, PT, R2, RZ, PT ;  /* 0x000000ff0200720c */ /* 0x000fe20003f05270 */
[----:B------:R-:W-:-:S05]  /*16e0*/  IMAD.U32 R2, RZ, RZ, UR42 ;  /* 0x0000002aff027e24 */ /* 0x000fca000f8e00ff */
[----:B------:R-:W-:Y:S01]  /*16f0*/  LOP3.LUT R2, R2, 0x10000, RZ, 0xfc, !PT ;  /* 0x0001000002027812 */ /* 0x000fe200078efcff */
[----:B--2---:R-:W-:Y:S06]  /*1700*/  @P2 BRA `(.L_x_1930) ;  /* 0x0000000000082947 */ /* 0x004fec0003800000 */
[----:B------:R-:W2:Y:S02]  /*1710*/  SYNCS.PHASECHK.TRANS64.TRYWAIT P2, [UR41+0x2e830], R6 ;  /* 0x02e83006ff0075a7 */ /* 0x000ea40008040169 */
[----:B--2---:R-:W-:Y:S05]  /*1720*/  @!P2 BRA `(.L_x_1931) ;  /* 0x000001500008a947 */ /* 0x004fea0003800000 */
.L_x_1930:
[----:B------:R-:W-:Y:S05]  /*1730*/  WARPSYNC.ALL ;  /* 0x0000000000007948 */ /* 0x000fea0003800000 */
[----:B0-----:R-:W-:Y:S01]  /*1740*/  IMAD.MOV.U32 R3, RZ, RZ, 0x40000040 ;  /* 0x40000040ff037424 */ /* 0x001fe200078e00ff */
[----:B------:R-:W-:Y:S01]  /*1750*/  UIADD3 UR4, UR41, 0x20400, URZ ;  /* 0x0002040029047890 */ /* 0x000fe2000fffe03f */
[C---:B------:R-:W-:Y:S01]  /*1760*/  R2UR UR8, R2.reuse ;  /* 0x00000000020872ca */ /* 0x040fe200000e0000 */
[----:B------:R-:W-:Y:S02]  /*1770*/  WARPGROUP.ARRIVE ;  /* 0x00000000000079c5 */ /* 0x000fe40000000000 */
        /* <DEDUP_REMOVED lines=22> */
[----:B------:R-:W0:Y:S01]  /*18e0*/  LDC R7, c[0x0][0x448] ;  /* 0x00011200ff077b82 */ /* 0x000e220000000800 */
[----:B------:R-:W-:Y:S01]  /*18f0*/  UMOV UR18, UR12 ;  /* 0x0000000c00127c82 */ /* 0x000fe20008000000 */
[----:B------:R-:W-:Y:S01]  /*1900*/  UMOV UR23, 0x40000040 ;  /* 0x4000004000177882 */ /* 0x000fe20000000000 */
[----:B------:R-:W-:Y:S01]  /*1910*/  UMOV UR9, 0x40000040 ;  /* 0x4000004000097882 */ /* 0x000fe20000000000 */
[----:B------:R-:W-:Y:S01]  /*1920*/  UMOV UR30, UR8 ;  /* 0x00000008001e7c82 */ /* 0x000fe20008000000 */
[----:B------:R-:W-:Y:S01]  /*1930*/  UIADD3 UR8, UR6, 0x400, URZ ;  /* 0x0000040006087890 */ /* 0x000fe2000fffe03f */
[----:B------:R-:W-:Y:S01]  /*1940*/  LOP3.LUT R8, R139, 0xffffff80, RZ, 0xc0, !PT ;  /* 0xffffff808b087812 */ /* 0x000fe200078ec0ff */
[----:B------:R-:W-:Y:S01]  /*1950*/  UMOV UR26, UR10 ;  /* 0x0000000a001a7c82 */ /* 0x000fe20008000000 */
[----:B------:R-:W-:Y:S01]  /*1960*/  UIADD3 UR10, UR6, 0x2, URZ ;  /* 0x00000002060a7890 */ /* 0x000fe2000fffe03f */
[----:B------:R-:W-:Y:S01]  /*1970*/  LEA.HI R140, R140, R137, RZ, 0x2 ;  /* 0x000000898c8c7211 */ /* 0x000fe200078f10ff */
[----:B------:R-:W-:Y:S01]  /*1980*/  UMOV UR11, 0x40000040 ;  /* 0x40000040000b7882 */ /* 0x000fe20000000000 */
[----:B------:R-:W-:Y:S01]  /*1990*/  UIADD3 UR5, UR6, 0x202, URZ ;  /* 0x0000020206057890 */ /* 0x000fe2000fffe03f */
[----:B------:R-:W-:Y:S01]  /*19a0*/  IMAD.IADD R8, R137, 0x1, -R8 ;  /* 0x0000000189087824 */ /* 0x000fe200078e0a08 */
[----:B------:R-:W-:Y:S01]  /*19b0*/  UMOV UR22, UR8 ;  /* 0x0000000800167c82 */ /* 0x000fe20008000000 */
[----:B------:R-:W-:Y:S01]  /*19c0*/  UIADD3 UR8, UR4, 0x2, URZ ;  /* 0x0000000204087890 */ /* 0x000fe2000fffe03f */
[----:B------:R-:W-:Y:S01]  /*19d0*/  LOP3.LUT R140, R140, 0xfffffffc, RZ, 0xc0, !PT ;  /* 0xfffffffc8c8c7812 */ /* 0x000fe200078ec0ff */
[----:B------:R-:W-:-:S02]  /*19e0*/  UIADD3 UR7, UR6, 0x302, URZ ;  /* 0x0000030206077890 */ /* 0x000fc4000fffe03f */
[----:B------:R-:W-:Y:S02]  /*19f0*/  UIADD3 UR12, UR4, 0x4, URZ ;  /* 0x00000004040c7890 */ /* 0x000fe4000fffe03f */
[----:B------:R-:W-:Y:S01]  /*1a00*/  UIADD3 UR14, UR6, 0x4, URZ ;  /* 0x00000004060e7890 */ /* 0x000fe2000fffe03f */
[----:B------:R-:W-:Y:S01]  /*1a10*/  IMAD.IADD R140, R137, 0x1, -R140 ;  /* 0x00000001898c7824 */ /* 0x000fe200078e0a8c */
[----:B------:R-:W-:Y:S01]  /*1a20*/  UMOV UR13, 0x40000040 ;  /* 0x40000040000d7882 */ /* 0x000fe20000000000 */
[----:B------:R-:W-:Y:S01]  /*1a30*/  UMOV UR15, 0x40000040 ;  /* 0x40000040000f7882 */ /* 0x000fe20000000000 */
[----:B0-----:R-:W-:Y:S01]  /*1a40*/  ISETP.NE.AND P2, PT, R7, 0x1, PT ;  /* 0x000000010700780c */ /* 0x001fe20003f45270 */
[----:B------:R-:W-:Y:S01]  /*1a50*/  UMOV UR42, URZ ;  /* 0x0000003f002a7c82 */ /* 0x000fe20008000000 */
[----:B------:R-:W-:Y:S01]  /*1a60*/  SHF.R.S32.HI R7, RZ, 0x1f, R8 ;  /* 0x0000001fff077819 */ /* 0x000fe20000011408 */
        /* <DEDUP_REMOVED lines=112> */
[C---:B--2---:R-:W-:Y:S01]  /*2170*/  FMUL.FTZ R5, R0.reuse, R120 ;  /* 0x0000007800057220 */ /* 0x044fe20000410000 */
[C---:B------:R-:W-:Y:S01]  /*2180*/  FMUL.FTZ R120, R0.reuse, R122 ;  /* 0x0000007a00787220 */ /* 0x040fe20000410000 */
[C---:B------:R-:W-:Y:S01]  /*2190*/  FMUL.FTZ R122, R0.reuse, R126 ;  /* 0x0000007e007a7220 */ /* 0x040fe20000410000 */
[C---:B------:R-:W-:Y:S01]  /*21a0*/  FMUL.FTZ R126, R0.reuse, R134 ;  /* 0x00000086007e7220 */ /* 0x040fe20000410000 */
[C---:B------:R-:W-:Y:S01]  /*21b0*/  FMUL.FTZ R10, R0.reuse, R128 ;  /* 0x00000080000a7220 */ /* 0x040fe20000410000 */
[----:B------:R-:W-:Y:S01]  /*21c0*/  QGMMA.64x32x32.F32.E4M3.E4M3 R104, gdesc[UR16], R104, gsb0 ;  /* 0x00600000106879f3 */ /* 0x000fe20008000868 */
[----:B------:R-:W-:Y:S01]  /*21d0*/  UIADD3 UR18, UR6, 0x206, URZ ;  /* 0x0000020606127890 */ /* 0x000fe2000fffe03f */
[C---:B-1----:R-:W-:Y:S01]  /*21e0*/  FMUL.FTZ R6, R0.reuse, R124 ;  /* 0x0000007c00067220 */ /* 0x042fe20000410000 */
[----:B------:R-:W-:Y:S01]  /*21f0*/  UMOV UR19, 0x40000040 ;  /* 0x4000004000137882 */ /* 0x000fe20000000000 */
[C---:B------:R-:W-:Y:S01]  /*2200*/  FMUL.FTZ R124, R0.reuse, R130 ;  /* 0x00000082007c7220 */ /* 0x040fe20000410000 */
[C---:B------:R-:W-:Y:S01]  /*2210*/  FMUL.FTZ R4, R0.reuse, R121 ;  /* 0x0000007900047220 */ /* 0x040fe20000410000 */
[----:B------:R-:W0:Y:S01]  /*2220*/  @P2 LDC R130, c[0x0][0x450] ;  /* 0x00011400ff822b82 */ /* 0x000e220000000800 */
        /* <DEDUP_REMOVED lines=8> */
[----:B------:R-:W-:Y:S01]  /*22b0*/  FMUL.FTZ R13, R0, R133 ;  /* 0x00000085000d7220 */ /* 0x000fe20000410000 */
[----:B------:R-:W2:Y:S08]  /*22c0*/  MUFU.TANH R121, R121 ;  /* 0x0000007900797308 */ /* 0x000eb00000002400 */
[----:B------:R-:W3:Y:S08]  /*22d0*/  MUFU.TANH R122, R122 ;  /* 0x0000007a007a7308 */ /* 0x000ef00000002400 */
[----:B------:R-:W4:Y:S08]  /*22e0*/  MUFU.TANH R123, R123 ;  /* 0x0000007b007b7308 */ /* 0x000f300000002400 */
        /* <DEDUP_REMOVED lines=14> */
[----:B------:R-:W1:Y:S01]  /*23d0*/  @P2 LDC R118, c[0x0][0x44c] ;  /* 0x00011300ff762b82 */ /* 0x000e620000000800 */
        /* <DEDUP_REMOVED lines=8> */
[C---:B------:R-:W-:Y:S01]  /*2460*/  FMUL.FTZ R21, R0.reuse, R109 ;  /* 0x0000006d00157220 */ /* 0x040fe20000410000 */
[C---:B------:R-:W-:Y:S01]  /*2470*/  FMUL.FTZ R109, R0.reuse, R117 ;  /* 0x00000075006d7220 */ /* 0x040fe20000410000 */
[----:B------:R-:W-:Y:S01]  /*2480*/  FMUL.FTZ R117, R0, R119 ;  /* 0x0000007700757220 */ /* 0x000fe20000410000 */
        /* <DEDUP_REMOVED lines=14> */
[C---:B------:R-:W-:Y:S01]  /*2570*/  FMUL.FTZ R101, R0.reuse, R90 ;  /* 0x0000005a00657220 */ /* 0x040fe20000410000 */
[C---:B------:R-:W-:Y:S01]  /*2580*/  FMUL.FTZ R90, R0.reuse, R91 ;  /* 0x0000005b005a7220 */ /* 0x040fe20000410000 */
[C---:B------:R-:W-:Y:S01]  /*2590*/  FMUL.FTZ R91, R0.reuse, R94 ;  /* 0x0000005e005b7220 */ /* 0x040fe20000410000 */
[C---:B------:R-:W-:Y:S01]  /*25a0*/  FMUL.FTZ R94, R0.reuse, R98 ;  /* 0x00000062005e7220 */ /* 0x040fe20000410000 */
[----:B------:R-:W-:Y:S01]  /*25b0*/  UIADD3 UR18, UR6, 0x406, URZ ;  /* 0x0000040606127890 */ /* 0x000fe2000fffe03f */
[C---:B------:R-:W-:Y:S01]  /*25c0*/  FMUL.FTZ R148, R0.reuse, R103 ;  /* 0x0000006700947220 */ /* 0x040fe20000410000 */
[----:B------:R-:W-:Y:S01]  /*25d0*/  UMOV UR19, 0x40000040 ;  /* 0x4000004000137882 */ /* 0x000fe20000000000 */
[C---:B------:R-:W-:Y:S01]  /*25e0*/  FMUL.FTZ R106, R0.reuse, R89 ;  /* 0x00000059006a7220 */ /* 0x040fe20000410000 */
[C---:B------:R-:W-:Y:S01]  /*25f0*/  FMUL.FTZ R89, R0.reuse, R95 ;  /* 0x0000005f00597220 */ /* 0x040fe20000410000 */
[C---:B------:R-:W-:Y:S01]  /*2600*/  FMUL.FTZ R95, R0.reuse, R99 ;  /* 0x00000063005f7220 */ /* 0x040fe20000410000 */
[----:B------:R-:W5:Y:S01]  /*2610*/  MUFU.TANH R116, R116 ;  /* 0x0000007400747308 */ /* 0x000f620000002400 */
[C---:B------:R-:W-:Y:S01]  /*2620*/  FMUL.FTZ R88, R0.reuse, R88 ;  /* 0x0000005800587220 */ /* 0x040fe20000410000 */
[C---:B------:R-:W-:Y:S01]  /*2630*/  FMUL.FTZ R92, R0.reuse, R92 ;  /* 0x0000005c005c7220 */ /* 0x040fe20000410000 */
[----:B------:R-:W-:-:S05]  /*2640*/  FMUL.FTZ R97, R0, R97 ;  /* 0x0000006100617220 */ /* 0x000fca0000410000 */
[----:B------:R-:W5:Y:S08]  /*2650*/  MUFU.TANH R117, R117 ;  /* 0x0000007500757308 */ /* 0x000f700000002400 */
[----:B------:R-:W5:Y:S08]  /*2660*/  MUFU.TANH R101, R101 ;  /* 0x0000006500657308 */ /* 0x000f700000002400 */
[----:B------:R-:W5:Y:S08]  /*2670*/  MUFU.TANH R90, R90 ;  /* 0x0000005a005a7308 */ /* 0x000f700000002400 */
[----:B------:R-:W5:Y:S08]  /*2680*/  MUFU.TANH R91, R91 ;  /* 0x0000005b005b7308 */ /* 0x000f700000002400 */
[----:B------:R-:W5:Y:S08]  /*2690*/  MUFU.TANH R89, R89 ;  /* 0x0000005900597308 */ /* 0x000f700000002400 */
[----:B------:R-:W5:Y:S01]  /*26a0*/  MUFU.TANH R94, R94 ;  /* 0x0000005e005e7308 */ /* 0x000f620000002400 */
[----:B------:R-:W-:-:S02]  /*26b0*/  WARPGROUP.DEPBAR.LE gsb0, 0x0 ;  /* 0x00008000000079c5 */ /* 0x000fc40000010000 */
[C---:B------:R-:W-:Y:S01]  /*26c0*/  FMUL.FTZ R146, R0.reuse, R74 ;  /* 0x0000004a00927220 */ /* 0x040fe20000410000 */
[C---:B------:R-:W-:Y:S01]  /*26d0*/  FMUL.FTZ R74, R0.reuse, R75 ;  /* 0x0000004b004a7220 */ /* 0x040fe20000410000 */
[----:B------:R-:W-:Y:S01]  /*26e0*/  FMUL.FTZ R134, R0, R78 ;  /* 0x0000004e00867220 */ /* 0x000fe20000410000 */
[----:B------:R-:W-:Y:S01]  /*26f0*/  LEA.HI R75, R138, R138, RZ, 0x1 ;  /* 0x0000008a8a4b7211 */ /* 0x000fe200078f08ff */
[C---:B------:R-:W-:Y:S01]  /*2700*/  FMUL.FTZ R78, R0.reuse, R82 ;  /* 0x00000052004e7220 */ /* 0x040fe20000410000 */
[C---:B------:R-:W-:Y:S01]  /*2710*/  FMUL.FTZ R82, R0.reuse, R83 ;  /* 0x0000005300527220 */ /* 0x040fe20000410000 */
[C---:B------:R-:W-:Y:S01]  /*2720*/  FMUL.FTZ R128, R0.reuse, R79 ;  /* 0x0000004f00807220 */ /* 0x040fe20000410000 */
[-C--:B------:R-:W-:Y:S01]  /*2730*/  LEA.HI R83, R7, R8.reuse, RZ, 0x2 ;  /* 0x0000000807537211 */ /* 0x080fe200078f10ff */
[----:B------:R-:W-:Y:S01]  /*2740*/  FMUL.FTZ R98, R0, R87 ;  /* 0x0000005700627220 */ /* 0x000fe20000410000 */
[----:B------:R-:W-:Y:S01]  /*2750*/  LOP3.LUT R79, R75, 0x3fffffe, RZ, 0xc0, !PT ;  /* 0x03fffffe4b4f7812 */ /* 0x000fe200078ec0ff */
[----:B------:R-:W-:Y:S01]  /*2760*/  WARPGROUP.ARRIVE ;  /* 0x00000000000079c5 */ /* 0x000fe20000000000 */
[----:B------:R-:W-:Y:S01]  /*2770*/  LEA.HI R75, R7, R8, RZ, 0x5 ;  /* 0x00000008074b7211 */ /* 0x000fe200078f28ff */
[----:B------:R-:W5:Y:S01]  /*2780*/  MUFU.TANH R95, R95 ;  /* 0x0000005f005f7308 */ /* 0x000f620000002400 */
[----:B------:R-:W-:Y:S01]  /*2790*/  SHF.R.S32.HI R7, RZ, 0x2, R83 ;  /* 0x00000002ff077819 */ /* 0x000fe20000011453 */
[----:B------:R-:W-:Y:S01]  /*27a0*/  IMAD.IADD R79, R138, 0x1, -R79 ;  /* 0x000000018a4f7824 */ /* 0x000fe200078e0a4f */
[----:B------:R-:W-:Y:S01]  /*27b0*/  SHF.R.S32.HI R102, RZ, 0x1f, R83 ;  /* 0x0000001fff667819 */ /* 0x000fe20000011453 */
[----:B------:R-:W-:Y:S01]  /*27c0*/  QGMMA.64x32x32.F32.E4M3.E4M3 R56, gdesc[UR16], R56, gsb0 ;  /* 0x00600000103879f3 */ /* 0x000fe20008000838 */
[----:B------:R-:W-:Y:S01]  /*27d0*/  SHF.R.S32.HI R75, RZ, 0x5, R75 ;  /* 0x00000005ff4b7819 */ /* 0x000fe2000001144b */
[----:B------:R-:W-:Y:S01]  /*27e0*/  UIADD3 UR18, UR6, 0x506, URZ ;  /* 0x0000050606127890 */ /* 0x000fe2000fffe03f */
[-C--:B------:R-:W-:Y:S01]  /*27f0*/  LEA.HI R102, R102, R7.reuse, RZ, 0x3 ;  /* 0x0000000766667211 */ /* 0x080fe200078f18ff */
[----:B------:R-:W-:Y:S01]  /*2800*/  UMOV UR19, 0x40000040 ;  /* 0x4000004000137882 */ /* 0x000fe20000000000 */
[----:B------:R-:W-:Y:S01]  /*2810*/  LEA.HI R87, R140, R140, RZ, 0x1 ;  /* 0x0000008c8c577211 */ /* 0x000fe200078f08ff */
[----:B------:R-:W-:Y:S01]  /*2820*/  IMAD R75, R75, 0x10, R22 ;  /* 0x000000104b4b7824 */ /* 0x000fe200078e0216 */
[----:B------:R-:W-:Y:S01]  /*2830*/  LOP3.LUT R102, R102, 0xfffffff8, RZ, 0xc0, !PT ;  /* 0xfffffff866667812 */ /* 0x000fe200078ec0ff */
[----:B------:R-:W5:Y:S01]  /*2840*/  MUFU.TANH R152, R152 ;  /* 0x0000009800987308 */ /* 0x000f620000002400 */
[----:B------:R-:W-:Y:S01]  /*2850*/  LOP3.LUT R87, R87, 0x1ffffffe, RZ, 0xc0, !PT ;  /* 0x1ffffffe57577812 */ /* 0x000fe200078ec0ff */
[C---:B------:R-:W-:Y:S01]  /*2860*/  FMUL.FTZ R86, R0.reuse, R86 ;  /* 0x0000005600567220 */ /* 0x040fe20000410000 */
[----:B------:R-:W-:Y:S01]  /*2870*/  IADD3 R102, R75, R7, -R102 ;  /* 0x000000074b667210 */ /* 0x000fe20007ffe866 */
[----:B------:R-:W-:Y:S01]  /*2880*/  FMUL.FTZ R72, R0, R72 ;  /* 0x0000004800487220 */ /* 0x000fe20000410000 */
[----:B------:R-:W-:Y:S01]  /*2890*/  LOP3.LUT R83, R83, 0x7ffffffc, RZ, 0xc0, !PT ;  /* 0x7ffffffc53537812 */ /* 0x000fe200078ec0ff */
[----:B------:R-:W-:-:S02]  /*28a0*/  IMAD.IADD R7, R140, 0x1, -R87 ;  /* 0x000000018c077824 */ /* 0x000fc400078e0a57 */
[C---:B------:R-:W-:Y:S01]  /*28b0*/  FMUL.FTZ R73, R0.reuse, R73 ;  /* 0x0000004900497220 */ /* 0x040fe20000410000 */
[----:B------:R-:W-:Y:S01]  /*28c0*/  IMAD R102, R79, 0x40, R102 ;  /* 0x000000404f667824 */ /* 0x000fe200078e0266 */
[----:B------:R-:W5:Y:S01]  /*28d0*/  MUFU.TANH R148, R148 ;  /* 0x0000009400947308 */ /* 0x000f620000002400 */
[----:B------:R-:W-:Y:S02]  /*28e0*/  IMAD R87, R23, -0xe0, R136 ;  /* 0xffffff2017577824 */ /* 0x000fe400078e0288 */
[C---:B------:R-:W-:Y:S01]  /*28f0*/  FMUL.FTZ R76, R0.reuse, R76 ;  /* 0x0000004c004c7220 */ /* 0x040fe20000410000 */
[----:B------:R-:W-:Y:S02]  /*2900*/  IMAD R7, R7, 0x8, R102 ;  /* 0x0000000807077824 */ /* 0x000fe400078e0266 */
[C---:B------:R-:W-:Y:S01]  /*2910*/  FMUL.FTZ R77, R0.reuse, R77 ;  /* 0x0000004d004d7220 */ /* 0x040fe20000410000 */
[----:B------:R-:W-:Y:S02]  /*2920*/  IMAD.MOV.U32 R102, RZ, RZ, -0xe0 ;  /* 0xffffff20ff667424 */ /* 0x000fe400078e00ff */
[C---:B------:R-:W-:Y:S01]  /*2930*/  FMUL.FTZ R80, R0.reuse, R80 ;  /* 0x0000005000507220 */ /* 0x040fe20000410000 */
[----:B-1----:R-:W-:Y:S01]  /*2940*/  @P2 IMAD.HI.U32 R75, R7, R118, RZ ;  /* 0x00000076074b2227 */ /* 0x002fe200078e00ff */
[----:B------:R-:W1:Y:S03]  /*2950*/  MUFU.TANH R146, R146 ;  /* 0x0000009200927308 */ /* 0x000e660000002400 */
[C---:B------:R-:W-:Y:S01]  /*2960*/  FMUL.FTZ R81, R0.reuse, R81 ;  /* 0x0000005100517220 */ /* 0x040fe20000410000 */
[----:B------:R-:W-:Y:S01]  /*2970*/  FMUL.FTZ R84, R0, R84 ;  /* 0x0000005400547220 */ /* 0x000fe20000410000 */
[----:B------:R-:W-:Y:S01]  /*2980*/  IMAD.MOV.U32 R79, RZ, RZ, R7 ;  /* 0x000000ffff4f7224 */ /* 0x000fe200078e0007 */
[----:B0-----:R-:W-:Y:S01]  /*2990*/  @P2 SHF.R.U32.HI R79, RZ, R130, R75 ;  /* 0x00000082ff4f2219 */ /* 0x001fe2000001164b */
[----:B------:R-:W-:Y:S01]  /*29a0*/  IMAD.IADD R8, R8, 0x1, -R83 ;  /* 0x0000000108087824 */ /* 0x000fe200078e0a53 */
[----:B------:R-:W0:Y:S01]  /*29b0*/  LDC R75, c[0x0][0x288] ;  /* 0x0000a200ff4b7b82 */ /* 0x000e220000000800 */
[----:B------:R-:W-:Y:S01]  /*29c0*/  IMAD R99, R23, R102, 0xe1 ;  /* 0x000000e117637424 */ /* 0x000fe200078e0266 */
[----:B------:R-:W1:Y:S01]  /*29d0*/  MUFU.TANH R74, R74 ;  /* 0x0000004a004a7308 */ /* 0x000e620000002400 */
[----:B------:R-:W2:Y:S01]  /*29e0*/  SHFL.IDX PT, R103, R79, 0x1, 0x1c1f ;  /* 0x003c1f004f677f89 */ /* 0x000ea200000e0000 */
[----:B------:R-:W-:-:S02]  /*29f0*/  VIADD R83, R87, 0xe0 ;  /* 0x000000e057537836 */ /* 0x000fc40000000000 */
[----:B------:R-:W-:Y:S01]  /*2a00*/  FMUL.FTZ R85, R0, R85 ;  /* 0x0000005500557220 */ /* 0x000fe20000410000 */
[C---:B------:R-:W-:Y:S01]  /*2a10*/  IMAD R99, R8.reuse, -0x2, R99 ;  /* 0xfffffffe08637824 */ /* 0x040fe200078e0263 */
[----:B------:R-:W1:Y:S01]  /*2a20*/  SHFL.IDX PT, R79, R79, RZ, 0x1c1f ;  /* 0x001c1fff4f4f7589 */ /* 0x000e6200000e0000 */
[----:B------:R-:W-:Y:S01]  /*2a30*/  IMAD R83, R8, -0x2, R83 ;  /* 0xfffffffe08537824 */ /* 0x000fe200078e0253 */
[----:B------:R-:W1:Y:S08]  /*2a40*/  MUFU.TANH R134, R134 ;  /* 0x0000008600867308 */ /* 0x000e700000002400 */
[----:B------:R-:W1:Y:S01]  /*2a50*/  MUFU.TANH R128, R128 ;  /* 0x0000008000807308 */ /* 0x000e620000002400 */
[----:B0-----:R-:W-:-:S07]  /*2a60*/  IADD3 R102, R99, -R75, R136 ;  /* 0x8000004b63667210 */ /* 0x001fce0007ffe088 */
[----:B------:R-:W0:Y:S01]  /*2a70*/  MUFU.TANH R78, R78 ;  /* 0x0000004e004e7308 */ /* 0x000e220000002400 */
[----:B--2---:R-:W-:Y:S01]  /*2a80*/  VIADDMNMX R87, R103, R102, R83, PT ;  /* 0x0000006667577246 */ /* 0x004fe20003800153 */
[----:B------:R-:W-:Y:S02]  /*2a90*/  WARPGROUP.DEPBAR.LE gsb0, 0x0 ;  /* 0x00008000000079c5 */ /* 0x000fe40000010000 */
[----:B------:R-:W-:Y:S01]  /*2aa0*/  WARPGROUP.ARRIVE ;  /* 0x00000000000079c5 */ /* 0x000fe20000000000 */
[C---:B------:R-:W-:Y:S01]  /*2ab0*/  ISETP.GT.AND P5, PT, R87.reuse, RZ, PT ;  /* 0x000000ff5700720c */ /* 0x040fe20003fa4270 */
[----:B------:R-:W-:Y:S01]  /*2ac0*/  FMUL.FTZ R58, R0, R58 ;  /* 0x0000003a003a7220 */ /* 0x000fe20000410000 */
[C---:B------:R-:W-:Y:S01]  /*2ad0*/  ISETP.GT.AND P6, PT, R87.reuse, 0x1, PT ;  /* 0x000000015700780c */ /* 0x040fe20003fc4270 */
[----:B------:R-:W2:Y:S01]  /*2ae0*/  MUFU.TANH R82, R82 ;  /* 0x0000005200527308 */ /* 0x000ea20000002400 */
[----:B------:R-:W-:Y:S01]  /*2af0*/  ISETP.GT.AND P3, PT, R87, 0x8, PT ;  /* 0x000000085700780c */ /* 0x000fe20003f64270 */
[----:B------:R-:W-:Y:S01]  /*2b00*/  QGMMA.64x32x32.F32.E4M3.E4M3 R40, gdesc[UR16], R40, gsb0 ;  /* 0x00600000102879f3 */ /* 0x000fe20008000828 */
[----:B------:R-:W-:Y:S01]  /*2b10*/  FSEL R130, R120, -INF , P5 ;  /* 0xff80000078827808 */ /* 0x000fe20002800000 */
[----:B------:R-:W-:Y:S01]  /*2b20*/  UIADD3 UR18, UR6, 0x606, URZ ;  /* 0x0000060606127890 */ /* 0x000fe2000fffe03f */
[----:B------:R-:W-:Y:S01]  /*2b30*/  FSEL R132, R121, -INF , P6 ;  /* 0xff80000079847808 */ /* 0x000fe20003000000 */
[----:B------:R-:W-:Y:S01]  /*2b40*/  UMOV UR19, 0x40000040 ;  /* 0x4000004000137882 */ /* 0x000fe20000000000 */
[C---:B------:R-:W-:Y:S01]  /*2b50*/  ISETP.GT.AND P4, PT, R87.reuse, 0x9, PT ;  /* 0x000000095700780c */ /* 0x040fe20003f84270 */
[----:B------:R-:W2:Y:S01]  /*2b60*/  MUFU.TANH R86, R86 ;  /* 0x0000005600567308 */ /* 0x000ea20000002400 */
[----:B---3--:R-:W-:Y:S01]  /*2b70*/  FSEL R140, R122, -INF , P3 ;  /* 0xff8000007a8c7808 */ /* 0x008fe20001800000 */
[----:B------:R-:W-:Y:S01]  /*2b80*/  FMUL.FTZ R59, R0, R59 ;  /* 0x0000003b003b7220 */ /* 0x000fe20000410000 */
[----:B------:R-:W-:Y:S01]  /*2b90*/  FMNMX.FTZ R99, R130, R132, !PT ;  /* 0x0000008482637209 */ /* 0x000fe20007810000 */
[C---:B------:R-:W-:Y:S01]  /*2ba0*/  FMUL.FTZ R62, R0.reuse, R62 ;  /* 0x0000003e003e7220 */ /* 0x040fe20000410000 */
[----:B------:R-:W-:Y:S01]  /*2bb0*/  ISETP.GT.AND P5, PT, R87, 0x10, PT ;  /* 0x000000105700780c */ /* 0x000fe20003fa4270 */
[----:B------:R-:W-:Y:S01]  /*2bc0*/  FMUL.FTZ R63, R0, R63 ;  /* 0x0000003f003f7220 */ /* 0x000fe20000410000 */
[----:B----4-:R-:W-:Y:S01]  /*2bd0*/  FSEL R142, R123, -INF , P4 ;  /* 0xff8000007b8e7808 */ /* 0x010fe20002000000 */
[----:B------:R-:W3:Y:S01]  /*2be0*/  MUFU.TANH R98, R98 ;  /* 0x0000006200627308 */ /* 0x000ee20000002400 */
[----:B------:R-:W-:Y:S01]  /*2bf0*/  FMNMX.FTZ R99, R140, R99, !PT ;  /* 0x000000638c637209 */ /* 0x000fe20007810000 */
[C---:B------:R-:W-:Y:S01]  /*2c00*/  FMUL.FTZ R66, R0.reuse, R66 ;  /* 0x0000004200427220 */ /* 0x040fe20000410000 */
[C---:B------:R-:W-:Y:S01]  /*2c10*/  ISETP.GT.AND P6, PT, R87.reuse, 0x11, PT ;  /* 0x000000115700780c */ /* 0x040fe20003fc4270 */
[----:B------:R-:W-:Y:S01]  /*2c20*/  FMUL.FTZ R67, R0, R67 ;  /* 0x0000004300437220 */ /* 0x000fe20000410000 */
[----:B-----5:R-:W-:Y:S01]  /*2c30*/  FSEL R144, R124, -INF , P5 ;  /* 0xff8000007c907808 */ /* 0x020fe20002800000 */
[----:B------:R-:W-:Y:S01]  /*2c40*/  FMUL.FTZ R70, R0, R70 ;  /* 0x0000004600467220 */ /* 0x000fe20000410000 */
[----:B------:R-:W-:Y:S01]  /*2c50*/  FMNMX.FTZ R99, R142, R99, !PT ;  /* 0x000000638e637209 */ /* 0x000fe20007810000 */
[----:B------:R-:W4:Y:S01]  /*2c60*/  MUFU.TANH R58, R58 ;  /* 0x0000003a003a7308 */ /* 0x000f220000002400 */
[----:B------:R-:W-:Y:S01]  /*2c70*/  ISETP.GT.AND P3, PT, R87, 0x18, PT ;  /* 0x000000185700780c */ /* 0x000fe20003f64270 */
[C---:B------:R-:W-:Y:S01]  /*2c80*/  FMUL.FTZ R71, R0.reuse, R71 ;  /* 0x0000004700477220 */ /* 0x040fe20000410000 */
[----:B------:R-:W-:Y:S01]  /*2c90*/  FSEL R150, R125, -INF , P6 ;  /* 0xff8000007d967808 */ /* 0x000fe20003000000 */
[----:B------:R-:W-:Y:S01]  /*2ca0*/  FMUL.FTZ R56, R0, R56 ;  /* 0x0000003800387220 */ /* 0x000fe20000410000 */
[----:B------:R-:W-:Y:S01]  /*2cb0*/  FMNMX.FTZ R99, R144, R99, !PT ;  /* 0x0000006390637209 */ /* 0x000fe20007810000 */
[----:B------:R-:W-:Y:S01]  /*2cc0*/  FMUL.FTZ R57, R0, R57 ;  /* 0x0000003900397220 */ /* 0x000fe20000410000 */
[C---:B------:R-:W-:Y:S01]  /*2cd0*/  ISETP.GT.AND P4, PT, R87.reuse, 0x19, PT ;  /* 0x000000195700780c */ /* 0x040fe20003f84270 */
[----:B------:R-:W5:Y:S01]  /*2ce0*/  MUFU.TANH R59, R59 ;  /* 0x0000003b003b7308 */ /* 0x000f620000002400 */
[----:B------:R-:W-:Y:S01]  /*2cf0*/  FSEL R164, R126, -INF , P3 ;  /* 0xff8000007ea47808 */ /* 0x000fe20001800000 */
[----:B------:R-:W-:Y:S01]  /*2d00*/  FMUL.FTZ R60, R0, R60 ;  /* 0x0000003c003c7220 */ /* 0x000fe20000410000 */
[----:B------:R-:W-:Y:S01]  /*2d10*/  FMNMX.FTZ R99, R150, R99, !PT ;  /* 0x0000006396637209 */ /* 0x000fe20007810000 */
[C---:B------:R-:W-:Y:S01]  /*2d20*/  FMUL.FTZ R61, R0.reuse, R61 ;  /* 0x0000003d003d7220 */ /* 0x040fe20000410000 */
[----:B------:R-:W-:Y:S01]  /*2d30*/  ISETP.GT.AND P3, PT, R87, 0x20, PT ;  /* 0x000000205700780c */ /* 0x000fe20003f64270 */
[----:B------:R-:W-:Y:S01]  /*2d40*/  FMUL.FTZ R64, R0, R64 ;  /* 0x0000004000407220 */ /* 0x000fe20000410000 */
[----:B------:R-:W-:Y:S01]  /*2d50*/  FSEL R166, R127, -INF , P4 ;  /* 0xff8000007fa67808 */ /* 0x000fe20002000000 */
[----:B------:R-:W5:Y:S01]  /*2d60*/  MUFU.TANH R62, R62 ;  /* 0x0000003e003e7308 */ /* 0x000f620000002400 */
[----:B------:R-:W-:Y:S01]  /*2d70*/  FMNMX.FTZ R99, R164, R99, !PT ;  /* 0x00000063a4637209 */ /* 0x000fe20007810000 */
[C---:B------:R-:W-:Y:S01]  /*2d80*/  FMUL.FTZ R65, R0.reuse, R65 ;  /* 0x0000004100417220 */ /* 0x040fe20000410000 */
[C---:B------:R-:W-:Y:S01]  /*2d90*/  ISETP.GT.AND P4, PT, R87.reuse, 0x21, PT ;  /* 0x000000215700780c */ /* 0x040fe20003f84270 */
[----:B------:R-:W-:Y:S01]  /*2da0*/  FMUL.FTZ R68, R0, R68 ;  /* 0x0000004400447220 */ /* 0x000fe20000410000 */
[----:B------:R-:W-:Y:S01]  /*2db0*/  FSEL R168, R112, -INF , P3 ;  /* 0xff80000070a87808 */ /* 0x000fe20001800000 */
[----:B------:R-:W-:Y:S01]  /*2dc0*/  FMUL.FTZ R69, R0, R69 ;  /* 0x0000004500457220 */ /* 0x000fe20000410000 */
[----:B------:R-:W-:Y:S01]  /*2dd0*/  FMNMX.FTZ R99, R166, R99, !PT ;  /* 0x00000063a6637209 */ /* 0x000fe20007810000 */
[----:B------:R-:W5:Y:S01]  /*2de0*/  MUFU.TANH R63, R63 ;  /* 0x0000003f003f7308 */ /* 0x000f620000002400 */
[----:B------:R-:W-:-:S02]  /*2df0*/  ISETP.GT.AND P3, PT, R87, 0x28, PT ;  /* 0x000000285700780c */ /* 0x000fc40003f64270 */
[----:B------:R-:W-:Y:S02]  /*2e00*/  FSEL R170, R113, -INF , P4 ;  /* 0xff80000071aa7808 */ /* 0x000fe40002000000 */
[----:B------:R-:W-:Y:S02]  /*2e10*/  FMNMX.FTZ R99, R168, R99, !PT ;  /* 0x00000063a8637209 */ /* 0x000fe40007810000 */
[C---:B------:R-:W-:Y:S01]  /*2e20*/  ISETP.GT.AND P4, PT, R87.reuse, 0x29, PT ;  /* 0x000000295700780c */ /* 0x040fe20003f84270 */
[----:B------:R-:W5:Y:S01]  /*2e30*/  MUFU.TANH R66, R66 ;  /* 0x0000004200427308 */ /* 0x000f620000002400 */
[----:B------:R-:W-:Y:S02]  /*2e40*/  FSEL R172, R110, -INF , P3 ;  /* 0xff8000006eac7808 */ /* 0x000fe40001800000 */
[----:B------:R-:W-:Y:S02]  /*2e50*/  FMNMX.FTZ R99, R170, R99, !PT ;  /* 0x00000063aa637209 */ /* 0x000fe40007810000 */
[----:B------:R-:W-:Y:S01]  /*2e60*/  ISETP.GT.AND P3, PT, R87, 0x30, PT ;  /* 0x000000305700780c */ /* 0x000fe20003f64270 */
[----:B------:R-:W-:-:S02]  /*2e70*/  WARPGROUP.DEPBAR.LE gsb0, 0x0 ;  /* 0x00008000000079c5 */ /* 0x000fc40000010000 */
[----:B------:R-:W-:Y:S01]  /*2e80*/  FSEL R176, R111, -INF , P4 ;  /* 0xff8000006fb07808 */ /* 0x000fe20002000000 */
[----:B------:R-:W-:Y:S01]  /*2e90*/  WARPGROUP.ARRIVE ;  /* 0x00000000000079c5 */ /* 0x000fe20000000000 */
[----:B------:R-:W-:Y:S01]  /*2ea0*/  FMNMX.FTZ R99, R172, R99, !PT ;  /* 0x00000063ac637209 */ /* 0x000fe20007810000 */
[----:B------:R-:W5:Y:S01]  /*2eb0*/  MUFU.TANH R67, R67 ;  /* 0x0000004300437308 */ /* 0x000f620000002400 */
[C---:B------:R-:W-:Y:S01]  /*2ec0*/  ISETP.GT.AND P4, PT, R87.reuse, 0x31, PT ;  /* 0x000000315700780c */ /* 0x040fe20003f84270 */
[----:B------:R-:W-:Y:S01]  /*2ed0*/  FMUL.FTZ R42, R0, R42 ;  /* 0x0000002a002a7220 */ /* 0x000fe20000410000 */
[----:B------:R-:W-:Y:S01]  /*2ee0*/  FSEL R178, R114, -INF , P3 ;  /* 0xff80000072b27808 */ /* 0x000fe20001800000 */
[----:B------:R-:W-:Y:S01]  /*2ef0*/  QGMMA.64x32x32.F32.E4M3.E4M3 R24, gdesc[UR16], R24, gsb0 ;  /* 0x00600000101879f3 */ /* 0x000fe20008000818 */
[----:B------:R-:W-:Y:S01]  /*2f00*/  FMNMX.FTZ R99, R176, R99, !PT ;  /* 0x00000063b0637209 */ /* 0x000fe20007810000 */
[C---:B------:R-:W-:Y:S01]  /*2f10*/  FMUL.FTZ R43, R0.reuse, R43 ;  /* 0x0000002b002b7220 */ /* 0x040fe20000410000 */
[----:B------:R-:W-:Y:S01]  /*2f20*/  ISETP.GT.AND P3, PT, R87, 0x38, PT ;  /* 0x000000385700780c */ /* 0x000fe20003f64270 */
[----:B------:R-:W5:Y:S01]  /*2f30*/  MUFU.TANH R70, R70 ;  /* 0x0000004600467308 */ /* 0x000f620000002400 */
[----:B------:R-:W-:Y:S01]  /*2f40*/  FSEL R184, R115, -INF , P4 ;  /* 0xff80000073b87808 */ /* 0x000fe20002000000 */
[----:B------:R-:W-:Y:S01]  /*2f50*/  FMUL.FTZ R46, R0, R46 ;  /* 0x0000002e002e7220 */ /* 0x000fe20000410000 */
[----:B------:R-:W-:Y:S01]  /*2f60*/  FMNMX.FTZ R99, R178, R99, !PT ;  /* 0x00000063b2637209 */ /* 0x000fe20007810000 */
[C---:B------:R-:W-:Y:S01]  /*2f70*/  FMUL.FTZ R54, R0.reuse, R54 ;  /* 0x0000003600367220 */ /* 0x040fe20000410000 */
[C---:B------:R-:W-:Y:S01]  /*2f80*/  ISETP.GT.AND P6, PT, R87.reuse, 0x39, PT ;  /* 0x000000395700780c */ /* 0x040fe20003fc4270 */
[----:B------:R-:W-:Y:S01]  /*2f90*/  FMUL.FTZ R47, R0, R47 ;  /* 0x0000002f002f7220 */ /* 0x000fe20000410000 */
[----:B------:R-:W-:Y:S01]  /*2fa0*/  FSEL R182, R116, -INF , P3 ;  /* 0xff80000074b67808 */ /* 0x000fe20001800000 */
[----:B------:R-:W5:Y:S01]  /*2fb0*/  MUFU.TANH R71, R71 ;  /* 0x0000004700477308 */ /* 0x000f620000002400 */
[----:B------:R-:W-:Y:S01]  /*2fc0*/  FMNMX.FTZ R99, R184, R99, !PT ;  /* 0x00000063b8637209 */ /* 0x000fe20007810000 */
[C---:B------:R-:W-:Y:S01]  /*2fd0*/  FMUL.FTZ R50, R0.reuse, R50 ;  /* 0x0000003200327220 */ /* 0x040fe20000410000 */
[----:B------:R-:W-:Y:S01]  /*2fe0*/  ISETP.GT.AND P4, PT, R87, 0x40, PT ;  /* 0x000000405700780c */ /* 0x000fe20003f84270 */
[C---:B------:R-:W-:Y:S01]  /*2ff0*/  FMUL.FTZ R51, R0.reuse, R51 ;  /* 0x0000003300337220 */ /* 0x040fe20000410000 */
[----:B------:R-:W-:Y:S01]  /*3000*/  FSEL R180, R117, -INF , P6 ;  /* 0xff80000075b47808 */ /* 0x000fe20003000000 */
[----:B------:R-:W-:Y:S01]  /*3010*/  FMUL.FTZ R55, R0, R55 ;  /* 0x0000003700377220 */ /* 0x000fe20000410000 */
[----:B------:R-:W-:Y:S01]  /*3020*/  FMNMX.FTZ R99, R182, R99, !PT ;  /* 0x00000063b6637209 */ /* 0x000fe20007810000 */
[----:B------:R-:W-:Y:S01]  /*3030*/  MUFU.TANH R46, R46 ;  /* 0x0000002e002e7308 */ /* 0x000fe20000002400 */
[----:B------:R-:W-:Y:S01]  /*3040*/  ISETP.GT.AND P5, PT, R87, 0x41, PT ;  /* 0x000000415700780c */ /* 0x000fe20003fa4270 */
[C---:B------:R-:W-:Y:S01]  /*3050*/  FMUL.FTZ R40, R0.reuse, R40 ;  /* 0x0000002800287220 */ /* 0x040fe20000410000 */
[----:B------:R-:W-:Y:S01]  /*3060*/  FSEL R174, R101, -INF , P4 ;  /* 0xff80000065ae7808 */ /* 0x000fe20002000000 */
[----:B------:R-:W-:Y:S01]  /*3070*/  FMUL.FTZ R41, R0, R41 ;  /* 0x0000002900297220 */ /* 0x000fe20000410000 */
[----:B------:R-:W-:Y:S01]  /*3080*/  FMNMX.FTZ R99, R180, R99, !PT ;  /* 0x00000063b4637209 */ /* 0x000fe20007810000 */
[----:B------:R-:W-:Y:S01]  /*3090*/  IMAD.U32 R101, RZ, RZ, UR41 ;  /* 0x00000029ff657e24 */ /* 0x000fe2000f8e00ff */
[----:B------:R-:W-:Y:S01]  /*30a0*/  ISETP.GT.AND P3, PT, R87, 0x48, PT ;  /* 0x000000485700780c */ /* 0x000fe20003f64270 */
[----:B------:R-:W-:Y:S01]  /*30b0*/  MUFU.TANH R47, R47 ;  /* 0x0000002f002f7308 */ /* 0x000fe20000002400 */
[----:B------:R-:W-:Y:S01]  /*30c0*/  FSEL R162, R90, -INF , P5 ;  /* 0xff8000005aa27808 */ /* 0x000fe20002800000 */
[----:B------:R-:W-:Y:S01]  /*30d0*/  @!P0 VIADD R101, R101, 0x2e840 ;  /* 0x0002e84065658836 */ /* 0x000fe20000000000 */
[----:B------:R-:W-:-:S02]  /*30e0*/  FMNMX.FTZ R99, R174, R99, !PT ;  /* 0x00000063ae637209 */ /* 0x000fc40007810000 */
[----:B------:R-:W-:Y:S02]  /*30f0*/  ISETP.GT.AND P4, PT, R87, 0x49, PT ;  /* 0x000000495700780c */ /* 0x000fe40003f84270 */
[----:B------:R-:W-:Y:S01]  /*3100*/  FSEL R160, R91, -INF , P3 ;  /* 0xff8000005ba07808 */ /* 0x000fe20001800000 */
[----:B------:R1:W-:Y:S01]  /*3110*/  MUFU.TANH R90, R43 ;  /* 0x0000002b005a7308 */ /* 0x0003e20000002400 */
[----:B------:R-:W-:Y:S02]  /*3120*/  FMNMX.FTZ R99, R162, R99, !PT ;  /* 0x00000063a2637209 */ /* 0x000fe40007810000 */
[----:B------:R-:W-:Y:S02]  /*3130*/  ISETP.GT.AND P5, PT, R87, 0x50, PT ;  /* 0x000000505700780c */ /* 0x000fe40003fa4270 */
[----:B------:R-:W-:Y:S02]  /*3140*/  FSEL R158, R89, -INF , P4 ;  /* 0xff800000599e7808 */ /* 0x000fe40002000000 */
[----:B------:R-:W-:Y:S01]  /*3150*/  FMNMX.FTZ R99, R160, R99, !PT ;  /* 0x00000063a0637209 */ /* 0x000fe20007810000 */
[----:B------:R-:W5:Y:S01]  /*3160*/  MUFU.TANH R89, R42 ;  /* 0x0000002a00597308 */ /* 0x000f620000002400 */
[----:B------:R-:W-:-:S02]  /*3170*/  ISETP.GT.AND P3, PT, R87, 0x51, PT ;  /* 0x000000515700780c */ /* 0x000fc40003f64270 */
[----:B------:R-:W-:Y:S02]  /*3180*/  FSEL R156, R94, -INF , P5 ;  /* 0xff8000005e9c7808 */ /* 0x000fe40002800000 */
[----:B------:R-:W-:Y:S02]  /*3190*/  FMNMX.FTZ R99, R158, R99, !PT ;  /* 0x000000639e637209 */ /* 0x000fe40007810000 */
[----:B------:R-:W-:Y:S01]  /*31a0*/  ISETP.GT.AND P4, PT, R87, 0x58, PT ;  /* 0x000000585700780c */ /* 0x000fe20003f84270 */
[----:B------:R-:W-:Y:S01]  /*31b0*/  MUFU.TANH R51, R51 ;  /* 0x0000003300337308 */ /* 0x000fe20000002400 */
[----:B------:R-:W-:Y:S02]  /*31c0*/  FSEL R154, R95, -INF , P3 ;  /* 0xff8000005f9a7808 */ /* 0x000fe40001800000 */
[----:B------:R-:W-:Y:S02]  /*31d0*/  FMNMX.FTZ R99, R156, R99, !PT ;  /* 0x000000639c637209 */ /* 0x000fe40007810000 */
[----:B------:R-:W-:-:S02]  /*31e0*/  ISETP.GT.AND P3, PT, R87, 0x59, PT ;  /* 0x000000595700780c */ /* 0x000fc40003f64270 */
[----:B------:R-:W-:Y:S01]  /*31f0*/  FSEL R152, R152, -INF , P4 ;  /* 0xff80000098987808 */ /* 0x000fe20002000000 */
[----:B------:R-:W-:Y:S02]  /*3200*/  WARPGROUP.DEPBAR.LE gsb0, 0x0 ;  /* 0x00008000000079c5 */ /* 0x000fe40000010000 */
[----:B------:R-:W-:Y:S01]  /*3210*/  FMNMX.FTZ R99, R154, R99, !PT ;  /* 0x000000639a637209 */ /* 0x000fe20007810000 */
[C---:B------:R-:W-:Y:S01]  /*3220*/  FMUL.FTZ R26, R0.reuse, R26 ;  /* 0x0000001a001a7220 */ /* 0x040fe20000410000 */
[C---:B------:R-:W-:Y:S01]  /*3230*/  ISETP.GT.AND P4, PT, R87.reuse, 0x60, PT ;  /* 0x000000605700780c */ /* 0x040fe20003f84270 */
[----:B-1----:R-:W-:Y:S01]  /*3240*/  FMUL.FTZ R43, R0, R30 ;  /* 0x0000001e002b7220 */ /* 0x002fe20000410000 */
[----:B------:R-:W-:Y:S01]  /*3250*/  FSEL R148, R148, -INF , P3 ;  /* 0xff80000094947808 */ /* 0x000fe20001800000 */
[----:B------:R-:W-:Y:S01]  /*3260*/  MUFU.TANH R55, R55 ;  /* 0x0000003700377308 */ /* 0x000fe20000002400 */
[----:B------:R-:W-:Y:S01]  /*3270*/  FMNMX.FTZ R99, R152, R99, !PT ;  /* 0x0000006398637209 */ /* 0x000fe20007810000 */
[C---:B------:R-:W-:Y:S01]  /*3280*/  FMUL.FTZ R27, R0.reuse, R27 ;  /* 0x0000001b001b7220 */ /* 0x040fe20000410000 */
[C---:B------:R-:W-:Y:S01]  /*3290*/  ISETP.GT.AND P3, PT, R87.reuse, 0x61, PT ;  /* 0x000000615700780c */ /* 0x040fe20003f64270 */
[----:B------:R-:W-:Y:S01]  /*32a0*/  FMUL.FTZ R31, R0, R31 ;  /* 0x0000001f001f7220 */ /* 0x000fe20000410000 */
[----:B------:R-:W-:Y:S01]  /*32b0*/  FSEL R146, R146, -INF , P4 ;  /* 0xff80000092927808 */ /* 0x000fe20002000000 */
[----:B------:R-:W-:Y:S01]  /*32c0*/  FMUL.FTZ R35, R0, R35 ;  /* 0x0000002300237220 */ /* 0x000fe20000410000 */
[----:B------:R-:W-:Y:S01]  /*32d0*/  FMNMX.FTZ R99, R148, R99, !PT ;  /* 0x0000006394637209 */ /* 0x000fe20007810000 */
[----:B------:R-:W-:Y:S01]  /*32e0*/  MUFU.TANH R43, R43 ;  /* 0x0000002b002b7308 */ /* 0x000fe20000002400 */
[C---:B------:R-:W-:Y:S01]  /*32f0*/  ISETP.GT.AND P4, PT, R87.reuse, 0x68, PT ;  /* 0x000000685700780c */ /* 0x040fe20003f84270 */
[----:B------:R-:W-:Y:S01]  /*3300*/  FMUL.FTZ R39, R0, R39 ;  /* 0x0000002700277220 */ /* 0x000fe20000410000 */
[----:B------:R-:W-:Y:S01]  /*3310*/  FSEL R138, R74, -INF , P3 ;  /* 0xff8000004a8a7808 */ /* 0x000fe20001800000 */
[----:B------:R-:W-:Y:S01]  /*3320*/  FMUL.FTZ R91, R0, R36 ;  /* 0x00000024005b7220 */ /* 0x000fe20000410000 */
[----:B------:R-:W-:Y:S01]  /*3330*/  FMNMX.FTZ R99, R146, R99, !PT ;  /* 0x0000006392637209 */ /* 0x000fe20007810000 */
[----:B------:R-:W-:Y:S01]  /*3340*/  FMUL.FTZ R95, R0, R37 ;  /* 0x00000025005f7220 */ /* 0x000fe20000410000 */
[----:B------:R-:W-:Y:S01]  /*3350*/  ISETP.GT.AND P3, PT, R87, 0x69, PT ;  /* 0x000000695700780c */ /* 0x000fe20003f64270 */
[----:B------:R-:W1:Y:S01]  /*3360*/  MUFU.TANH R74, R50 ;  /* 0x00000032004a7308 */ /* 0x000e620000002400 */
[----:B------:R-:W-:-:S02]  /*3370*/  FSEL R134, R134, -INF , P4 ;  /* 0xff80000086867808 */ /* 0x000fc40002000000 */
[----:B------:R-:W-:Y:S02]  /*3380*/  FMNMX.FTZ R99, R138, R99, !PT ;  /* 0x000000638a637209 */ /* 0x000fe40007810000 */
[C---:B------:R-:W-:Y:S02]  /*3390*/  ISETP.GT.AND P4, PT, R87.reuse, 0x70, PT ;  /* 0x000000705700780c */ /* 0x040fe40003f84270 */
[----:B------:R-:W-:Y:S01]  /*33a0*/  FSEL R128, R128, -INF , P3 ;  /* 0xff80000080807808 */ /* 0x000fe20001800000 */
[----:B------:R-:W-:Y:S01]  /*33b0*/  MUFU.TANH R31, R31 ;  /* 0x0000001f001f7308 */ /* 0x000fe20000002400 */
[----:B------:R-:W-:Y:S02]  /*33c0*/  FMNMX.FTZ R99, R134, R99, !PT ;  /* 0x0000006386637209 */ /* 0x000fe40007810000 */
[----:B------:R-:W-:Y:S02]  /*33d0*/  ISETP.GT.AND P3, PT, R87, 0x71, PT ;  /* 0x000000715700780c */ /* 0x000fe40003f64270 */
[----:B0-----:R-:W-:-:S02]  /*33e0*/  FSEL R126, R78, -INF , P4 ;  /* 0xff8000004e7e7808 */ /* 0x001fc40002000000 */
[----:B------:R-:W-:Y:S01]  /*33f0*/  FMNMX.FTZ R99, R128, R99, !PT ;  /* 0x0000006380637209 */ /* 0x000fe20007810000 */
[----:B------:R0:W1:Y:S01]  /*3400*/  MUFU.TANH R78, R54 ;  /* 0x00000036004e7308 */ /* 0x0000620000002400 */
[C---:B------:R-:W-:Y:S02]  /*3410*/  ISETP.GT.AND P4, PT, R87.reuse, 0x78, PT ;  /* 0x000000785700780c */ /* 0x040fe40003f84270 */
[----:B--2---:R-:W-:Y:S02]  /*3420*/  FSEL R124, R82, -INF , P3 ;  /* 0xff800000527c7808 */ /* 0x004fe40001800000 */
[----:B------:R-:W-:Y:S02]  /*3430*/  FMNMX.FTZ R99, R126, R99, !PT ;  /* 0x000000637e637209 */ /* 0x000fe40007810000 */
[----:B------:R-:W-:Y:S01]  /*3440*/  ISETP.GT.AND P3, PT, R87, 0x79, PT ;  /* 0x000000795700780c */ /* 0x000fe20003f64270 */
[----:B------:R-:W-:Y:S01]  /*3450*/  MUFU.TANH R35, R35 ;  /* 0x0000002300237308 */ /* 0x000fe20000002400 */
[----:B------:R-:W-:-:S02]  /*3460*/  FSEL R122, R86, -INF , P4 ;  /* 0xff800000567a7808 */ /* 0x000fc40002000000 */
[----:B------:R-:W-:Y:S02]  /*3470*/  FMNMX.FTZ R99, R124, R99, !PT ;  /* 0x000000637c637209 */ /* 0x000fe40007810000 */
[C---:B------:R-:W-:Y:S02]  /*3480*/  ISETP.GT.AND P4, PT, R87.reuse, 0x80, PT ;  /* 0x000000805700780c */ /* 0x040fe40003f84270 */
[----:B---3--:R-:W-:Y:S01]  /*3490*/  FSEL R120, R98, -INF , P3 ;  /* 0xff80000062787808 */ /* 0x008fe20001800000 */
[----:B------:R-:W-:Y:S01]  /*34a0*/  MUFU.TANH R39, R39 ;  /* 0x0000002700277308 */ /* 0x000fe20000002400 */
[----:B------:R-:W-:Y:S02]  /*34b0*/  FMNMX.FTZ R99, R122, R99, !PT ;  /* 0x000000637a637209 */ /* 0x000fe40007810000 */
[----:B------:R-:W-:Y:S02]  /*34c0*/  ISETP.GT.AND P3, PT, R87, 0x81, PT ;  /* 0x000000815700780c */ /* 0x000fe40003f64270 */
[----:B----4-:R-:W-:-:S02]  /*34d0*/  FSEL R118, R58, -INF , P4 ;  /* 0xff8000003a767808 */ /* 0x010fc40002000000 */
[----:B------:R-:W-:Y:S01]  /*34e0*/  FMNMX.FTZ R99, R120, R99, !PT ;  /* 0x0000006378637209 */ /* 0x000fe20007810000 */
[----:B------:R-:W-:Y:S01]  /*34f0*/  MUFU.TANH R5, R5 ;  /* 0x0000000500057308 */ /* 0x000fe20000002400 */
[----:B------:R-:W-:Y:S02]  /*3500*/  ISETP.GT.AND P4, PT, R87, 0x88, PT ;  /* 0x000000885700780c */ /* 0x000fe40003f84270 */
[----:B-----5:R-:W-:Y:S02]  /*3510*/  FSEL R116, R59, -INF , P3 ;  /* 0xff8000003b747808 */ /* 0x020fe40001800000 */
[----:B------:R-:W-:Y:S02]  /*3520*/  FMNMX.FTZ R99, R118, R99, !PT ;  /* 0x0000006376637209 */ /* 0x000fe40007810000 */
[----:B------:R-:W-:Y:S01]  /*3530*/  ISETP.GT.AND P3, PT, R87, 0x89, PT ;  /* 0x000000895700780c */ /* 0x000fe20003f64270 */
[----:B------:R-:W2:Y:S01]  /*3540*/  MUFU.TANH R59, R26 ;  /* 0x0000001a003b7308 */ /* 0x000ea20000002400 */
[----:B------:R-:W-:-:S02]  /*3550*/  FSEL R114, R62, -INF , P4 ;  /* 0xff8000003e727808 */ /* 0x000fc40002000000 */
[----:B------:R-:W-:Y:S02]  /*3560*/  FMNMX.FTZ R99, R116, R99, !PT ;  /* 0x0000006374637209 */ /* 0x000fe40007810000 */
[----:B------:R-:W-:Y:S02]  /*3570*/  ISETP.GT.AND P4, PT, R87, 0x90, PT ;  /* 0x000000905700780c */ /* 0x000fe40003f84270 */
[----:B------:R-:W-:Y:S01]  /*3580*/  FSEL R112, R63, -INF , P3 ;  /* 0xff8000003f707808 */ /* 0x000fe20001800000 */
[----:B------:R-:W-:Y:S01]  /*3590*/  MUFU.TANH R4, R4 ;  /* 0x0000000400047308 */ /* 0x000fe20000002400 */
[----:B------:R-:W-:Y:S02]  /*35a0*/  FMNMX.FTZ R99, R114, R99, !PT ;  /* 0x0000006372637209 */ /* 0x000fe40007810000 */
[----:B------:R-:W-:Y:S02]  /*35b0*/  ISETP.GT.AND P3, PT, R87, 0x91, PT ;  /* 0x000000915700780c */ /* 0x000fe40003f64270 */
[----:B------:R-:W-:-:S02]  /*35c0*/  FSEL R110, R66, -INF , P4 ;  /* 0xff800000426e7808 */ /* 0x000fc40002000000 */
[----:B------:R-:W-:Y:S01]  /*35d0*/  FMNMX.FTZ R99, R112, R99, !PT ;  /* 0x0000006370637209 */ /* 0x000fe20007810000 */
[----:B------:R3:W4:Y:S01]  /*35e0*/  MUFU.TANH R63, R27 ;  /* 0x0000001b003f7308 */ /* 0x0007220000002400 */
[----:B------:R-:W-:Y:S02]  /*35f0*/  ISETP.GT.AND P4, PT, R87, 0x98, PT ;  /* 0x000000985700780c */ /* 0x000fe40003f84270 */
[----:B------:R-:W-:Y:S01]  /*3600*/  FSEL R62, R67, -INF , P3 ;  /* 0xff800000433e7808 */ /* 0x000fe20001800000 */
[----:B------:R-:W-:Y:S01]  /*3610*/  FMUL.FTZ R67, R0, R32 ;  /* 0x0000002000437220 */ /* 0x000fe20000410000 */
[----:B------:R-:W-:Y:S02]  /*3620*/  FMNMX.FTZ R99, R110, R99, !PT ;  /* 0x000000636e637209 */ /* 0x000fe40007810000 */
[----:B------:R-:W-:Y:S01]  /*3630*/  ISETP.GT.AND P3, PT, R87, 0x99, PT ;  /* 0x000000995700780c */ /* 0x000fe20003f64270 */
[----:B------:R-:W-:Y:S01]  /*3640*/  MUFU.TANH R6, R6 ;  /* 0x0000000600067308 */ /* 0x000fe20000002400 */
[----:B0-----:R-:W-:Y:S01]  /*3650*/  FSEL R54, R70, -INF , P4 ;  /* 0xff80000046367808 */ /* 0x001fe20002000000 */
[----:B---3--:R-:W-:Y:S01]  /*3660*/  FMUL.FTZ R27, R0, R34 ;  /* 0x00000022001b7220 */ /* 0x008fe20000410000 */
[----:B------:R-:W-:-:S02]  /*3670*/  FMNMX.FTZ R99, R62, R99, !PT ;  /* 0x000000633e637209 */ /* 0x000fc40007810000 */
[----:B------:R-:W-:Y:S02]  /*3680*/  ISETP.GT.AND P4, PT, R87, 0xa0, PT ;  /* 0x000000a05700780c */ /* 0x000fe40003f84270 */
[----:B------:R-:W-:Y:S01]  /*3690*/  FSEL R42, R71, -INF , P3 ;  /* 0xff800000472a7808 */ /* 0x000fe20001800000 */
[----:B------:R0:W3:Y:S01]  /*36a0*/  MUFU.TANH R86, R27 ;  /* 0x0000001b00567308 */ /* 0x0000e20000002400 */
[----:B------:R-:W-:Y:S01]  /*36b0*/  FMNMX.FTZ R99, R54, R99, !PT ;  /* 0x0000006336637209 */ /* 0x000fe20007810000 */
[----:B------:R-:W-:Y:S01]  /*36c0*/  FMUL.FTZ R71, R0, R29 ;  /* 0x0000001d00477220 */ /* 0x000fe20000410000 */
[----:B------:R-:W-:Y:S02]  /*36d0*/  ISETP.GT.AND P3, PT, R87, 0xa1, PT ;  /* 0x000000a15700780c */ /* 0x000fe40003f64270 */
[----:B------:R-:W-:Y:S01]  /*36e0*/  FSEL R30, R89, -INF , P4 ;  /* 0xff800000591e7808 */ /* 0x000fe20002000000 */
[----:B------:R-:W-:Y:S01]  /*36f0*/  IMAD.U32 R89, RZ, RZ, UR4 ;  /* 0x00000004ff597e24 */ /* 0x000fe2000f8e00ff */
[----:B------:R-:W-:Y:S01]  /*3700*/  FMNMX.FTZ R99, R42, R99, !PT ;  /* 0x000000632a637209 */ /* 0x000fe20007810000 */
[----:B------:R-:W-:Y:S01]  /*3710*/  MUFU.TANH R9, R9 ;  /* 0x0000000900097308 */ /* 0x000fe20000002400 */
[----:B------:R-:W-:Y:S01]  /*3720*/  ISETP.GT.AND P4, PT, R87, 0xa8, PT ;  /* 0x000000a85700780c */ /* 0x000fe20003f84270 */
[----:B0-----:R-:W-:Y:S01]  /*3730*/  FMUL.FTZ R27, R0, R38 ;  /* 0x00000026001b7220 */ /* 0x001fe20000410000 */
[----:B------:R-:W-:Y:S01]  /*3740*/  FSEL R26, R90, -INF , P3 ;  /* 0xff8000005a1a7808 */ /* 0x000fe20001800000 */
[----:B------:R-:W0:Y:S01]  /*3750*/  S2UR UR4, SR_CgaCtaId ;  /* 0x00000000000479c3 */ /* 0x000e220000008800 */
[----:B------:R-:W-:-:S02]  /*3760*/  FMNMX.FTZ R99, R30, R99, !PT ;  /* 0x000000631e637209 */ /* 0x000fc40007810000 */
[C---:B------:R-:W-:Y:S01]  /*3770*/  ISETP.GT.AND P3, PT, R87.reuse, 0xa9, PT ;  /* 0x000000a95700780c */ /* 0x040fe20003f64270 */
[----:B------:R-:W5:Y:S01]  /*3780*/  MUFU.TANH R27, R27 ;  /* 0x0000001b001b7308 */ /* 0x000f620000002400 */
[----:B------:R-:W-:Y:S02]  /*3790*/  FSEL R46, R46, -INF , P4 ;  /* 0xff8000002e2e7808 */ /* 0x000fe40002000000 */
[----:B------:R-:W-:Y:S02]  /*37a0*/  FMNMX.FTZ R99, R26, R99, !PT ;  /* 0x000000631a637209 */ /* 0x000fe40007810000 */
[----:B------:R-:W-:Y:S02]  /*37b0*/  ISETP.GT.AND P4, PT, R87, 0xb0, PT ;  /* 0x000000b05700780c */ /* 0x000fe40003f84270 */
[----:B------:R-:W-:Y:S01]  /*37c0*/  FSEL R50, R47, -INF , P3 ;  /* 0xff8000002f327808 */ /* 0x000fe20001800000 */
[----:B------:R-:W-:Y:S01]  /*37d0*/  FMUL.FTZ R47, R0, R45 ;  /* 0x0000002d002f7220 */ /* 0x000fe20000410000 */
[----:B------:R-:W-:Y:S01]  /*37e0*/  FMNMX.FTZ R99, R46, R99, !PT ;  /* 0x000000632e637209 */ /* 0x000fe20007810000 */
[----:B------:R-:W-:Y:S01]  /*37f0*/  FMUL.FTZ R45, R0, R48 ;  /* 0x00000030002d7220 */ /* 0x000fe20000410000 */
[----:B------:R-:W-:Y:S01]  /*3800*/  ISETP.GT.AND P3, PT, R87, 0xb1, PT ;  /* 0x000000b15700780c */ /* 0x000fe20003f64270 */
[----:B------:R-:W0:Y:S01]  /*3810*/  MUFU.TANH R10, R10 ;  /* 0x0000000a000a7308 */ /* 0x000e220000002400 */
[----:B-1----:R-:W-:-:S02]  /*3820*/  FSEL R58, R74, -INF , P4 ;  /* 0xff8000004a3a7808 */ /* 0x002fc40002000000 */
[----:B------:R-:W-:Y:S02]  /*3830*/  FMNMX.FTZ R99, R50, R99, !PT ;  /* 0x0000006332637209 */ /* 0x000fe40007810000 */
[----:B------:R-:W-:Y:S02]  /*3840*/  ISETP.GT.AND P4, PT, R87, 0xb8, PT ;  /* 0x000000b85700780c */ /* 0x000fe40003f84270 */
[----:B------:R-:W-:Y:S01]  /*3850*/  FSEL R34, R51, -INF , P3 ;  /* 0xff80000033227808 */ /* 0x000fe20001800000 */
[----:B------:R-:W1:Y:S01]  /*3860*/  MUFU.TANH R12, R12 ;  /* 0x0000000c000c7308 */ /* 0x000e620000002400 */
[----:B------:R-:W-:Y:S01]  /*3870*/  FMNMX.FTZ R99, R58, R99, !PT ;  /* 0x000000633a637209 */ /* 0x000fe20007810000 */
[C---:B------:R-:W-:Y:S01]  /*3880*/  FMUL.FTZ R51, R0.reuse, R49 ;  /* 0x0000003100337220 */ /* 0x040fe20000410000 */
[----:B------:R-:W-:Y:S01]  /*3890*/  ISETP.GT.AND P3, PT, R87, 0xb9, PT ;  /* 0x000000b95700780c */ /* 0x000fe20003f64270 */
[----:B------:R-:W-:Y:S01]  /*38a0*/  FMUL.FTZ R49, R0, R52 ;  /* 0x0000003400317220 */ /* 0x000fe20000410000 */
[----:B------:R-:W-:-:S02]  /*38b0*/  FSEL R70, R78, -INF , P4 ;  /* 0xff8000004e467808 */ /* 0x000fc40002000000 */
[----:B------:R-:W-:Y:S01]  /*38c0*/  FMNMX.FTZ R99, R34, R99, !PT ;  /* 0x0000006322637209 */ /* 0x000fe20007810000 */
[----:B------:R-:W1:Y:S01]  /*38d0*/  MUFU.TANH R11, R11 ;  /* 0x0000000b000b7308 */ /* 0x000e620000002400 */
[----:B------:R-:W-:Y:S02]  /*38e0*/  ISETP.GT.AND P4, PT, R87, 0xc0, PT ;  /* 0x000000c05700780c */ /* 0x000fe40003f84270 */
[----:B------:R-:W-:Y:S01]  /*38f0*/  FSEL R66, R55, -INF , P3 ;  /* 0xff80000037427808 */ /* 0x000fe20001800000 */
[----:B------:R-:W-:Y:S01]  /*3900*/  FMUL.FTZ R55, R0, R53 ;  /* 0x0000003500377220 */ /* 0x000fe20000410000 */
[----:B------:R-:W-:Y:S01]  /*3910*/  FMNMX.FTZ R99, R70, R99, !PT ;  /* 0x0000006346637209 */ /* 0x000fe20007810000 */
[C---:B------:R-:W-:Y:S01]  /*3920*/  FMUL.FTZ R53, R0.reuse, R24 ;  /* 0x0000001800357220 */ /* 0x040fe20000410000 */
[----:B------:R-:W-:Y:S01]  /*3930*/  ISETP.GT.AND P3, PT, R87, 0xc1, PT ;  /* 0x000000c15700780c */ /* 0x000fe20003f64270 */
[----:B------:R-:W1:Y:S01]  /*3940*/  MUFU.TANH R13, R13 ;  /* 0x0000000d000d7308 */ /* 0x000e620000002400 */
[----:B--2---:R-:W-:Y:S01]  /*3950*/  FSEL R74, R59, -INF , P4 ;  /* 0xff8000003b4a7808 */ /* 0x004fe20002000000 */
[----:B------:R-:W-:Y:S01]  /*3960*/  FMUL.FTZ R59, R0, R28 ;  /* 0x0000001c003b7220 */ /* 0x000fe20000410000 */
[----:B------:R-:W-:-:S02]  /*3970*/  FMNMX.FTZ R99, R66, R99, !PT ;  /* 0x0000006342637209 */ /* 0x000fc40007810000 */
[----:B------:R-:W-:Y:S02]  /*3980*/  ISETP.GT.AND P4, PT, R87, 0xc8, PT ;  /* 0x000000c85700780c */ /* 0x000fe40003f84270 */
[----:B----4-:R-:W-:Y:S01]  /*3990*/  FSEL R38, R63, -INF , P3 ;  /* 0xff8000003f267808 */ /* 0x010fe20001800000 */
[----:B------:R-:W-:Y:S01]  /*39a0*/  FMUL.FTZ R63, R0, R25 ;  /* 0x00000019003f7220 */ /* 0x000fe20000410000 */
[----:B------:R-:W-:Y:S01]  /*39b0*/  FMNMX.FTZ R99, R74, R99, !PT ;  /* 0x000000634a637209 */ /* 0x000fe20007810000 */
[----:B------:R-:W2:Y:S01]  /*39c0*/  MUFU.TANH R14, R14 ;  /* 0x0000000e000e7308 */ /* 0x000ea20000002400 */
[----:B------:R-:W-:Y:S02]  /*39d0*/  ISETP.GT.AND P3, PT, R87, 0xc9, PT ;  /* 0x000000c95700780c */ /* 0x000fe40003f64270 */
[----:B------:R-:W-:Y:S01]  /*39e0*/  FSEL R82, R43, -INF , P4 ;  /* 0xff8000002b527808 */ /* 0x000fe20002000000 */
[----:B------:R-:W-:Y:S01]  /*39f0*/  FMUL.FTZ R43, R0, R44 ;  /* 0x0000002c002b7220 */ /* 0x000fe20000410000 */
[----:B------:R-:W-:-:S02]  /*3a00*/  FMNMX.FTZ R99, R38, R99, !PT ;  /* 0x0000006326637209 */ /* 0x000fc40007810000 */
[----:B------:R-:W-:Y:S01]  /*3a10*/  ISETP.GT.AND P4, PT, R87, 0xd0, PT ;  /* 0x000000d05700780c */ /* 0x000fe20003f84270 */
[----:B------:R-:W4:Y:S01]  /*3a20*/  MUFU.TANH R20, R20 ;  /* 0x0000001400147308 */ /* 0x000f220000002400 */
[----:B------:R-:W-:Y:S02]  /*3a30*/  FSEL R78, R31, -INF , P3 ;  /* 0xff8000001f4e7808 */ /* 0x000fe40001800000 */
[----:B------:R-:W-:Y:S02]  /*3a40*/  FMNMX.FTZ R99, R82, R99, !PT ;  /* 0x0000006352637209 */ /* 0x000fe40007810000 */
[----:B------:R-:W-:Y:S02]  /*3a50*/  ISETP.GT.AND P3, PT, R87, 0xd1, PT ;  /* 0x000000d15700780c */ /* 0x000fe40003f64270 */
[----:B---3--:R-:W-:Y:S01]  /*3a60*/  FSEL R86, R86, -INF , P4 ;  /* 0xff80000056567808 */ /* 0x008fe20002000000 */
[----:B------:R-:W3:Y:S01]  /*3a70*/  MUFU.TANH R15, R15 ;  /* 0x0000000f000f7308 */ /* 0x000ee20000002400 */
[----:B------:R-:W-:-:S02]  /*3a80*/  FMNMX.FTZ R99, R78, R99, !PT ;  /* 0x000000634e637209 */ /* 0x000fc40007810000 */
[----:B------:R-:W-:Y:S02]  /*3a90*/  ISETP.GT.AND P4, PT, R87, 0xd8, PT ;  /* 0x000000d85700780c */ /* 0x000fe40003f84270 */
[----:B------:R-:W-:Y:S02]  /*3aa0*/  FSEL R44, R35, -INF , P3 ;  /* 0xff800000232c7808 */ /* 0x000fe40001800000 */
[----:B------:R-:W-:Y:S01]  /*3ab0*/  FMNMX.FTZ R99, R86, R99, !PT ;  /* 0x0000006356637209 */ /* 0x000fe20007810000 */
[----:B------:R-:W3:Y:S01]  /*3ac0*/  MUFU.TANH R21, R21 ;  /* 0x0000001500157308 */ /* 0x000ee20000002400 */
[----:B------:R-:W-:Y:S01]  /*3ad0*/  ISETP.GT.AND P3, PT, R87, 0xd9, PT ;  /* 0x000000d95700780c */ /* 0x000fe20003f64270 */
[----:B------:R-:W-:Y:S01]  /*3ae0*/  FMUL.FTZ R87, R0, R33 ;  /* 0x0000002100577220 */ /* 0x000fe20000410000 */
[----:B-----5:R-:W-:Y:S02]  /*3af0*/  FSEL R94, R27, -INF , P4 ;  /* 0xff8000001b5e7808 */ /* 0x020fe40002000000 */
[----:B------:R-:W-:-:S02]  /*3b00*/  FMNMX.FTZ R99, R44, R99, !PT ;  /* 0x000000632c637209 */ /* 0x000fc40007810000 */
[----:B------:R-:W-:Y:S01]  /*3b10*/  FSEL R98, R39, -INF , P3 ;  /* 0xff80000027627808 */ /* 0x000fe20001800000 */
[----:B------:R-:W5:Y:S01]  /*3b20*/  MUFU.TANH R104, R104 ;  /* 0x0000006800687308 */ /* 0x000f620000002400 */
[----:B------:R-:W-:Y:S02]  /*3b30*/  FMNMX.FTZ R99, R94, R99, !PT ;  /* 0x000000635e637209 */ /* 0x000fe40007810000 */
[----:B------:R-:W-:Y:S02]  /*3b40*/  VIADDMNMX R83, R79, R102, R83, PT ;  /* 0x000000664f537246 */ /* 0x000fe40003800153 */
[----:B------:R-:W-:Y:S02]  /*3b50*/  FMNMX.FTZ R99, R98, R99, !PT ;  /* 0x0000006362637209 */ /* 0x000fe40007810000 */
[C---:B------:R-:W-:Y:S01]  /*3b60*/  ISETP.GT.AND P4, PT, R83.reuse, 0x1, PT ;  /* 0x000000015300780c */ /* 0x040fe20003f84270 */
[----:B------:R-:W5:Y:S01]  /*3b70*/  MUFU.TANH R108, R108 ;  /* 0x0000006c006c7308 */ /* 0x000f620000002400 */
[----:B------:R-:W-:Y:S01]  /*3b80*/  ISETP.GT.AND P5, PT, R83, 0x8, PT ;  /* 0x000000085300780c */ /* 0x000fe20003fa4270 */
[----:B------:R-:W0:Y:S01]  /*3b90*/  SHFL.BFLY PT, R48, R99, 0x2, 0x1f ;  /* 0x0c401f0063307f89 */ /* 0x000e2200000e0000 */
[----:B------:R-:W-:-:S02]  /*3ba0*/  FSEL R79, R4, -INF , P4 ;  /* 0xff800000044f7808 */ /* 0x000fc40002000000 */
[----:B------:R-:W-:Y:S02]  /*3bb0*/  ISETP.GT.AND P4, PT, R83, 0x10, PT ;  /* 0x000000105300780c */ /* 0x000fe40003f84270 */
[----:B------:R-:W-:Y:S01]  /*3bc0*/  @!P0 PRMT R101, RZ, 0x654, R101 ;  /* 0x00000654ff658816 */ /* 0x000fe20000000065 */
[----:B------:R-:W5:Y:S03]  /*3bd0*/  MUFU.TANH R105, R105 ;  /* 0x0000006900697308 */ /* 0x000f660000002400 */
[----:B------:R5:W-:Y:S05]  /*3be0*/  @!P0 SYNCS.ARRIVE.TRANS64.RED.A1T0 RZ, [R101+URZ], RZ ;  /* 0x000000ff65ff89a7 */ /* 0x000bea000810043f */
[----:B------:R-:W5:Y:S08]  /*3bf0*/  MUFU.TANH R109, R109 ;  /* 0x0000006d006d7308 */ /* 0x000f700000002400 */
[----:B------:R-:W5:Y:S01]  /*3c00*/  MUFU.TANH R88, R88 ;  /* 0x0000005800587308 */ /* 0x000f620000002400 */
[----:B0-----:R-:W-:-:S05]  /*3c10*/  FMNMX.FTZ R48, R99, R48, !PT ;  /* 0x0000003063307209 */ /* 0x001fca0007810000 */
[----:B------:R-:W0:Y:S02]  /*3c20*/  SHFL.BFLY PT, R25, R48, 0x1, 0x1f ;  /* 0x0c201f0030197f89 */ /* 0x000e2400000e0000 */
[----:B------:R-:W5:Y:S08]  /*3c30*/  MUFU.TANH R106, R106 ;  /* 0x0000006a006a7308 */ /* 0x000f700000002400 */
[----:B------:R-:W5:Y:S08]  /*3c40*/  MUFU.TANH R92, R92 ;  /* 0x0000005c005c7308 */ /* 0x000f700000002400 */
[----:B------:R-:W5:Y:S01]  /*3c50*/  MUFU.TANH R107, R107 ;  /* 0x0000006b006b7308 */ /* 0x000f620000002400 */
[----:B0-----:R-:W-:-:S07]  /*3c60*/  FMNMX.FTZ R90, R48, R25, !PT ;  /* 0x00000019305a7209 */ /* 0x001fce0007810000 */
[----:B------:R-:W0:Y:S01]  /*3c70*/  MUFU.TANH R93, R93 ;  /* 0x0000005d005d7308 */ /* 0x000e220000002400 */
[C---:B------:R-:W-:Y:S01]  /*3c80*/  FSETP.NEU.FTZ.AND P3, PT, R90.reuse, -INF , PT ;  /* 0xff8000005a00780b */ /* 0x040fe20003f7d000 */
[----:B------:R-:W-:-:S06]  /*3c90*/  FFMA.FTZ R25, R90, R89, -8 ;  /* 0xc10000005a197423 */ /* 0x000fcc0000010059 */
[----:B------:R-:W0:Y:S01]  /*3ca0*/  MUFU.TANH R97, R97 ;  /* 0x0000006100617308 */ /* 0x000e220000002400 */
[----:B------:R-:W-:Y:S02]  /*3cb0*/  FSEL R25, R25, RZ, P3 ;  /* 0x000000ff19197208 */ /* 0x000fe40001800000 */
[----:B------:R-:W-:-:S03]  /*3cc0*/  ISETP.GT.AND P3, PT, R83, RZ, PT ;  /* 0x000000ff5300720c */ /* 0x000fc60003f64270 */
[-CC-:B------:R-:W-:Y:S01]  /*3cd0*/  FFMA.FTZ R24, R130, R89.reuse, -R25.reuse ;  /* 0x0000005982187223 */ /* 0x180fe20000010819 */
[----:B------:R-:W-:Y:S01]  /*3ce0*/  FSEL R130, R5, -INF , P3 ;  /* 0xff80000005827808 */ /* 0x000fe20001800000 */
[-CC-:B------:R-:W-:Y:S01]  /*3cf0*/  FFMA.FTZ R27, R132, R89.reuse, -R25.reuse ;  /* 0x00000059841b7223 */ /* 0x180fe20000010819 */
[----:B------:R-:W-:Y:S01]  /*3d00*/  ISETP.GT.AND P3, PT, R83, 0x9, PT ;  /* 0x000000095300780c */ /* 0x000fe20003f64270 */
[-CC-:B------:R-:W-:Y:S01]  /*3d10*/  FFMA.FTZ R28, R140, R89.reuse, -R25.reuse ;  /* 0x000000598c1c7223 */ /* 0x180fe20000010819 */
[----:B------:R-:W-:Y:S01]  /*3d20*/  FSEL R132, R6, -INF , P5 ;  /* 0xff80000006847808 */ /* 0x000fe20002800000 */
[--C-:B------:R-:W-:Y:S01]  /*3d30*/  FFMA.FTZ R29, R142, R89, -R25.reuse ;  /* 0x000000598e1d7223 */ /* 0x100fe20000010819 */
[----:B------:R-:W-:Y:S01]  /*3d40*/  FMNMX.FTZ R99, R130, R79, !PT ;  /* 0x0000004f82637209 */ /* 0x000fe20007810000 */
[-CC-:B------:R-:W-:Y:S01]  /*3d50*/  FFMA.FTZ R31, R144, R89.reuse, -R25.reuse ;  /* 0x00000059901f7223 */ /* 0x180fe20000010819 */
[----:B------:R-:W-:Y:S01]  /*3d60*/  FSEL R140, R9, -INF , P3 ;  /* 0xff800000098c7808 */ /* 0x000fe20001800000 */
[--C-:B------:R-:W-:Y:S01]  /*3d70*/  FFMA.FTZ R32, R150, R89, -R25.reuse ;  /* 0x0000005996207223 */ /* 0x100fe20000010819 */
[----:B------:R-:W-:Y:S01]  /*3d80*/  FMNMX.FTZ R99, R132, R99, !PT ;  /* 0x0000006384637209 */ /* 0x000fe20007810000 */
[-CC-:B------:R-:W-:Y:S01]  /*3d90*/  FFMA.FTZ R9, R162, R89.reuse, -R25.reuse ;  /* 0x00000059a2097223 */ /* 0x180fe20000010819 */
[C---:B------:R-:W-:Y:S01]  /*3da0*/  ISETP.GT.AND P3, PT, R83.reuse, 0x11, PT ;  /* 0x000000115300780c */ /* 0x040fe20003f64270 */
[-CC-:B------:R-:W-:Y:S01]  /*3db0*/  FFMA.FTZ R33, R164, R89.reuse, -R25.reuse ;  /* 0x00000059a4217223 */ /* 0x180fe20000010819 */
[----:B------:R-:W-:Y:S01]  /*3dc0*/  FSEL R142, R10, -INF , P4 ;  /* 0xff8000000a8e7808 */ /* 0x000fe20002000000 */
[--C-:B------:R-:W-:Y:S01]  /*3dd0*/  FFMA.FTZ R10, R160, R89, -R25.reuse ;  /* 0x00000059a00a7223 */ /* 0x100fe20000010819 */
[----:B------:R-:W-:Y:S01]  /*3de0*/  FMNMX.FTZ R99, R140, R99, !PT ;  /* 0x000000638c637209 */ /* 0x000fe20007810000 */
[-CC-:B------:R-:W-:Y:S01]  /*3df0*/  FFMA.FTZ R36, R166, R89.reuse, -R25.reuse ;  /* 0x00000059a6247223 */ /* 0x180fe20000010819 */
[C---:B------:R-:W-:Y:S01]  /*3e00*/  ISETP.GT.AND P4, PT, R83.reuse, 0x18, PT ;  /* 0x000000185300780c */ /* 0x040fe20003f84270 */
[-CC-:B------:R-:W-:Y:S01]  /*3e10*/  FFMA.FTZ R35, R168, R89.reuse, -R25.reuse ;  /* 0x00000059a8237223 */ /* 0x180fe20000010819 */
[----:B-1----:R-:W-:Y:S01]  /*3e20*/  FSEL R144, R12, -INF , P3 ;  /* 0xff8000000c907808 */ /* 0x002fe20001800000 */
[--C-:B------:R-:W-:Y:S01]  /*3e30*/  FFMA.FTZ R12, R156, R89, -R25.reuse ;  /* 0x000000599c0c7223 */ /* 0x100fe20000010819 */
[----:B------:R-:W-:Y:S01]  /*3e40*/  FMNMX.FTZ R99, R142, R99, !PT ;  /* 0x000000638e637209 */ /* 0x000fe20007810000 */
[----:B------:R-:W1:Y:S01]  /*3e50*/  MUFU.TANH R96, R96 ;  /* 0x0000006000607308 */ /* 0x000e620000002400 */
[----:B------:R-:W-:Y:S01]  /*3e60*/  ISETP.GT.AND P3, PT, R83, 0x19, PT ;  /* 0x000000195300780c */ /* 0x000fe20003f64270 */
[-CC-:B------:R-:W-:Y:S01]  /*3e70*/  FFMA.FTZ R48, R170, R89.reuse, -R25.reuse ;  /* 0x00000059aa307223 */ /* 0x180fe20000010819 */
[----:B------:R-:W-:Y:S01]  /*3e80*/  FSEL R150, R11, -INF , P4 ;  /* 0xff8000000b967808 */ /* 0x000fe20002000000 */
[--C-:B------:R-:W-:Y:S01]  /*3e90*/  FFMA.FTZ R11, R158, R89, -R25.reuse ;  /* 0x000000599e0b7223 */ /* 0x100fe20000010819 */
[----:B------:R-:W-:Y:S01]  /*3ea0*/  FMNMX.FTZ R99, R144, R99, !PT ;  /* 0x0000006390637209 */ /* 0x000fe20007810000 */
[-CC-:B------:R-:W-:Y:S01]  /*3eb0*/  FFMA.FTZ R37, R172, R89.reuse, -R25.reuse ;  /* 0x00000059ac257223 */ /* 0x180fe20000010819 */
[----:B------:R-:W-:Y:S01]  /*3ec0*/  ISETP.GT.AND P4, PT, R83, 0x20, PT ;  /* 0x000000205300780c */ /* 0x000fe20003f84270 */
[----:B------:R-:W1:Y:S01]  /*3ed0*/  MUFU.TANH R100, R100 ;  /* 0x0000006400647308 */ /* 0x000e620000002400 */
[----:B------:R-:W-:Y:S01]  /*3ee0*/  FSEL R162, R13, -INF , P3 ;  /* 0xff8000000da27808 */ /* 0x000fe20001800000 */
[--C-:B------:R-:W-:Y:S01]  /*3ef0*/  FFMA.FTZ R13, R154, R89, -R25.reuse ;  /* 0x000000599a0d7223 */ /* 0x100fe20000010819 */
[----:B------:R-:W-:Y:S01]  /*3f00*/  FMNMX.FTZ R99, R150, R99, !PT ;  /* 0x0000006396637209 */ /* 0x000fe20007810000 */
[-CC-:B------:R-:W-:Y:S01]  /*3f10*/  FFMA.FTZ R6, R174, R89.reuse, -R25.reuse ;  /* 0x00000059ae067223 */ /* 0x180fe20000010819 */
[C---:B------:R-:W-:Y:S01]  /*3f20*/  ISETP.GT.AND P3, PT, R83.reuse, 0x21, PT ;  /* 0x000000215300780c */ /* 0x040fe20003f64270 */
[--C-:B------:R-:W-:Y:S01]  /*3f30*/  FFMA.FTZ R52, R176, R89, -R25.reuse ;  /* 0x00000059b0347223 */ /* 0x100fe20000010819 */
[----:B--2---:R-:W-:Y:S01]  /*3f40*/  FSEL R164, R14, -INF , P4 ;  /* 0xff8000000ea47808 */ /* 0x004fe20002000000 */
[----:B------:R-:W2:Y:S01]  /*3f50*/  MUFU.TANH R72, R72 ;  /* 0x0000004800487308 */ /* 0x000ea20000002400 */
[----:B------:R-:W-:Y:S01]  /*3f60*/  FMNMX.FTZ R99, R162, R99, !PT ;  /* 0x00000063a2637209 */ /* 0x000fe20007810000 */
[-CC-:B------:R-:W-:Y:S01]  /*3f70*/  FFMA.FTZ R14, R152, R89.reuse, -R25.reuse ;  /* 0x00000059980e7223 */ /* 0x180fe20000010819 */
[C---:B------:R-:W-:Y:S01]  /*3f80*/  ISETP.GT.AND P4, PT, R83.reuse, 0x28, PT ;  /* 0x000000285300780c */ /* 0x040fe20003f84270 */
[-CC-:B------:R-:W-:Y:S01]  /*3f90*/  FFMA.FTZ R39, R178, R89.reuse, -R25.reuse ;  /* 0x00000059b2277223 */ /* 0x180fe20000010819 */
[----:B----4-:R-:W-:Y:S01]  /*3fa0*/  FSEL R160, R20, -INF , P3 ;  /* 0xff80000014a07808 */ /* 0x010fe20001800000 */
[--C-:B------:R-:W-:Y:S01]  /*3fb0*/  FFMA.FTZ R20, R138, R89, -R25.reuse ;  /* 0x000000598a147223 */ /* 0x100fe20000010819 */
[----:B------:R-:W-:Y:S01]  /*3fc0*/  FMNMX.FTZ R99, R164, R99, !PT ;  /* 0x00000063a4637209 */ /* 0x000fe20007810000 */
[----:B------:R-:W4:Y:S01]  /*3fd0*/  MUFU.TANH R73, R73 ;  /* 0x0000004900497308 */ /* 0x000f220000002400 */
[----:B------:R-:W-:Y:S01]  /*3fe0*/  ISETP.GT.AND P3, PT, R83, 0x29, PT ;  /* 0x000000295300780c */ /* 0x000fe20003f64270 */
[-CC-:B------:R-:W-:Y:S01]  /*3ff0*/  FFMA.FTZ R4, R180, R89.reuse, -R25.reuse ;  /* 0x00000059b4047223 */ /* 0x180fe20000010819 */
[----:B---3--:R-:W-:Y:S01]  /*4000*/  FSEL R166, R15, -INF , P4 ;  /* 0xff8000000fa67808 */ /* 0x008fe20002000000 */
[--C-:B------:R-:W-:Y:S01]  /*4010*/  FFMA.FTZ R15, R146, R89, -R25.reuse ;  /* 0x00000059920f7223 */ /* 0x100fe20000010819 */
[----:B------:R-:W-:Y:S01]  /*4020*/  FMNMX.FTZ R99, R160, R99, !PT ;  /* 0x00000063a0637209 */ /* 0x000fe20007810000 */
[-CC-:B------:R-:W-:Y:S01]  /*4030*/  FFMA.FTZ R182, R182, R89.reuse, -R25.reuse ;  /* 0x00000059b6b67223 */ /* 0x180fe20000010819 */
[----:B------:R-:W-:Y:S01]  /*4040*/  ISETP.GT.AND P4, PT, R83, 0x30, PT ;  /* 0x000000305300780c */ /* 0x000fe20003f84270 */
[----:B------:R-:W3:Y:S01]  /*4050*/  MUFU.TANH R76, R76 ;  /* 0x0000004c004c7308 */ /* 0x000ee20000002400 */
[----:B------:R-:W-:Y:S01]  /*4060*/  FSEL R158, R21, -INF , P3 ;  /* 0xff800000159e7808 */ /* 0x000fe20001800000 */
[--C-:B------:R-:W-:Y:S01]  /*4070*/  FFMA.FTZ R21, R148, R89, -R25.reuse ;  /* 0x0000005994157223 */ /* 0x100fe20000010819 */
[----:B------:R-:W-:Y:S01]  /*4080*/  FMNMX.FTZ R99, R166, R99, !PT ;  /* 0x00000063a6637209 */ /* 0x000fe20007810000 */
[-CC-:B------:R-:W-:Y:S01]  /*4090*/  FFMA.FTZ R184, R184, R89.reuse, -R25.reuse ;  /* 0x00000059b8b87223 */ /* 0x180fe20000010819 */
[C---:B------:R-:W-:Y:S01]  /*40a0*/  ISETP.GT.AND P3, PT, R83.reuse, 0x31, PT ;  /* 0x000000315300780c */ /* 0x040fe20003f64270 */
[--C-:B------:R-:W-:Y:S01]  /*40b0*/  FFMA.FTZ R62, R62, R89, -R25.reuse ;  /* 0x000000593e3e7223 */ /* 0x100fe20000010819 */
[----:B-----5:R-:W-:Y:S01]  /*40c0*/  FSEL R104, R104, -INF , P4 ;  /* 0xff80000068687808 */ /* 0x020fe20002000000 */
[----:B------:R-:W5:Y:S01]  /*40d0*/  MUFU.TANH R77, R77 ;  /* 0x0000004d004d7308 */ /* 0x000f620000002400 */
[----:B------:R-:W-:Y:S01]  /*40e0*/  FMNMX.FTZ R99, R158, R99, !PT ;  /* 0x000000639e637209 */ /* 0x000fe20007810000 */
[-CC-:B------:R-:W-:Y:S01]  /*40f0*/  FFMA.FTZ R42, R42, R89.reuse, -R25.reuse ;  /* 0x000000592a2a7223 */ /* 0x180fe20000010819 */
[----:B------:R-:W-:Y:S01]  /*4100*/  ISETP.GT.AND P4, PT, R83, 0x38, PT ;  /* 0x000000385300780c */ /* 0x000fe20003f84270 */
[----:B------:R-:W-:Y:S01]  /*4110*/  FFMA.FTZ R30, R30, R89, -R25 ;  /* 0x000000591e1e7223 */ /* 0x000fe20000010819 */
[----:B------:R-:W-:-:S02]  /*4120*/  FSEL R108, R108, -INF , P3 ;  /* 0xff8000006c6c7808 */ /* 0x000fc40001800000 */
[----:B------:R-:W-:Y:S01]  /*4130*/  FMNMX.FTZ R99, R104, R99, !PT ;  /* 0x0000006368637209 */ /* 0x000fe20007810000 */
[----:B------:R-:W5:Y:S01]  /*4140*/  MUFU.TANH R80, R80 ;  /* 0x0000005000507308 */ /* 0x000f620000002400 */
[----:B------:R-:W-:Y:S02]  /*4150*/  ISETP.GT.AND P3, PT, R83, 0x39, PT ;  /* 0x000000395300780c */ /* 0x000fe40003f64270 */
[----:B------:R-:W-:Y:S02]  /*4160*/  FSEL R156, R105, -INF , P4 ;  /* 0xff800000699c7808 */ /* 0x000fe40002000000 */
[----:B------:R-:W-:Y:S02]  /*4170*/  FMNMX.FTZ R99, R108, R99, !PT ;  /* 0x000000636c637209 */ /* 0x000fe40007810000 */
[----:B------:R-:W-:Y:S01]  /*4180*/  ISETP.GT.AND P4, PT, R83, 0x40, PT ;  /* 0x000000405300780c */ /* 0x000fe20003f84270 */
[----:B------:R-:W5:Y:S01]  /*4190*/  MUFU.TANH R81, R81 ;  /* 0x0000005100517308 */ /* 0x000f620000002400 */
[----:B------:R-:W-:-:S02]  /*41a0*/  FSEL R154, R109, -INF , P3 ;  /* 0xff8000006d9a7808 */ /* 0x000fc40001800000 */
[----:B------:R-:W-:Y:S02]  /*41b0*/  FMNMX.FTZ R99, R156, R99, !PT ;  /* 0x000000639c637209 */ /* 0x000fe40007810000 */
[C---:B------:R-:W-:Y:S02]  /*41c0*/  ISETP.GT.AND P3, PT, R83.reuse, 0x41, PT ;  /* 0x000000415300780c */ /* 0x040fe40003f64270 */
[----:B------:R-:W-:Y:S01]  /*41d0*/  FSEL R168, R88, -INF , P4 ;  /* 0xff80000058a87808 */ /* 0x000fe20002000000 */
[----:B------:R-:W5:Y:S01]  /*41e0*/  MUFU.TANH R84, R84 ;  /* 0x0000005400547308 */ /* 0x000f620000002400 */
[----:B------:R-:W-:Y:S02]  /*41f0*/  FMNMX.FTZ R99, R154, R99, !PT ;  /* 0x000000639a637209 */ /* 0x000fe40007810000 */
[----:B------:R-:W-:Y:S02]  /*4200*/  ISETP.GT.AND P4, PT, R83, 0x48, PT ;  /* 0x000000485300780c */ /* 0x000fe40003f84270 */
[----:B------:R-:W-:-:S02]  /*4210*/  FSEL R106, R106, -INF , P3 ;  /* 0xff8000006a6a7808 */ /* 0x000fc40001800000 */
[----:B------:R-:W-:Y:S01]  /*4220*/  FMNMX.FTZ R99, R168, R99, !PT ;  /* 0x00000063a8637209 */ /* 0x000fe20007810000 */
[----:B------:R-:W5:Y:S01]  /*4230*/  MUFU.TANH R85, R85 ;  /* 0x0000005500557308 */ /* 0x000f620000002400 */
[C---:B------:R-:W-:Y:S02]  /*4240*/  ISETP.GT.AND P3, PT, R83.reuse, 0x49, PT ;  /* 0x000000495300780c */ /* 0x040fe40003f64270 */
[----:B------:R-:W-:Y:S02]  /*4250*/  FSEL R92, R92, -INF , P4 ;  /* 0xff8000005c5c7808 */ /* 0x000fe40002000000 */
[----:B------:R-:W-:Y:S02]  /*4260*/  FMNMX.FTZ R99, R106, R99, !PT ;  /* 0x000000636a637209 */ /* 0x000fe40007810000 */
[----:B------:R-:W-:Y:S01]  /*4270*/  ISETP.GT.AND P4, PT, R83, 0x50, PT ;  /* 0x000000505300780c */ /* 0x000fe20003f84270 */
[----:B------:R-:W5:Y:S01]  /*4280*/  MUFU.TANH R56, R56 ;  /* 0x0000003800387308 */ /* 0x000f620000002400 */
[----:B------:R-:W-:-:S02]  /*4290*/  FSEL R148, R107, -INF , P3 ;  /* 0xff8000006b947808 */ /* 0x000fc40001800000 */
[----:B------:R-:W-:Y:S02]  /*42a0*/  FMNMX.FTZ R99, R92, R99, !PT ;  /* 0x000000635c637209 */ /* 0x000fe40007810000 */
[----:B------:R-:W-:Y:S02]  /*42b0*/  ISETP.GT.AND P3, PT, R83, 0x51, PT ;  /* 0x000000515300780c */ /* 0x000fe40003f64270 */
[----:B0-----:R-:W-:Y:S01]  /*42c0*/  FSEL R152, R93, -INF , P4 ;  /* 0xff8000005d987808 */ /* 0x001fe20002000000 */
[----:B------:R-:W0:Y:S01]  /*42d0*/  MUFU.TANH R57, R57 ;  /* 0x0000003900397308 */ /* 0x000e220000002400 */
[----:B------:R-:W-:Y:S02]  /*42e0*/  FMNMX.FTZ R99, R148, R99, !PT ;  /* 0x0000006394637209 */ /* 0x000fe40007810000 */
[----:B------:R-:W-:Y:S02]  /*42f0*/  ISETP.GT.AND P4, PT, R83, 0x58, PT ;  /* 0x000000585300780c */ /* 0x000fe40003f84270 */
[----:B------:R-:W-:-:S02]  /*4300*/  FSEL R146, R97, -INF , P3 ;  /* 0xff80000061927808 */ /* 0x000fc40001800000 */
[----:B------:R-:W-:Y:S01]  /*4310*/  FMNMX.FTZ R99, R152, R99, !PT ;  /* 0x0000006398637209 */ /* 0x000fe20007810000 */
[----:B------:R-:W0:Y:S01]  /*4320*/  MUFU.TANH R60, R60 ;  /* 0x0000003c003c7308 */ /* 0x000e220000002400 */
[C---:B------:R-:W-:Y:S02]  /*4330*/  ISETP.GT.AND P3, PT, R83.reuse, 0x59, PT ;  /* 0x000000595300780c */ /* 0x040fe40003f64270 */
[----:B-1----:R-:W-:Y:S02]  /*4340*/  FSEL R96, R96, -INF , P4 ;  /* 0xff80000060607808 */ /* 0x002fe40002000000 */
[----:B------:R-:W-:Y:S02]  /*4350*/  FMNMX.FTZ R99, R146, R99, !PT ;  /* 0x0000006392637209 */ /* 0x000fe40007810000 */
[----:B------:R-:W-:Y:S01]  /*4360*/  ISETP.GT.AND P4, PT, R83, 0x60, PT ;  /* 0x000000605300780c */ /* 0x000fe20003f84270 */
[----:B------:R-:W1:Y:S01]  /*4370*/  MUFU.TANH R61, R61 ;  /* 0x0000003d003d7308 */ /* 0x000e620000002400 */
[----:B------:R-:W-:-:S02]  /*4380*/  FSEL R100, R100, -INF , P3 ;  /* 0xff80000064647808 */ /* 0x000fc40001800000 */
[----:B------:R-:W-:Y:S02]  /*4390*/  FMNMX.FTZ R99, R96, R99, !PT ;  /* 0x0000006360637209 */ /* 0x000fe40007810000 */
[C---:B------:R-:W-:Y:S02]  /*43a0*/  ISETP.GT.AND P3, PT, R83.reuse, 0x61, PT ;  /* 0x000000615300780c */ /* 0x040fe40003f64270 */
[----:B--2---:R-:W-:Y:S01]  /*43b0*/  FSEL R138, R72, -INF , P4 ;  /* 0xff800000488a7808 */ /* 0x004fe20002000000 */
[--C-:B------:R-:W-:Y:S01]  /*43c0*/  FFMA.FTZ R72, R134, R89, -R25.reuse ;  /* 0x0000005986487223 */ /* 0x100fe20000010819 */
[----:B------:R-:W-:Y:S01]  /*43d0*/  FMNMX.FTZ R99, R100, R99, !PT ;  /* 0x0000006364637209 */ /* 0x000fe20007810000 */
[----:B------:R-:W2:Y:S01]  /*43e0*/  MUFU.TANH R64, R64 ;  /* 0x0000004000407308 */ /* 0x000ea20000002400 */
[----:B------:R-:W-:Y:S02]  /*43f0*/  ISETP.GT.AND P4, PT, R83, 0x68, PT ;  /* 0x000000685300780c */ /* 0x000fe40003f84270 */
[----:B----4-:R-:W-:Y:S01]  /*4400*/  FSEL R134, R73, -INF , P3 ;  /* 0xff80000049867808 */ /* 0x010fe20001800000 */
[----:B------:R-:W-:Y:S01]  /*4410*/  FFMA.FTZ R73, R126, R89, -R25 ;  /* 0x000000597e497223 */ /* 0x000fe20000010819 */
[----:B------:R-:W-:-:S02]  /*4420*/  FMNMX.FTZ R99, R138, R99, !PT ;  /* 0x000000638a637209 */ /* 0x000fc40007810000 */
[C---:B------:R-:W-:Y:S01]  /*4430*/  ISETP.GT.AND P3, PT, R83.reuse, 0x69, PT ;  /* 0x000000695300780c */ /* 0x040fe20003f64270 */
[----:B------:R-:W4:Y:S01]  /*4440*/  MUFU.TANH R65, R65 ;  /* 0x0000004100417308 */ /* 0x000f220000002400 */
[----:B---3--:R-:W-:Y:S01]  /*4450*/  FSEL R170, R76, -INF , P4 ;  /* 0xff8000004caa7808 */ /* 0x008fe20002000000 */
[----:B------:R-:W-:Y:S01]  /*4460*/  FFMA.FTZ R76, R128, R89, -R25 ;  /* 0x00000059804c7223 */ /* 0x000fe20000010819 */
[----:B------:R-:W-:Y:S02]  /*4470*/  FMNMX.FTZ R99, R134, R99, !PT ;  /* 0x0000006386637209 */ /* 0x000fe40007810000 */
[----:B------:R-:W-:Y:S02]  /*4480*/  ISETP.GT.AND P4, PT, R83, 0x70, PT ;  /* 0x000000705300780c */ /* 0x000fe40003f84270 */
[----:B-----5:R-:W-:Y:S01]  /*4490*/  FSEL R128, R77, -INF , P3 ;  /* 0xff8000004d807808 */ /* 0x020fe20001800000 */
[----:B------:R-:W3:Y:S01]  /*44a0*/  MUFU.TANH R68, R68 ;  /* 0x0000004400447308 */ /* 0x000ee20000002400 */
[----:B------:R-:W-:-:S02]  /*44b0*/  FMNMX.FTZ R99, R170, R99, !PT ;  /* 0x00000063aa637209 */ /* 0x000fc40007810000 */
[C---:B------:R-:W-:Y:S02]  /*44c0*/  ISETP.GT.AND P3, PT, R83.reuse, 0x71, PT ;  /* 0x000000715300780c */ /* 0x040fe40003f64270 */
[----:B------:R-:W-:Y:S02]  /*44d0*/  FSEL R80, R80, -INF , P4 ;  /* 0xff80000050507808 */ /* 0x000fe40002000000 */
[----:B------:R-:W-:Y:S01]  /*44e0*/  FMNMX.FTZ R99, R128, R99, !PT ;  /* 0x0000006380637209 */ /* 0x000fe20007810000 */
[----:B------:R5:W-:Y:S01]  /*44f0*/  MUFU.EX2 R77, R76 ;  /* 0x0000004c004d7308 */ /* 0x000be20000000800 */
[----:B------:R-:W-:Y:S02]  /*4500*/  ISETP.GT.AND P4, PT, R83, 0x78, PT ;  /* 0x000000785300780c */ /* 0x000fe40003f84270 */
[----:B------:R-:W-:Y:S02]  /*4510*/  FSEL R126, R81, -INF , P3 ;  /* 0xff800000517e7808 */ /* 0x000fe40001800000 */
[----:B------:R-:W-:-:S02]  /*4520*/  FMNMX.FTZ R99, R80, R99, !PT ;  /* 0x0000006350637209 */ /* 0x000fc40007810000 */
[C---:B------:R-:W-:Y:S01]  /*4530*/  ISETP.GT.AND P3, PT, R83.reuse, 0x79, PT ;  /* 0x000000795300780c */ /* 0x040fe20003f64270 */
[----:B------:R-:W3:Y:S01]  /*4540*/  MUFU.TANH R69, R69 ;  /* 0x0000004500457308 */ /* 0x000ee20000002400 */
[----:B------:R-:W-:Y:S01]  /*4550*/  FSEL R84, R84, -INF , P4 ;  /* 0xff80000054547808 */ /* 0x000fe20002000000 */
[----:B-----5:R-:W-:Y:S01]  /*4560*/  FFMA.FTZ R76, R124, R89, -R25 ;  /* 0x000000597c4c7223 */ /* 0x020fe20000010819 */
[----:B------:R-:W-:Y:S02]  /*4570*/  FMNMX.FTZ R99, R126, R99, !PT ;  /* 0x000000637e637209 */ /* 0x000fe40007810000 */
[----:B------:R-:W-:Y:S02]  /*4580*/  ISETP.GT.AND P4, PT, R83, 0x80, PT ;  /* 0x000000805300780c */ /* 0x000fe40003f84270 */
[----:B------:R-:W-:Y:S01]  /*4590*/  FSEL R124, R85, -INF , P3 ;  /* 0xff800000557c7808 */ /* 0x000fe20001800000 */
[----:B------:R-:W5:Y:S01]  /*45a0*/  MUFU.TANH R40, R40 ;  /* 0x0000002800287308 */ /* 0x000f620000002400 */
[----:B------:R-:W-:-:S02]  /*45b0*/  FMNMX.FTZ R99, R84, R99, !PT ;  /* 0x0000006354637209 */ /* 0x000fc40007810000 */
[C---:B------:R-:W-:Y:S02]  /*45c0*/  ISETP.GT.AND P3, PT, R83.reuse, 0x81, PT ;  /* 0x000000815300780c */ /* 0x040fe40003f64270 */
[----:B------:R-:W-:Y:S01]  /*45d0*/  FSEL R172, R56, -INF , P4 ;  /* 0xff80000038ac7808 */ /* 0x000fe20002000000 */
[--C-:B------:R-:W-:Y:S01]  /*45e0*/  FFMA.FTZ R56, R122, R89, -R25.reuse ;  /* 0x000000597a387223 */ /* 0x100fe20000010819 */
[----:B------:R-:W-:Y:S01]  /*45f0*/  FMNMX.FTZ R99, R124, R99, !PT ;  /* 0x000000637c637209 */ /* 0x000fe20007810000 */
[----:B------:R-:W5:Y:S01]  /*4600*/  MUFU.TANH R41, R41 ;  /* 0x0000002900297308 */ /* 0x000f620000002400 */
[----:B------:R-:W-:Y:S02]  /*4610*/  ISETP.GT.AND P4, PT, R83, 0x88, PT ;  /* 0x000000885300780c */ /* 0x000fe40003f84270 */
[----:B0-----:R-:W-:Y:S01]  /*4620*/  FSEL R122, R57, -INF , P3 ;  /* 0xff800000397a7808 */ /* 0x001fe20001800000 */
[----:B------:R-:W-:Y:S01]  /*4630*/  FFMA.FTZ R57, R120, R89, -R25 ;  /* 0x0000005978397223 */ /* 0x000fe20000010819 */
[----:B------:R-:W-:-:S02]  /*4640*/  FMNMX.FTZ R99, R172, R99, !PT ;  /* 0x00000063ac637209 */ /* 0x000fc40007810000 */
[C---:B------:R-:W-:Y:S01]  /*4650*/  ISETP.GT.AND P3, PT, R83.reuse, 0x89, PT ;  /* 0x000000895300780c */ /* 0x040fe20003f64270 */
[----:B------:R-:W0:Y:S01]  /*4660*/  MUFU.TANH R43, R43 ;  /* 0x0000002b002b7308 */ /* 0x000e220000002400 */
[----:B------:R-:W-:Y:S01]  /*4670*/  FSEL R174, R60, -INF , P4 ;  /* 0xff8000003cae7808 */ /* 0x000fe20002000000 */
[--C-:B------:R-:W-:Y:S01]  /*4680*/  FFMA.FTZ R60, R118, R89, -R25.reuse ;  /* 0x00000059763c7223 */ /* 0x100fe20000010819 */
[----:B------:R-:W-:Y:S02]  /*4690*/  FMNMX.FTZ R99, R122, R99, !PT ;  /* 0x000000637a637209 */ /* 0x000fe40007810000 */
[----:B------:R-:W-:Y:S02]  /*46a0*/  ISETP.GT.AND P4, PT, R83, 0x90, PT ;  /* 0x000000905300780c */ /* 0x000fe40003f84270 */
[----:B-1----:R-:W-:Y:S01]  /*46b0*/  FSEL R120, R61, -INF , P3 ;  /* 0xff8000003d787808 */ /* 0x002fe20001800000 */
[----:B------:R-:W1:Y:S01]  /*46c0*/  MUFU.TANH R47, R47 ;  /* 0x0000002f002f7308 */ /* 0x000e620000002400 */
[----:B------:R-:W-:Y:S01]  /*46d0*/  FMNMX.FTZ R99, R174, R99, !PT ;  /* 0x00000063ae637209 */ /* 0x000fe20007810000 */
[----:B------:R-:W-:Y:S01]  /*46e0*/  FFMA.FTZ R61, R116, R89, -R25 ;  /* 0x00000059743d7223 */ /* 0x000fe20000010819 */
[----:B------:R-:W-:-:S02]  /*46f0*/  ISETP.GT.AND P3, PT, R83, 0x91, PT ;  /* 0x000000915300780c */ /* 0x000fc40003f64270 */
[----:B--2---:R-:W-:Y:S02]  /*4700*/  FSEL R64, R64, -INF , P4 ;  /* 0xff80000040407808 */ /* 0x004fe40002000000 */
[----:B------:R-:W-:Y:S01]  /*4710*/  FMNMX.FTZ R99, R120, R99, !PT ;  /* 0x0000006378637209 */ /* 0x000fe20007810000 */
[----:B------:R-:W2:Y:S01]  /*4720*/  MUFU.TANH R45, R45 ;  /* 0x0000002d002d7308 */ /* 0x000ea20000002400 */
[----:B------:R-:W-:Y:S02]  /*4730*/  ISETP.GT.AND P4, PT, R83, 0x98, PT ;  /* 0x000000985300780c */ /* 0x000fe40003f84270 */
[----:B----4-:R-:W-:Y:S02]  /*4740*/  FSEL R118, R65, -INF , P3 ;  /* 0xff80000041767808 */ /* 0x010fe40001800000 */
[----:B------:R-:W-:Y:S02]  /*4750*/  FMNMX.FTZ R99, R64, R99, !PT ;  /* 0x0000006340637209 */ /* 0x000fe40007810000 */
[----:B------:R-:W-:Y:S01]  /*4760*/  ISETP.GT.AND P3, PT, R83, 0x99, PT ;  /* 0x000000995300780c */ /* 0x000fe20003f64270 */
[----:B------:R-:W4:Y:S01]  /*4770*/  MUFU.TANH R51, R51 ;  /* 0x0000003300337308 */ /* 0x000f220000002400 */
[----:B---3--:R-:W-:-:S02]  /*4780*/  FSEL R68, R68, -INF , P4 ;  /* 0xff80000044447808 */ /* 0x008fc40002000000 */
[----:B------:R-:W-:Y:S02]  /*4790*/  FMNMX.FTZ R99, R118, R99, !PT ;  /* 0x0000006376637209 */ /* 0x000fe40007810000 */
[----:B------:R-:W-:Y:S02]  /*47a0*/  ISETP.GT.AND P4, PT, R83, 0xa0, PT ;  /* 0x000000a05300780c */ /* 0x000fe40003f84270 */
[----:B------:R-:W-:Y:S01]  /*47b0*/  FSEL R116, R69, -INF , P3 ;  /* 0xff80000045747808 */ /* 0x000fe20001800000 */
[----:B------:R-:W3:Y:S01]  /*47c0*/  MUFU.TANH R49, R49 ;  /* 0x0000003100317308 */ /* 0x000ee20000002400 */
[----:B------:R-:W-:Y:S02]  /*47d0*/  FMNMX.FTZ R99, R68, R99, !PT ;  /* 0x0000006344637209 */ /* 0x000fe40007810000 */
[C---:B------:R-:W-:Y:S02]  /*47e0*/  ISETP.GT.AND P3, PT, R83.reuse, 0xa1, PT ;  /* 0x000000a15300780c */ /* 0x040fe40003f64270 */
[----:B-----5:R-:W-:Y:S01]  /*47f0*/  FSEL R176, R40, -INF , P4 ;  /* 0xff80000028b07808 */ /* 0x020fe20002000000 */
[----:B------:R-:W-:Y:S01]  /*4800*/  FFMA.FTZ R40, R114, R89, -R25 ;  /* 0x0000005972287223 */ /* 0x000fe20000010819 */
[----:B------:R-:W-:Y:S01]  /*4810*/  FMNMX.FTZ R99, R116, R99, !PT ;  /* 0x0000006374637209 */ /* 0x000fe20007810000 */
[----:B------:R-:W-:Y:S01]  /*4820*/  MUFU.TANH R55, R55 ;  /* 0x0000003700377308 */ /* 0x000fe20000002400 */
[----:B------:R-:W-:-:S02]  /*4830*/  ISETP.GT.AND P4, PT, R83, 0xa8, PT ;  /* 0x000000a85300780c */ /* 0x000fc40003f84270 */
[----:B------:R-:W-:Y:S01]  /*4840*/  FSEL R114, R41, -INF , P3 ;  /* 0xff80000029727808 */ /* 0x000fe20001800000 */
[--C-:B------:R-:W-:Y:S01]  /*4850*/  FFMA.FTZ R41, R112, R89, -R25.reuse ;  /* 0x0000005970297223 */ /* 0x100fe20000010819 */
[----:B------:R-:W-:Y:S02]  /*4860*/  FMNMX.FTZ R99, R176, R99, !PT ;  /* 0x00000063b0637209 */ /* 0x000fe40007810000 */
[----:B------:R-:W-:Y:S01]  /*4870*/  ISETP.GT.AND P3, PT, R83, 0xa9, PT ;  /* 0x000000a95300780c */ /* 0x000fe20003f64270 */
[----:B------:R-:W5:Y:S01]  /*4880*/  MUFU.TANH R53, R53 ;  /* 0x0000003500357308 */ /* 0x000f620000002400 */
[----:B0-----:R-:W-:Y:S01]  /*4890*/  FSEL R178, R43, -INF , P4 ;  /* 0xff8000002bb27808 */ /* 0x001fe20002000000 */
[----:B------:R-:W-:Y:S01]  /*48a0*/  FFMA.FTZ R43, R110, R89, -R25 ;  /* 0x000000596e2b7223 */ /* 0x000fe20000010819 */
[----:B------:R-:W-:Y:S02]  /*48b0*/  FMNMX.FTZ R99, R114, R99, !PT ;  /* 0x0000006372637209 */ /* 0x000fe40007810000 */
[----:B------:R-:W-:-:S02]  /*48c0*/  ISETP.GT.AND P4, PT, R83, 0xb0, PT ;  /* 0x000000b05300780c */ /* 0x000fc40003f84270 */
[----:B-1----:R-:W-:Y:S01]  /*48d0*/  FSEL R112, R47, -INF , P3 ;  /* 0xff8000002f707808 */ /* 0x002fe20001800000 */
[----:B------:R-:W-:Y:S01]  /*48e0*/  MUFU.TANH R63, R63 ;  /* 0x0000003f003f7308 */ /* 0x000fe20000002400 */
[----:B------:R-:W-:Y:S01]  /*48f0*/  FMNMX.FTZ R99, R178, R99, !PT ;  /* 0x00000063b2637209 */ /* 0x000fe20007810000 */
[-CC-:B------:R-:W-:Y:S01]  /*4900*/  FFMA.FTZ R47, R26, R89.reuse, -R25.reuse ;  /* 0x000000591a2f7223 */ /* 0x180fe20000010819 */
[----:B------:R-:W-:Y:S01]  /*4910*/  ISETP.GT.AND P3, PT, R83, 0xb1, PT ;  /* 0x000000b15300780c */ /* 0x000fe20003f64270 */
[-CC-:B------:R-:W-:Y:S01]  /*4920*/  FFMA.FTZ R26, R46, R89.reuse, -R25.reuse ;  /* 0x000000592e1a7223 */ /* 0x180fe20000010819 */
[----:B--2---:R-:W-:Y:S01]  /*4930*/  FSEL R180, R45, -INF , P4 ;  /* 0xff8000002db47808 */ /* 0x004fe20002000000 */
[--C-:B------:R-:W-:Y:S01]  /*4940*/  FFMA.FTZ R45, R54, R89, -R25.reuse ;  /* 0x00000059362d7223 */ /* 0x100fe20000010819 */
[----:B------:R-:W-:Y:S01]  /*4950*/  FMNMX.FTZ R99, R112, R99, !PT ;  /* 0x0000006370637209 */ /* 0x000fe20007810000 */
[----:B------:R-:W0:Y:S01]  /*4960*/  MUFU.TANH R59, R59 ;  /* 0x0000003b003b7308 */ /* 0x000e220000002400 */
[----:B------:R-:W-:Y:S01]  /*4970*/  ISETP.GT.AND P4, PT, R83, 0xb8, PT ;  /* 0x000000b85300780c */ /* 0x000fe20003f84270 */
[-CC-:B------:R-:W-:Y:S01]  /*4980*/  FFMA.FTZ R46, R58, R89.reuse, -R25.reuse ;  /* 0x000000593a2e7223 */ /* 0x180fe20000010819 */
[----:B----4-:R-:W-:Y:S01]  /*4990*/  FSEL R110, R51, -INF , P3 ;  /* 0xff800000336e7808 */ /* 0x010fe20001800000 */
[--C-:B------:R-:W-:Y:S01]  /*49a0*/  FFMA.FTZ R58, R82, R89, -R25.reuse ;  /* 0x00000059523a7223 */ /* 0x100fe20000010819 */
[----:B------:R-:W-:Y:S01]  /*49b0*/  FMNMX.FTZ R99, R180, R99, !PT ;  /* 0x00000063b4637209 */ /* 0x000fe20007810000 */
[--C-:B------:R-:W-:Y:S01]  /*49c0*/  FFMA.FTZ R51, R34, R89, -R25.reuse ;  /* 0x0000005922337223 */ /* 0x100fe20000010819 */
[----:B------:R-:W-:Y:S01]  /*49d0*/  ISETP.GT.AND P3, PT, R83, 0xb9, PT ;  /* 0x000000b95300780c */ /* 0x000fe20003f64270 */
[----:B------:R3:W-:Y:S01]  /*49e0*/  MUFU.EX2 R5, R182 ;  /* 0x000000b600057308 */ /* 0x0007e20000000800 */
[----:B------:R-:W-:Y:S01]  /*49f0*/  FMNMX.FTZ R99, R110, R99, !PT ;  /* 0x000000636e637209 */ /* 0x000fe20007810000 */
[----:B------:R-:W-:-:S06]  /*4a00*/  FFMA.FTZ R34, R70, R89, -R25 ;  /* 0x0000005946227223 */ /* 0x000fcc0000010819 */
[----:B------:R-:W1:Y:S01]  /*4a10*/  MUFU.TANH R71, R71 ;  /* 0x0000004700477308 */ /* 0x000e620000002400 */
[----:B---3--:R-:W-:Y:S01]  /*4a20*/  FSEL R182, R49, -INF , P4 ;  /* 0xff80000031b67808 */ /* 0x008fe20002000000 */
[--C-:B------:R-:W-:Y:S01]  /*4a30*/  FFMA.FTZ R49, R50, R89, -R25.reuse ;  /* 0x0000005932317223 */ /* 0x100fe20000010819 */
[----:B------:R-:W-:Y:S02]  /*4a40*/  ISETP.GT.AND P4, PT, R83, 0xc0, PT ;  /* 0x000000c05300780c */ /* 0x000fe40003f84270 */
[----:B------:R-:W-:Y:S02]  /*4a50*/  FMNMX.FTZ R99, R182, R99, !PT ;  /* 0x00000063b6637209 */ /* 0x000fe40007810000 */
[----:B-----5:R-:W-:Y:S01]  /*4a60*/  FSEL R186, R53, -INF , P4 ;  /* 0xff80000035ba7808 */ /* 0x020fe20002000000 */
[----:B------:R2:W-:Y:S01]  /*4a70*/  MUFU.EX2 R102, R184 ;  /* 0x000000b800667308 */ /* 0x0005e20000000800 */
[----:B------:R-:W-:Y:S01]  /*4a80*/  ISETP.GT.AND P4, PT, R83, 0xc8, PT ;  /* 0x000000c85300780c */ /* 0x000fe20003f84270 */
[----:B------:R-:W-:-:S03]  /*4a90*/  FFMA.FTZ R53, R66, R89, -R25 ;  /* 0x0000005942357223 */ /* 0x000fc60000010819 */
[----:B0-----:R-:W-:Y:S01]  /*4aa0*/  FSEL R188, R59, -INF , P4 ;  /* 0xff8000003bbc7808 */ /* 0x001fe20002000000 */
[-CC-:B------:R-:W-:Y:S01]  /*4ab0*/  FFMA.FTZ R59, R78, R89.reuse, -R25.reuse ;  /* 0x000000594e3b7223 */ /* 0x180fe20000010819 */
[----:B------:R-:W-:Y:S01]  /*4ac0*/  ISETP.GT.AND P4, PT, R83, 0xd0, PT ;  /* 0x000000d05300780c */ /* 0x000fe20003f84270 */
[----:B------:R-:W0:Y:S01]  /*4ad0*/  MUFU.TANH R67, R67 ;  /* 0x0000004300437308 */ /* 0x000e220000002400 */
[----:B--2---:R-:W-:Y:S01]  /*4ae0*/  FSEL R184, R55, -INF , P3 ;  /* 0xff80000037b87808 */ /* 0x004fe20001800000 */
[-CC-:B------:R-:W-:Y:S01]  /*4af0*/  FFMA.FTZ R55, R38, R89.reuse, -R25.reuse ;  /* 0x0000005926377223 */ /* 0x180fe20000010819 */
[----:B------:R-:W-:Y:S01]  /*4b00*/  ISETP.GT.AND P3, PT, R83, 0xc1, PT ;  /* 0x000000c15300780c */ /* 0x000fe20003f64270 */
[----:B------:R-:W-:Y:S01]  /*4b10*/  FFMA.FTZ R38, R86, R89, -R25 ;  /* 0x0000005956267223 */ /* 0x000fe20000010819 */
[----:B------:R-:W-:Y:S02]  /*4b20*/  FMNMX.FTZ R99, R184, R99, !PT ;  /* 0x00000063b8637209 */ /* 0x000fe40007810000 */
[----:B------:R-:W-:Y:S01]  /*4b30*/  FSEL R54, R63, -INF , P3 ;  /* 0xff8000003f367808 */ /* 0x000fe20001800000 */
[----:B------:R-:W2:Y:S01]  /*4b40*/  MUFU.TANH R87, R87 ;  /* 0x0000005700577308 */ /* 0x000ea20000002400 */
[----:B------:R-:W-:-:S02]  /*4b50*/  FMNMX.FTZ R99, R186, R99, !PT ;  /* 0x00000063ba637209 */ /* 0x000fc40007810000 */
[----:B------:R-:W-:Y:S02]  /*4b60*/  ISETP.GT.AND P3, PT, R83, 0xc9, PT ;  /* 0x000000c95300780c */ /* 0x000fe40003f64270 */
[----:B------:R-:W-:Y:S02]  /*4b70*/  FMNMX.FTZ R99, R54, R99, !PT ;  /* 0x0000006336637209 */ /* 0x000fe40007810000 */
[----:B-1----:R-:W-:Y:S01]  /*4b80*/  FSEL R192, R71, -INF , P3 ;  /* 0xff80000047c07808 */ /* 0x002fe20001800000 */
[----:B------:R-:W1:Y:S01]  /*4b90*/  MUFU.TANH R91, R91 ;  /* 0x0000005b005b7308 */ /* 0x000e620000002400 */
[----:B------:R-:W-:Y:S02]  /*4ba0*/  FMNMX.FTZ R99, R188, R99, !PT ;  /* 0x00000063bc637209 */ /* 0x000fe40007810000 */
[----:B------:R-:W-:Y:S02]  /*4bb0*/  ISETP.GT.AND P3, PT, R83, 0xd1, PT ;  /* 0x000000d15300780c */ /* 0x000fe40003f64270 */
[----:B0-----:R-:W-:Y:S01]  /*4bc0*/  FSEL R190, R67, -INF , P4 ;  /* 0xff80000043be7808 */ /* 0x001fe20002000000 */
[--C-:B------:R-:W-:Y:S01]  /*4bd0*/  FFMA.FTZ R67, R44, R89, -R25.reuse ;  /* 0x000000592c437223 */ /* 0x100fe20000010819 */
[----:B------:R-:W-:Y:S01]  /*4be0*/  FMNMX.FTZ R99, R192, R99, !PT ;  /* 0x00000063c0637209 */ /* 0x000fe20007810000 */
[----:B------:R-:W0:Y:S01]  /*4bf0*/  MUFU.TANH R95, R95 ;  /* 0x0000005f005f7308 */ /* 0x000e220000002400 */
[----:B------:R-:W-:Y:S01]  /*4c00*/  ISETP.GT.AND P4, PT, R83, 0xd8, PT ;  /* 0x000000d85300780c */ /* 0x000fe20003f84270 */
[----:B------:R-:W-:Y:S01]  /*4c10*/  FFMA.FTZ R44, R94, R89, -R25 ;  /* 0x000000595e2c7223 */ /* 0x000fe20000010819 */
[----:B--2---:R-:W-:-:S02]  /*4c20*/  FSEL R194, R87, -INF , P3 ;  /* 0xff80000057c27808 */ /* 0x004fc40001800000 */
[----:B------:R-:W-:Y:S02]  /*4c30*/  FMNMX.FTZ R99, R190, R99, !PT ;  /* 0x00000063be637209 */ /* 0x000fe40007810000 */
[----:B------:R-:W-:Y:S01]  /*4c40*/  ISETP.GT.AND P3, PT, R83, 0xd9, PT ;  /* 0x000000d95300780c */ /* 0x000fe20003f64270 */
[----:B------:R-:W-:Y:S01]  /*4c50*/  MUFU.EX2 R24, R24 ;  /* 0x0000001800187308 */ /* 0x000fe20000000800 */
[----:B-1----:R-:W-:Y:S02]  /*4c60*/  FSEL R196, R91, -INF , P4 ;  /* 0xff8000005bc47808 */ /* 0x002fe40002000000 */
[----:B------:R-:W-:-:S04]  /*4c70*/  FMNMX.FTZ R99, R194, R99, !PT ;  /* 0x00000063c2637209 */ /* 0x000fc80007810000 */
[----:B------:R-:W-:Y:S01]  /*4c80*/  FMNMX.FTZ R99, R196, R99, !PT ;  /* 0x00000063c4637209 */ /* 0x000fe20007810000 */
[----:B------:R-:W1:Y:S01]  /*4c90*/  MUFU.EX2 R27, R27 ;  /* 0x0000001b001b7308 */ /* 0x000e620000000800 */
[----:B0-----:R-:W-:-:S04]  /*4ca0*/  FSEL R198, R95, -INF , P3 ;  /* 0xff8000005fc67808 */ /* 0x001fc80001800000 */
[----:B------:R-:W-:-:S03]  /*4cb0*/  FMNMX.FTZ R99, R198, R99, !PT ;  /* 0x00000063c6637209 */ /* 0x000fc60007810000 */
[----:B------:R-:W-:Y:S02]  /*4cc0*/  MUFU.EX2 R28, R28 ;  /* 0x0000001c001c7308 */ /* 0x000fe40000000800 */
[----:B------:R-:W0:Y:S06]  /*4cd0*/  SHFL.BFLY PT, R50, R99, 0x2, 0x1f ;  /* 0x0c401f0063327f89 */ /* 0x000e2c00000e0000 */
[----:B------:R-:W2:Y:S01]  /*4ce0*/  MUFU.EX2 R29, R29 ;  /* 0x0000001d001d7308 */ /* 0x000ea20000000800 */
[----:B-1----:R-:W-:-:S07]  /*4cf0*/  FADD.FTZ R105, R24, R27 ;  /* 0x0000001b18697221 */ /* 0x002fce0000010000 */
[----:B------:R-:W-:Y:S08]  /*4d00*/  MUFU.EX2 R31, R31 ;  /* 0x0000001f001f7308 */ /* 0x000ff00000000800 */
[----:B------:R-:W-:Y:S01]  /*4d10*/  MUFU.EX2 R32, R32 ;  /* 0x0000002000207308 */ /* 0x000fe20000000800 */
[----:B--2---:R-:W-:Y:S02]  /*4d20*/  F2FP.SATFINITE.E4M3.F32.PACK_AB_MERGE_C R225, R29, R28, RZ ;  /* 0x0000001c1de1723e */ /* 0x004fe400048070ff */
[----:B0-----:R-:W-:Y:S01]  /*4d30*/  FMNMX.FTZ R63, R99, R50, !PT ;  /* 0x00000032633f7209 */ /* 0x001fe20007810000 */
[-CC-:B------:R-:W-:Y:S01]  /*4d40*/  FFMA.FTZ R50, R74, R89.reuse, -R25.reuse ;  /* 0x000000594a327223 */ /* 0x180fe20000010819 */
[----:B------:R-:W-:Y:S01]  /*4d50*/  FFMA.FTZ R25, R98, R89, -R25 ;  /* 0x0000005962197223 */ /* 0x000fe20000010819 */
[----:B------:R-:W-:-:S02]  /*4d60*/  F2FP.SATFINITE.E4M3.F32.PACK_AB_MERGE_C R225, R27, R24, R225 ;  /* 0x000000181be1723e */ /* 0x000fc400048070e1 */
[----:B------:R-:W0:Y:S01]  /*4d70*/  SHFL.BFLY PT, R88, R63, 0x1, 0x1f ;  /* 0x0c201f003f587f89 */ /* 0x000e2200000e0000 */
[----:B------:R-:W-:Y:S08]  /*4d80*/  MUFU.EX2 R33, R33 ;  /* 0x0000002100217308 */ /* 0x000ff00000000800 */
[----:B------:R-:W1:Y:S08]  /*4d90*/  MUFU.EX2 R36, R36 ;  /* 0x0000002400247308 */ /* 0x000e700000000800 */
[----:B------:R-:W-:Y:S01]  /*4da0*/  MUFU.EX2 R35, R35 ;  /* 0x0000002300237308 */ /* 0x000fe20000000800 */
[----:B0-----:R-:W-:-:S07]  /*4db0*/  FMNMX.FTZ R88, R63, R88, !PT ;  /* 0x000000583f587209 */ /* 0x001fce0007810000 */
[----:B------:R-:W-:Y:S01]  /*4dc0*/  MUFU.EX2 R48, R48 ;  /* 0x0000003000307308 */ /* 0x000fe20000000800 */
[----:B-1----:R-:W-:Y:S02]  /*4dd0*/  F2FP.SATFINITE.E4M3.F32.PACK_AB_MERGE_C R227, R36, R33, RZ ;  /* 0x0000002124e3723e */ /* 0x002fe400048070ff */
[C---:B------:R-:W-:Y:S01]  /*4de0*/  FSETP.NEU.FTZ.AND P3, PT, R88.reuse, -INF , PT ;  /* 0xff8000005800780b */ /* 0x040fe20003f7d000 */
[----:B------:R-:W-:Y:S01]  /*4df0*/  FFMA.FTZ R71, R88, R89, -8 ;  /* 0xc100000058477423 */ /* 0x000fe20000010059 */
[----:B------:R-:W-:-:S03]  /*4e00*/  F2FP.SATFINITE.E4M3.F32.PACK_AB_MERGE_C R227, R32, R31, R227 ;  /* 0x0000001f20e3723e */ /* 0x000fc600048070e3 */
[----:B------:R0:W-:Y:S01]  /*4e10*/  MUFU.EX2 R63, R67 ;  /* 0x00000043003f7308 */ /* 0x0001e20000000800 */
[----:B------:R-:W-:-:S05]  /*4e20*/  FSEL R71, R71, RZ, P3 ;  /* 0x000000ff47477208 */ /* 0x000fca0001800000 */
[-CC-:B------:R-:W-:Y:S01]  /*4e30*/  FFMA.FTZ R65, R130, R89.reuse, -R71.reuse ;  /* 0x0000005982417223 */ /* 0x180fe20000010847 */
[-CC-:B------:R-:W-:Y:S01]  /*4e40*/  FFMA.FTZ R66, R79, R89.reuse, -R71.reuse ;  /* 0x000000594f427223 */ /* 0x180fe20000010847 */
[-CC-:B------:R-:W-:Y:S01]  /*4e50*/  FFMA.FTZ R79, R132, R89.reuse, -R71.reuse ;  /* 0x00000059844f7223 */ /* 0x180fe20000010847 */
[-CC-:B------:R-:W-:Y:S01]  /*4e60*/  FFMA.FTZ R82, R140, R89.reuse, -R71.reuse ;  /* 0x000000598c527223 */ /* 0x180fe20000010847 */
[-CC-:B0-----:R-:W-:Y:S01]  /*4e70*/  FFMA.FTZ R67, R142, R89.reuse, -R71.reuse ;  /* 0x000000598e437223 */ /* 0x181fe20000010847 */
[-CC-:B------:R-:W-:Y:S01]  /*4e80*/  FFMA.FTZ R70, R144, R89.reuse, -R71.reuse ;  /* 0x0000005990467223 */ /* 0x180fe20000010847 */
[----:B------:R-:W-:Y:S01]  /*4e90*/  MUFU.EX2 R65, R65 ;  /* 0x0000004100417308 */ /* 0x000fe20000000800 */
[-CC-:B------:R-:W-:Y:S01]  /*4ea0*/  FFMA.FTZ R85, R150, R89.reuse, -R71.reuse ;  /* 0x0000005996557223 */ /* 0x180fe20000010847 */
[-C--:B------:R-:W-:Y:S01]  /*4eb0*/  FFMA.FTZ R97, R126, R89.reuse, -R71 ;  /* 0x000000597e617223 */ /* 0x080fe20000010847 */
        /* <DEDUP_REMOVED lines=8> */
[----:B------:R-:W-:Y:S01]  /*4f40*/  FADD.FTZ R113, R31, R126 ;  /* 0x0000007e1f717221 */ /* 0x000fe20000010000 */
        /* <DEDUP_REMOVED lines=11> */
[-CC-:B------:R-:W-:Y:S01]  /*5000*/  FFMA.FTZ R106, R148, R89.reuse, -R71.reuse ;  /* 0x00000059946a7223 */ /* 0x180fe20000010847 */
[----:B------:R-:W2:Y:S01]  /*5010*/  MUFU.EX2 R82, R82 ;  /* 0x0000005200527308 */ /* 0x000ea20000000800 */
[----:B0-----:R-:W-:Y:S01]  /*5020*/  FADD.FTZ R124, R65, R66 ;  /* 0x00000042417c7221 */ /* 0x001fe20000010000 */
[-CC-:B------:R-:W-:Y:S01]  /*5030*/  FFMA.FTZ R87, R152, R89.reuse, -R71.reuse ;  /* 0x0000005998577223 */ /* 0x180fe20000010847 */
[-CC-:B------:R-:W-:Y:S01]  /*5040*/  FFMA.FTZ R92, R146, R89.reuse, -R71.reuse ;  /* 0x00000059925c7223 */ /* 0x180fe20000010847 */
[-CC-:B------:R-:W-:Y:S01]  /*5050*/  FFMA.FTZ R103, R96, R89.reuse, -R71.reuse ;  /* 0x0000005960677223 */ /* 0x180fe20000010847 */
[-CC-:B------:R-:W-:Y:S01]  /*5060*/  FFMA.FTZ R108, R100, R89.reuse, -R71.reuse ;  /* 0x00000059646c7223 */ /* 0x180fe20000010847 */
[-CC-:B------:R-:W-:Y:S01]  /*5070*/  FFMA.FTZ R93, R138, R89.reuse, -R71.reuse ;  /* 0x000000598a5d7223 */ /* 0x180fe20000010847 */
[-C--:B------:R-:W-:Y:S01]  /*5080*/  FFMA.FTZ R96, R134, R89.reuse, -R71 ;  /* 0x0000005986607223 */ /* 0x080fe20000010847 */
[----:B------:R-:W0:Y:S01]  /*5090*/  MUFU.EX2 R67, R67 ;  /* 0x0000004300437308 */ /* 0x000e220000000800 */
[----:B-1----:R-:W-:Y:S01]  /*50a0*/  FADD.FTZ R105, R79, R124 ;  /* 0x0000007c4f697221 */ /* 0x002fe20000010000 */
[----:B------:R-:W-:Y:S01]  /*50b0*/  FADD.FTZ R124, R32, R113 ;  /* 0x00000071207c7221 */ /* 0x000fe20000010000 */
[-CC-:B------:R-:W-:Y:S01]  /*50c0*/  FFMA.FTZ R113, R64, R89.reuse, -R71.reuse ;  /* 0x0000005940717223 */ /* 0x180fe20000010847 */
[-CC-:B------:R-:W-:Y:S01]  /*50d0*/  FFMA.FTZ R100, R170, R89.reuse, -R71.reuse ;  /* 0x00000059aa647223 */ /* 0x180fe20000010847 */
[-CC-:B------:R-:W-:Y:S01]  /*50e0*/  FFMA.FTZ R109, R128, R89.reuse, -R71.reuse ;  /* 0x00000059806d7223 */ /* 0x180fe20000010847 */
[----:B------:R-:W-:Y:S01]  /*50f0*/  FADD.FTZ R119, R33, R124 ;  /* 0x0000007c21777221 */ /* 0x000fe20000010000 */
[-C--:B------:R-:W-:Y:S01]  /*5100*/  FFMA.FTZ R80, R80, R89.reuse, -R71 ;  /* 0x0000005950507223 */ /* 0x080fe20000010847 */
[----:B------:R-:W1:Y:S01]  /*5110*/  MUFU.EX2 R70, R70 ;  /* 0x0000004600467308 */ /* 0x000e620000000800 */
[----:B--2---:R-:W-:Y:S01]  /*5120*/  FADD.FTZ R122, R82, R105 ;  /* 0x00000069527a7221 */ /* 0x004fe20000010000 */
[-C--:B------:R-:W-:Y:S01]  /*5130*/  FFMA.FTZ R105, R118, R89.reuse, -R71 ;  /* 0x0000005976697223 */ /* 0x080fe20000010847 */
[----:B------:R-:W-:Y:S01]  /*5140*/  FADD.FTZ R118, R36, R119 ;  /* 0x0000007724767221 */ /* 0x000fe20000010000 */
[-CC-:B------:R-:W-:Y:S01]  /*5150*/  FFMA.FTZ R84, R84, R89.reuse, -R71.reuse ;  /* 0x0000005954547223 */ /* 0x180fe20000010847 */
[-CC-:B------:R-:W-:Y:S01]  /*5160*/  FFMA.FTZ R172, R172, R89.reuse, -R71.reuse ;  /* 0x00000059acac7223 */ /* 0x180fe20000010847 */
[-CC-:B------:R-:W-:Y:S01]  /*5170*/  FFMA.FTZ R111, R174, R89.reuse, -R71.reuse ;  /* 0x00000059ae6f7223 */ /* 0x180fe20000010847 */
[----:B------:R-:W-:Y:S01]  /*5180*/  FADD.FTZ R119, R35, R118 ;  /* 0x0000007623777221 */ /* 0x000fe20000010000 */
[----:B------:R-:W2:Y:S01]  /*5190*/  MUFU.EX2 R85, R85 ;  /* 0x0000005500557308 */ /* 0x000ea20000000800 */
[----:B0-----:R-:W-:Y:S01]  /*51a0*/  FADD.FTZ R117, R67, R122 ;  /* 0x0000007a43757221 */ /* 0x001fe20000010000 */
[-C--:B------:R-:W-:Y:S01]  /*51b0*/  FFMA.FTZ R120, R120, R89.reuse, -R71 ;  /* 0x0000005978787223 */ /* 0x080fe20000010847 */
[----:B------:R-:W-:Y:S01]  /*51c0*/  FADD.FTZ R118, R48, R119 ;  /* 0x0000007730767221 */ /* 0x000fe20000010000 */
[-CC-:B------:R-:W-:Y:S01]  /*51d0*/  FFMA.FTZ R116, R116, R89.reuse, -R71.reuse ;  /* 0x0000005974747223 */ /* 0x180fe20000010847 */
[-CC-:B------:R-:W-:Y:S01]  /*51e0*/  FFMA.FTZ R176, R176, R89.reuse, -R71.reuse ;  /* 0x00000059b0b07223 */ /* 0x180fe20000010847 */
[-CC-:B------:R-:W-:Y:S01]  /*51f0*/  FFMA.FTZ R114, R114, R89.reuse, -R71.reuse ;  /* 0x0000005972727223 */ /* 0x180fe20000010847 */
[-C--:B------:R-:W-:Y:S01]  /*5200*/  FFMA.FTZ R178, R178, R89.reuse, -R71 ;  /* 0x00000059b2b27223 */ /* 0x080fe20000010847 */
[----:B------:R-:W0:Y:S01]  /*5210*/  MUFU.EX2 R94, R94 ;  /* 0x0000005e005e7308 */ /* 0x000e220000000800 */
[----:B-1----:R-:W-:Y:S01]  /*5220*/  FADD.FTZ R68, R70, R117 ;  /* 0x0000007546447221 */ /* 0x002fe20000010000 */
[-CC-:B------:R-:W-:Y:S01]  /*5230*/  FFMA.FTZ R112, R112, R89.reuse, -R71.reuse ;  /* 0x0000005970707223 */ /* 0x180fe20000010847 */
[-CC-:B------:R-:W-:Y:S01]  /*5240*/  FFMA.FTZ R180, R180, R89.reuse, -R71.reuse ;  /* 0x00000059b4b47223 */ /* 0x180fe20000010847 */
[-CC-:B------:R-:W-:Y:S01]  /*5250*/  FFMA.FTZ R110, R110, R89.reuse, -R71.reuse ;  /* 0x000000596e6e7223 */ /* 0x180fe20000010847 */
[-CC-:B------:R-:W-:Y:S01]  /*5260*/  FFMA.FTZ R182, R182, R89.reuse, -R71.reuse ;  /* 0x00000059b6b67223 */ /* 0x180fe20000010847 */
[-CC-:B------:R-:W-:Y:S01]  /*5270*/  FFMA.FTZ R184, R184, R89.reuse, -R71.reuse ;  /* 0x00000059b8b87223 */ /* 0x180fe20000010847 */
[-CC-:B------:R-:W-:Y:S01]  /*5280*/  FFMA.FTZ R186, R186, R89.reuse, -R71.reuse ;  /* 0x00000059baba7223 */ /* 0x180fe20000010847 */
[----:B------:R-:W1:Y:S01]  /*5290*/  MUFU.EX2 R69, R69 ;  /* 0x0000004500457308 */ /* 0x000e620000000800 */
[----:B--2---:R-:W-:Y:S01]  /*52a0*/  FADD.FTZ R117, R85, R68 ;  /* 0x0000004455757221 */ /* 0x004fe20000010000 */
[-CC-:B------:R-:W-:Y:S01]  /*52b0*/  FFMA.FTZ R54, R54, R89.reuse, -R71.reuse ;  /* 0x0000005936367223 */ /* 0x180fe20000010847 */
[----:B------:R-:W2:Y:S01]  /*52c0*/  @P2 LDC R31, c[0x0][0x450] ;  /* 0x00011400ff1f2b82 */ /* 0x000ea20000000800 */
[-CC-:B------:R-:W-:Y:S01]  /*52d0*/  FFMA.FTZ R188, R188, R89.reuse, -R71.reuse ;  /* 0x00000059bcbc7223 */ /* 0x180fe20000010847 */
[-CC-:B------:R-:W-:Y:S01]  /*52e0*/  FFMA.FTZ R192, R192, R89.reuse, -R71.reuse ;  /* 0x00000059c0c07223 */ /* 0x180fe20000010847 */
[-CC-:B------:R-:W-:Y:S01]  /*52f0*/  FFMA.FTZ R190, R190, R89.reuse, -R71.reuse ;  /* 0x00000059bebe7223 */ /* 0x180fe20000010847 */
[-C--:B------:R-:W-:Y:S01]  /*5300*/  FFMA.FTZ R194, R194, R89.reuse, -R71 ;  /* 0x00000059c2c27223 */ /* 0x080fe20000010847 */
[----:B------:R-:W3:Y:S01]  /*5310*/  MUFU.EX2 R37, R37 ;  /* 0x0000002500257308 */ /* 0x000ee20000000800 */
[----:B0-----:R-:W-:Y:S01]  /*5320*/  FADD.FTZ R68, R94, R117 ;  /* 0x000000755e447221 */ /* 0x001fe20000010000 */
[-CC-:B------:R-:W-:Y:S01]  /*5330*/  FFMA.FTZ R196, R196, R89.reuse, -R71.reuse ;  /* 0x00000059c4c47223 */ /* 0x180fe20000010847 */
[----:B------:R-:W-:Y:S01]  /*5340*/  FFMA.FTZ R71, R198, R89, -R71 ;  /* 0x00000059c6477223 */ /* 0x000fe20000010847 */
[----:B------:R-:W-:-:S02]  /*5350*/  F2FP.SATFINITE.E4M3.F32.PACK_AB_MERGE_C R224, R82, R79, RZ ;  /* 0x0000004f52e0723e */ /* 0x000fc400048070ff */
[----:B------:R-:W-:Y:S02]  /*5360*/  CS2R R32, SRZ ;  /* 0x0000000000207805 */ /* 0x000fe4000001ff00 */
[----:B------:R-:W-:Y:S01]  /*5370*/  F2FP.SATFINITE.E4M3.F32.PACK_AB_MERGE_C R226, R94, R85, RZ ;  /* 0x000000555ee2723e */ /* 0x000fe200048070ff */
[----:B------:R-:W0:Y:S01]  /*5380*/  MUFU.EX2 R74, R74 ;  /* 0x0000004a004a7308 */ /* 0x000e220000000800 */
[----:B-1----:R-:W-:Y:S01]  /*5390*/  FADD.FTZ R117, R69, R68 ;  /* 0x0000004445757221 */ /* 0x002fe20000010000 */
[----:B------:R-:W-:Y:S02]  /*53a0*/  F2FP.SATFINITE.E4M3.F32.PACK_AB_MERGE_C R224, R66, R65, R224 ;  /* 0x0000004142e0723e */ /* 0x000fe400048070e0 */
[----:B------:R-:W-:Y:S02]  /*53b0*/  F2FP.SATFINITE.E4M3.F32.PACK_AB_MERGE_C R226, R70, R67, R226 ;  /* 0x0000004346e2723e */ /* 0x000fe400048070e2 */
[----:B------:R-:W-:Y:S02]  /*53c0*/  CS2R R66, SRZ ;  /* 0x0000000000427805 */ /* 0x000fe4000001ff00 */
[----:B------:R-:W1:Y:S01]  /*53d0*/  MUFU.EX2 R52, R52 ;  /* 0x0000003400347308 */ /* 0x000e620000000800 */
[----:B---3--:R-:W-:-:S07]  /*53e0*/  FADD.FTZ R119, R37, R118 ;  /* 0x0000007625777221 */ /* 0x008fce0000010000 */
[----:B------:R-:W3:Y:S01]  /*53f0*/  MUFU.EX2 R91, R91 ;  /* 0x0000005b005b7308 */ /* 0x000ee20000000800 */
[----:B0-----:R-:W-:-:S07]  /*5400*/  FADD.FTZ R68, R74, R117 ;  /* 0x000000754a447221 */ /* 0x001fce0000010000 */
[----:B------:R-:W0:Y:S01]  /*5410*/  MUFU.EX2 R39, R39 ;  /* 0x0000002700277308 */ /* 0x000e220000000800 */
[C---:B-1----:R-:W-:Y:S01]  /*5420*/  FADD.FTZ R118, R52.reuse, R119 ;  /* 0x0000007734767221 */ /* 0x042fe20000010000 */
[----:B------:R-:W-:-:S04]  /*5430*/  F2FP.SATFINITE.E4M3.F32.PACK_AB_MERGE_C R221, R52, R37, RZ ;  /* 0x0000002534dd723e */ /* 0x000fc800048070ff */
[----:B------:R-:W-:Y:S02]  /*5440*/  F2FP.SATFINITE.E4M3.F32.PACK_AB_MERGE_C R221, R48, R35, R221 ;  /* 0x0000002330dd723e */ /* 0x000fe400048070dd */
[----:B------:R-:W1:Y:S01]  /*5450*/  MUFU.EX2 R98, R98 ;  /* 0x0000006200627308 */ /* 0x000e620000000800 */
[----:B---3--:R-:W-:-:S07]  /*5460*/  FADD.FTZ R117, R91, R68 ;  /* 0x000000445b757221 */ /* 0x008fce0000010000 */
[----:B------:R-:W3:Y:S01]  /*5470*/  MUFU.EX2 R78, R78 ;  /* 0x0000004e004e7308 */ /* 0x000ee20000000800 */
[----:B0-----:R-:W-:-:S04]  /*5480*/  FADD.FTZ R119, R39, R118 ;  /* 0x0000007627777221 */ /* 0x001fc80000010000 */
[----:B------:R-:W-:-:S03]  /*5490*/  FADD.FTZ R122, R102, R119 ;  /* 0x00000077667a7221 */ /* 0x000fc60000010000 */
[----:B------:R-:W0:Y:S01]  /*54a0*/  MUFU.EX2 R81, R81 ;  /* 0x0000005100517308 */ /* 0x000e220000000800 */
[C---:B-1----:R-:W-:Y:S01]  /*54b0*/  FADD.FTZ R117, R98.reuse, R117 ;  /* 0x0000007562757221 */ /* 0x042fe20000010000 */
[----:B------:R-:W-:-:S04]  /*54c0*/  F2FP.SATFINITE.E4M3.F32.PACK_AB_MERGE_C R91, R98, R91, RZ ;  /* 0x0000005b625b723e */ /* 0x000fc800048070ff */
[----:B------:R-:W-:Y:S02]  /*54d0*/  F2FP.SATFINITE.E4M3.F32.PACK_AB_MERGE_C R220, R74, R69, R91 ;  /* 0x000000454adc723e */ /* 0x000fe4000480705b */
[----:B------:R-:W1:Y:S01]  /*54e0*/  MUFU.EX2 R4, R4 ;  /* 0x0000000400047308 */ /* 0x000e620000000800 */
[----:B---3--:R-:W-:Y:S01]  /*54f0*/  FADD.FTZ R118, R78, R117 ;  /* 0x000000754e767221 */ /* 0x008fe20000010000 */
[----:B------:R-:W-:-:S06]  /*5500*/  FADD.FTZ R117, R5, R122 ;  /* 0x0000007a05757221 */ /* 0x000fcc0000010000 */
        /* <DEDUP_REMOVED lines=9> */
[----:B0-----:R-:W-:-:S07]  /*55a0*/  FADD.FTZ R122, R6, R119 ;  /* 0x00000077067a7221 */ /* 0x001fce0000010000 */
[----:B------:R-:W-:Y:S01]  /*55b0*/  MUFU.EX2 R83, R83 ;  /* 0x0000005300537308 */ /* 0x000fe20000000800 */
[C---:B-1----:R-:W-:Y:S01]  /*55c0*/  FADD.FTZ R118, R104.reuse, R117 ;  /* 0x0000007568767221 */ /* 0x042fe20000010000 */
[----:B------:R-:W-:-:S04]  /*55d0*/  F2FP.SATFINITE.E4M3.F32.PACK_AB_MERGE_C R95, R104, R95, RZ ;  /* 0x0000005f685f723e */ /* 0x000fc800048070ff */
[----:B------:R-:W-:Y:S02]  /*55e0*/  F2FP.SATFINITE.E4M3.F32.PACK_AB_MERGE_C R222, R81, R78, R95 ;  /* 0x0000004e51de723e */ /* 0x000fe4000480705f */
[----:B------:R-:W-:Y:S01]  /*55f0*/  CS2R R78, SRZ ;  /* 0x00000000004e7805 */ /* 0x000fe2000001ff00 */
[----:B------:R-:W-:Y:S01]  /*5600*/  MUFU.EX2 R10, R10 ;  /* 0x0000000a000a7308 */ /* 0x000fe20000000800 */
[----:B---3--:R-:W-:-:S07]  /*5610*/  FADD.FTZ R117, R9, R122 ;  /* 0x0000007a09757221 */ /* 0x008fce0000010000 */
[----:B------:R-:W-:Y:S08]  /*5620*/  MUFU.EX2 R86, R86 ;  /* 0x0000005600567308 */ /* 0x000ff00000000800 */
[----:B------:R-:W0:Y:S08]  /*5630*/  MUFU.EX2 R11, R11 ;  /* 0x0000000b000b7308 */ /* 0x000e300000000800 */
[----:B------:R-:W1:Y:S08]  /*5640*/  MUFU.EX2 R99, R99 ;  /* 0x0000006300637308 */ /* 0x000e700000000800 */
[----:B------:R-:W3:Y:S01]  /*5650*/  MUFU.EX2 R12, R12 ;  /* 0x0000000c000c7308 */ /* 0x000ee20000000800 */
[----:B0-----:R-:W-:-:S04]  /*5660*/  F2FP.SATFINITE.E4M3.F32.PACK_AB_MERGE_C R217, R11, R10, RZ ;  /* 0x0000000a0bd9723e */ /* 0x001fc800048070ff */
[----:B------:R-:W-:-:S03]  /*5670*/  F2FP.SATFINITE.E4M3.F32.PACK_AB_MERGE_C R217, R9, R6, R217 ;  /* 0x0000000609d9723e */ /* 0x000fc600048070d9 */
[----:B------:R-:W0:Y:S08]  /*5680*/  MUFU.EX2 R106, R106 ;  /* 0x0000006a006a7308 */ /* 0x000e300000000800 */
[----:B------:R-:W4:Y:S08]  /*5690*/  MUFU.EX2 R13, R13 ;  /* 0x0000000d000d7308 */ /* 0x000f300000000800 */
[----:B------:R-:W5:Y:S08]  /*56a0*/  MUFU.EX2 R87, R87 ;  /* 0x0000005700577308 */ /* 0x000f700000000800 */
[----:B------:R2:W-:Y:S08]  /*56b0*/  MUFU.EX2 R68, R113 ;  /* 0x0000007100447308 */ /* 0x0005f00000000800 */
[----:B------:R-:W5:Y:S01]  /*56c0*/  MUFU.EX2 R14, R14 ;  /* 0x0000000e000e7308 */ /* 0x000f620000000800 */
[----:B--2---:R-:W-:Y:S01]  /*56d0*/  FADD.FTZ R113, R83, R118 ;  /* 0x0000007653717221 */ /* 0x004fe20000010000 */
[----:B------:R-:W-:-:S03]  /*56e0*/  FADD.FTZ R118, R10, R117 ;  /* 0x000000750a767221 */ /* 0x000fc60000010000 */
[----:B------:R-:W-:Y:S01]  /*56f0*/  FADD.FTZ R28, R86, R113 ;  /* 0x00000071561c7221 */ /* 0x000fe20000010000 */
[----:B------:R-:W-:Y:S02]  /*5700*/  FADD.FTZ R113, R11, R118 ;  /* 0x000000760b717221 */ /* 0x000fe40000010000 */
[----:B------:R-:W2:Y:S01]  /*5710*/  MUFU.EX2 R92, R92 ;  /* 0x0000005c005c7308 */ /* 0x000ea20000000800 */
[----:B-1----:R-:W-:Y:S01]  /*5720*/  FADD.FTZ R29, R99, R28 ;  /* 0x0000001c631d7221 */ /* 0x002fe20000010000 */
[----:B---3--:R-:W-:Y:S01]  /*5730*/  FADD.FTZ R36, R12, R113 ;  /* 0x000000710c247221 */ /* 0x008fe20000010000 */
[C---:B0-----:R-:W-:Y:S02]  /*5740*/  F2FP.SATFINITE.E4M3.F32.PACK_AB_MERGE_C R99, R106.reuse, R99, RZ ;  /* 0x000000636a63723e */ /* 0x041fe400048070ff */
[----:B------:R-:W-:Y:S01]  /*5750*/  FADD.FTZ R28, R106, R29 ;  /* 0x0000001d6a1c7221 */ /* 0x000fe20000010000 */
[----:B----4-:R-:W-:Y:S01]  /*5760*/  FADD.FTZ R29, R13, R36 ;  /* 0x000000240d1d7221 */ /* 0x010fe20000010000 */
[----:B------:R-:W-:Y:S01]  /*5770*/  F2FP.SATFINITE.E4M3.F32.PACK_AB_MERGE_C R216, R86, R83, R99 ;  /* 0x0000005356d8723e */ /* 0x000fe20004807063 */
[----:B------:R-:W0:Y:S01]  /*5780*/  MUFU.EX2 R21, R21 ;  /* 0x0000001500157308 */ /* 0x000e220000000800 */
[----:B-----5:R-:W-:Y:S01]  /*5790*/  FADD.FTZ R5, R87, R28 ;  /* 0x0000001c57057221 */ /* 0x020fe20000010000 */
[----:B------:R-:W-:Y:S01]  /*57a0*/  FADD.FTZ R28, R14, R29 ;  /* 0x0000001d0e1c7221 */ /* 0x000fe20000010000 */
[----:B------:R-:W-:Y:S01]  /*57b0*/  CS2R R36, SRZ ;  /* 0x0000000000247805 */ /* 0x000fe2000001ff00 */
[----:B------:R-:W1:Y:S01]  /*57c0*/  @P2 LDC R29, c[0x0][0x44c] ;  /* 0x00011300ff1d2b82 */ /* 0x000e620000000800 */
[----:B------:R-:W-:-:S03]  /*57d0*/  CS2R R82, SRZ ;  /* 0x0000000000527805 */ /* 0x000fc6000001ff00 */
[----:B------:R-:W3:Y:S01]  /*57e0*/  MUFU.EX2 R103, R103 ;  /* 0x0000006700677308 */ /* 0x000ee20000000800 */
[----:B--2---:R-:W-:-:S07]  /*57f0*/  FADD.FTZ R10, R92, R5 ;  /* 0x000000055c0a7221 */ /* 0x004fce0000010000 */
[----:B------:R-:W2:Y:S01]  /*5800*/  MUFU.EX2 R15, R15 ;  /* 0x0000000f000f7308 */ /* 0x000ea20000000800 */
[C---:B0-----:R-:W-:Y:S01]  /*5810*/  FADD.FTZ R28, R21.reuse, R28 ;  /* 0x0000001c151c7221 */ /* 0x041fe20000010000 */
[----:B------:R-:W-:-:S04]  /*5820*/  F2FP.SATFINITE.E4M3.F32.PACK_AB_MERGE_C R219, R21, R14, RZ ;  /* 0x0000000e15db723e */ /* 0x000fc800048070ff */
[----:B------:R-:W-:Y:S02]  /*5830*/  F2FP.SATFINITE.E4M3.F32.PACK_AB_MERGE_C R219, R13, R12, R219 ;  /* 0x0000000c0ddb723e */ /* 0x000fe400048070db */
[----:B------:R-:W0:Y:S01]  /*5840*/  MUFU.EX2 R108, R108 ;  /* 0x0000006c006c7308 */ /* 0x000e220000000800 */
[----:B---3--:R-:W-:-:S07]  /*5850*/  FADD.FTZ R11, R103, R10 ;  /* 0x0000000a670b7221 */ /* 0x008fce0000010000 */
[----:B------:R-:W3:Y:S01]  /*5860*/  MUFU.EX2 R20, R20 ;  /* 0x0000001400147308 */ /* 0x000ee20000000800 */
[----:B--2---:R-:W-:-:S07]  /*5870*/  FADD.FTZ R21, R15, R28 ;  /* 0x0000001c0f157221 */ /* 0x004fce0000010000 */
[----:B------:R-:W2:Y:S01]  /*5880*/  MUFU.EX2 R93, R93 ;  /* 0x0000005d005d7308 */ /* 0x000ea20000000800 */
[C---:B0-----:R-:W-:Y:S01]  /*5890*/  FADD.FTZ R10, R108.reuse, R11 ;  /* 0x0000000b6c0a7221 */ /* 0x041fe20000010000 */
[----:B------:R-:W-:-:S04]  /*58a0*/  F2FP.SATFINITE.E4M3.F32.PACK_AB_MERGE_C R103, R108, R103, RZ ;  /* 0x000000676c67723e */ /* 0x000fc800048070ff */
[----:B------:R-:W-:Y:S02]  /*58b0*/  F2FP.SATFINITE.E4M3.F32.PACK_AB_MERGE_C R218, R92, R87, R103 ;  /* 0x000000575cda723e */ /* 0x000fe40004807067 */
[----:B------:R-:W-:Y:S01]  /*58c0*/  CS2R R86, SRZ ;  /* 0x0000000000567805 */ /* 0x000fe2000001ff00 */
[----:B------:R-:W0:Y:S01]  /*58d0*/  MUFU.EX2 R72, R72 ;  /* 0x0000004800487308 */ /* 0x000e220000000800 */
[----:B---3--:R-:W-:-:S07]  /*58e0*/  FADD.FTZ R21, R20, R21 ;  /* 0x0000001514157221 */ /* 0x008fce0000010000 */
[----:B------:R-:W3:Y:S01]  /*58f0*/  MUFU.EX2 R96, R96 ;  /* 0x0000006000607308 */ /* 0x000ee20000000800 */
[----:B--2---:R-:W-:-:S07]  /*5900*/  FADD.FTZ R11, R93, R10 ;  /* 0x0000000a5d0b7221 */ /* 0x004fce0000010000 */
[----:B------:R-:W2:Y:S01]  /*5910*/  MUFU.EX2 R100, R100 ;  /* 0x0000006400647308 */ /* 0x000ea20000000800 */
[----:B0-----:R-:W-:Y:S01]  /*5920*/  FADD.FTZ R10, R72, R21 ;  /* 0x00000015480a7221 */ /* 0x001fe20000010000 */
[----:B------:R-:W-:-:S03]  /*5930*/  F2FP.SATFINITE.E4M3.F32.PACK_AB_MERGE_C R213, R77, R72, RZ ;  /* 0x000000484dd5723e */ /* 0x000fc600048070ff */
[----:B------:R-:W-:Y:S01]  /*5940*/  FADD.FTZ R14, R77, R10 ;  /* 0x0000000a4d0e7221 */ /* 0x000fe20000010000 */
[----:B------:R-:W-:Y:S02]  /*5950*/  F2FP.SATFINITE.E4M3.F32.PACK_AB_MERGE_C R213, R20, R15, R213 ;  /* 0x0000000f14d5723e */ /* 0x000fe400048070d5 */
[----:B------:R-:W0:Y:S01]  /*5960*/  MUFU.EX2 R73, R73 ;  /* 0x0000004900497308 */ /* 0x000e220000000800 */
[----:B---3--:R-:W-:-:S07]  /*5970*/  FADD.FTZ R21, R96, R11 ;  /* 0x0000000b60157221 */ /* 0x008fce0000010000 */
[----:B------:R-:W3:Y:S01]  /*5980*/  MUFU.EX2 R109, R109 ;  /* 0x0000006d006d7308 */ /* 0x000ee20000000800 */
[----:B--2---:R-:W-:-:S07]  /*5990*/  FADD.FTZ R10, R100, R21 ;  /* 0x00000015640a7221 */ /* 0x004fce0000010000 */
[----:B------:R-:W2:Y:S01]  /*59a0*/  MUFU.EX2 R76, R76 ;  /* 0x0000004c004c7308 */ /* 0x000ea20000000800 */
[----:B0-----:R-:W-:-:S07]  /*59b0*/  FADD.FTZ R21, R73, R14 ;  /* 0x0000000e49157221 */ /* 0x001fce0000010000 */
[----:B------:R-:W0:Y:S01]  /*59c0*/  MUFU.EX2 R80, R80 ;  /* 0x0000005000507308 */ /* 0x000e220000000800 */
[C---:B---3--:R-:W-:Y:S01]  /*59d0*/  F2FP.SATFINITE.E4M3.F32.PACK_AB_MERGE_C R100, R109.reuse, R100, RZ ;  /* 0x000000646d64723e */ /* 0x048fe200048070ff */
[----:B------:R-:W-:-:S03]  /*59e0*/  FADD.FTZ R109, R109, R10 ;  /* 0x0000000a6d6d7221 */ /* 0x000fc60000010000 */
[----:B------:R-:W-:-:S03]  /*59f0*/  F2FP.SATFINITE.E4M3.F32.PACK_AB_MERGE_C R212, R96, R93, R100 ;  /* 0x0000005d60d4723e */ /* 0x000fc60004807064 */
[----:B------:R-:W3:Y:S01]  /*5a00*/  MUFU.EX2 R56, R56 ;  /* 0x0000003800387308 */ /* 0x000ee20000000800 */
[----:B--2---:R-:W-:-:S07]  /*5a10*/  FADD.FTZ R21, R76, R21 ;  /* 0x000000154c157221 */ /* 0x004fce0000010000 */
[----:B------:R-:W2:Y:S01]  /*5a20*/  MUFU.EX2 R97, R97 ;  /* 0x0000006100617308 */ /* 0x000ea20000000800 */
[----:B0-----:R-:W-:-:S07]  /*5a30*/  FADD.FTZ R10, R80, R109 ;  /* 0x0000006d500a7221 */ /* 0x001fce0000010000 */
[----:B------:R-:W0:Y:S01]  /*5a40*/  MUFU.EX2 R57, R57 ;  /* 0x0000003900397308 */ /* 0x000e220000000800 */
[----:B---3--:R-:W-:-:S07]  /*5a50*/  FADD.FTZ R14, R56, R21 ;  /* 0x00000015380e7221 */ /* 0x008fce0000010000 */
[----:B------:R-:W3:Y:S01]  /*5a60*/  MUFU.EX2 R84, R84 ;  /* 0x0000005400547308 */ /* 0x000ee20000000800 */
[----:B--2---:R-:W-:-:S07]  /*5a70*/  FADD.FTZ R21, R97, R10 ;  /* 0x0000000a61157221 */ /* 0x004fce0000010000 */
[----:B------:R-:W2:Y:S01]  /*5a80*/  MUFU.EX2 R60, R60 ;  /* 0x0000003c003c7308 */ /* 0x000ea20000000800 */
[C---:B0-----:R-:W-:Y:S01]  /*5a90*/  F2FP.SATFINITE.E4M3.F32.PACK_AB_MERGE_C R215, R57.reuse, R56, RZ ;  /* 0x0000003839d7723e */ /* 0x041fe200048070ff */
[----:B------:R-:W-:-:S03]  /*5aa0*/  FADD.FTZ R57, R57, R14 ;  /* 0x0000000e39397221 */ /* 0x000fc60000010000 */
[----:B------:R-:W-:Y:S02]  /*5ab0*/  F2FP.SATFINITE.E4M3.F32.PACK_AB_MERGE_C R215, R76, R73, R215 ;  /* 0x000000494cd7723e */ /* 0x000fe400048070d7 */
[----:B------:R-:W-:Y:S02]  /*5ac0*/  CS2R R72, SRZ ;  /* 0x0000000000487805 */ /* 0x000fe4000001ff00 */
[----:B------:R-:W-:Y:S01]  /*5ad0*/  CS2R R76, SRZ ;  /* 0x00000000004c7805 */ /* 0x000fe2000001ff00 */
[----:B------:R-:W0:Y:S01]  /*5ae0*/  MUFU.EX2 R107, R107 ;  /* 0x0000006b006b7308 */ /* 0x000e220000000800 */
[----:B---3--:R-:W-:-:S07]  /*5af0*/  FADD.FTZ R6, R84, R21 ;  /* 0x0000001554067221 */ /* 0x008fce0000010000 */
[----:B------:R-:W3:Y:S01]  /*5b00*/  MUFU.EX2 R61, R61 ;  /* 0x0000003d003d7308 */ /* 0x000ee20000000800 */
[----:B--2---:R-:W-:Y:S01]  /*5b10*/  FADD.FTZ R10, R60, R57 ;  /* 0x000000393c0a7221 */ /* 0x004fe20000010000 */
[----:B------:R-:W-:-:S06]  /*5b20*/  CS2R R56, SRZ ;  /* 0x0000000000387805 */ /* 0x000fcc000001ff00 */
        /* <DEDUP_REMOVED lines=9> */
[----:B--2---:R-:W-:-:S07]  /*5bc0*/  FADD.FTZ R6, R64, R107 ;  /* 0x0000006b40067221 */ /* 0x004fce0000010000 */
[----:B------:R-:W2:Y:S01]  /*5bd0*/  MUFU.EX2 R41, R41 ;  /* 0x0000002900297308 */ /* 0x000ea20000000800 */
[----:B0-----:R-:W-:-:S07]  /*5be0*/  FADD.FTZ R10, R40, R13 ;  /* 0x0000000d280a7221 */ /* 0x001fce0000010000 */
[----:B------:R-:W0:Y:S01]  /*5bf0*/  MUFU.EX2 R111, R111 ;  /* 0x0000006f006f7308 */ /* 0x000e220000000800 */
[----:B---3--:R-:W-:-:S07]  /*5c00*/  FADD.FTZ R6, R101, R6 ;  /* 0x0000000665067221 */ /* 0x008fce0000010000 */
[----:B------:R-:W3:Y:S01]  /*5c10*/  MUFU.EX2 R43, R43 ;  /* 0x0000002b002b7308 */ /* 0x000ee20000000800 */
[C---:B--2---:R-:W-:Y:S01]  /*5c20*/  FADD.FTZ R10, R41.reuse, R10 ;  /* 0x0000000a290a7221 */ /* 0x044fe20000010000 */
[----:B------:R-:W-:Y:S02]  /*5c30*/  F2FP.SATFINITE.E4M3.F32.PACK_AB_MERGE_C R209, R41, R40, RZ ;  /* 0x0000002829d1723e */ /* 0x000fe400048070ff */
[----:B------:R-:W-:Y:S02]  /*5c40*/  CS2R R40, SRZ ;  /* 0x0000000000287805 */ /* 0x000fe4000001ff00 */
[----:B------:R-:W-:Y:S02]  /*5c50*/  F2FP.SATFINITE.E4M3.F32.PACK_AB_MERGE_C R209, R61, R60, R209 ;  /* 0x0000003c3dd1723e */ /* 0x000fe400048070d1 */
[----:B------:R-:W-:Y:S01]  /*5c60*/  CS2R R60, SRZ ;  /* 0x00000000003c7805 */ /* 0x000fe2000001ff00 */
[----:B------:R-:W2:Y:S01]  /*5c70*/  MUFU.EX2 R120, R120 ;  /* 0x0000007800787308 */ /* 0x000ea20000000800 */
[----:B0-----:R-:W-:-:S07]  /*5c80*/  FADD.FTZ R15, R111, R6 ;  /* 0x000000066f0f7221 */ /* 0x001fce0000010000 */
[----:B------:R-:W0:Y:S01]  /*5c90*/  MUFU.EX2 R62, R62 ;  /* 0x0000003e003e7308 */ /* 0x000e220000000800 */
[----:B---3--:R-:W-:-:S07]  /*5ca0*/  FADD.FTZ R21, R43, R10 ;  /* 0x0000000a2b157221 */ /* 0x008fce0000010000 */
[----:B------:R-:W-:Y:S01]  /*5cb0*/  MUFU.EX2 R45, R45 ;  /* 0x0000002d002d7308 */ /* 0x000fe20000000800 */
[C---:B--2---:R-:W-:Y:S01]  /*5cc0*/  FADD.FTZ R15, R120.reuse, R15 ;  /* 0x0000000f780f7221 */ /* 0x044fe20000010000 */
[----:B------:R-:W-:-:S03]  /*5cd0*/  F2FP.SATFINITE.E4M3.F32.PACK_AB_MERGE_C R111, R120, R111, RZ ;  /* 0x0000006f786f723e */ /* 0x000fc600048070ff */
[----:B------:R-:W-:Y:S01]  /*5ce0*/  FADD.FTZ R6, R68, R15 ;  /* 0x0000000f44067221 */ /* 0x000fe20000010000 */
[----:B------:R-:W-:Y:S02]  /*5cf0*/  F2FP.SATFINITE.E4M3.F32.PACK_AB_MERGE_C R208, R101, R64, R111 ;  /* 0x0000004065d0723e */ /* 0x000fe4000480706f */
[----:B------:R-:W-:Y:S01]  /*5d00*/  CS2R R64, SRZ ;  /* 0x0000000000407805 */ /* 0x000fe2000001ff00 */
[----:B------:R-:W2:Y:S01]  /*5d10*/  MUFU.EX2 R42, R42 ;  /* 0x0000002a002a7308 */ /* 0x000ea20000000800 */
[----:B0-----:R-:W-:-:S07]  /*5d20*/  FADD.FTZ R10, R62, R21 ;  /* 0x000000153e0a7221 */ /* 0x001fce0000010000 */
[----:B------:R-:W0:Y:S08]  /*5d30*/  MUFU.EX2 R105, R105 ;  /* 0x0000006900697308 */ /* 0x000e300000000800 */
[----:B------:R-:W3:Y:S01]  /*5d40*/  MUFU.EX2 R115, R115 ;  /* 0x0000007300737308 */ /* 0x000ee20000000800 */
[----:B--2---:R-:W-:Y:S01]  /*5d50*/  F2FP.SATFINITE.E4M3.F32.PACK_AB_MERGE_C R211, R42, R45, RZ ;  /* 0x0000002d2ad3723e */ /* 0x004fe200048070ff */
[----:B------:R-:W-:-:S03]  /*5d60*/  FADD.FTZ R45, R45, R10 ;  /* 0x0000000a2d2d7221 */ /* 0x000fc60000010000 */
[----:B------:R-:W-:Y:S01]  /*5d70*/  F2FP.SATFINITE.E4M3.F32.PACK_AB_MERGE_C R211, R62, R43, R211 ;  /* 0x0000002b3ed3723e */ /* 0x000fe200048070d3 */
[----:B------:R-:W-:Y:S01]  /*5d80*/  FADD.FTZ R45, R42, R45 ;  /* 0x0000002d2a2d7221 */ /* 0x000fe20000010000 */
[----:B------:R-:W-:Y:S01]  /*5d90*/  CS2R R42, SRZ ;  /* 0x00000000002a7805 */ /* 0x000fe2000001ff00 */
[----:B------:R-:W-:Y:S01]  /*5da0*/  MUFU.EX2 R26, R26 ;  /* 0x0000001a001a7308 */ /* 0x000fe20000000800 */
[----:B0-----:R-:W-:-:S07]  /*5db0*/  FADD.FTZ R6, R105, R6 ;  /* 0x0000000669067221 */ /* 0x001fce0000010000 */
[----:B------:R-:W0:Y:S01]  /*5dc0*/  MUFU.EX2 R49, R49 ;  /* 0x0000003100317308 */ /* 0x000e220000000800 */
[----:B---3--:R-:W-:-:S07]  /*5dd0*/  FADD.FTZ R21, R115, R6 ;  /* 0x0000000673157221 */ /* 0x008fce0000010000 */
[----:B------:R-:W2:Y:S08]  /*5de0*/  MUFU.EX2 R30, R30 ;  /* 0x0000001e001e7308 */ /* 0x000eb00000000800 */
[----:B------:R-:W3:Y:S01]  /*5df0*/  MUFU.EX2 R116, R116 ;  /* 0x0000007400747308 */ /* 0x000ee20000000800 */
[----:B0-----:R-:W-:-:S07]  /*5e00*/  F2FP.SATFINITE.E4M3.F32.PACK_AB_MERGE_C R10, R49, R26, RZ ;  /* 0x0000001a310a723e */ /* 0x001fce00048070ff */
[----:B------:R-:W0:Y:S01]  /*5e10*/  MUFU.EX2 R47, R47 ;  /* 0x0000002f002f7308 */ /* 0x000e220000000800 */
[----:B--2---:R-:W-:-:S07]  /*5e20*/  FADD.FTZ R6, R30, R45 ;  /* 0x0000002d1e067221 */ /* 0x004fce0000010000 */
[----:B------:R-:W2:Y:S01]  /*5e30*/  MUFU.EX2 R4, R176 ;  /* 0x000000b000047308 */ /* 0x000ea20000000800 */
[C---:B---3--:R-:W-:Y:S01]  /*5e40*/  FADD.FTZ R21, R116.reuse, R21 ;  /* 0x0000001574157221 */ /* 0x048fe20000010000 */
[----:B------:R-:W-:-:S04]  /*5e50*/  F2FP.SATFINITE.E4M3.F32.PACK_AB_MERGE_C R115, R116, R115, RZ ;  /* 0x000000737473723e */ /* 0x000fc800048070ff */
[----:B------:R-:W-:Y:S02]  /*5e60*/  F2FP.SATFINITE.E4M3.F32.PACK_AB_MERGE_C R210, R105, R68, R115 ;  /* 0x0000004469d2723e */ /* 0x000fe40004807073 */
[----:B------:R-:W-:Y:S01]  /*5e70*/  CS2R R68, SRZ ;  /* 0x0000000000447805 */ /* 0x000fe2000001ff00 */
[----:B------:R-:W3:Y:S01]  /*5e80*/  MUFU.EX2 R5, R114 ;  /* 0x0000007200057308 */ /* 0x000ee20000000800 */
[C---:B0-----:R-:W-:Y:S01]  /*5e90*/  F2FP.SATFINITE.E4M3.F32.PACK_AB_MERGE_C R205, R47.reuse, R30, R10 ;  /* 0x0000001e2fcd723e */ /* 0x041fe2000480700a */
[----:B------:R-:W-:-:S04]  /*5ea0*/  FADD.FTZ R47, R47, R6 ;  /* 0x000000062f2f7221 */ /* 0x000fc80000010000 */
[----:B------:R-:W-:Y:S02]  /*5eb0*/  FADD.FTZ R26, R26, R47 ;  /* 0x0000002f1a1a7221 */ /* 0x000fe40000010000 */
[----:B------:R-:W0:Y:S01]  /*5ec0*/  MUFU.EX2 R178, R178 ;  /* 0x000000b200b27308 */ /* 0x000e220000000800 */
[----:B--2---:R-:W-:Y:S01]  /*5ed0*/  FADD.FTZ R6, R4, R21 ;  /* 0x0000001504067221 */ /* 0x004fe20000010000 */
[----:B------:R-:W-:-:S06]  /*5ee0*/  FADD.FTZ R49, R49, R26 ;  /* 0x0000001a31317221 */ /* 0x000fcc0000010000 */
[----:B------:R-:W2:Y:S01]  /*5ef0*/  MUFU.EX2 R11, R112 ;  /* 0x00000070000b7308 */ /* 0x000ea20000000800 */
[----:B---3--:R-:W-:-:S07]  /*5f00*/  FADD.FTZ R27, R5, R6 ;  /* 0x00000006051b7221 */ /* 0x008fce0000010000 */
[----:B------:R-:W3:Y:S01]  /*5f10*/  MUFU.EX2 R180, R180 ;  /* 0x000000b400b47308 */ /* 0x000ee20000000800 */
[----:B0-----:R-:W-:-:S07]  /*5f20*/  FADD.FTZ R6, R178, R27 ;  /* 0x0000001bb2067221 */ /* 0x001fce0000010000 */
[----:B------:R-:W0:Y:S01]  /*5f30*/  MUFU.EX2 R9, R110 ;  /* 0x0000006e00097308 */ /* 0x000e220000000800 */
[C---:B--2---:R-:W-:Y:S01]  /*5f40*/  F2FP.SATFINITE.E4M3.F32.PACK_AB_MERGE_C R178, R11.reuse, R178, RZ ;  /* 0x000000b20bb2723e */ /* 0x044fe200048070ff */
[----:B------:R-:W-:-:S03]  /*5f50*/  FADD.FTZ R11, R11, R6 ;  /* 0x000000060b0b7221 */ /* 0x000fc60000010000 */
[----:B------:R-:W-:-:S03]  /*5f60*/  F2FP.SATFINITE.E4M3.F32.PACK_AB_MERGE_C R204, R5, R4, R178 ;  /* 0x0000000405cc723e */ /* 0x000fc600048070b2 */
[----:B------:R-:W2:Y:S01]  /*5f70*/  MUFU.EX2 R182, R182 ;  /* 0x000000b600b67308 */ /* 0x000ea20000000800 */
[----:B---3--:R-:W-:-:S07]  /*5f80*/  FADD.FTZ R6, R180, R11 ;  /* 0x0000000bb4067221 */ /* 0x008fce0000010000 */
[----:B------:R-:W3:Y:S01]  /*5f90*/  MUFU.EX2 R13, R184 ;  /* 0x000000b8000d7308 */ /* 0x000ee20000000800 */
[----:B0-----:R-:W-:-:S07]  /*5fa0*/  FADD.FTZ R27, R9, R6 ;  /* 0x00000006091b7221 */ /* 0x001fce0000010000 */
[----:B------:R-:W0:Y:S01]  /*5fb0*/  MUFU.EX2 R186, R186 ;  /* 0x000000ba00ba7308 */ /* 0x000e220000000800 */
[----:B--2---:R-:W-:Y:S01]  /*5fc0*/  FADD.FTZ R6, R182, R27 ;  /* 0x0000001bb6067221 */ /* 0x004fe20000010000 */
[----:B------:R-:W-:-:S06]  /*5fd0*/  CS2R R26, SRZ ;  /* 0x00000000001a7805 */ /* 0x000fcc000001ff00 */
[----:B------:R-:W2:Y:S01]  /*5fe0*/  MUFU.EX2 R15, R54 ;  /* 0x00000036000f7308 */ /* 0x000ea20000000800 */
[C---:B---3--:R-:W-:Y:S01]  /*5ff0*/  F2FP.SATFINITE.E4M3.F32.PACK_AB_MERGE_C R182, R13.reuse, R182, RZ ;  /* 0x000000b60db6723e */ /* 0x048fe200048070ff */
[----:B------:R-:W-:-:S03]  /*6000*/  FADD.FTZ R13, R13, R6 ;  /* 0x000000060d0d7221 */ /* 0x000fc60000010000 */
[----:B------:R-:W-:-:S03]  /*6010*/  F2FP.SATFINITE.E4M3.F32.PACK_AB_MERGE_C R206, R9, R180, R182 ;  /* 0x000000b409ce723e */ /* 0x000fc600048070b6 */
[----:B------:R-:W-:Y:S01]  /*6020*/  MUFU.EX2 R34, R34 ;  /* 0x0000002200227308 */ /* 0x000fe20000000800 */
[----:B0-----:R-:W-:-:S07]  /*6030*/  FADD.FTZ R6, R186, R13 ;  /* 0x0000000dba067221 */ /* 0x001fce0000010000 */
[----:B------:R-:W0:Y:S01]  /*6040*/  MUFU.EX2 R53, R53 ;  /* 0x0000003500357308 */ /* 0x000e220000000800 */
[----:B--2---:R-:W-:Y:S01]  /*6050*/  FADD.FTZ R13, R15, R6 ;  /* 0x000000060f0d7221 */ /* 0x004fe20000010000 */
[----:B-1----:R-:W-:Y:S01]  /*6060*/  @P2 IMAD.HI.U32 R6, R22, R29, RZ ;  /* 0x0000001d16062227 */ /* 0x002fe200078e00ff */
[----:B------:R-:W-:-:S04]  /*6070*/  CS2R R28, SRZ ;  /* 0x00000000001c7805 */ /* 0x000fc8000001ff00 */
[----:B------:R-:W-:Y:S01]  /*6080*/  @P2 SHF.R.U32.HI R22, RZ, R31, R6 ;  /* 0x0000001fff162219 */ /* 0x000fe20000011606 */
[----:B------:R-:W1:Y:S01]  /*6090*/  MUFU.EX2 R46, R46 ;  /* 0x0000002e002e7308 */ /* 0x000e620000000800 */
[----:B------:R-:W-:Y:S02]  /*60a0*/  CS2R R30, SRZ ;  /* 0x00000000001e7805 */ /* 0x000fe4000001ff00 */
[----:B------:R-:W-:Y:S01]  /*60b0*/  IADD3 R137, R22, -R75, R136 ;  /* 0x8000004b16897210 */ /* 0x000fe20007ffe088 */
[----:B------:R-:W-:Y:S01]  /*60c0*/  IMAD.MOV.U32 R136, RZ, RZ, RZ ;  /* 0x000000ffff887224 */ /* 0x000fe200078e00ff */
[----:B------:R-:W-:-:S03]  /*60d0*/  CS2R R74, SRZ ;  /* 0x00000000004a7805 */ /* 0x000fc6000001ff00 */
[----:B------:R-:W2:Y:S01]  /*60e0*/  MUFU.EX2 R51, R51 ;  /* 0x0000003300337308 */ /* 0x000ea20000000800 */
[----:B0-----:R-:W-:Y:S01]  /*60f0*/  F2FP.SATFINITE.E4M3.F32.PACK_AB_MERGE_C R12, R53, R34, RZ ;  /* 0x00000022350c723e */ /* 0x001fe200048070ff */
[----:B------:R-:W-:-:S05]  /*6100*/  IMAD.HI R136, R137, -0x6db6db6d, R136 ;  /* 0x9249249389887827 */ /* 0x000fca00078e0288 */
[----:B------:R-:W-:Y:S01]  /*6110*/  SHF.R.U32.HI R9, RZ, 0x1f, R136 ;  /* 0x0000001fff097819 */ /* 0x000fe20000011688 */
[----:B------:R-:W0:Y:S01]  /*6120*/  MUFU.EX2 R188, R188 ;  /* 0x000000bc00bc7308 */ /* 0x000e220000000800 */
[----:B-1----:R-:W-:Y:S01]  /*6130*/  FADD.FTZ R10, R46, R49 ;  /* 0x000000312e0a7221 */ /* 0x002fe20000010000 */
[----:B------:R-:W-:Y:S02]  /*6140*/  CS2R R48, SRZ ;  /* 0x0000000000307805 */ /* 0x000fe4000001ff00 */
[----:B------:R-:W-:-:S04]  /*6150*/  LEA.HI.SX32 R9, R136, R9, 0x19 ;  /* 0x0000000988097211 */ /* 0x000fc800078fcaff */
[----:B------:R-:W1:Y:S01]  /*6160*/  MUFU.EX2 R21, R192 ;  /* 0x000000c000157308 */ /* 0x000e620000000800 */
[C---:B--2---:R-:W-:Y:S01]  /*6170*/  F2FP.SATFINITE.E4M3.F32.PACK_AB_MERGE_C R207, R51.reuse, R46, R12 ;  /* 0x0000002e33cf723e */ /* 0x044fe2000480700c */
[----:B------:R-:W-:Y:S01]  /*6180*/  FADD.FTZ R51, R51, R10 ;  /* 0x0000000a33337221 */ /* 0x000fe20000010000 */
[----:B------:R-:W-:-:S03]  /*6190*/  CS2R R46, SRZ ;  /* 0x00000000002e7805 */ /* 0x000fc6000001ff00 */
[----:B------:R-:W-:Y:S02]  /*61a0*/  FADD.FTZ R34, R34, R51 ;  /* 0x0000003322227221 */ /* 0x000fe40000010000 */
[----:B------:R-:W-:Y:S01]  /*61b0*/  MUFU.EX2 R44, R44 ;  /* 0x0000002c002c7308 */ /* 0x000fe20000000800 */
[----:B0-----:R-:W-:Y:S01]  /*61c0*/  FADD.FTZ R4, R188, R13 ;  /* 0x0000000dbc047221 */ /* 0x001fe20000010000 */
[----:B------:R-:W-:Y:S01]  /*61d0*/  FADD.FTZ R53, R53, R34 ;  /* 0x0000002235357221 */ /* 0x000fe20000010000 */
[----:B------:R-:W-:-:S05]  /*61e0*/  CS2R R34, SRZ ;  /* 0x0000000000227805 */ /* 0x000fca000001ff00 */
[----:B------:R-:W0:Y:S01]  /*61f0*/  MUFU.EX2 R25, R25 ;  /* 0x0000001900197308 */ /* 0x000e220000000800 */
[C---:B-1----:R-:W-:Y:S01]  /*6200*/  F2FP.SATFINITE.E4M3.F32.PACK_AB_MERGE_C R188, R21.reuse, R188, RZ ;  /* 0x000000bc15bc723e */ /* 0x042fe200048070ff */
[----:B------:R-:W-:-:S03]  /*6210*/  FADD.FTZ R21, R21, R4 ;  /* 0x0000000415157221 */ /* 0x000fc60000010000 */
[----:B------:R-:W-:-:S03]  /*6220*/  F2FP.SATFINITE.E4M3.F32.PACK_AB_MERGE_C R200, R15, R186, R188 ;  /* 0x000000ba0fc8723e */ /* 0x000fc600048070bc */
[----:B------:R-:W-:Y:S08]  /*6230*/  MUFU.EX2 R58, R58 ;  /* 0x0000003a003a7308 */ /* 0x000ff00000000800 */
[----:B------:R-:W1:Y:S01]  /*6240*/  MUFU.EX2 R59, R59 ;  /* 0x0000003b003b7308 */ /* 0x000e620000000800 */
[----:B0-----:R-:W-:-:S07]  /*6250*/  F2FP.SATFINITE.E4M3.F32.PACK_AB_MERGE_C R4, R25, R44, RZ ;  /* 0x0000002c1904723e */ /* 0x001fce00048070ff */
[----:B------:R-:W0:Y:S08]  /*6260*/  MUFU.EX2 R38, R38 ;  /* 0x0000002600267308 */ /* 0x000e300000000800 */
[----:B------:R-:W2:Y:S01]  /*6270*/  MUFU.EX2 R50, R50 ;  /* 0x0000003200327308 */ /* 0x000ea20000000800 */
[----:B-1----:R-:W-:-:S07]  /*6280*/  F2FP.SATFINITE.E4M3.F32.PACK_AB_MERGE_C R12, R59, R58, RZ ;  /* 0x0000003a3b0c723e */ /* 0x002fce00048070ff */
[----:B------:R-:W1:Y:S01]  /*6290*/  MUFU.EX2 R190, R190 ;  /* 0x000000be00be7308 */ /* 0x000e620000000800 */
[----:B0-----:R-:W-:-:S07]  /*62a0*/  F2FP.SATFINITE.E4M3.F32.PACK_AB_MERGE_C R203, R63, R38, R4 ;  /* 0x000000263fcb723e */ /* 0x001fce0004807004 */
[----:B------:R-:W0:Y:S01]  /*62b0*/  MUFU.EX2 R55, R55 ;  /* 0x0000003700377308 */ /* 0x000e220000000800 */
[----:B--2---:R-:W-:Y:S01]  /*62c0*/  FADD.FTZ R10, R50, R53 ;  /* 0x00000035320a7221 */ /* 0x004fe20000010000 */
[----:B------:R-:W-:-:S06]  /*62d0*/  CS2R R52, SRZ ;  /* 0x0000000000347805 */ /* 0x000fcc000001ff00 */
[----:B------:R-:W2:Y:S01]  /*62e0*/  MUFU.EX2 R11, R194 ;  /* 0x000000c2000b7308 */ /* 0x000ea20000000800 */
[----:B-1----:R-:W-:-:S07]  /*62f0*/  FADD.FTZ R4, R190, R21 ;  /* 0x00000015be047221 */ /* 0x002fce0000010000 */
[----:B------:R-:W1:Y:S01]  /*6300*/  MUFU.EX2 R196, R196 ;  /* 0x000000c400c47308 */ /* 0x000e620000000800 */
[C---:B0-----:R-:W-:Y:S01]  /*6310*/  F2FP.SATFINITE.E4M3.F32.PACK_AB_MERGE_C R201, R55.reuse, R50, R12 ;  /* 0x0000003237c9723e */ /* 0x041fe2000480700c */
[----:B------:R-:W-:Y:S01]  /*6320*/  FADD.FTZ R55, R55, R10 ;  /* 0x0000000a37377221 */ /* 0x000fe20000010000 */
[----:B------:R-:W-:Y:S01]  /*6330*/  VIADD R12, R23, 0xfffffffe ;  /* 0xfffffffe170c7836 */ /* 0x000fe20000000000 */
[----:B------:R-:W-:Y:S02]  /*6340*/  CS2R R50, SRZ ;  /* 0x0000000000327805 */ /* 0x000fe4000001ff00 */
[----:B------:R-:W-:Y:S01]  /*6350*/  FADD.FTZ R58, R58, R55 ;  /* 0x000000373a3a7221 */ /* 0x000fe20000010000 */
[----:B------:R-:W-:Y:S01]  /*6360*/  CS2R R54, SRZ ;  /* 0x0000000000367805 */ /* 0x000fe2000001ff00 */
[----:B------:R-:W0:Y:S01]  /*6370*/  MUFU.EX2 R71, R71 ;  /* 0x0000004700477308 */ /* 0x000e220000000800 */
[----:B--2---:R-:W-:Y:S01]  /*6380*/  FADD.FTZ R5, R11, R4 ;  /* 0x000000040b057221 */ /* 0x004fe20000010000 */
[----:B------:R-:W-:-:S04]  /*6390*/  FADD.FTZ R59, R59, R58 ;  /* 0x0000003a3b3b7221 */ /* 0x000fc80000010000 */
[----:B------:R-:W-:Y:S01]  /*63a0*/  FADD.FTZ R6, R38, R59 ;  /* 0x0000003b26067221 */ /* 0x000fe20000010000 */
[----:B------:R-:W-:Y:S02]  /*63b0*/  CS2R R38, SRZ ;  /* 0x0000000000267805 */ /* 0x000fe4000001ff00 */
[----:B------:R-:W-:Y:S01]  /*63c0*/  CS2R R58, SRZ ;  /* 0x00000000003a7805 */ /* 0x000fe2000001ff00 */
[----:B------:R-:W-:Y:S01]  /*63d0*/  FADD.FTZ R63, R63, R6 ;  /* 0x000000063f3f7221 */ /* 0x000fe20000010000 */
[----:B-1----:R-:W-:-:S03]  /*63e0*/  FADD.FTZ R6, R196, R5 ;  /* 0x00000005c4067221 */ /* 0x002fc60000010000 */
[----:B------:R-:W-:Y:S01]  /*63f0*/  FADD.FTZ R44, R44, R63 ;  /* 0x0000003f2c2c7221 */ /* 0x000fe20000010000 */
[----:B------:R-:W-:Y:S02]  /*6400*/  CS2R R62, SRZ ;  /* 0x00000000003e7805 */ /* 0x000fe4000001ff00 */
[----:B0-----:R-:W-:Y:S01]  /*6410*/  F2FP.SATFINITE.E4M3.F32.PACK_AB_MERGE_C R4, R71, R196, RZ ;  /* 0x000000c44704723e */ /* 0x001fe200048070ff */
[----:B------:R-:W-:Y:S01]  /*6420*/  FADD.FTZ R5, R25, R44 ;  /* 0x0000002c19057221 */ /* 0x000fe20000010000 */
[----:B------:R-:W-:Y:S01]  /*6430*/  FADD.FTZ R6, R71, R6 ;  /* 0x0000000647067221 */ /* 0x000fe20000010000 */
[----:B------:R-:W-:Y:S02]  /*6440*/  CS2R R24, SRZ ;  /* 0x0000000000187805 */ /* 0x000fe4000001ff00 */
[----:B------:R-:W-:Y:S01]  /*6450*/  F2FP.SATFINITE.E4M3.F32.PACK_AB_MERGE_C R202, R11, R190, R4 ;  /* 0x000000be0bca723e */ /* 0x000fe20004807004 */
[----:B------:R-:W-:Y:S01]  /*6460*/  IMAD.MOV.U32 R4, RZ, RZ, RZ ;  /* 0x000000ffff047224 */ /* 0x000fe200078e00ff */
[----:B------:R-:W-:-:S02]  /*6470*/  VIMNMX R11, R18, R9, !PT ;  /* 0x00000009120b7248 */ /* 0x000fc40007fe0100 */
[----:B------:R-:W-:Y:S02]  /*6480*/  CS2R R44, SRZ ;  /* 0x00000000002c7805 */ /* 0x000fe4000001ff00 */
[----:B------:R-:W-:Y:S02]  /*6490*/  CS2R R70, SRZ ;  /* 0x0000000000467805 */ /* 0x000fe4000001ff00 */
[----:B------:R-:W-:-:S13]  /*64a0*/  ISETP.GE.AND P3, PT, R12, R11, PT ;  /* 0x0000000b0c00720c */ /* 0x000fda0003f66270 */
[----:B------:R-:W-:Y:S05]  /*64b0*/  @!P3 BRA `(.L_x_1932) ;  /* 0x000000540050b947 */ /* 0x000fea0003800000 */
[----:B------:R-:W-:Y:S01]  /*64c0*/  IMAD.MOV.U32 R9, RZ, RZ, R90 ;  /* 0x000000ffff097224 */ /* 0x000fe200078e005a */
[----:B------:R-:W-:Y:S01]  /*64d0*/  CS2R R86, SRZ ;  /* 0x0000000000567805 */ /* 0x000fe2000001ff00 */
        /* <DEDUP_REMOVED lines=34> */
[----:B------:R-:W-:Y:S01]  /*6700*/  ULDC UR5, c[0x0][0x288] ;  /* 0x0000a20000057ab9 */ /* 0x000fe20000000800 */
[----:B------:R-:W-:-:S05]  /*6710*/  ULDC UR7, c[0x0][0x2f0] ;  /* 0x0000bc0000077ab9 */ /* 0x000fca0000000800 */
.L_x_1942:
[----:B------:R-:W-:Y:S01]  /*6720*/  ISETP.NE.AND P4, PT, RZ, UR40, PT ;  /* 0x00000028ff007c0c */ /* 0x000fe2000bf85270 */
[----:B------:R-:W-:-:S04]  /*6730*/  UISETP.NE.AND UP0, UPT, UR43, 0x1, UPT ;  /* 0x000000012b00788c */ /* 0x000fc8000bf05270 */
[----:B------:R-:W-:-:S06]  /*6740*/  USEL UR10, URZ, 0x1, UP0 ;  /* 0x000000013f0a7887 */ /* 0x000fcc0008000000 */
[----:B------:R-:W-:Y:S02]  /*6750*/  LOP3.LUT R4, R13, UR10, RZ, 0x3c, !PT ;  /* 0x0000000a0d047c12 */ /* 0x000fe4000f8e3cff */
[----:B------:R-:W-:Y:S05]  /*6760*/  @P4 BRA `(.L_x_1933) ;  /* 0x0000000000344947 */ /* 0x000fea0003800000 */
[----:B------:R-:W-:Y:S05]  /*6770*/  @!P1 BRA `(.L_x_1934) ;  /* 0x0000000000049947 */ /* 0x000fea0003800000 */
[----:B------:R-:W-:Y:S01]  /*6780*/  BPT.TRAP 0x1 ;  /* 0x000000040000795c */ /* 0x000fe20000300000 */
.L_x_1934:
        /* <DEDUP_REMOVED lines=8> */
.L_x_1935:
[----:B-1----:R-:W-:Y:S05]  /*6810*/  @P3 BRA `(.L_x_1933) ;  /* 0x0000000000083947 */ /* 0x002fea0003800000 */
[----:B------:R-:W1:Y:S02]  /*6820*/  SYNCS.PHASECHK.TRANS64.TRYWAIT P3, [UR10+0x2e830], R14 ;  /* 0x02e8300eff0075a7 */ /* 0x000e64000806014a */
[----:B-1----:R-:W-:Y:S05]  /*6830*/  @!P3 BRA `(.L_x_1936) ;  /* 0x000000fc00dcb947 */ /* 0x002fea0003800000 */
.L_x_1933:
        /* <DEDUP_REMOVED lines=187> */
.L_x_1938:
[----:B------:R-:W-:Y:S01]  /*73f0*/  ULEA UR10, UR43, UR41, 0x3 ;  /* 0x000000292b0a7291 */ /* 0x000fe2000f8e183f */
[----:B------:R-:W-:-:S08]  /*7400*/  SHF.L.U32 R13, R13, 0x1f, RZ ;  /* 0x0000001f0d0d7819 */ /* 0x000fd000000006ff */
[----:B------:R0:W1:Y:S01]  /*7410*/  SYNCS.PHASECHK.TRANS64.TRYWAIT P3, [UR10+0x2e850], R13 ;  /* 0x02e8500dff0075a7 */ /* 0x000062000806014a */
[----:B------:R-:W-:Y:S05]  /*7420*/  @!P1 BRA `(.L_x_1939) ;  /* 0x0000000000049947 */ /* 0x000fea0003800000 */
[----:B------:R-:W-:Y:S01]  /*7430*/  BPT.TRAP 0x1 ;  /* 0x000000040000795c */ /* 0x000fe20000300000 */
.L_x_1939:
[----:B-1----:R-:W-:Y:S05]  /*7440*/  @P3 BRA `(.L_x_1937) ;  /* 0x0000000000083947 */ /* 0x002fea0003800000 */
[----:B------:R-:W1:Y:S02]  /*7450*/  SYNCS.PHASECHK.TRANS64.TRYWAIT P3, [UR10+0x2e850], R13 ;  /* 0x02e8500dff0075a7 */ /* 0x000e64000806014a */
[----:B-1----:R-:W-:Y:S05]  /*7460*/  @!P3 BRA `(.L_x_1940) ;  /* 0x000000f000e8b947 */ /* 0x002fea0003800000 */
.L_x_1937:
[C---:B------:R-:W-:Y:S01]  /*7470*/  FMUL.FTZ R20, R0.reuse, R187 ;  /* 0x000000bb00147220 */ /* 0x040fe20000410000 */
[C---:B------:R-:W-:Y:S01]  /*7480*/  FMUL.FTZ R187, R0.reuse, R194 ;  /* 0x000000c200bb7220 */ /* 0x040fe20000410000 */
[C---:B------:R-:W-:Y:S01]  /*7490*/  FMUL.FTZ R21, R0.reuse, R188 ;  /* 0x000000bc00157220 */ /* 0x040fe20000410000 */
[----:B------:R-:W2:Y:S01]  /*74a0*/  @P2 LDC R194, c[0x0][0x44c] ;  /* 0x00011300ffc22b82 */ /* 0x000ea20000000800 */
[C---:B------:R-:W-:Y:S01]  /*74b0*/  FMUL.FTZ R188, R0.reuse, R195 ;  /* 0x000000c300bc7220 */ /* 0x040fe20000410000 */
[C---:B------:R-:W-:Y:S01]  /*74c0*/  FMUL.FTZ R15, R0.reuse, R186 ;  /* 0x000000ba000f7220 */ /* 0x040fe20000410000 */
[C---:B------:R-:W-:Y:S01]  /*74d0*/  FMUL.FTZ R186, R0.reuse, R193 ;  /* 0x000000c100ba7220 */ /* 0x040fe20000410000 */
[C---:B------:R-:W-:Y:S01]  /*74e0*/  FMUL.FTZ R193, R0.reuse, R125 ;  /* 0x0000007d00c17220 */ /* 0x040fe20000410000 */
[----:B------:R-:W-:Y:S02]  /*74f0*/  IMAD.MOV.U32 R125, RZ, RZ, R7 ;  /* 0x000000ffff7d7224 */ /* 0x000fe400078e0007 */
[C---:B------:R-:W-:Y:S01]  /*7500*/  FMUL.FTZ R23, R0.reuse, R190 ;  /* 0x000000be00177220 */ /* 0x040fe20000410000 */
[C---:B------:R-:W-:Y:S01]  /*7510*/  FMUL.FTZ R190, R0.reuse, R197 ;  /* 0x000000c500be7220 */ /* 0x040fe20000410000 */
[----:B------:R-:W3:Y:S01]  /*7520*/  @P2 LDC R195, c[0x0][0x450] ;  /* 0x00011400ffc32b82 */ /* 0x000ee20000000800 */
[C---:B01----:R-:W-:Y:S01]  /*7530*/  FMUL.FTZ R13, R0.reuse, R184 ;  /* 0x000000b8000d7220 */ /* 0x043fe20000410000 */
[C---:B------:R-:W-:Y:S01]  /*7540*/  FMUL.FTZ R14, R0.reuse, R185 ;  /* 0x000000b9000e7220 */ /* 0x040fe20000410000 */
[C---:B------:R-:W-:Y:S01]  /*7550*/  FMUL.FTZ R22, R0.reuse, R189 ;  /* 0x000000bd00167220 */ /* 0x040fe20000410000 */
[----:B------:R-:W-:Y:S01]  /*7560*/  UIADD3 UR10, UR41, 0x400, URZ ;  /* 0x00000400290a7890 */ /* 0x000fe2000fffe03f */
[----:B------:R-:W-:Y:S01]  /*7570*/  MUFU.TANH R21, R21 ;  /* 0x0000001500157308 */ /* 0x000fe20000002400 */
[C---:B------:R-:W-:Y:S01]  /*7580*/  FMUL.FTZ R185, R0.reuse, R192 ;  /* 0x000000c000b97220 */ /* 0x040fe20000410000 */
[C---:B------:R-:W-:Y:S01]  /*7590*/  FMUL.FTZ R189, R0.reuse, R196 ;  /* 0x000000c400bd7220 */ /* 0x040fe20000410000 */
[----:B------:R-:W-:Y:S01]  /*75a0*/  USHF.R.U32.HI UR10, URZ, 0x4, UR10 ;  /* 0x000000043f0a7899 */ /* 0x000fe2000801160a */
[C---:B------:R-:W-:Y:S01]  /*75b0*/  FMUL.FTZ R196, R0.reuse, R131 ;  /* 0x0000008300c47220 */ /* 0x040fe20000410000 */
[C---:B------:R-:W-:Y:S01]  /*75c0*/  FMUL.FTZ R192, R0.reuse, R199 ;  /* 0x000000c700c07220 */ /* 0x040fe20000410000 */
[----:B------:R-:W-:Y:S01]  /*75d0*/  WARPGROUP.ARRIVE ;  /* 0x00000000000079c5 */ /* 0x000fe20000000000 */
[----:B------:R-:W-:Y:S01]  /*75e0*/  ULOP3.LUT UR10, UR10, 0x3fff, URZ, 0xc0, !UPT ;  /* 0x00003fff0a0a7892 */ /* 0x000fe2000f8ec03f */
[----:B------:R-:W0:Y:S01]  /*75f0*/  MUFU.TANH R13, R13 ;  /* 0x0000000d000d7308 */ /* 0x000e220000002400 */
[----:B------:R-:W-:Y:S01]  /*7600*/  FMUL.FTZ R168, R0, R168 ;  /* 0x000000a800a87220 */ /* 0x000fe20000410000 */
[----:B------:R-:W-:Y:S01]  /*7610*/  UMOV UR11, 0xc0000010 ;  /* 0xc0000010000b7882 */ /* 0x000fe20000000000 */
[----:B--2---:R-:W-:Y:S01]  /*7620*/  @P2 IMAD.HI.U32 R194, R7, R194, RZ ;  /* 0x000000c207c22227 */ /* 0x004fe200078e00ff */
[----:B------:R-:W-:-:S03]  /*7630*/  ULOP3.LUT UR10, UR10, 0x10000, URZ, 0xfc, !UPT ;  /* 0x000100000a0a7892 */ /* 0x000fc6000f8efc3f */
[C---:B------:R-:W-:Y:S01]  /*7640*/  FMUL.FTZ R169, R0.reuse, R169 ;  /* 0x000000a900a97220 */ /* 0x040fe20000410000 */
[C---:B------:R-:W-:Y:S01]  /*7650*/  FMUL.FTZ R172, R0.reuse, R172 ;  /* 0x000000ac00ac7220 */ /* 0x040fe20000410000 */
[C---:B------:R-:W-:Y:S01]  /*7660*/  FMUL.FTZ R173, R0.reuse, R173 ;  /* 0x000000ad00ad7220 */ /* 0x040fe20000410000 */
[----:B------:R-:W1:Y:S01]  /*7670*/  MUFU.TANH R14, R14 ;  /* 0x0000000e000e7308 */ /* 0x000e620000002400 */
[----:B------:R-:W-:Y:S01]  /*7680*/  UIMAD UR10, UR43, 0x700, UR10 ;  /* 0x000007002b0a78a4 */ /* 0x000fe2000f8e020a */
[C---:B------:R-:W-:Y:S01]  /*7690*/  FMUL.FTZ R176, R0.reuse, R176 ;  /* 0x000000b000b07220 */ /* 0x040fe20000410000 */
[----:B---3--:R-:W-:Y:S01]  /*76a0*/  @P2 SHF.R.U32.HI R125, RZ, R195, R194 ;  /* 0x000000c3ff7d2219 */ /* 0x008fe200000116c2 */
[----:B------:R-:W-:Y:S02]  /*76b0*/  IMAD.MOV.U32 R195, RZ, RZ, -0xe0 ;  /* 0xffffff20ffc37424 */ /* 0x000fe400078e00ff */
[C---:B------:R-:W-:Y:S01]  /*76c0*/  FMUL.FTZ R177, R0.reuse, R177 ;  /* 0x000000b100b17220 */ /* 0x040fe20000410000 */
[C---:B------:R-:W-:Y:S01]  /*76d0*/  FMUL.FTZ R180, R0.reuse, R180 ;  /* 0x000000b400b47220 */ /* 0x040fe20000410000 */
[----:B------:R-:W-:Y:S01]  /*76e0*/  FMUL.FTZ R184, R0, R191 ;  /* 0x000000bf00b87220 */ /* 0x000fe20000410000 */
[----:B------:R-:W2:Y:S01]  /*76f0*/  SHFL.IDX PT, R197, R125, RZ, 0x1c1f ;  /* 0x001c1fff7dc57589 */ /* 0x000ea200000e0000 */
[----:B------:R-:W-:Y:S01]  /*7700*/  IMAD R195, R12, R195, 0x1 ;  /* 0x000000010cc37424 */ /* 0x000fe200078e02c3 */
[----:B------:R-:W3:Y:S01]  /*7710*/  MUFU.TANH R22, R22 ;  /* 0x0000001600167308 */ /* 0x000ee20000002400 */
[----:B------:R-:W-:Y:S01]  /*7720*/  QGMMA.64x128x32.F32.E4M3.E4M3 R24, R224, gdesc[UR8], R24, gsb0 ;  /* 0x01e00008e0187df3 */ /* 0x000fe20008000818 */
[----:B------:R-:W-:Y:S01]  /*7730*/  FMUL.FTZ R191, R0, R198 ;  /* 0x000000c600bf7220 */ /* 0x000fe20000410000 */
[----:B------:R-:W-:-:S02]  /*7740*/  IMAD R195, R8, -0x2, R195 ;  /* 0xfffffffe08c37824 */ /* 0x000fc400078e02c3 */
[C---:B------:R-:W-:Y:S01]  /*7750*/  FMUL.FTZ R181, R0.reuse, R181 ;  /* 0x000000b500b57220 */ /* 0x040fe20000410000 */
[C---:B------:R-:W-:Y:S01]  /*7760*/  FMUL.FTZ R152, R0.reuse, R152 ;  /* 0x0000009800987220 */ /* 0x040fe20000410000 */
[----:B------:R-:W-:Y:S01]  /*7770*/  FMUL.FTZ R153, R0, R153 ;  /* 0x0000009900997220 */ /* 0x000fe20000410000 */
[----:B------:R-:W-:Y:S01]  /*7780*/  IMAD R194, R16, UR7, R195 ;  /* 0x0000000710c27c24 */ /* 0x000fe2000f8e02c3 */
        /* <DEDUP_REMOVED lines=14> */
[--C-:B--2---:R-:W-:Y:S01]  /*7870*/  IADD3 R195, R197, -UR5, R194.reuse ;  /* 0x80000005c5c37c10 */ /* 0x104fe2000fffe0c2 */
[C---:B------:R-:W-:Y:S01]  /*7880*/  FMUL.FTZ R197, R0.reuse, R132 ;  /* 0x0000008400c57220 */ /* 0x040fe20000410000 */
[----:B------:R-:W2:Y:S01]  /*7890*/  MUFU.TANH R189, R189 ;  /* 0x000000bd00bd7308 */ /* 0x000ea20000002400 */
[C---:B------:R-:W-:Y:S01]  /*78a0*/  FMUL.FTZ R145, R0.reuse, R145 ;  /* 0x0000009100917220 */ /* 0x040fe20000410000 */
[C---:B------:R-:W-:Y:S01]  /*78b0*/  ISETP.GT.AND P3, PT, R195.reuse, RZ, PT ;  /* 0x000000ffc300720c */ /* 0x040fe20003f64270 */
[C---:B------:R-:W-:Y:S01]  /*78c0*/  FMUL.FTZ R148, R0.reuse, R148 ;  /* 0x0000009400947220 */ /* 0x040fe20000410000 */
[----:B------:R-:W-:Y:S01]  /*78d0*/  ISETP.GT.AND P4, PT, R195, 0x1, PT ;  /* 0x00000001c300780c */ /* 0x000fe20003f84270 */
[C---:B------:R-:W-:Y:S01]  /*78e0*/  FMUL.FTZ R149, R0.reuse, R149 ;  /* 0x0000009500957220 */ /* 0x040fe20000410000 */
[----:B0-----:R-:W-:Y:S01]  /*78f0*/  FSEL R131, R13, -INF , P3 ;  /* 0xff8000000d837808 */ /* 0x001fe20001800000 */
[----:B------:R-:W-:Y:S01]  /*7900*/  FMUL.FTZ R120, R0, R120 ;  /* 0x0000007800787220 */ /* 0x000fe20000410000 */
[----:B------:R-:W-:Y:S01]  /*7910*/  ISETP.GT.AND P3, PT, R195, 0x8, PT ;  /* 0x00000008c300780c */ /* 0x000fe20003f64270 */
[----:B------:R-:W0:Y:S01]  /*7920*/  MUFU.TANH R190, R190 ;  /* 0x000000be00be7308 */ /* 0x000e220000002400 */
[----:B-1----:R-:W-:Y:S01]  /*7930*/  FSEL R14, R14, -INF , P4 ;  /* 0xff8000000e0e7808 */ /* 0x002fe20002000000 */
[C---:B------:R-:W-:Y:S01]  /*7940*/  FMUL.FTZ R121, R0.reuse, R121 ;  /* 0x0000007900797220 */ /* 0x040fe20000410000 */
[----:B------:R-:W-:Y:S01]  /*7950*/  FMNMX.FTZ R199, R131, R10, !PT ;  /* 0x0000000a83c77209 */ /* 0x000fe20007810000 */
[----:B------:R-:W-:Y:S01]  /*7960*/  UIADD3 UR14, UR10, 0x100, URZ ;  /* 0x000001000a0e7890 */ /* 0x000fe2000fffe03f */
[----:B------:R-:W-:Y:S01]  /*7970*/  ISETP.GT.AND P4, PT, R195, 0x9, PT ;  /* 0x00000009c300780c */ /* 0x000fe20003f84270 */
[----:B------:R-:W-:Y:S01]  /*7980*/  FMUL.FTZ R124, R0, R124 ;  /* 0x0000007c007c7220 */ /* 0x000fe20000410000 */
[----:B------:R-:W-:Y:S01]  /*7990*/  FSEL R132, R21, -INF , P3 ;  /* 0xff80000015847808 */ /* 0x000fe20001800000 */
[----:B------:R-:W1:Y:S01]  /*79a0*/  MUFU.TANH R168, R168 ;  /* 0x000000a800a87308 */ /* 0x000e620000002400 */
[----:B------:R-:W-:Y:S01]  /*79b0*/  FMNMX.FTZ R199, R14, R199, !PT ;  /* 0x000000c70ec77209 */ /* 0x000fe20007810000 */
[----:B------:R-:W-:Y:S01]  /*79c0*/  UMOV UR15, 0xc0000010 ;  /* 0xc0000010000f7882 */ /* 0x000fe20000000000 */
[C---:B------:R-:W-:Y:S01]  /*79d0*/  ISETP.GT.AND P3, PT, R195.reuse, 0x10, PT ;  /* 0x00000010c300780c */ /* 0x040fe20003f64270 */
[----:B------:R-:W-:Y:S01]  /*79e0*/  FMUL.FTZ R128, R0, R128 ;  /* 0x0000008000807220 */ /* 0x000fe20000410000 */
[----:B---3--:R-:W-:Y:S01]  /*79f0*/  FSEL R22, R22, -INF , P4 ;  /* 0xff80000016167808 */ /* 0x008fe20002000000 */
[----:B------:R-:W-:Y:S01]  /*7a00*/  FMUL.FTZ R129, R0, R129 ;  /* 0x0000008100817220 */ /* 0x000fe20000410000 */
[----:B------:R-:W-:Y:S01]  /*7a10*/  FMNMX.FTZ R199, R132, R199, !PT ;  /* 0x000000c784c77209 */ /* 0x000fe20007810000 */
[----:B------:R3:W-:Y:S01]  /*7a20*/  MUFU.TANH R13, R196 ;  /* 0x000000c4000d7308 */ /* 0x0007e20000002400 */
[----:B------:R-:W-:Y:S01]  /*7a30*/  ISETP.GT.AND P4, PT, R195, 0x11, PT ;  /* 0x00000011c300780c */ /* 0x000fe20003f84270 */
[C---:B------:R-:W-:Y:S01]  /*7a40*/  FMUL.FTZ R133, R0.reuse, R133 ;  /* 0x0000008500857220 */ /* 0x040fe20000410000 */
[----:B----4-:R-:W-:Y:S01]  /*7a50*/  FSEL R185, R185, -INF , P3 ;  /* 0xff800000b9b97808 */ /* 0x010fe20001800000 */
[----:B------:R-:W-:Y:S01]  /*7a60*/  FMUL.FTZ R97, R0, R97 ;  /* 0x0000006100617220 */ /* 0x000fe20000410000 */
[C---:B------:R-:W-:Y:S01]  /*7a70*/  ISETP.GT.AND P3, PT, R195.reuse, 0x18, PT ;  /* 0x00000018c300780c */ /* 0x040fe20003f64270 */
[----:B------:R-:W4:Y:S01]  /*7a80*/  SHFL.IDX PT, R125, R125, 0x1, 0x1c1f ;  /* 0x003c1f007d7d7f89 */ /* 0x000f2200000e0000 */
[----:B-----5:R-:W-:Y:S01]  /*7a90*/  FSEL R186, R186, -INF , P4 ;  /* 0xff800000baba7808 */ /* 0x020fe20002000000 */
[----:B------:R-:W5:Y:S01]  /*7aa0*/  MUFU.TANH R169, R169 ;  /* 0x000000a900a97308 */ /* 0x000f620000002400 */
[----:B---3--:R-:W-:Y:S01]  /*7ab0*/  FMNMX.FTZ R196, R22, R199, !PT ;  /* 0x000000c716c47209 */ /* 0x008fe20007810000 */
[C---:B------:R-:W-:Y:S01]  /*7ac0*/  FMUL.FTZ R170, R0.reuse, R170 ;  /* 0x000000aa00aa7220 */ /* 0x040fe20000410000 */
[----:B------:R-:W-:Y:S01]  /*7ad0*/  ISETP.GT.AND P4, PT, R195, 0x19, PT ;  /* 0x00000019c300780c */ /* 0x000fe20003f84270 */
[C---:B------:R-:W-:Y:S01]  /*7ae0*/  FMUL.FTZ R171, R0.reuse, R171 ;  /* 0x000000ab00ab7220 */ /* 0x040fe20000410000 */
[----:B--2---:R-:W-:Y:S01]  /*7af0*/  FSEL R189, R189, -INF , P3 ;  /* 0xff800000bdbd7808 */ /* 0x004fe20001800000 */
[----:B------:R-:W-:Y:S01]  /*7b00*/  FMUL.FTZ R174, R0, R174 ;  /* 0x000000ae00ae7220 */ /* 0x000fe20000410000 */
[C---:B------:R-:W-:Y:S01]  /*7b10*/  ISETP.GT.AND P3, PT, R195.reuse, 0x20, PT ;  /* 0x00000020c300780c */ /* 0x040fe20003f64270 */
[----:B------:R2:W-:Y:S01]  /*7b20*/  MUFU.TANH R21, R197 ;  /* 0x000000c500157308 */ /* 0x0005e20000002400 */
[----:B0-----:R-:W-:Y:S01]  /*7b30*/  FSEL R190, R190, -INF , P4 ;  /* 0xff800000bebe7808 */ /* 0x001fe20002000000 */
[C---:B------:R-:W-:Y:S01]  /*7b40*/  FMUL.FTZ R175, R0.reuse, R175 ;  /* 0x000000af00af7220 */ /* 0x040fe20000410000 */
[C---:B------:R-:W-:Y:S01]  /*7b50*/  ISETP.GT.AND P4, PT, R195.reuse, 0x21, PT ;  /* 0x00000021c300780c */ /* 0x040fe20003f84270 */
[----:B------:R-:W-:Y:S01]  /*7b60*/  FMUL.FTZ R178, R0, R178 ;  /* 0x000000b200b27220 */ /* 0x000fe20000410000 */
[----:B-1----:R-:W-:Y:S01]  /*7b70*/  FSEL R168, R168, -INF , P3 ;  /* 0xff800000a8a87808 */ /* 0x002fe20001800000 */
[C---:B------:R-:W-:Y:S01]  /*7b80*/  FMUL.FTZ R179, R0.reuse, R179 ;  /* 0x000000b300b37220 */ /* 0x040fe20000410000 */
[----:B------:R-:W-:Y:S01]  /*7b90*/  ISETP.GT.AND P3, PT, R195, 0x28, PT ;  /* 0x00000028c300780c */ /* 0x000fe20003f64270 */
[----:B------:R-:W0:Y:S01]  /*7ba0*/  MUFU.TANH R172, R172 ;  /* 0x000000ac00ac7308 */ /* 0x000e220000002400 */
[----:B--2---:R-:W-:Y:S01]  /*7bb0*/  FMNMX.FTZ R197, R185, R196, !PT ;  /* 0x000000c4b9c57209 */ /* 0x004fe20007810000 */
[C---:B------:R-:W-:Y:S01]  /*7bc0*/  FMUL.FTZ R182, R0.reuse, R182 ;  /* 0x000000b600b67220 */ /* 0x040fe20000410000 */
[----:B-----5:R-:W-:Y:S01]  /*7bd0*/  FSEL R169, R169, -INF , P4 ;  /* 0xff800000a9a97808 */ /* 0x020fe20002000000 */
[----:B------:R-:W-:Y:S01]  /*7be0*/  FMUL.FTZ R183, R0, R183 ;  /* 0x000000b700b77220 */ /* 0x000fe20000410000 */
[----:B------:R-:W-:Y:S01]  /*7bf0*/  FMNMX.FTZ R196, R186, R197, !PT ;  /* 0x000000c5bac47209 */ /* 0x000fe20007810000 */
[C---:B------:R-:W-:Y:S01]  /*7c00*/  FMUL.FTZ R154, R0.reuse, R154 ;  /* 0x0000009a009a7220 */ /* 0x040fe20000410000 */
[----:B------:R-:W-:Y:S01]  /*7c10*/  ISETP.GT.AND P4, PT, R195, 0x29, PT ;  /* 0x00000029c300780c */ /* 0x000fe20003f84270 */
[----:B------:R-:W1:Y:S01]  /*7c20*/  MUFU.TANH R173, R173 ;  /* 0x000000ad00ad7308 */ /* 0x000e620000002400 */
[----:B------:R-:W-:Y:S01]  /*7c30*/  FMNMX.FTZ R197, R189, R196, !PT ;  /* 0x000000c4bdc57209 */ /* 0x000fe20007810000 */
[C---:B------:R-:W-:Y:S01]  /*7c40*/  FMUL.FTZ R196, R0.reuse, R104 ;  /* 0x0000006800c47220 */ /* 0x040fe20000410000 */
[C---:B------:R-:W-:Y:S01]  /*7c50*/  ISETP.GT.AND P5, PT, R195.reuse, 0xa8, PT ;  /* 0x000000a8c300780c */ /* 0x040fe20003fa4270 */
[----:B------:R-:W-:Y:S01]  /*7c60*/  FMUL.FTZ R155, R0, R155 ;  /* 0x0000009b009b7220 */ /* 0x000fe20000410000 */
[----:B------:R-:W-:Y:S01]  /*7c70*/  FMNMX.FTZ R197, R190, R197, !PT ;  /* 0x000000c5bec57209 */ /* 0x000fe20007810000 */
[----:B------:R-:W-:Y:S01]  /*7c80*/  FMUL.FTZ R158, R0, R158 ;  /* 0x0000009e009e7220 */ /* 0x000fe20000410000 */
[----:B------:R-:W-:Y:S01]  /*7c90*/  ISETP.GT.AND P6, PT, R195, 0xb8, PT ;  /* 0x000000b8c300780c */ /* 0x000fe20003fc4270 */
[----:B------:R-:W2:Y:S01]  /*7ca0*/  MUFU.TANH R176, R176 ;  /* 0x000000b000b07308 */ /* 0x000ea20000002400 */
[----:B------:R-:W-:Y:S01]  /*7cb0*/  FMNMX.FTZ R198, R168, R197, !PT ;  /* 0x000000c5a8c67209 */ /* 0x000fe20007810000 */
[----:B------:R-:W-:Y:S01]  /*7cc0*/  FMUL.FTZ R197, R0, R105 ;  /* 0x0000006900c57220 */ /* 0x000fe20000410000 */
[----:B0-----:R-:W-:Y:S01]  /*7cd0*/  FSEL R172, R172, -INF , P3 ;  /* 0xff800000acac7808 */ /* 0x001fe20001800000 */
[C---:B------:R-:W-:Y:S01]  /*7ce0*/  FMUL.FTZ R159, R0.reuse, R159 ;  /* 0x0000009f009f7220 */ /* 0x040fe20000410000 */
[----:B------:R-:W-:Y:S01]  /*7cf0*/  FMNMX.FTZ R199, R169, R198, !PT ;  /* 0x000000c6a9c77209 */ /* 0x000fe20007810000 */
[C---:B------:R-:W-:Y:S01]  /*7d00*/  FMUL.FTZ R162, R0.reuse, R162 ;  /* 0x000000a200a27220 */ /* 0x040fe20000410000 */
[----:B------:R-:W-:Y:S01]  /*7d10*/  ISETP.GT.AND P3, PT, R195, 0x30, PT ;  /* 0x00000030c300780c */ /* 0x000fe20003f64270 */
[----:B------:R-:W0:Y:S01]  /*7d20*/  MUFU.TANH R177, R177 ;  /* 0x000000b100b17308 */ /* 0x000e220000002400 */
[----:B-1----:R-:W-:Y:S01]  /*7d30*/  FSEL R173, R173, -INF , P4 ;  /* 0xff800000adad7808 */ /* 0x002fe20002000000 */
[----:B------:R-:W-:Y:S01]  /*7d40*/  FMUL.FTZ R163, R0, R163 ;  /* 0x000000a300a37220 */ /* 0x000fe20000410000 */
[----:B------:R-:W-:Y:S01]  /*7d50*/  FMNMX.FTZ R198, R172, R199, !PT ;  /* 0x000000c7acc67209 */ /* 0x000fe20007810000 */
[C---:B------:R-:W-:Y:S01]  /*7d60*/  FMUL.FTZ R166, R0.reuse, R166 ;  /* 0x000000a600a67220 */ /* 0x040fe20000410000 */
[----:B------:R-:W-:Y:S01]  /*7d70*/  ISETP.GT.AND P4, PT, R195, 0x31, PT ;  /* 0x00000031c300780c */ /* 0x000fe20003f84270 */
[----:B------:R-:W-:Y:S01]  /*7d80*/  FMUL.FTZ R167, R0, R167 ;  /* 0x000000a700a77220 */ /* 0x000fe20000410000 */
[----:B------:R-:W-:Y:S01]  /*7d90*/  FMNMX.FTZ R199, R173, R198, !PT ;  /* 0x000000c6adc77209 */ /* 0x000fe20007810000 */
[----:B------:R-:W1:Y:S01]  /*7da0*/  MUFU.TANH R180, R180 ;  /* 0x000000b400b47308 */ /* 0x000e620000002400 */
[----:B--2---:R-:W-:Y:S01]  /*7db0*/  FSEL R176, R176, -INF , P3 ;  /* 0xff800000b0b07808 */ /* 0x004fe20001800000 */
[C---:B------:R-:W-:Y:S01]  /*7dc0*/  FMUL.FTZ R138, R0.reuse, R138 ;  /* 0x0000008a008a7220 */ /* 0x040fe20000410000 */
[----:B------:R-:W-:Y:S01]  /*7dd0*/  ISETP.GT.AND P3, PT, R195, 0x38, PT ;  /* 0x00000038c300780c */ /* 0x000fe20003f64270 */
[----:B------:R-:W-:Y:S01]  /*7de0*/  FMUL.FTZ R139, R0, R139 ;  /* 0x0000008b008b7220 */ /* 0x000fe20000410000 */
[----:B------:R-:W-:Y:S01]  /*7df0*/  FMNMX.FTZ R198, R176, R199, !PT ;  /* 0x000000c7b0c67209 */ /* 0x000fe20007810000 */
[C---:B------:R-:W-:Y:S01]  /*7e00*/  FMUL.FTZ R142, R0.reuse, R142 ;  /* 0x0000008e008e7220 */ /* 0x040fe20000410000 */
[----:B----4-:R-:W-:Y:S01]  /*7e10*/  IADD3 R194, R125, -UR5, R194 ;  /* 0x800000057dc27c10 */ /* 0x010fe2000fffe0c2 */
[----:B------:R-:W2:Y:S01]  /*7e20*/  MUFU.TANH R181, R181 ;  /* 0x000000b500b57308 */ /* 0x000ea20000002400 */
[----:B0-----:R-:W-:Y:S01]  /*7e30*/  FSEL R177, R177, -INF , P4 ;  /* 0xff800000b1b17808 */ /* 0x001fe20002000000 */
[C---:B------:R-:W-:Y:S01]  /*7e40*/  FMUL.FTZ R143, R0.reuse, R143 ;  /* 0x0000008f008f7220 */ /* 0x040fe20000410000 */
[----:B------:R-:W-:Y:S01]  /*7e50*/  ISETP.GT.AND P4, PT, R195, 0x39, PT ;  /* 0x00000039c300780c */ /* 0x000fe20003f84270 */
[C---:B------:R-:W-:Y:S01]  /*7e60*/  FMUL.FTZ R146, R0.reuse, R146 ;  /* 0x0000009200927220 */ /* 0x040fe20000410000 */
[----:B------:R-:W-:Y:S01]  /*7e70*/  FMNMX.FTZ R199, R177, R198, !PT ;  /* 0x000000c6b1c77209 */ /* 0x000fe20007810000 */
[C---:B------:R-:W-:Y:S01]  /*7e80*/  FMUL.FTZ R147, R0.reuse, R147 ;  /* 0x0000009300937220 */ /* 0x040fe20000410000 */
[----:B------:R-:W-:Y:S01]  /*7e90*/  FMUL.FTZ R150, R0, R150 ;  /* 0x0000009600967220 */ /* 0x000fe20000410000 */
[----:B------:R-:W0:Y:S01]  /*7ea0*/  MUFU.TANH R152, R152 ;  /* 0x0000009800987308 */ /* 0x000e220000002400 */
[----:B-1----:R-:W-:Y:S01]  /*7eb0*/  FSEL R180, R180, -INF , P3 ;  /* 0xff800000b4b47808 */ /* 0x002fe20001800000 */
[C---:B------:R-:W-:Y:S01]  /*7ec0*/  FMUL.FTZ R151, R0.reuse, R151 ;  /* 0x0000009700977220 */ /* 0x040fe20000410000 */
[----:B------:R-:W-:Y:S01]  /*7ed0*/  ISETP.GT.AND P3, PT, R195, 0x40, PT ;  /* 0x00000040c300780c */ /* 0x000fe20003f64270 */
[----:B------:R-:W-:Y:S01]  /*7ee0*/  FMUL.FTZ R122, R0, R122 ;  /* 0x0000007a007a7220 */ /* 0x000fe20000410000 */
[----:B------:R-:W-:Y:S01]  /*7ef0*/  FMNMX.FTZ R198, R180, R199, !PT ;  /* 0x000000c7b4c67209 */ /* 0x000fe20007810000 */
[C---:B------:R-:W-:Y:S01]  /*7f00*/  FMUL.FTZ R123, R0.reuse, R123 ;  /* 0x0000007b007b7220 */ /* 0x040fe20000410000 */
[C---:B------:R-:W-:Y:S01]  /*7f10*/  FMUL.FTZ R126, R0.reuse, R126 ;  /* 0x0000007e007e7220 */ /* 0x040fe20000410000 */
[----:B------:R-:W1:Y:S01]  /*7f20*/  MUFU.TANH R153, R153 ;  /* 0x0000009900997308 */ /* 0x000e620000002400 */
[----:B--2---:R-:W-:Y:S01]  /*7f30*/  FSEL R181, R181, -INF , P4 ;  /* 0xff800000b5b57808 */ /* 0x004fe20002000000 */
[C---:B------:R-:W-:Y:S01]  /*7f40*/  FMUL.FTZ R127, R0.reuse, R127 ;  /* 0x0000007f007f7220 */ /* 0x040fe20000410000 */
[----:B------:R-:W-:Y:S01]  /*7f50*/  ISETP.GT.AND P4, PT, R195, 0x41, PT ;  /* 0x00000041c300780c */ /* 0x000fe20003f84270 */
[C---:B------:R-:W-:Y:S01]  /*7f60*/  FMUL.FTZ R130, R0.reuse, R130 ;  /* 0x0000008200827220 */ /* 0x040fe20000410000 */
[----:B------:R-:W-:Y:S01]  /*7f70*/  FMNMX.FTZ R199, R181, R198, !PT ;  /* 0x000000c6b5c77209 */ /* 0x000fe20007810000 */
[C---:B------:R-:W-:Y:S01]  /*7f80*/  FMUL.FTZ R134, R0.reuse, R134 ;  /* 0x0000008600867220 */ /* 0x040fe20000410000 */
[----:B------:R-:W-:Y:S01]  /*7f90*/  FMUL.FTZ R114, R0, R114 ;  /* 0x0000007200727220 */ /* 0x000fe20000410000 */
[----:B------:R-:W2:Y:S01]  /*7fa0*/  MUFU.TANH R156, R156 ;  /* 0x0000009c009c7308 */ /* 0x000ea20000002400 */
[----:B0-----:R-:W-:Y:S01]  /*7fb0*/  FSEL R152, R152, -INF , P3 ;  /* 0xff80000098987808 */ /* 0x001fe20001800000 */
[C---:B------:R-:W-:Y:S01]  /*7fc0*/  FMUL.FTZ R115, R0.reuse, R115 ;  /* 0x0000007300737220 */ /* 0x040fe20000410000 */
[----:B------:R-:W-:Y:S01]  /*7fd0*/  ISETP.GT.AND P3, PT, R195, 0x48, PT ;  /* 0x00000048c300780c */ /* 0x000fe20003f64270 */
[----:B------:R-:W-:Y:S01]  /*7fe0*/  FMUL.FTZ R118, R0, R118 ;  /* 0x0000007600767220 */ /* 0x000fe20000410000 */
[----:B------:R-:W-:Y:S01]  /*7ff0*/  FMNMX.FTZ R198, R152, R199, !PT ;  /* 0x000000c798c67209 */ /* 0x000fe20007810000 */
[----:B------:R-:W-:-:S02]  /*8000*/  WARPGROUP.DEPBAR.LE gsb0, 0x0 ;  /* 0x00008000000079c5 */ /* 0x000fc40000010000 */
[----:B------:R-:W0:Y:S01]  /*8010*/  MUFU.TANH R157, R157 ;  /* 0x0000009d009d7308 */ /* 0x000e220000002400 */
[----:B-1----:R-:W-:Y:S01]  /*8020*/  FSEL R153, R153, -INF , P4 ;  /* 0xff80000099997808 */ /* 0x002fe20002000000 */
[----:B------:R-:W-:Y:S01]  /*8030*/  WARPGROUP.ARRIVE ;  /* 0x00000000000079c5 */ /* 0x000fe20000000000 */
[----:B------:R-:W-:Y:S01]  /*8040*/  ISETP.GT.AND P4, PT, R195, 0x49, PT ;  /* 0x00000049c300780c */ /* 0x000fe20003f84270 */
[C---:B------:R-:W-:Y:S01]  /*8050*/  FMUL.FTZ R119, R0.reuse, R119 ;  /* 0x0000007700777220 */ /* 0x040fe20000410000 */
[----:B------:R-:W-:Y:S01]  /*8060*/  FMNMX.FTZ R199, R153, R198, !PT ;  /* 0x000000c699c77209 */ /* 0x000fe20007810000 */
[C---:B------:R-:W-:Y:S01]  /*8070*/  FMUL.FTZ R198, R0.reuse, R112 ;  /* 0x0000007000c67220 */ /* 0x040fe20000410000 */
[----:B------:R-:W-:Y:S01]  /*8080*/  FMUL.FTZ R90, R0, R90 ;  /* 0x0000005a005a7220 */ /* 0x000fe20000410000 */
[----:B------:R-:W1:Y:S01]  /*8090*/  MUFU.TANH R160, R160 ;  /* 0x000000a000a07308 */ /* 0x000e620000002400 */
[----:B--2---:R-:W-:Y:S01]  /*80a0*/  FSEL R156, R156, -INF , P3 ;  /* 0xff8000009c9c7808 */ /* 0x004fe20001800000 */
[----:B------:R-:W-:Y:S01]  /*80b0*/  QGMMA.64x128x32.F32.E4M3.E4M3 R24, R220, gdesc[UR12], R24, gsb0 ;  /* 0x01e0000cdc187df3 */ /* 0x000fe20008000818 */
[----:B------:R-:W-:Y:S01]  /*80c0*/  ISETP.GT.AND P3, PT, R195, 0x50, PT ;  /* 0x00000050c300780c */ /* 0x000fe20003f64270 */
[----:B------:R-:W-:Y:S01]  /*80d0*/  UIADD3 UR14, UR10, 0x200, URZ ;  /* 0x000002000a0e7890 */ /* 0x000fe2000fffe03f */
[C---:B------:R-:W-:Y:S01]  /*80e0*/  FMUL.FTZ R91, R0.reuse, R91 ;  /* 0x0000005b005b7220 */ /* 0x040fe20000410000 */
[----:B------:R-:W-:Y:S01]  /*80f0*/  UMOV UR15, 0xc0000010 ;  /* 0xc0000010000f7882 */ /* 0x000fe20000000000 */
[C---:B------:R-:W-:Y:S01]  /*8100*/  FMUL.FTZ R94, R0.reuse, R94 ;  /* 0x0000005e005e7220 */ /* 0x040fe20000410000 */
[----:B------:R-:W2:Y:S01]  /*8110*/  MUFU.TANH R161, R161 ;  /* 0x000000a100a17308 */ /* 0x000ea20000002400 */
[----:B0-----:R-:W-:Y:S01]  /*8120*/  FSEL R157, R157, -INF , P4 ;  /* 0xff8000009d9d7808 */ /* 0x001fe20002000000 */
[C---:B------:R-:W-:Y:S01]  /*8130*/  FMUL.FTZ R95, R0.reuse, R95 ;  /* 0x0000005f005f7220 */ /* 0x040fe20000410000 */
[----:B------:R-:W-:Y:S01]  /*8140*/  ISETP.GT.AND P4, PT, R195, 0x51, PT ;  /* 0x00000051c300780c */ /* 0x000fe20003f84270 */
[C---:B------:R-:W-:Y:S01]  /*8150*/  FMUL.FTZ R98, R0.reuse, R98 ;  /* 0x0000006200627220 */ /* 0x040fe20000410000 */
[C---:B------:R-:W-:Y:S01]  /*8160*/  FMUL.FTZ R99, R0.reuse, R99 ;  /* 0x0000006300637220 */ /* 0x040fe20000410000 */
[----:B------:R-:W-:Y:S01]  /*8170*/  FMUL.FTZ R102, R0, R102 ;  /* 0x0000006600667220 */ /* 0x000fe20000410000 */
[----:B------:R-:W-:Y:S01]  /*8180*/  UMOV UR11, 0xc0000010 ;  /* 0xc0000010000b7882 */ /* 0x000fe20000000000 */
[----:B------:R0:W-:Y:S01]  /*8190*/  MUFU.TANH R105, R196 ;  /* 0x000000c400697308 */ /* 0x0001e20000002400 */
[----:B-1----:R-:W-:-:S02]  /*81a0*/  FSEL R160, R160, -INF , P3 ;  /* 0xff800000a0a07808 */ /* 0x002fc40001800000 */
[----:B------:R-:W-:-:S05]  /*81b0*/  ISETP.GT.AND P3, PT, R195, 0x58, PT ;  /* 0x00000058c300780c */ /* 0x000fca0003f64270 */
[----:B------:R-:W1:Y:S01]  /*81c0*/  MUFU.TANH R164, R164 ;  /* 0x000000a400a47308 */ /* 0x000e620000002400 */
[----:B0-----:R-:W-:Y:S01]  /*81d0*/  FMUL.FTZ R196, R0, R107 ;  /* 0x0000006b00c47220 */ /* 0x001fe20000410000 */
[----:B--2---:R-:W-:Y:S02]  /*81e0*/  FSEL R161, R161, -INF , P4 ;  /* 0xff800000a1a17808 */ /* 0x004fe40002000000 */
[----:B------:R-:W-:-:S04]  /*81f0*/  ISETP.GT.AND P4, PT, R195, 0x59, PT ;  /* 0x00000059c300780c */ /* 0x000fc80003f84270 */
[----:B------:R0:W-:Y:S08]  /*8200*/  MUFU.TANH R104, R135 ;  /* 0x0000008700687308 */ /* 0x0001f00000002400 */
[----:B------:R-:W-:Y:S01]  /*8210*/  MUFU.TANH R165, R165 ;  /* 0x000000a500a57308 */ /* 0x000fe20000002400 */
[----:B0-----:R-:W-:Y:S01]  /*8220*/  FMUL.FTZ R135, R0, R106 ;  /* 0x0000006a00877220 */ /* 0x001fe20000410000 */
[----:B-1----:R-:W-:-:S02]  /*8230*/  FSEL R164, R164, -INF , P3 ;  /* 0xff800000a4a47808 */ /* 0x002fc40001800000 */
[----:B------:R-:W-:-:S04]  /*8240*/  ISETP.GT.AND P3, PT, R195, 0x60, PT ;  /* 0x00000060c300780c */ /* 0x000fc80003f64270 */
[----:B------:R0:W-:Y:S08]  /*8250*/  MUFU.TANH R106, R197 ;  /* 0x000000c5006a7308 */ /* 0x0001f00000002400 */
[----:B------:R-:W1:Y:S01]  /*8260*/  MUFU.TANH R136, R136 ;  /* 0x0000008800887308 */ /* 0x000e620000002400 */
[----:B0-----:R-:W-:-:S07]  /*8270*/  FMUL.FTZ R197, R0, R108 ;  /* 0x0000006c00c57220 */ /* 0x001fce0000410000 */
[----:B------:R0:W-:Y:S08]  /*8280*/  MUFU.TANH R108, R196 ;  /* 0x000000c4006c7308 */ /* 0x0001f00000002400 */
[----:B------:R-:W2:Y:S01]  /*8290*/  MUFU.TANH R137, R137 ;  /* 0x0000008900897308 */ /* 0x000ea20000002400 */
[----:B0-----:R-:W-:Y:S02]  /*82a0*/  FMNMX.FTZ R196, R156, R199, !PT ;  /* 0x000000c79cc47209 */ /* 0x001fe40007810000 */
[----:B-1----:R-:W-:-:S02]  /*82b0*/  FSEL R136, R136, -INF , P3 ;  /* 0xff80000088887808 */ /* 0x002fc40001800000 */
[----:B------:R-:W-:Y:S02]  /*82c0*/  FMNMX.FTZ R199, R157, R196, !PT ;  /* 0x000000c49dc77209 */ /* 0x000fe40007810000 */
[----:B------:R-:W-:Y:S01]  /*82d0*/  ISETP.GT.AND P3, PT, R195, 0x68, PT ;  /* 0x00000068c300780c */ /* 0x000fe20003f64270 */
[----:B------:R-:W0:Y:S01]  /*82e0*/  MUFU.TANH R140, R140 ;  /* 0x0000008c008c7308 */ /* 0x000e220000002400 */
[----:B------:R-:W-:-:S04]  /*82f0*/  FMNMX.FTZ R196, R160, R199, !PT ;  /* 0x000000c7a0c47209 */ /* 0x000fc80007810000 */
[----:B------:R-:W-:Y:S02]  /*8300*/  FMNMX.FTZ R199, R161, R196, !PT ;  /* 0x000000c4a1c77209 */ /* 0x000fe40007810000 */
[----:B------:R-:W-:Y:S01]  /*8310*/  FSEL R196, R165, -INF , P4 ;  /* 0xff800000a5c47808 */ /* 0x000fe20002000000 */
[----:B------:R-:W-:Y:S01]  /*8320*/  MUFU.TANH R141, R141 ;  /* 0x0000008d008d7308 */ /* 0x000fe20000002400 */
[----:B------:R-:W-:Y:S01]  /*8330*/  FMNMX.FTZ R199, R164, R199, !PT ;  /* 0x000000c7a4c77209 */ /* 0x000fe20007810000 */
[----:B------:R-:W-:Y:S01]  /*8340*/  FMUL.FTZ R165, R0, R116 ;  /* 0x0000007400a57220 */ /* 0x000fe20000410000 */
[----:B------:R-:W-:Y:S02]  /*8350*/  ISETP.GT.AND P4, PT, R195, 0x61, PT ;  /* 0x00000061c300780c */ /* 0x000fe40003f84270 */
[----:B------:R-:W-:Y:S02]  /*8360*/  FMNMX.FTZ R199, R196, R199, !PT ;  /* 0x000000c7c4c77209 */ /* 0x000fe40007810000 */
[----:B--2---:R-:W-:Y:S01]  /*8370*/  FSEL R116, R137, -INF , P4 ;  /* 0xff80000089747808 */ /* 0x004fe20002000000 */
[----:B------:R-:W1:Y:S01]  /*8380*/  MUFU.TANH R144, R144 ;  /* 0x0000009000907308 */ /* 0x000e620000002400 */
[----:B------:R-:W-:Y:S01]  /*8390*/  FMNMX.FTZ R199, R136, R199, !PT ;  /* 0x000000c788c77209 */ /* 0x000fe20007810000 */
[----:B------:R-:W-:Y:S01]  /*83a0*/  FMUL.FTZ R137, R0, R117 ;  /* 0x0000007500897220 */ /* 0x000fe20000410000 */
[----:B------:R-:W-:-:S02]  /*83b0*/  ISETP.GT.AND P4, PT, R195, 0x69, PT ;  /* 0x00000069c300780c */ /* 0x000fc40003f84270 */
[----:B0-----:R-:W-:Y:S02]  /*83c0*/  FSEL R140, R140, -INF , P3 ;  /* 0xff8000008c8c7808 */ /* 0x001fe40001800000 */
[----:B------:R-:W-:Y:S01]  /*83d0*/  FMNMX.FTZ R199, R116, R199, !PT ;  /* 0x000000c774c77209 */ /* 0x000fe20007810000 */
[----:B------:R-:W-:Y:S01]  /*83e0*/  MUFU.TANH R145, R145 ;  /* 0x0000009100917308 */ /* 0x000fe20000002400 */
[----:B------:R-:W-:Y:S02]  /*83f0*/  ISETP.GT.AND P3, PT, R195, 0x70, PT ;  /* 0x00000070c300780c */ /* 0x000fe40003f64270 */
[----:B------:R-:W-:-:S05]  /*8400*/  FMNMX.FTZ R199, R140, R199, !PT ;  /* 0x000000c78cc77209 */ /* 0x000fca0007810000 */
[----:B------:R-:W0:Y:S01]  /*8410*/  MUFU.TANH R148, R148 ;  /* 0x0000009400947308 */ /* 0x000e220000002400 */
[----:B-1----:R-:W-:Y:S02]  /*8420*/  FSEL R144, R144, -INF , P3 ;  /* 0xff80000090907808 */ /* 0x002fe40001800000 */
[----:B------:R-:W-:-:S05]  /*8430*/  ISETP.GT.AND P3, PT, R195, 0x78, PT ;  /* 0x00000078c300780c */ /* 0x000fca0003f64270 */
[----:B------:R1:W-:Y:S08]  /*8440*/  MUFU.TANH R107, R135 ;  /* 0x00000087006b7308 */ /* 0x0003f00000002400 */
[----:B------:R-:W-:Y:S01]  /*8450*/  MUFU.TANH R149, R149 ;  /* 0x0000009500957308 */ /* 0x000fe20000002400 */
[----:B-1----:R-:W-:Y:S01]  /*8460*/  FMUL.FTZ R135, R0, R109 ;  /* 0x0000006d00877220 */ /* 0x002fe20000410000 */
[----:B0-----:R-:W-:-:S02]  /*8470*/  FSEL R148, R148, -INF , P3 ;  /* 0xff80000094947808 */ /* 0x001fc40001800000 */
[----:B------:R-:W-:-:S04]  /*8480*/  ISETP.GT.AND P3, PT, R195, 0x80, PT ;  /* 0x00000080c300780c */ /* 0x000fc80003f64270 */
[----:B------:R0:W1:Y:S08]  /*8490*/  MUFU.TANH R109, R197 ;  /* 0x000000c5006d7308 */ /* 0x0000700000002400 */
[----:B------:R-:W2:Y:S01]  /*84a0*/  MUFU.TANH R120, R120 ;  /* 0x0000007800787308 */ /* 0x000ea20000002400 */
[----:B0-----:R-:W-:Y:S01]  /*84b0*/  FMUL.FTZ R197, R0, R113 ;  /* 0x0000007100c57220 */ /* 0x001fe20000410000 */
[----:B------:R-:W-:-:S02]  /*84c0*/  WARPGROUP.DEPBAR.LE gsb0, 0x0 ;  /* 0x00008000000079c5 */ /* 0x000fc40000010000 */
[----:B------:R-:W-:-:S04]  /*84d0*/  WARPGROUP.ARRIVE ;  /* 0x00000000000079c5 */ /* 0x000fc80000000000 */
[----:B------:R0:W-:Y:S01]  /*84e0*/  MUFU.TANH R113, R198 ;  /* 0x000000c600717308 */ /* 0x0001e20000002400 */
[----:B-1----:R-:W-:Y:S01]  /*84f0*/  FSEL R234, R109, -INF , P5 ;  /* 0xff8000006dea7808 */ /* 0x002fe20002800000 */
[----:B------:R-:W-:Y:S01]  /*8500*/  QGMMA.64x128x32.F32.E4M3.E4M3 R24, R216, gdesc[UR12], R24, gsb0 ;  /* 0x01e0000cd8187df3 */ /* 0x000fe20008000818 */
[----:B------:R-:W-:Y:S01]  /*8510*/  ISETP.GT.AND P5, PT, R195, 0xb1, PT ;  /* 0x000000b1c300780c */ /* 0x000fe20003fa4270 */
[----:B------:R-:W-:Y:S01]  /*8520*/  UIADD3 UR14, UR10, 0x300, URZ ;  /* 0x000003000a0e7890 */ /* 0x000fe2000fffe03f */
[----:B------:R-:W-:-:S03]  /*8530*/  UMOV UR15, 0xc0000010 ;  /* 0xc0000010000f7882 */ /* 0x000fc60000000000 */
[----:B------:R-:W1:Y:S01]  /*8540*/  MUFU.TANH R121, R121 ;  /* 0x0000007900797308 */ /* 0x000e620000002400 */
[----:B0-----:R-:W-:Y:S01]  /*8550*/  FSEL R198, R141, -INF , P4 ;  /* 0xff8000008dc67808 */ /* 0x001fe20002000000 */
[----:B------:R-:W-:Y:S01]  /*8560*/  FMUL.FTZ R141, R0, R88 ;  /* 0x00000058008d7220 */ /* 0x000fe20000410000 */
[----:B------:R-:W-:Y:S02]  /*8570*/  ISETP.GT.AND P4, PT, R195, 0x71, PT ;  /* 0x00000071c300780c */ /* 0x000fe40003f84270 */
[----:B------:R-:W-:Y:S02]  /*8580*/  FMNMX.FTZ R199, R198, R199, !PT ;  /* 0x000000c7c6c77209 */ /* 0x000fe40007810000 */
[----:B------:R-:W-:Y:S01]  /*8590*/  FSEL R224, R145, -INF , P4 ;  /* 0xff80000091e07808 */ /* 0x000fe20002000000 */
[----:B------:R-:W0:Y:S01]  /*85a0*/  MUFU.TANH R124, R124 ;  /* 0x0000007c007c7308 */ /* 0x000e220000002400 */
[----:B------:R-:W-:Y:S01]  /*85b0*/  FMNMX.FTZ R199, R144, R199, !PT ;  /* 0x000000c790c77209 */ /* 0x000fe20007810000 */
[----:B------:R-:W-:Y:S01]  /*85c0*/  FMUL.FTZ R145, R0, R89 ;  /* 0x0000005900917220 */ /* 0x000fe20000410000 */
[----:B------:R-:W-:-:S02]  /*85d0*/  ISETP.GT.AND P4, PT, R195, 0x79, PT ;  /* 0x00000079c300780c */ /* 0x000fc40003f84270 */
[----:B------:R-:W-:Y:S02]  /*85e0*/  FMNMX.FTZ R199, R224, R199, !PT ;  /* 0x000000c7e0c77209 */ /* 0x000fe40007810000 */
[----:B------:R-:W-:Y:S01]  /*85f0*/  FSEL R226, R149, -INF , P4 ;  /* 0xff80000095e27808 */ /* 0x000fe20002000000 */
[----:B------:R-:W3:Y:S01]  /*8600*/  MUFU.TANH R193, R193 ;  /* 0x000000c100c17308 */ /* 0x000ee20000002400 */
[----:B------:R-:W-:Y:S01]  /*8610*/  FMNMX.FTZ R199, R148, R199, !PT ;  /* 0x000000c794c77209 */ /* 0x000fe20007810000 */
[----:B------:R-:W-:Y:S01]  /*8620*/  FMUL.FTZ R149, R0, R92 ;  /* 0x0000005c00957220 */ /* 0x000fe20000410000 */
[C---:B------:R-:W-:Y:S02]  /*8630*/  ISETP.GT.AND P4, PT, R195.reuse, 0x81, PT ;  /* 0x00000081c300780c */ /* 0x040fe40003f84270 */
[----:B--2---:R-:W-:Y:S02]  /*8640*/  FSEL R120, R120, -INF , P3 ;  /* 0xff80000078787808 */ /* 0x004fe40001800000 */
[----:B------:R-:W-:Y:S01]  /*8650*/  FMNMX.FTZ R199, R226, R199, !PT ;  /* 0x000000c7e2c77209 */ /* 0x000fe20007810000 */
[----:B------:R-:W2:Y:S01]  /*8660*/  MUFU.TANH R128, R128 ;  /* 0x0000008000807308 */ /* 0x000ea20000002400 */
[----:B------:R-:W-:-:S02]  /*8670*/  ISETP.GT.AND P3, PT, R195, 0x88, PT ;  /* 0x00000088c300780c */ /* 0x000fc40003f64270 */
[----:B-1----:R-:W-:Y:S02]  /*8680*/  FSEL R92, R121, -INF , P4 ;  /* 0xff800000795c7808 */ /* 0x002fe40002000000 */
[----:B------:R-:W-:Y:S02]  /*8690*/  FMNMX.FTZ R199, R120, R199, !PT ;  /* 0x000000c778c77209 */ /* 0x000fe40007810000 */
[C---:B------:R-:W-:Y:S01]  /*86a0*/  ISETP.GT.AND P4, PT, R195.reuse, 0x89, PT ;  /* 0x00000089c300780c */ /* 0x040fe20003f84270 */
[----:B------:R-:W1:Y:S01]  /*86b0*/  MUFU.TANH R129, R129 ;  /* 0x0000008100817308 */ /* 0x000e620000002400 */
[----:B0-----:R-:W-:Y:S02]  /*86c0*/  FSEL R124, R124, -INF , P3 ;  /* 0xff8000007c7c7808 */ /* 0x001fe40001800000 */
[----:B------:R-:W-:Y:S02]  /*86d0*/  FMNMX.FTZ R199, R92, R199, !PT ;  /* 0x000000c75cc77209 */ /* 0x000fe40007810000 */
[----:B------:R-:W-:-:S02]  /*86e0*/  ISETP.GT.AND P3, PT, R195, 0x90, PT ;  /* 0x00000090c300780c */ /* 0x000fc40003f64270 */
[----:B---3--:R-:W-:Y:S01]  /*86f0*/  FSEL R228, R193, -INF , P4 ;  /* 0xff800000c1e47808 */ /* 0x008fe20002000000 */
[----:B------:R-:W0:Y:S01]  /*8700*/  MUFU.TANH R133, R133 ;  /* 0x0000008500857308 */ /* 0x000e220000002400 */
[----:B------:R-:W-:Y:S02]  /*8710*/  FMNMX.FTZ R199, R124, R199, !PT ;  /* 0x000000c77cc77209 */ /* 0x000fe40007810000 */
[C---:B------:R-:W-:Y:S02]  /*8720*/  ISETP.GT.AND P4, PT, R195.reuse, 0x91, PT ;  /* 0x00000091c300780c */ /* 0x040fe40003f84270 */
[----:B--2---:R-:W-:Y:S02]  /*8730*/  FSEL R128, R128, -INF , P3 ;  /* 0xff80000080807808 */ /* 0x004fe40001800000 */
[----:B------:R-:W-:Y:S01]  /*8740*/  FMNMX.FTZ R199, R228, R199, !PT ;  /* 0x000000c7e4c77209 */ /* 0x000fe20007810000 */
[----:B------:R2:W-:Y:S01]  /*8750*/  MUFU.TANH R89, R141 ;  /* 0x0000008d00597308 */ /* 0x0005e20000002400 */
[----:B------:R-:W-:-:S02]  /*8760*/  ISETP.GT.AND P3, PT, R195, 0x98, PT ;  /* 0x00000098c300780c */ /* 0x000fc40003f64270 */
[----:B------:R-:W-:Y:S02]  /*8770*/  FMNMX.FTZ R199, R128, R199, !PT ;  /* 0x000000c780c77209 */ /* 0x000fe40007810000 */
[----:B------:R-:W-:Y:S02]  /*8780*/  FSEL R230, R21, -INF , P3 ;  /* 0xff80000015e67808 */ /* 0x000fe40001800000 */
[----:B------:R-:W-:Y:S01]  /*8790*/  ISETP.GT.AND P3, PT, R195, 0xa0, PT ;  /* 0x000000a0c300780c */ /* 0x000fe20003f64270 */
[----:B------:R-:W3:Y:S01]  /*87a0*/  MUFU.TANH R112, R135 ;  /* 0x0000008700707308 */ /* 0x000ee20000002400 */
[C---:B--2---:R-:W-:Y:S01]  /*87b0*/  FMUL.FTZ R141, R0.reuse, R93 ;  /* 0x0000005d008d7220 */ /* 0x044fe20000410000 */
[----:B------:R-:W-:Y:S01]  /*87c0*/  FMUL.FTZ R93, R0, R96 ;  /* 0x00000060005d7220 */ /* 0x000fe20000410000 */
[----:B-1----:R-:W-:Y:S02]  /*87d0*/  FSEL R96, R129, -INF , P4 ;  /* 0xff80000081607808 */ /* 0x002fe40002000000 */
[----:B------:R-:W-:-:S02]  /*87e0*/  ISETP.GT.AND P4, PT, R195, 0x99, PT ;  /* 0x00000099c300780c */ /* 0x000fc40003f84270 */
[----:B------:R-:W-:Y:S01]  /*87f0*/  FMNMX.FTZ R199, R96, R199, !PT ;  /* 0x000000c760c77209 */ /* 0x000fe20007810000 */
[----:B------:R-:W-:Y:S01]  /*8800*/  MUFU.TANH R88, R137 ;  /* 0x0000008900587308 */ /* 0x000fe20000002400 */
[----:B0-----:R-:W-:Y:S02]  /*8810*/  FSEL R232, R133, -INF , P4 ;  /* 0xff80000085e87808 */ /* 0x001fe40002000000 */
[----:B------:R-:W-:Y:S02]  /*8820*/  FMNMX.FTZ R199, R230, R199, !PT ;  /* 0x000000c7e6c77209 */ /* 0x000fe40007810000 */
[----:B------:R-:W-:Y:S02]  /*8830*/  ISETP.GT.AND P4, PT, R195, 0xa1, PT ;  /* 0x000000a1c300780c */ /* 0x000fe40003f84270 */
[----:B------:R-:W-:Y:S01]  /*8840*/  FMNMX.FTZ R199, R232, R199, !PT ;  /* 0x000000c7e8c77209 */ /* 0x000fe20007810000 */
[----:B------:R0:W-:Y:S01]  /*8850*/  MUFU.TANH R137, R145 ;  /* 0x0000009100897308 */ /* 0x0001e20000002400 */
[----:B------:R-:W-:-:S02]  /*8860*/  FSEL R106, R106, -INF , P4 ;  /* 0xff8000006a6a7808 */ /* 0x000fc40002000000 */
[----:B------:R-:W-:-:S04]  /*8870*/  ISETP.GT.AND P4, PT, R195, 0xb0, PT ;  /* 0x000000b0c300780c */ /* 0x000fc80003f84270 */
[----:B------:R-:W-:Y:S01]  /*8880*/  FSEL R236, R113, -INF , P4 ;  /* 0xff80000071ec7808 */ /* 0x000fe20002000000 */
[----:B------:R-:W1:Y:S01]  /*8890*/  MUFU.TANH R135, R197 ;  /* 0x000000c500877308 */ /* 0x000e620000002400 */
[----:B0-----:R-:W-:Y:S01]  /*88a0*/  FMUL.FTZ R145, R0, R100 ;  /* 0x0000006400917220 */ /* 0x001fe20000410000 */
[----:B------:R-:W-:Y:S02]  /*88b0*/  FSEL R100, R105, -INF , P3 ;  /* 0xff80000069647808 */ /* 0x000fe40001800000 */
[----:B------:R-:W-:Y:S02]  /*88c0*/  ISETP.GT.AND P3, PT, R195, 0xa9, PT ;  /* 0x000000a9c300780c */ /* 0x000fe40003f64270 */
[----:B------:R-:W-:Y:S02]  /*88d0*/  FMNMX.FTZ R199, R100, R199, !PT ;  /* 0x000000c764c77209 */ /* 0x000fe40007810000 */
[----:B------:R-:W0:Y:S01]  /*88e0*/  MUFU.TANH R117, R165 ;  /* 0x000000a500757308 */ /* 0x000e220000002400 */
[----:B---3--:R-:W-:-:S02]  /*88f0*/  FSEL R112, R112, -INF , P3 ;  /* 0xff80000070707808 */ /* 0x008fc40001800000 */
[----:B------:R-:W-:Y:S02]  /*8900*/  FMNMX.FTZ R199, R106, R199, !PT ;  /* 0x000000c76ac77209 */ /* 0x000fe40007810000 */
[----:B------:R-:W-:Y:S02]  /*8910*/  ISETP.GT.AND P3, PT, R195, 0xb9, PT ;  /* 0x000000b9c300780c */ /* 0x000fe40003f64270 */
[----:B------:R-:W-:Y:S01]  /*8920*/  FMNMX.FTZ R199, R234, R199, !PT ;  /* 0x000000c7eac77209 */ /* 0x000fe20007810000 */
[----:B------:R2:W-:Y:S01]  /*8930*/  MUFU.TANH R129, R93 ;  /* 0x0000005d00817308 */ /* 0x0005e20000002400 */
[----:B-1----:R-:W-:Y:S02]  /*8940*/  FSEL R135, R135, -INF , P5 ;  /* 0xff80000087877808 */ /* 0x002fe40002800000 */
[----:B------:R-:W-:Y:S02]  /*8950*/  FMNMX.FTZ R199, R112, R199, !PT ;  /* 0x000000c770c77209 */ /* 0x000fe40007810000 */
[----:B------:R-:W-:-:S02]  /*8960*/  ISETP.GT.AND P4, PT, R195, 0xc0, PT ;  /* 0x000000c0c300780c */ /* 0x000fc40003f84270 */
[----:B------:R-:W-:Y:S01]  /*8970*/  FMNMX.FTZ R199, R236, R199, !PT ;  /* 0x000000c7ecc77209 */ /* 0x000fe20007810000 */
[----:B------:R-:W1:Y:S01]  /*8980*/  MUFU.TANH R121, R149 ;  /* 0x0000009500797308 */ /* 0x000e620000002400 */
[----:B--2---:R-:W-:Y:S02]  /*8990*/  FSEL R93, R88, -INF , P3 ;  /* 0xff800000585d7808 */ /* 0x004fe40001800000 */
[----:B0-----:R-:W-:Y:S02]  /*89a0*/  FSEL R21, R117, -INF , P6 ;  /* 0xff80000075157808 */ /* 0x001fe40003000000 */
[----:B------:R-:W-:Y:S02]  /*89b0*/  FMNMX.FTZ R88, R135, R199, !PT ;  /* 0x000000c787587209 */ /* 0x000fe40007810000 */
[----:B------:R-:W-:Y:S01]  /*89c0*/  ISETP.GT.AND P5, PT, R195, 0xc1, PT ;  /* 0x000000c1c300780c */ /* 0x000fe20003fa4270 */
[----:B------:R-:W0:Y:S01]  /*89d0*/  MUFU.TANH R141, R141 ;  /* 0x0000008d008d7308 */ /* 0x000e220000002400 */
[----:B------:R-:W-:-:S02]  /*89e0*/  FMNMX.FTZ R88, R21, R88, !PT ;  /* 0x0000005815587209 */ /* 0x000fc40007810000 */
[----:B------:R-:W-:Y:S02]  /*89f0*/  ISETP.GT.AND P6, PT, R195, 0xc8, PT ;  /* 0x000000c8c300780c */ /* 0x000fe40003fc4270 */
[----:B------:R-:W-:Y:S02]  /*8a00*/  FMNMX.FTZ R88, R93, R88, !PT ;  /* 0x000000585d587209 */ /* 0x000fe40007810000 */
[----:B------:R-:W-:Y:S01]  /*8a10*/  FSEL R105, R137, -INF , P5 ;  /* 0xff80000089697808 */ /* 0x000fe20002800000 */
[----:B------:R2:W3:Y:S01]  /*8a20*/  MUFU.TANH R133, R97 ;  /* 0x0000006100857308 */ /* 0x0004e20000002400 */
[----:B------:R-:W-:Y:S02]  /*8a30*/  ISETP.GT.AND P3, PT, R195, 0xc9, PT ;  /* 0x000000c9c300780c */ /* 0x000fe40003f64270 */
[----:B-1----:R-:W-:Y:S01]  /*8a40*/  FSEL R109, R121, -INF , P6 ;  /* 0xff800000796d7808 */ /* 0x002fe20003000000 */
[----:B------:R-:W-:Y:S01]  /*8a50*/  FMUL.FTZ R121, R0, R111 ;  /* 0x0000006f00797220 */ /* 0x000fe20000410000 */
[----:B------:R-:W-:-:S02]  /*8a60*/  ISETP.GT.AND P5, PT, R195, 0xd1, PT ;  /* 0x000000d1c300780c */ /* 0x000fc40003fa4270 */
[----:B------:R-:W-:Y:S01]  /*8a70*/  ISETP.GT.AND P6, PT, R195, 0xd8, PT ;  /* 0x000000d8c300780c */ /* 0x000fe20003fc4270 */
[----:B------:R-:W1:Y:S01]  /*8a80*/  MUFU.TANH R145, R145 ;  /* 0x0000009100917308 */ /* 0x000e620000002400 */
[----:B--2---:R-:W-:Y:S02]  /*8a90*/  FSEL R97, R89, -INF , P4 ;  /* 0xff80000059617808 */ /* 0x004fe40002000000 */
[----:B------:R-:W-:Y:S02]  /*8aa0*/  ISETP.GT.AND P4, PT, R195, 0xd0, PT ;  /* 0x000000d0c300780c */ /* 0x000fe40003f84270 */
[----:B------:R-:W-:Y:S01]  /*8ab0*/  FMNMX.FTZ R89, R97, R88, !PT ;  /* 0x0000005861597209 */ /* 0x000fe20007810000 */
[C---:B------:R-:W-:Y:S01]  /*8ac0*/  FMUL.FTZ R88, R0.reuse, R101 ;  /* 0x0000006500587220 */ /* 0x040fe20000410000 */
[----:B0-----:R-:W-:Y:S01]  /*8ad0*/  FSEL R113, R141, -INF , P3 ;  /* 0xff8000008d717808 */ /* 0x001fe20001800000 */
[----:B------:R-:W-:Y:S01]  /*8ae0*/  FMUL.FTZ R101, R0, R110 ;  /* 0x0000006e00657220 */ /* 0x000fe20000410000 */
[----:B------:R-:W-:Y:S01]  /*8af0*/  FMNMX.FTZ R89, R105, R89, !PT ;  /* 0x0000005969597209 */ /* 0x000fe20007810000 */
[----:B------:R-:W-:Y:S01]  /*8b00*/  MUFU.TANH R15, R15 ;  /* 0x0000000f000f7308 */ /* 0x000fe20000002400 */
[----:B------:R-:W-:Y:S01]  /*8b10*/  FSEL R110, R129, -INF , P4 ;  /* 0xff800000816e7808 */ /* 0x000fe20002000000 */
[----:B------:R-:W-:-:S02]  /*8b20*/  WARPGROUP.DEPBAR.LE gsb0, 0x0 ;  /* 0x00008000000079c5 */ /* 0x000fc40000010000 */
[----:B------:R-:W-:Y:S01]  /*8b30*/  FMNMX.FTZ R89, R109, R89, !PT ;  /* 0x000000596d597209 */ /* 0x000fe20007810000 */
[----:B------:R-:W-:Y:S01]  /*8b40*/  WARPGROUP.ARRIVE ;  /* 0x00000000000079c5 */ /* 0x000fe20000000000 */
[----:B---3--:R-:W-:Y:S02]  /*8b50*/  FSEL R117, R133, -INF , P5 ;  /* 0xff80000085757808 */ /* 0x008fe40002800000 */
[----:B------:R-:W0:Y:S01]  /*8b60*/  MUFU.TANH R88, R88 ;  /* 0x0000005800587308 */ /* 0x000e220000002400 */
[----:B------:R-:W-:Y:S02]  /*8b70*/  FMNMX.FTZ R89, R113, R89, !PT ;  /* 0x0000005971597209 */ /* 0x000fe40007810000 */
[----:B------:R-:W-:Y:S01]  /*8b80*/  ISETP.GT.AND P3, PT, R195, 0xd9, PT ;  /* 0x000000d9c300780c */ /* 0x000fe20003f64270 */
[----:B------:R-:W-:Y:S01]  /*8b90*/  QGMMA.64x128x32.F32.E4M3.E4M3 R24, R212, gdesc[UR12], R24, gsb0 ;  /* 0x01e0000cd4187df3 */ /* 0x000fe20008000818 */
[----:B------:R-:W-:Y:S01]  /*8ba0*/  FMNMX.FTZ R89, R110, R89, !PT ;  /* 0x000000596e597209 */ /* 0x000fe20007810000 */
[----:B------:R-:W-:Y:S01]  /*8bb0*/  UIADD3 UR14, UR10, 0x400, URZ ;  /* 0x000004000a0e7890 */ /* 0x000fe2000fffe03f */
[----:B-1----:R-:W-:Y:S01]  /*8bc0*/  FSEL R111, R145, -INF , P6 ;  /* 0xff800000916f7808 */ /* 0x002fe20003000000 */
[----:B------:R-:W1:Y:S01]  /*8bd0*/  MUFU.TANH R20, R20 ;  /* 0x0000001400147308 */ /* 0x000e620000002400 */
[----:B------:R-:W-:Y:S01]  /*8be0*/  FMNMX.FTZ R89, R117, R89, !PT ;  /* 0x0000005975597209 */ /* 0x000fe20007810000 */
[----:B------:R-:W-:Y:S01]  /*8bf0*/  UMOV UR15, 0xc0000010 ;  /* 0xc0000010000f7882 */ /* 0x000fe20000000000 */
[----:B------:R-:W-:-:S02]  /*8c00*/  ISETP.GT.AND P4, PT, R194, RZ, PT ;  /* 0x000000ffc200720c */ /* 0x000fc40003f84270 */
[----:B------:R-:W-:-:S03]  /*8c10*/  ISETP.GT.AND P5, PT, R194, 0x1, PT ;  /* 0x00000001c200780c */ /* 0x000fc60003fa4270 */
[----:B------:R-:W-:Y:S01]  /*8c20*/  MUFU.TANH R23, R23 ;  /* 0x0000001700177308 */ /* 0x000fe20000002400 */
[----:B0-----:R-:W-:Y:S02]  /*8c30*/  FSEL R129, R88, -INF , P3 ;  /* 0xff80000058817808 */ /* 0x001fe40001800000 */
[----:B------:R-:W-:-:S04]  /*8c40*/  FMNMX.FTZ R88, R111, R89, !PT ;  /* 0x000000596f587209 */ /* 0x000fc80007810000 */
[----:B------:R-:W-:Y:S01]  /*8c50*/  FMNMX.FTZ R88, R129, R88, !PT ;  /* 0x0000005881587209 */ /* 0x000fe20007810000 */
[----:B------:R-:W0:Y:S01]  /*8c60*/  MUFU.TANH R184, R184 ;  /* 0x000000b800b87308 */ /* 0x000e220000002400 */
[----:B-1----:R-:W-:Y:S02]  /*8c70*/  FSEL R20, R20, -INF , P5 ;  /* 0xff80000014147808 */ /* 0x002fe40002800000 */
[----:B------:R-:W-:Y:S01]  /*8c80*/  ISETP.GT.AND P5, PT, R194, 0x9, PT ;  /* 0x00000009c200780c */ /* 0x000fe20003fa4270 */
[----:B------:R-:W1:Y:S04]  /*8c90*/  SHFL.BFLY PT, R89, R88, 0x2, 0x1f ;  /* 0x0c401f0058597f89 */ /* 0x000e6800000e0000 */
[----:B------:R-:W-:Y:S08]  /*8ca0*/  MUFU.TANH R187, R187 ;  /* 0x000000bb00bb7308 */ /* 0x000ff00000002400 */
[----:B------:R-:W2:Y:S01]  /*8cb0*/  MUFU.TANH R188, R188 ;  /* 0x000000bc00bc7308 */ /* 0x000ea20000002400 */
[----:B0-----:R-:W-:-:S02]  /*8cc0*/  FSEL R184, R184, -INF , P5 ;  /* 0xff800000b8b87808 */ /* 0x001fc40002800000 */
[----:B------:R-:W-:-:S05]  /*8cd0*/  ISETP.GT.AND P5, PT, R194, 0x11, PT ;  /* 0x00000011c200780c */ /* 0x000fca0003fa4270 */
[----:B------:R-:W-:Y:S01]  /*8ce0*/  MUFU.TANH R191, R191 ;  /* 0x000000bf00bf7308 */ /* 0x000fe20000002400 */
[----:B-1----:R-:W-:Y:S02]  /*8cf0*/  FMNMX.FTZ R133, R88, R89, !PT ;  /* 0x0000005958857209 */ /* 0x002fe40007810000 */
[----:B------:R-:W0:Y:S05]  /*8d00*/  LDC R89, c[0x0][0x988] ;  /* 0x00026200ff597b82 */ /* 0x000e2a0000000800 */
[----:B------:R-:W1:Y:S01]  /*8d10*/  MUFU.TANH R192, R192 ;  /* 0x000000c000c07308 */ /* 0x000e620000002400 */
[----:B------:R-:W3:Y:S01]  /*8d20*/  SHFL.BFLY PT, R88, R133, 0x1, 0x1f ;  /* 0x0c201f0085587f89 */ /* 0x000ee200000e0000 */
[----:B--2---:R-:W-:-:S02]  /*8d30*/  FSEL R188, R188, -INF , P5 ;  /* 0xff800000bcbc7808 */ /* 0x004fc40002800000 */
[----:B------:R-:W-:-:S04]  /*8d40*/  ISETP.GT.AND P5, PT, R194, 0x19, PT ;  /* 0x00000019c200780c */ /* 0x000fc80003fa4270 */
[----:B------:R-:W2:Y:S08]  /*8d50*/  MUFU.TANH R170, R170 ;  /* 0x000000aa00aa7308 */ /* 0x000eb00000002400 */
[----:B------:R-:W4:Y:S01]  /*8d60*/  MUFU.TANH R171, R171 ;  /* 0x000000ab00ab7308 */ /* 0x000f220000002400 */
[----:B-1----:R-:W-:Y:S02]  /*8d70*/  FSEL R192, R192, -INF , P5 ;  /* 0xff800000c0c07808 */ /* 0x002fe40002800000 */
[----:B------:R-:W-:-:S05]  /*8d80*/  ISETP.GT.AND P5, PT, R194, 0x21, PT ;  /* 0x00000021c200780c */ /* 0x000fca0003fa4270 */
[----:B------:R-:W1:Y:S01]  /*8d90*/  MUFU.TANH R174, R174 ;  /* 0x000000ae00ae7308 */ /* 0x000e620000002400 */
[----:B---3--:R-:W-:Y:S01]  /*8da0*/  FMNMX.FTZ R88, R133, R88, !PT ;  /* 0x0000005885587209 */ /* 0x008fe20007810000 */
[----:B------:R-:W-:-:S03]  /*8db0*/  FMUL.FTZ R133, R0, R103 ;  /* 0x0000006700857220 */ /* 0x000fc60000410000 */
[C---:B------:R-:W-:Y:S01]  /*8dc0*/  FSETP.NEU.FTZ.AND P3, PT, R88.reuse, -INF , PT ;  /* 0xff8000005800780b */ /* 0x040fe20003f7d000 */
[----:B0-----:R-:W-:-:S02]  /*8dd0*/  FFMA.FTZ R220, R88, R89, -8 ;  /* 0xc100000058dc7423 */ /* 0x001fc40000010059 */
[----:B------:R-:W0:Y:S03]  /*8de0*/  MUFU.TANH R175, R175 ;  /* 0x000000af00af7308 */ /* 0x000e260000002400 */
[----:B------:R-:W-:-:S05]  /*8df0*/  FSEL R220, R220, RZ, P3 ;  /* 0x000000ffdcdc7208 */ /* 0x000fca0001800000 */
[-CC-:B------:R-:W-:Y:S01]  /*8e00*/  FFMA.FTZ R125, R180, R89.reuse, -R220.reuse ;  /* 0x00000059b47d7223 */ /* 0x180fe200000108dc */
[----:B------:R-:W-:Y:S01]  /*8e10*/  FSEL R180, R15, -INF , P4 ;  /* 0xff8000000fb47808 */ /* 0x000fe20002000000 */
[-CC-:B------:R-:W-:Y:S01]  /*8e20*/  FFMA.FTZ R137, R186, R89.reuse, -R220.reuse ;  /* 0x00000059ba897223 */ /* 0x180fe200000108dc */
[----:B------:R-:W-:Y:S01]  /*8e30*/  ISETP.GT.AND P4, PT, R194, 0x8, PT ;  /* 0x00000008c200780c */ /* 0x000fe20003f84270 */
[--C-:B------:R-:W-:Y:S01]  /*8e40*/  FFMA.FTZ R186, R190, R89, -R220.reuse ;  /* 0x00000059beba7223 */ /* 0x100fe200000108dc */
[----:B------:R-:W-:Y:S01]  /*8e50*/  FMNMX.FTZ R15, R180, R9, !PT ;  /* 0x00000009b40f7209 */ /* 0x000fe20007810000 */
[-CC-:B------:R-:W-:Y:S01]  /*8e60*/  FFMA.FTZ R145, R168, R89.reuse, -R220.reuse ;  /* 0x00000059a8917223 */ /* 0x180fe200000108dc */
[----:B------:R-:W-:Y:S01]  /*8e70*/  FSEL R190, R23, -INF , P4 ;  /* 0xff80000017be7808 */ /* 0x000fe20002000000 */
[--C-:B------:R-:W-:Y:S01]  /*8e80*/  FFMA.FTZ R168, R169, R89, -R220.reuse ;  /* 0x00000059a9a87223 */ /* 0x100fe200000108dc */
[----:B------:R-:W-:Y:S01]  /*8e90*/  FMNMX.FTZ R15, R20, R15, !PT ;  /* 0x0000000f140f7209 */ /* 0x000fe20007810000 */
[-CC-:B------:R-:W-:Y:S01]  /*8ea0*/  FFMA.FTZ R169, R152, R89.reuse, -R220.reuse ;  /* 0x0000005998a97223 */ /* 0x180fe200000108dc */
[----:B------:R-:W-:Y:S01]  /*8eb0*/  ISETP.GT.AND P4, PT, R194, 0x10, PT ;  /* 0x00000010c200780c */ /* 0x000fe20003f84270 */
[--C-:B------:R-:W-:Y:S01]  /*8ec0*/  FFMA.FTZ R222, R153, R89, -R220.reuse ;  /* 0x0000005999de7223 */ /* 0x100fe200000108dc */
[----:B------:R-:W-:Y:S01]  /*8ed0*/  FMNMX.FTZ R23, R190, R15, !PT ;  /* 0x0000000fbe177209 */ /* 0x000fe20007810000 */
[----:B------:R-:W3:Y:S01]  /*8ee0*/  MUFU.TANH R178, R178 ;  /* 0x000000b200b27308 */ /* 0x000ee20000002400 */
[----:B------:R-:W-:Y:S01]  /*8ef0*/  FSEL R152, R187, -INF , P4 ;  /* 0xff800000bb987808 */ /* 0x000fe20002000000 */
[--C-:B------:R-:W-:Y:S01]  /*8f00*/  FFMA.FTZ R149, R172, R89, -R220.reuse ;  /* 0x00000059ac957223 */ /* 0x100fe200000108dc */
[----:B------:R-:W-:Y:S01]  /*8f10*/  FMNMX.FTZ R23, R184, R23, !PT ;  /* 0x00000017b8177209 */ /* 0x000fe20007810000 */
[-CC-:B------:R-:W-:Y:S01]  /*8f20*/  FFMA.FTZ R172, R173, R89.reuse, -R220.reuse ;  /* 0x00000059adac7223 */ /* 0x180fe200000108dc */
[----:B------:R-:W-:Y:S01]  /*8f30*/  ISETP.GT.AND P4, PT, R194, 0x18, PT ;  /* 0x00000018c200780c */ /* 0x000fe20003f84270 */
[--C-:B------:R-:W-:Y:S01]  /*8f40*/  FFMA.FTZ R173, R160, R89, -R220.reuse ;  /* 0x00000059a0ad7223 */ /* 0x100fe200000108dc */
[----:B------:R-:W-:Y:S01]  /*8f50*/  FMNMX.FTZ R23, R152, R23, !PT ;  /* 0x0000001798177209 */ /* 0x000fe20007810000 */
[----:B------:R5:W-:Y:S01]  /*8f60*/  MUFU.EX2 R15, R169 ;  /* 0x000000a9000f7308 */ /* 0x000be20000000800 */
[----:B------:R-:W-:Y:S01]  /*8f70*/  FSEL R218, R191, -INF , P4 ;  /* 0xff800000bfda7808 */ /* 0x000fe20002000000 */
[--C-:B------:R-:W-:Y:S01]  /*8f80*/  FFMA.FTZ R165, R176, R89, -R220.reuse ;  /* 0x00000059b0a57223 */ /* 0x100fe200000108dc */
[----:B------:R-:W-:Y:S01]  /*8f90*/  FMNMX.FTZ R23, R188, R23, !PT ;  /* 0x00000017bc177209 */ /* 0x000fe20007810000 */
[-CC-:B------:R-:W-:Y:S01]  /*8fa0*/  FFMA.FTZ R176, R177, R89.reuse, -R220.reuse ;  /* 0x00000059b1b07223 */ /* 0x180fe200000108dc */
[----:B------:R-:W-:Y:S01]  /*8fb0*/  ISETP.GT.AND P4, PT, R194, 0x20, PT ;  /* 0x00000020c200780c */ /* 0x000fe20003f84270 */
[--C-:B------:R-:W-:Y:S01]  /*8fc0*/  FFMA.FTZ R177, R100, R89, -R220.reuse ;  /* 0x0000005964b17223 */ /* 0x100fe200000108dc */
[----:B------:R-:W-:Y:S01]  /*8fd0*/  FMNMX.FTZ R153, R218, R23, !PT ;  /* 0x00000017da997209 */ /* 0x000fe20007810000 */
[----:B------:R-:W-:Y:S01]  /*8fe0*/  MUFU.TANH R179, R179 ;  /* 0x000000b300b37308 */ /* 0x000fe20000002400 */
[----:B--2---:R-:W-:Y:S01]  /*8ff0*/  FSEL R170, R170, -INF , P4 ;  /* 0xff800000aaaa7808 */ /* 0x004fe20002000000 */
[--C-:B-----5:R-:W-:Y:S01]  /*9000*/  FFMA.FTZ R169, R156, R89, -R220.reuse ;  /* 0x000000599ca97223 */ /* 0x120fe200000108dc */
[----:B------:R-:W-:Y:S01]  /*9010*/  FMNMX.FTZ R153, R192, R153, !PT ;  /* 0x00000099c0997209 */ /* 0x000fe20007810000 */
[-CC-:B------:R-:W-:Y:S01]  /*9020*/  FFMA.FTZ R141, R189, R89.reuse, -R220.reuse ;  /* 0x00000059bd8d7223 */ /* 0x180fe200000108dc */
[----:B----4-:R-:W-:Y:S01]  /*9030*/  FSEL R156, R171, -INF , P5 ;  /* 0xff800000ab9c7808 */ /* 0x010fe20002800000 */
[--C-:B------:R-:W-:Y:S01]  /*9040*/  FFMA.FTZ R171, R157, R89, -R220.reuse ;  /* 0x000000599dab7223 */ /* 0x100fe200000108dc */
[----:B------:R-:W-:Y:S01]  /*9050*/  ISETP.GT.AND P4, PT, R194, 0x28, PT ;  /* 0x00000028c200780c */ /* 0x000fe20003f84270 */
[----:B------:R-:W2:Y:S01]  /*9060*/  MUFU.TANH R182, R182 ;  /* 0x000000b600b67308 */ /* 0x000ea20000002400 */
[----:B------:R-:W-:Y:S01]  /*9070*/  FMNMX.FTZ R157, R170, R153, !PT ;  /* 0x00000099aa9d7209 */ /* 0x000fe20007810000 */
[-CC-:B------:R-:W-:Y:S01]  /*9080*/  FFMA.FTZ R103, R131, R89.reuse, -R220.reuse ;  /* 0x0000005983677223 */ /* 0x180fe200000108dc */
[----:B------:R-:W-:Y:S01]  /*9090*/  ISETP.GT.AND P5, PT, R194, 0x29, PT ;  /* 0x00000029c200780c */ /* 0x000fe20003fa4270 */
[-CC-:B------:R-:W-:Y:S01]  /*90a0*/  FFMA.FTZ R14, R14, R89.reuse, -R220.reuse ;  /* 0x000000590e0e7223 */ /* 0x180fe200000108dc */
[----:B-1----:R-:W-:Y:S01]  /*90b0*/  FSEL R174, R174, -INF , P4 ;  /* 0xff800000aeae7808 */ /* 0x002fe20002000000 */
[--C-:B------:R-:W-:Y:S01]  /*90c0*/  FFMA.FTZ R131, R132, R89, -R220.reuse ;  /* 0x0000005984837223 */ /* 0x100fe200000108dc */
[----:B------:R-:W-:Y:S01]  /*90d0*/  FMNMX.FTZ R157, R156, R157, !PT ;  /* 0x0000009d9c9d7209 */ /* 0x000fe20007810000 */
[----:B------:R-:W1:Y:S01]  /*90e0*/  MUFU.TANH R183, R183 ;  /* 0x000000b700b77308 */ /* 0x000e620000002400 */
[----:B------:R-:W-:Y:S01]  /*90f0*/  ISETP.GT.AND P4, PT, R194, 0x30, PT ;  /* 0x00000030c200780c */ /* 0x000fe20003f84270 */
[----:B------:R-:W-:Y:S01]  /*9100*/  FFMA.FTZ R22, R22, R89, -R220 ;  /* 0x0000005916167223 */ /* 0x000fe200000108dc */
[----:B0-----:R-:W-:Y:S01]  /*9110*/  FSEL R175, R175, -INF , P5 ;  /* 0xff800000afaf7808 */ /* 0x001fe20002800000 */
[----:B------:R-:W-:-:S02]  /*9120*/  WARPGROUP.DEPBAR.LE gsb0, 0x0 ;  /* 0x00008000000079c5 */ /* 0x000fc40000010000 */
[----:B------:R-:W-:Y:S01]  /*9130*/  FMNMX.FTZ R160, R174, R157, !PT ;  /* 0x0000009daea07209 */ /* 0x000fe20007810000 */
[----:B------:R-:W-:Y:S01]  /*9140*/  WARPGROUP.ARRIVE ;  /* 0x00000000000079c5 */ /* 0x000fe20000000000 */
[----:B------:R-:W0:Y:S01]  /*9150*/  MUFU.TANH R154, R154 ;  /* 0x0000009a009a7308 */ /* 0x000e220000002400 */
[----:B------:R-:W-:Y:S01]  /*9160*/  ISETP.GT.AND P5, PT, R194, 0x31, PT ;  /* 0x00000031c200780c */ /* 0x000fe20003fa4270 */
[-CC-:B------:R-:W-:Y:S01]  /*9170*/  FFMA.FTZ R132, R185, R89.reuse, -R220.reuse ;  /* 0x00000059b9847223 */ /* 0x180fe200000108dc */
[----:B---3--:R-:W-:Y:S01]  /*9180*/  FSEL R178, R178, -INF , P4 ;  /* 0xff800000b2b27808 */ /* 0x008fe20002000000 */
[-CC-:B------:R-:W-:Y:S01]  /*9190*/  FFMA.FTZ R216, R181, R89.reuse, -R220.reuse ;  /* 0x00000059b5d87223 */ /* 0x180fe200000108dc */
[----:B------:R-:W-:Y:S01]  /*91a0*/  ISETP.GT.AND P4, PT, R194, 0x38, PT ;  /* 0x00000038c200780c */ /* 0x000fe20003f84270 */
[----:B------:R-:W-:Y:S01]  /*91b0*/  QGMMA.64x128x32.F32.E4M3.E4M3 R24, R208, gdesc[UR12], R24, gsb0 ;  /* 0x01e0000cd0187df3 */ /* 0x000fe20008000818 */
[----:B------:R-:W-:Y:S01]  /*91c0*/  UIADD3 UR14, UR10, 0x500, URZ ;  /* 0x000005000a0e7890 */ /* 0x000fe2000fffe03f */
[----:B------:R3:W-:Y:S01]  /*91d0*/  MUFU.EX2 R23, R169 ;  /* 0x000000a900177308 */ /* 0x0007e20000000800 */
[----:B--2---:R-:W-:Y:S01]  /*91e0*/  FSEL R182, R182, -INF , P4 ;  /* 0xff800000b6b67808 */ /* 0x004fe20002000000 */
[----:B------:R-:W-:Y:S01]  /*91f0*/  UMOV UR15, 0xc0000010 ;  /* 0xc0000010000f7882 */ /* 0x000fe20000000000 */
[----:B------:R-:W-:Y:S01]  /*9200*/  ISETP.GT.AND P4, PT, R194, 0x40, PT ;  /* 0x00000040c200780c */ /* 0x000fe20003f84270 */
[-CC-:B------:R-:W-:Y:S01]  /*9210*/  FFMA.FTZ R161, R161, R89.reuse, -R220.reuse ;  /* 0x00000059a1a17223 */ /* 0x180fe200000108dc */
[----:B------:R-:W-:Y:S01]  /*9220*/  FSEL R189, R88, RZ, P3 ;  /* 0x000000ff58bd7208 */ /* 0x000fe20001800000 */
[-CC-:B------:R-:W-:Y:S01]  /*9230*/  FFMA.FTZ R164, R164, R89.reuse, -R220.reuse ;  /* 0x00000059a4a47223 */ /* 0x180fe200000108dc */
[----:B------:R-:W-:-:S01]  /*9240*/  FFMA.FTZ R136, R136, R89, -R220 ;  /* 0x0000005988887223 */ /* 0x000fc200000108dc */
[----:B------:R-:W2:Y:S01]  /*9250*/  MUFU.TANH R155, R155 ;  /* 0x0000009b009b7308 */ /* 0x000ea20000002400 */
[----:B---3--:R-:W-:Y:S01]  /*9260*/  FMNMX.FTZ R169, R175, R160, !PT ;  /* 0x000000a0afa97209 */ /* 0x008fe20007810000 */
[-CC-:B------:R-:W-:Y:S01]  /*9270*/  FFMA.FTZ R140, R140, R89.reuse, -R220.reuse ;  /* 0x000000598c8c7223 */ /* 0x180fe200000108dc */
[----:B------:R-:W-:Y:S01]  /*9280*/  FSEL R160, R179, -INF , P5 ;  /* 0xff800000b3a07808 */ /* 0x000fe20002800000 */
[--C-:B------:R-:W-:Y:S01]  /*9290*/  FFMA.FTZ R179, R106, R89, -R220.reuse ;  /* 0x000000596ab37223 */ /* 0x100fe200000108dc */
[----:B------:R-:W-:Y:S01]  /*92a0*/  FMNMX.FTZ R169, R178, R169, !PT ;  /* 0x000000a9b2a97209 */ /* 0x000fe20007810000 */
[--C-:B------:R-:W-:Y:S01]  /*92b0*/  FFMA.FTZ R224, R224, R89, -R220.reuse ;  /* 0x00000059e0e07223 */ /* 0x100fe200000108dc */
[----:B------:R-:W-:Y:S01]  /*92c0*/  ISETP.GT.AND P5, PT, R194, 0x39, PT ;  /* 0x00000039c200780c */ /* 0x000fe20003fa4270 */
[----:B------:R-:W3:Y:S01]  /*92d0*/  MUFU.TANH R158, R158 ;  /* 0x0000009e009e7308 */ /* 0x000ee20000002400 */
[----:B------:R-:W-:Y:S01]  /*92e0*/  FMNMX.FTZ R169, R160, R169, !PT ;  /* 0x000000a9a0a97209 */ /* 0x000fe20007810000 */
[-CC-:B------:R-:W-:Y:S01]  /*92f0*/  FFMA.FTZ R226, R226, R89.reuse, -R220.reuse ;  /* 0x00000059e2e27223 */ /* 0x180fe200000108dc */
[----:B-1----:R-:W-:Y:S01]  /*9300*/  FSEL R183, R183, -INF , P5 ;  /* 0xff800000b7b77808 */ /* 0x002fe20002800000 */
[--C-:B------:R-:W-:Y:S01]  /*9310*/  FFMA.FTZ R120, R120, R89, -R220.reuse ;  /* 0x0000005978787223 */ /* 0x100fe200000108dc */
[----:B------:R-:W-:Y:S01]  /*9320*/  FMNMX.FTZ R169, R182, R169, !PT ;  /* 0x000000a9b6a97209 */ /* 0x000fe20007810000 */
[-CC-:B------:R-:W-:Y:S01]  /*9330*/  FFMA.FTZ R96, R96, R89.reuse, -R220.reuse ;  /* 0x0000005960607223 */ /* 0x180fe200000108dc */
[----:B------:R-:W-:Y:S01]  /*9340*/  ISETP.GT.AND P5, PT, R194, 0x41, PT ;  /* 0x00000041c200780c */ /* 0x000fe20003fa4270 */
[----:B------:R-:W-:Y:S01]  /*9350*/  MUFU.TANH R159, R159 ;  /* 0x0000009f009f7308 */ /* 0x000fe20000002400 */
[----:B0-----:R-:W-:Y:S01]  /*9360*/  FSEL R154, R154, -INF , P4 ;  /* 0xff8000009a9a7808 */ /* 0x001fe20002000000 */
[--C-:B------:R-:W-:Y:S01]  /*9370*/  FFMA.FTZ R112, R112, R89, -R220.reuse ;  /* 0x0000005970707223 */ /* 0x100fe200000108dc */
[----:B------:R-:W-:Y:S01]  /*9380*/  FMNMX.FTZ R169, R183, R169, !PT ;  /* 0x000000a9b7a97209 */ /* 0x000fe20007810000 */
[-CC-:B------:R-:W-:Y:S01]  /*9390*/  FFMA.FTZ R21, R21, R89.reuse, -R220.reuse ;  /* 0x0000005915157223 */ /* 0x180fe200000108dc */
[C---:B------:R-:W-:Y:S01]  /*93a0*/  ISETP.GT.AND P4, PT, R194.reuse, 0x48, PT ;  /* 0x00000048c200780c */ /* 0x040fe20003f84270 */
[----:B------:R-:W-:Y:S01]  /*93b0*/  FFMA.FTZ R111, R111, R89, -R220 ;  /* 0x000000596f6f7223 */ /* 0x000fe200000108dc */
[----:B--2---:R-:W-:Y:S01]  /*93c0*/  FSEL R155, R155, -INF , P5 ;  /* 0xff8000009b9b7808 */ /* 0x004fe20002800000 */
[----:B------:R-:W0:Y:S01]  /*93d0*/  MUFU.TANH R162, R162 ;  /* 0x000000a200a27308 */ /* 0x000e220000002400 */
[----:B------:R-:W-:Y:S01]  /*93e0*/  ISETP.GT.AND P5, PT, R194, 0x49, PT ;  /* 0x00000049c200780c */ /* 0x000fe20003fa4270 */
[----:B------:R-:W-:Y:S01]  /*93f0*/  UIADD3 UR10, UR10, 0x600, URZ ;  /* 0x000006000a0a7890 */ /* 0x000fe2000fffe03f */
[----:B---3--:R-:W-:-:S02]  /*9400*/  FSEL R158, R158, -INF , P4 ;  /* 0xff8000009e9e7808 */ /* 0x008fc40002000000 */
[----:B------:R-:W-:-:S03]  /*9410*/  ISETP.GT.AND P4, PT, R194, 0x50, PT ;  /* 0x00000050c200780c */ /* 0x000fc60003f84270 */
[----:B------:R1:W-:Y:S08]  /*9420*/  MUFU.EX2 R157, R173 ;  /* 0x000000ad009d7308 */ /* 0x0003f00000000800 */
[----:B------:R-:W2:Y:S01]  /*9430*/  MUFU.TANH R163, R163 ;  /* 0x000000a300a37308 */ /* 0x000ea20000002400 */
[----:B-1----:R-:W-:-:S01]  /*9440*/  FFMA.FTZ R173, R196, R89, -R220 ;  /* 0x00000059c4ad7223 */ /* 0x002fc200000108dc */
[----:B------:R-:W-:-:S02]  /*9450*/  FMNMX.FTZ R196, R154, R169, !PT ;  /* 0x000000a99ac47209 */ /* 0x000fc40007810000 */
[----:B0-----:R-:W-:Y:S02]  /*9460*/  FSEL R162, R162, -INF , P4 ;  /* 0xff800000a2a27808 */ /* 0x001fe40002000000 */
[----:B------:R-:W-:Y:S02]  /*9470*/  ISETP.GT.AND P4, PT, R194, 0x58, PT ;  /* 0x00000058c200780c */ /* 0x000fe40003f84270 */
[----:B------:R-:W0:Y:S08]  /*9480*/  MUFU.TANH R166, R166 ;  /* 0x000000a600a67308 */ /* 0x000e300000002400 */
[----:B------:R1:W-:Y:S08]  /*9490*/  MUFU.EX2 R153, R171 ;  /* 0x000000ab00997308 */ /* 0x0003f00000000800 */
[----:B------:R-:W3:Y:S01]  /*94a0*/  MUFU.TANH R167, R167 ;  /* 0x000000a700a77308 */ /* 0x000ee20000002400 */
[----:B-1----:R-:W-:-:S02]  /*94b0*/  FMNMX.FTZ R171, R155, R196, !PT ;  /* 0x000000c49bab7209 */ /* 0x002fc40007810000 */
[----:B------:R-:W-:Y:S01]  /*94c0*/  FSEL R196, R159, -INF , P5 ;  /* 0xff8000009fc47808 */ /* 0x000fe20002800000 */
[----:B------:R-:W-:-:S01]  /*94d0*/  FFMA.FTZ R159, R116, R89, -R220 ;  /* 0x00000059749f7223 */ /* 0x000fc200000108dc */
[----:B------:R-:W-:Y:S02]  /*94e0*/  FMNMX.FTZ R171, R158, R171, !PT ;  /* 0x000000ab9eab7209 */ /* 0x000fe40007810000 */
[----:B------:R-:W-:Y:S01]  /*94f0*/  ISETP.GT.AND P5, PT, R194, 0x51, PT ;  /* 0x00000051c200780c */ /* 0x000fe20003fa4270 */
[----:B------:R-:W1:Y:S01]  /*9500*/  MUFU.TANH R138, R138 ;  /* 0x0000008a008a7308 */ /* 0x000e620000002400 */
[----:B------:R-:W-:Y:S02]  /*9510*/  FMNMX.FTZ R171, R196, R171, !PT ;  /* 0x000000abc4ab7209 */ /* 0x000fe40007810000 */
[----:B--2---:R-:W-:Y:S02]  /*9520*/  FSEL R163, R163, -INF , P5 ;  /* 0xff800000a3a37808 */ /* 0x004fe40002800000 */
[----:B------:R-:W-:-:S02]  /*9530*/  FMNMX.FTZ R116, R162, R171, !PT ;  /* 0x000000aba2747209 */ /* 0x000fc40007810000 */
[----:B------:R-:W-:Y:S01]  /*9540*/  ISETP.GT.AND P5, PT, R194, 0x59, PT ;  /* 0x00000059c200780c */ /* 0x000fe20003fa4270 */
[----:B------:R-:W2:Y:S01]  /*9550*/  MUFU.TANH R139, R139 ;  /* 0x0000008b008b7308 */ /* 0x000ea20000002400 */
[----:B0-----:R-:W-:Y:S02]  /*9560*/  FSEL R166, R166, -INF , P4 ;  /* 0xff800000a6a67808 */ /* 0x001fe40002000000 */
[----:B------:R-:W-:Y:S02]  /*9570*/  FMNMX.FTZ R171, R163, R116, !PT ;  /* 0x00000074a3ab7209 */ /* 0x000fe40007810000 */
[----:B------:R-:W-:Y:S02]  /*9580*/  ISETP.GT.AND P4, PT, R194, 0x60, PT ;  /* 0x00000060c200780c */ /* 0x000fe40003f84270 */
[----:B---3--:R-:W-:Y:S01]  /*9590*/  FSEL R116, R167, -INF , P5 ;  /* 0xff800000a7747808 */ /* 0x008fe20002800000 */
[----:B------:R-:W0:Y:S01]  /*95a0*/  MUFU.TANH R142, R142 ;  /* 0x0000008e008e7308 */ /* 0x000e220000002400 */
[----:B------:R-:W-:Y:S01]  /*95b0*/  FMNMX.FTZ R171, R166, R171, !PT ;  /* 0x000000aba6ab7209 */ /* 0x000fe20007810000 */
[----:B------:R-:W-:Y:S01]  /*95c0*/  FFMA.FTZ R167, R198, R89, -R220 ;  /* 0x00000059c6a77223 */ /* 0x000fe200000108dc */
[----:B------:R-:W-:-:S02]  /*95d0*/  ISETP.GT.AND P5, PT, R194, 0x61, PT ;  /* 0x00000061c200780c */ /* 0x000fc40003fa4270 */
[----:B-1----:R-:W-:Y:S02]  /*95e0*/  FSEL R138, R138, -INF , P4 ;  /* 0xff8000008a8a7808 */ /* 0x002fe40002000000 */
[----:B------:R-:W-:Y:S01]  /*95f0*/  FMNMX.FTZ R171, R116, R171, !PT ;  /* 0x000000ab74ab7209 */ /* 0x000fe20007810000 */
[----:B------:R-:W1:Y:S01]  /*9600*/  MUFU.TANH R143, R143 ;  /* 0x0000008f008f7308 */ /* 0x000e620000002400 */
[----:B------:R-:W-:Y:S02]  /*9610*/  ISETP.GT.AND P4, PT, R194, 0x68, PT ;  /* 0x00000068c200780c */ /* 0x000fe40003f84270 */
[----:B--2---:R-:W-:Y:S02]  /*9620*/  FSEL R139, R139, -INF , P5 ;  /* 0xff8000008b8b7808 */ /* 0x004fe40002800000 */
[----:B------:R-:W-:Y:S02]  /*9630*/  FMNMX.FTZ R198, R138, R171, !PT ;  /* 0x000000ab8ac67209 */ /* 0x000fe40007810000 */
[----:B------:R-:W-:Y:S01]  /*9640*/  ISETP.GT.AND P5, PT, R194, 0x69, PT ;  /* 0x00000069c200780c */ /* 0x000fe20003fa4270 */
[----:B------:R-:W2:Y:S01]  /*9650*/  MUFU.TANH R146, R146 ;  /* 0x0000009200927308 */ /* 0x000ea20000002400 */
[----:B0-----:R-:W-:-:S02]  /*9660*/  FSEL R142, R142, -INF , P4 ;  /* 0xff8000008e8e7808 */ /* 0x001fc40002000000 */
[----:B------:R-:W-:Y:S02]  /*9670*/  FMNMX.FTZ R171, R139, R198, !PT ;  /* 0x000000c68bab7209 */ /* 0x000fe40007810000 */
[----:B------:R-:W-:Y:S02]  /*9680*/  ISETP.GT.AND P4, PT, R194, 0x70, PT ;  /* 0x00000070c200780c */ /* 0x000fe40003f84270 */
[----:B------:R-:W-:Y:S01]  /*9690*/  FMNMX.FTZ R171, R142, R171, !PT ;  /* 0x000000ab8eab7209 */ /* 0x000fe20007810000 */
[----:B------:R-:W0:Y:S01]  /*96a0*/  MUFU.TANH R147, R147 ;  /* 0x0000009300937308 */ /* 0x000e220000002400 */
[----:B-1----:R-:W-:Y:S01]  /*96b0*/  FSEL R198, R143, -INF , P5 ;  /* 0xff8000008fc67808 */ /* 0x002fe20002800000 */
[----:B------:R-:W-:Y:S01]  /*96c0*/  FFMA.FTZ R143, R144, R89, -R220 ;  /* 0x00000059908f7223 */ /* 0x000fe200000108dc */
[----:B------:R-:W-:Y:S02]  /*96d0*/  ISETP.GT.AND P5, PT, R194, 0x71, PT ;  /* 0x00000071c200780c */ /* 0x000fe40003fa4270 */
[----:B------:R-:W-:-:S03]  /*96e0*/  FMNMX.FTZ R171, R198, R171, !PT ;  /* 0x000000abc6ab7209 */ /* 0x000fc60007810000 */
[----:B------:R-:W1:Y:S01]  /*96f0*/  MUFU.TANH R150, R150 ;  /* 0x0000009600967308 */ /* 0x000e620000002400 */
[----:B--2---:R-:W-:Y:S02]  /*9700*/  FSEL R146, R146, -INF , P4 ;  /* 0xff80000092927808 */ /* 0x004fe40002000000 */
[----:B------:R-:W-:Y:S02]  /*9710*/  ISETP.GT.AND P4, PT, R194, 0x78, PT ;  /* 0x00000078c200780c */ /* 0x000fe40003f84270 */
[----:B------:R-:W-:-:S03]  /*9720*/  FMNMX.FTZ R171, R146, R171, !PT ;  /* 0x000000ab92ab7209 */ /* 0x000fc60007810000 */
[----:B------:R-:W2:Y:S01]  /*9730*/  MUFU.TANH R151, R151 ;  /* 0x0000009700977308 */ /* 0x000ea20000002400 */
[----:B0-----:R-:W-:Y:S01]  /*9740*/  FSEL R144, R147, -INF , P5 ;  /* 0xff80000093907808 */ /* 0x001fe20002800000 */
[----:B------:R-:W-:Y:S01]  /*9750*/  FFMA.FTZ R147, R148, R89, -R220 ;  /* 0x0000005994937223 */ /* 0x000fe200000108dc */
[----:B------:R-:W-:Y:S01]  /*9760*/  ISETP.GT.AND P5, PT, R194, 0x79, PT ;  /* 0x00000079c200780c */ /* 0x000fe20003fa4270 */
[----:B------:R-:W-:Y:S02]  /*9770*/  WARPGROUP.DEPBAR.LE gsb0, 0x0 ;  /* 0x00008000000079c5 */ /* 0x000fe40000010000 */
[----:B------:R-:W-:Y:S01]  /*9780*/  FMNMX.FTZ R171, R144, R171, !PT ;  /* 0x000000ab90ab7209 */ /* 0x000fe20007810000 */
[----:B------:R-:W-:Y:S01]  /*9790*/  WARPGROUP.ARRIVE ;  /* 0x00000000000079c5 */ /* 0x000fe20000000000 */
[----:B------:R-:W0:Y:S01]  /*97a0*/  MUFU.TANH R122, R122 ;  /* 0x0000007a007a7308 */ /* 0x000e220000002400 */
[----:B-1----:R-:W-:Y:S02]  /*97b0*/  FSEL R150, R150, -INF , P4 ;  /* 0xff80000096967808 */ /* 0x002fe40002000000 */
[----:B------:R-:W-:-:S02]  /*97c0*/  ISETP.GT.AND P4, PT, R194, 0x80, PT ;  /* 0x00000080c200780c */ /* 0x000fc40003f84270 */
[----:B------:R-:W-:Y:S01]  /*97d0*/  FMNMX.FTZ R148, R150, R171, !PT ;  /* 0x000000ab96947209 */ /* 0x000fe20007810000 */
[----:B------:R-:W-:Y:S02]  /*97e0*/  QGMMA.64x128x32.F32.E4M3.E4M3 R24, R204, gdesc[UR12], R24, gsb0 ;  /* 0x01e0000ccc187df3 */ /* 0x000fe40008000818 */
[----:B------:R-:W1:Y:S01]  /*97f0*/  MUFU.TANH R123, R123 ;  /* 0x0000007b007b7308 */ /* 0x000e620000002400 */
[----:B--2---:R-:W-:Y:S02]  /*9800*/  FSEL R151, R151, -INF , P5 ;  /* 0xff80000097977808 */ /* 0x004fe40002800000 */
[----:B------:R-:W-:Y:S02]  /*9810*/  ISETP.GT.AND P5, PT, R194, 0x81, PT ;  /* 0x00000081c200780c */ /* 0x000fe40003fa4270 */
[----:B------:R-:W-:-:S03]  /*9820*/  FMNMX.FTZ R171, R151, R148, !PT ;  /* 0x0000009497ab7209 */ /* 0x000fc60007810000 */
[----:B------:R-:W2:Y:S01]  /*9830*/  MUFU.TANH R126, R126 ;  /* 0x0000007e007e7308 */ /* 0x000ea20000002400 */
[----:B0-----:R-:W-:Y:S02]  /*9840*/  FSEL R122, R122, -INF , P4 ;  /* 0xff8000007a7a7808 */ /* 0x001fe40002000000 */
[----:B------:R-:W-:Y:S02]  /*9850*/  ISETP.GT.AND P4, PT, R194, 0x88, PT ;  /* 0x00000088c200780c */ /* 0x000fe40003f84270 */
[----:B------:R-:W-:-:S03]  /*9860*/  FMNMX.FTZ R171, R122, R171, !PT ;  /* 0x000000ab7aab7209 */ /* 0x000fc60007810000 */
        /* <DEDUP_REMOVED lines=10> */
[----:B0-----:R-:W-:Y:S02]  /*9910*/  FSEL R127, R127, -INF , P5 ;  /* 0xff8000007f7f7808 */ /* 0x001fe40002800000 */
[----:B------:R-:W-:Y:S02]  /*9920*/  ISETP.GT.AND P5, PT, R194, 0x91, PT ;  /* 0x00000091c200780c */ /* 0x000fe40003fa4270 */
[----:B------:R-:W-:Y:S02]  /*9930*/  FMNMX.FTZ R171, R127, R171, !PT ;  /* 0x000000ab7fab7209 */ /* 0x000fe40007810000 */
[----:B------:R-:W-:Y:S01]  /*9940*/  FSEL R13, R13, -INF , P5 ;  /* 0xff8000000d0d7808 */ /* 0x000fe20002800000 */
[----:B------:R-:W-:Y:S01]  /*9950*/  MUFU.TANH R101, R101 ;  /* 0x0000006500657308 */ /* 0x000fe20000002400 */
[----:B-1----:R-:W-:Y:S02]  /*9960*/  FSEL R130, R130, -INF , P4 ;  /* 0xff80000082827808 */ /* 0x002fe40002000000 */
[----:B------:R-:W-:-:S02]  /*9970*/  ISETP.GT.AND P4, PT, R194, 0x98, PT ;  /* 0x00000098c200780c */ /* 0x000fc40003f84270 */
[----:B------:R-:W-:Y:S02]  /*9980*/  FMNMX.FTZ R92, R130, R171, !PT ;  /* 0x000000ab825c7209 */ /* 0x000fe40007810000 */
[----:B------:R-:W-:Y:S01]  /*9990*/  ISETP.GT.AND P5, PT, R194, 0x99, PT ;  /* 0x00000099c200780c */ /* 0x000fe20003fa4270 */
[----:B------:R-:W0:Y:S01]  /*99a0*/  MUFU.TANH R121, R121 ;  /* 0x0000007900797308 */ /* 0x000e220000002400 */
[----:B--2---:R-:W-:Y:S02]  /*99b0*/  FSEL R134, R134, -INF , P4 ;  /* 0xff80000086867808 */ /* 0x004fe40002000000 */
[----:B------:R-:W-:Y:S01]  /*99c0*/  FMNMX.FTZ R171, R13, R92, !PT ;  /* 0x0000005c0dab7209 */ /* 0x000fe20007810000 */
[----:B------:R-:W-:-:S01]  /*99d0*/  FFMA.FTZ R92, R124, R89, -R220 ;  /* 0x000000597c5c7223 */ /* 0x000fc200000108dc */
[----:B------:R-:W-:Y:S02]  /*99e0*/  ISETP.GT.AND P4, PT, R194, 0xa0, PT ;  /* 0x000000a0c200780c */ /* 0x000fe40003f84270 */
[----:B------:R-:W-:Y:S01]  /*99f0*/  FSEL R104, R104, -INF , P5 ;  /* 0xff80000068687808 */ /* 0x000fe20002800000 */
[----:B------:R-:W1:Y:S01]  /*9a00*/  MUFU.TANH R114, R114 ;  /* 0x0000007200727308 */ /* 0x000e620000002400 */
[----:B------:R-:W-:-:S02]  /*9a10*/  FMNMX.FTZ R171, R134, R171, !PT ;  /* 0x000000ab86ab7209 */ /* 0x000fc40007810000 */
[----:B------:R-:W-:Y:S02]  /*9a20*/  ISETP.GT.AND P5, PT, R194, 0xa1, PT ;  /* 0x000000a1c200780c */ /* 0x000fe40003fa4270 */
[----:B------:R-:W-:Y:S01]  /*9a30*/  FSEL R124, R107, -INF , P4 ;  /* 0xff8000006b7c7808 */ /* 0x000fe20002000000 */
[----:B------:R-:W-:Y:S01]  /*9a40*/  FFMA.FTZ R107, R128, R89, -R220 ;  /* 0x00000059806b7223 */ /* 0x000fe200000108dc */
[----:B------:R-:W-:Y:S01]  /*9a50*/  FMNMX.FTZ R171, R104, R171, !PT ;  /* 0x000000ab68ab7209 */ /* 0x000fe20007810000 */
[----:B------:R-:W2:Y:S01]  /*9a60*/  MUFU.TANH R115, R115 ;  /* 0x0000007300737308 */ /* 0x000ea20000002400 */
[----:B------:R-:W-:Y:S02]  /*9a70*/  ISETP.GT.AND P4, PT, R194, 0xa8, PT ;  /* 0x000000a8c200780c */ /* 0x000fe40003f84270 */
[----:B------:R-:W-:Y:S02]  /*9a80*/  FSEL R108, R108, -INF , P5 ;  /* 0xff8000006c6c7808 */ /* 0x000fe40002800000 */
[----:B------:R-:W-:-:S02]  /*9a90*/  FMNMX.FTZ R171, R124, R171, !PT ;  /* 0x000000ab7cab7209 */ /* 0x000fc40007810000 */
[----:B------:R-:W-:Y:S01]  /*9aa0*/  ISETP.GT.AND P5, PT, R194, 0xa9, PT ;  /* 0x000000a9c200780c */ /* 0x000fe20003fa4270 */
[----:B------:R3:W-:Y:S01]  /*9ab0*/  MUFU.EX2 R169, R173 ;  /* 0x000000ad00a97308 */ /* 0x0007e20000000800 */
[----:B------:R-:W-:Y:S02]  /*9ac0*/  FMNMX.FTZ R171, R108, R171, !PT ;  /* 0x000000ab6cab7209 */ /* 0x000fe40007810000 */
[----:B0-----:R-:W-:Y:S02]  /*9ad0*/  FSEL R121, R121, -INF , P5 ;  /* 0xff80000079797808 */ /* 0x001fe40002800000 */
[----:B------:R-:W-:-:S03]  /*9ae0*/  ISETP.GT.AND P5, PT, R194, 0xb1, PT ;  /* 0x000000b1c200780c */ /* 0x000fc60003fa4270 */
[----:B------:R-:W0:Y:S01]  /*9af0*/  MUFU.TANH R118, R118 ;  /* 0x0000007600767308 */ /* 0x000e220000002400 */
[----:B---3--:R-:W-:-:S01]  /*9b00*/  FFMA.FTZ R173, R228, R89, -R220 ;  /* 0x00000059e4ad7223 */ /* 0x008fc200000108dc */
[----:B------:R-:W-:Y:S02]  /*9b10*/  FSEL R228, R101, -INF , P4 ;  /* 0xff80000065e47808 */ /* 0x000fe40002000000 */
[----:B------:R-:W-:Y:S02]  /*9b20*/  ISETP.GT.AND P4, PT, R194, 0xb0, PT ;  /* 0x000000b0c200780c */ /* 0x000fe40003f84270 */
[----:B------:R-:W-:Y:S02]  /*9b30*/  FMNMX.FTZ R128, R228, R171, !PT ;  /* 0x000000abe4807209 */ /* 0x000fe40007810000 */
[----:B------:R-:W3:Y:S01]  /*9b40*/  MUFU.TANH R119, R119 ;  /* 0x0000007700777308 */ /* 0x000ee20000002400 */
[----:B-1----:R-:W-:Y:S02]  /*9b50*/  FSEL R114, R114, -INF , P4 ;  /* 0xff80000072727808 */ /* 0x002fe40002000000 */
[----:B------:R-:W-:-:S02]  /*9b60*/  FMNMX.FTZ R171, R121, R128, !PT ;  /* 0x0000008079ab7209 */ /* 0x000fc40007810000 */
[----:B------:R-:W-:Y:S02]  /*9b70*/  ISETP.GT.AND P4, PT, R194, 0xb8, PT ;  /* 0x000000b8c200780c */ /* 0x000fe40003f84270 */
[----:B--2---:R-:W-:Y:S01]  /*9b80*/  FSEL R128, R115, -INF , P5 ;  /* 0xff80000073807808 */ /* 0x004fe20002800000 */
[----:B------:R-:W1:Y:S01]  /*9b90*/  MUFU.TANH R90, R90 ;  /* 0x0000005a005a7308 */ /* 0x000e620000002400 */
[----:B------:R-:W-:Y:S01]  /*9ba0*/  FMNMX.FTZ R171, R114, R171, !PT ;  /* 0x000000ab72ab7209 */ /* 0x000fe20007810000 */
[----:B------:R-:W-:Y:S01]  /*9bb0*/  FFMA.FTZ R115, R230, R89, -R220 ;  /* 0x00000059e6737223 */ /* 0x000fe200000108dc */
[----:B------:R-:W-:Y:S02]  /*9bc0*/  ISETP.GT.AND P5, PT, R194, 0xb9, PT ;  /* 0x000000b9c200780c */ /* 0x000fe40003fa4270 */
[----:B0-----:R-:W-:Y:S02]  /*9bd0*/  FSEL R118, R118, -INF , P4 ;  /* 0xff80000076767808 */ /* 0x001fe40002000000 */
[----:B------:R-:W-:Y:S01]  /*9be0*/  FMNMX.FTZ R171, R128, R171, !PT ;  /* 0x000000ab80ab7209 */ /* 0x000fe20007810000 */
[----:B------:R-:W0:Y:S01]  /*9bf0*/  MUFU.TANH R91, R91 ;  /* 0x0000005b005b7308 */ /* 0x000e220000002400 */
[----:B------:R-:W-:-:S02]  /*9c00*/  ISETP.GT.AND P4, PT, R194, 0xc0, PT ;  /* 0x000000c0c200780c */ /* 0x000fc40003f84270 */
[----:B---3--:R-:W-:Y:S02]  /*9c10*/  FSEL R119, R119, -INF , P5 ;  /* 0xff80000077777808 */ /* 0x008fe40002800000 */
[----:B------:R-:W-:Y:S02]  /*9c20*/  FMNMX.FTZ R171, R118, R171, !PT ;  /* 0x000000ab76ab7209 */ /* 0x000fe40007810000 */
[----:B------:R-:W-:Y:S01]  /*9c30*/  ISETP.GT.AND P5, PT, R194, 0xc1, PT ;  /* 0x000000c1c200780c */ /* 0x000fe20003fa4270 */
[----:B------:R-:W-:Y:S01]  /*9c40*/  MUFU.TANH R94, R94 ;  /* 0x0000005e005e7308 */ /* 0x000fe20000002400 */
[----:B-1----:R-:W-:Y:S02]  /*9c50*/  FSEL R230, R90, -INF , P4 ;  /* 0xff8000005ae67808 */ /* 0x002fe40002000000 */
[----:B------:R-:W-:Y:S02]  /*9c60*/  FMNMX.FTZ R171, R119, R171, !PT ;  /* 0x000000ab77ab7209 */ /* 0x000fe40007810000 */
[----:B------:R-:W-:-:S02]  /*9c70*/  ISETP.GT.AND P4, PT, R194, 0xc8, PT ;  /* 0x000000c8c200780c */ /* 0x000fc40003f84270 */
[----:B------:R-:W-:Y:S01]  /*9c80*/  FMNMX.FTZ R90, R230, R171, !PT ;  /* 0x000000abe65a7209 */ /* 0x000fe20007810000 */
[----:B------:R-:W1:Y:S01]  /*9c90*/  MUFU.TANH R95, R95 ;  /* 0x0000005f005f7308 */ /* 0x000e620000002400 */
[----:B0-----:R-:W-:Y:S02]  /*9ca0*/  FSEL R91, R91, -INF , P5 ;  /* 0xff8000005b5b7808 */ /* 0x001fe40002800000 */
[----:B------:R-:W-:Y:S02]  /*9cb0*/  ISETP.GT.AND P5, PT, R194, 0xc9, PT ;  /* 0x000000c9c200780c */ /* 0x000fe40003fa4270 */
[----:B------:R-:W-:-:S03]  /*9cc0*/  FMNMX.FTZ R171, R91, R90, !PT ;  /* 0x0000005a5bab7209 */ /* 0x000fc60007810000 */
[----:B------:R-:W0:Y:S08]  /*9cd0*/  MUFU.TANH R98, R98 ;  /* 0x0000006200627308 */ /* 0x000e300000002400 */
[----:B------:R-:W2:Y:S01]  /*9ce0*/  MUFU.TANH R99, R99 ;  /* 0x0000006300637308 */ /* 0x000ea20000002400 */
[----:B-1----:R-:W-:Y:S02]  /*9cf0*/  FSEL R95, R95, -INF , P5 ;  /* 0xff8000005f5f7808 */ /* 0x002fe40002800000 */
[----:B------:R-:W-:Y:S01]  /*9d00*/  ISETP.GT.AND P5, PT, R194, 0xd1, PT ;  /* 0x000000d1c200780c */ /* 0x000fe20003fa4270 */
[----:B------:R-:W-:-:S02]  /*9d10*/  WARPGROUP.DEPBAR.LE gsb0, 0x0 ;  /* 0x00008000000079c5 */ /* 0x000fc40000010000 */
[----:B------:R-:W-:Y:S02]  /*9d20*/  WARPGROUP.ARRIVE ;  /* 0x00000000000079c5 */ /* 0x000fe40000000000 */
[----:B------:R1:W-:Y:S04]  /*9d30*/  MUFU.EX2 R101, R173 ;  /* 0x000000ad00657308 */ /* 0x0003e80000000800 */
[----:B------:R-:W-:Y:S04]  /*9d40*/  QGMMA.64x128x32.F32.E4M3.E4M3 R24, R200, gdesc[UR8], R24, gsb0 ;  /* 0x01e00008c8187df3 */ /* 0x000fe80008000818 */
[----:B------:R-:W3:Y:S01]  /*9d50*/  MUFU.TANH R102, R102 ;  /* 0x0000006600667308 */ /* 0x000ee20000002400 */
[----:B-1----:R-:W-:-:S01]  /*9d60*/  FFMA.FTZ R173, R232, R89, -R220 ;  /* 0x00000059e8ad7223 */ /* 0x002fc200000108dc */
[----:B------:R-:W-:-:S02]  /*9d70*/  FSEL R232, R94, -INF , P4 ;  /* 0xff8000005ee87808 */ /* 0x000fc40002000000 */
[----:B------:R-:W-:Y:S02]  /*9d80*/  ISETP.GT.AND P4, PT, R194, 0xd0, PT ;  /* 0x000000d0c200780c */ /* 0x000fe40003f84270 */
[----:B------:R-:W-:Y:S02]  /*9d90*/  FMNMX.FTZ R90, R232, R171, !PT ;  /* 0x000000abe85a7209 */ /* 0x000fe40007810000 */
[----:B------:R-:W1:Y:S01]  /*9da0*/  MUFU.TANH R133, R133 ;  /* 0x0000008500857308 */ /* 0x000e620000002400 */
[----:B0-----:R-:W-:Y:S02]  /*9db0*/  FSEL R100, R98, -INF , P4 ;  /* 0xff80000062647808 */ /* 0x001fe40002000000 */
[----:B------:R-:W-:Y:S02]  /*9dc0*/  FMNMX.FTZ R171, R95, R90, !PT ;  /* 0x0000005a5fab7209 */ /* 0x000fe40007810000 */
[----:B------:R-:W-:Y:S02]  /*9dd0*/  ISETP.GT.AND P4, PT, R194, 0xd8, PT ;  /* 0x000000d8c200780c */ /* 0x000fe40003f84270 */
[----:B--2---:R-:W-:Y:S01]  /*9de0*/  FSEL R99, R99, -INF , P5 ;  /* 0xff80000063637808 */ /* 0x004fe20002800000 */
[----:B------:R0:W-:Y:S01]  /*9df0*/  MUFU.EX2 R94, R173 ;  /* 0x000000ad005e7308 */ /* 0x0001e20000000800 */
[----:B------:R-:W-:-:S02]  /*9e00*/  FMNMX.FTZ R90, R100, R171, !PT ;  /* 0x000000ab645a7209 */ /* 0x000fc40007810000 */
[----:B------:R-:W-:Y:S01]  /*9e10*/  ISETP.GT.AND P5, PT, R194, 0xd9, PT ;  /* 0x000000d9c200780c */ /* 0x000fe20003fa4270 */
[----:B------:R-:W-:-:S01]  /*9e20*/  FFMA.FTZ R194, R135, R89, -R220 ;  /* 0x0000005987c27223 */ /* 0x000fc200000108dc */
[----:B---3--:R-:W-:-:S03]  /*9e30*/  FSEL R102, R102, -INF , P4 ;  /* 0xff80000066667808 */ /* 0x008fc60002000000 */
[----:B------:R2:W-:Y:S01]  /*9e40*/  MUFU.EX2 R98, R177 ;  /* 0x000000b100627308 */ /* 0x0005e20000000800 */
[----:B0-----:R-:W-:Y:S02]  /*9e50*/  FMNMX.FTZ R173, R99, R90, !PT ;  /* 0x0000005a63ad7209 */ /* 0x001fe40007810000 */
[----:B-1----:R-:W-:Y:S01]  /*9e60*/  FSEL R106, R133, -INF , P5 ;  /* 0xff800000856a7808 */ /* 0x002fe20002800000 */
[----:B------:R-:W-:-:S01]  /*9e70*/  FFMA.FTZ R133, R234, R89, -R220 ;  /* 0x00000059ea857223 */ /* 0x000fc200000108dc */
[----:B------:R-:W-:Y:S01]  /*9e80*/  FMNMX.FTZ R173, R102, R173, !PT ;  /* 0x000000ad66ad7209 */ /* 0x000fe20007810000 */
[----:B------:R-:W-:-:S01]  /*9e90*/  FFMA.FTZ R234, R93, R89, -R220 ;  /* 0x000000595dea7223 */ /* 0x000fc200000108dc */
[-CC-:B------:R-:W-:Y:S01]  /*9ea0*/  FFMA.FTZ R93, R97, R89.reuse, -R220.reuse ;  /* 0x00000059615d7223 */ /* 0x180fe200000108dc */
[----:B------:R-:W-:-:S01]  /*9eb0*/  FFMA.FTZ R97, R109, R89, -R220 ;  /* 0x000000596d617223 */ /* 0x000fc200000108dc */
[----:B------:R-:W-:Y:S01]  /*9ec0*/  FMNMX.FTZ R90, R106, R173, !PT ;  /* 0x000000ad6a5a7209 */ /* 0x000fe20007810000 */
[----:B------:R-:W-:-:S01]  /*9ed0*/  FFMA.FTZ R173, R236, R89, -R220 ;  /* 0x00000059ecad7223 */ /* 0x000fc200000108dc */
[-CC-:B------:R-:W-:Y:S01]  /*9ee0*/  FFMA.FTZ R236, R105, R89.reuse, -R220.reuse ;  /* 0x0000005969ec7223 */ /* 0x180fe200000108dc */
[----:B------:R-:W-:-:S01]  /*9ef0*/  FFMA.FTZ R105, R113, R89, -R220 ;  /* 0x0000005971697223 */ /* 0x000fc200000108dc */
[-CC-:B------:R-:W-:Y:S01]  /*9f00*/  FFMA.FTZ R109, R110, R89.reuse, -R220.reuse ;  /* 0x000000596e6d7223 */ /* 0x180fe200000108dc */
[----:B--2---:R-:W0:Y:S01]  /*9f10*/  SHFL.BFLY PT, R177, R90, 0x2, 0x1f ;  /* 0x0c401f005ab17f89 */ /* 0x004e2200000e0000 */
[----:B------:R-:W-:-:S01]  /*9f20*/  FFMA.FTZ R110, R117, R89, -R220 ;  /* 0x00000059756e7223 */ /* 0x000fc200000108dc */
[----:B------:R-:W-:Y:S01]  /*9f30*/  MUFU.EX2 R103, R103 ;  /* 0x0000006700677308 */ /* 0x000fe20000000800 */
[----:B------:R-:W-:-:S07]  /*9f40*/  FFMA.FTZ R220, R129, R89, -R220 ;  /* 0x0000005981dc7223 */ /* 0x000fce00000108dc */
[----:B------:R-:W-:Y:S08]  /*9f50*/  MUFU.EX2 R14, R14 ;  /* 0x0000000e000e7308 */ /* 0x000ff00000000800 */
[----:B------:R-:W-:Y:S01]  /*9f60*/  MUFU.EX2 R131, R131 ;  /* 0x0000008300837308 */ /* 0x000fe20000000800 */
[----:B0-----:R-:W-:-:S07]  /*9f70*/  FMNMX.FTZ R177, R90, R177, !PT ;  /* 0x000000b15ab17209 */ /* 0x001fce0007810000 */
[----:B------:R-:W-:Y:S01]  /*9f80*/  MUFU.EX2 R22, R22 ;  /* 0x0000001600167308 */ /* 0x000fe20000000800 */
[----:B------:R-:W0:Y:S07]  /*9f90*/  SHFL.BFLY PT, R90, R177, 0x1, 0x1f ;  /* 0x0c201f00b15a7f89 */ /* 0x000e2e00000e0000 */
[----:B------:R-:W-:Y:S08]  /*9fa0*/  MUFU.EX2 R132, R132 ;  /* 0x0000008400847308 */ /* 0x000ff00000000800 */
[----:B------:R-:W-:Y:S08]  /*9fb0*/  MUFU.EX2 R137, R137 ;  /* 0x0000008900897308 */ /* 0x000ff00000000800 */
[----:B------:R-:W-:Y:S01]  /*9fc0*/  MUFU.EX2 R141, R141 ;  /* 0x0000008d008d7308 */ /* 0x000fe20000000800 */
[----:B0-----:R-:W-:-:S04]  /*9fd0*/  FMNMX.FTZ R90, R177, R90, !PT ;  /* 0x0000005ab15a7209 */ /* 0x001fc80007810000 */
[C---:B------:R-:W-:Y:S01]  /*9fe0*/  FSETP.NEU.FTZ.AND P4, PT, R90.reuse, -INF , PT ;  /* 0xff8000005a00780b */ /* 0x040fe20003f9d000 */
[----:B------:R-:W-:-:S02]  /*9ff0*/  FFMA.FTZ R113, R90, R89, -8 ;  /* 0xc10000005a717423 */ /* 0x000fc40000010059 */
[----:B------:R-:W-:Y:S03]  /*a000*/  MUFU.EX2 R186, R186 ;  /* 0x000000ba00ba7308 */ /* 0x000fe60000000800 */
[----:B------:R-:W-:-:S05]  /*a010*/  FSEL R113, R113, RZ, P4 ;  /* 0x000000ff71717208 */ /* 0x000fca0002000000 */
[----:B------:R0:W-:Y:S01]  /*a020*/  MUFU.EX2 R171, R179 ;  /* 0x000000b300ab7308 */ /* 0x0001e20000000800 */
[----:B------:R-:W-:-:S01]  /*a030*/  FFMA.FTZ R187, R116, R89, -R113 ;  /* 0x0000005974bb7223 */ /* 0x000fc20000010871 */
[----:B------:R-:W-:Y:S01]  /*a040*/  FFMA.FTZ R116, R138, R89, -R113 ;  /* 0x000000598a747223 */ /* 0x000fe20000010871 */
[----:B------:R-:W-:-:S01]  /*a050*/  FADD.FTZ R138, -R189, R10 ;  /* 0x0000000abd8a7221 */ /* 0x000fc20000010100 */
[-CC-:B------:R-:W-:Y:S01]  /*a060*/  FFMA.FTZ R10, R142, R89.reuse, -R113.reuse ;  /* 0x000000598e0a7223 */ /* 0x180fe20000010871 */
[----:B------:R-:W-:Y:S01]  /*a070*/  FSEL R142, R90, RZ, P4 ;  /* 0x000000ff5a8e7208 */ /* 0x000fe20002000000 */
[-CC-:B------:R-:W-:Y:S01]  /*a080*/  FFMA.FTZ R180, R180, R89.reuse, -R113.reuse ;  /* 0x00000059b4b47223 */ /* 0x180fe20000010871 */
[-C--:B------:R-:W-:Y:S01]  /*a090*/  FMUL.FTZ R138, R138, R89.reuse ;  /* 0x000000598a8a7220 */ /* 0x080fe20000410000 */
[-CC-:B------:R-:W-:Y:S01]  /*a0a0*/  FFMA.FTZ R117, R20, R89.reuse, -R113.reuse ;  /* 0x0000005914757223 */ /* 0x180fe20000010871 */
[----:B------:R-:W-:-:S01]  /*a0b0*/  FFMA.FTZ R20, R190, R89, -R113 ;  /* 0x00000059be147223 */ /* 0x000fc20000010871 */
[----:B------:R-:W-:Y:S01]  /*a0c0*/  FADD.FTZ R142, -R142, R9 ;  /* 0x000000098e8e7221 */ /* 0x000fe20000010100 */
[----:B------:R-:W-:-:S01]  /*a0d0*/  FFMA.FTZ R129, R184, R89, -R113 ;  /* 0x00000059b8817223 */ /* 0x000fc20000010871 */
[----:B------:R-:W-:Y:S01]  /*a0e0*/  MUFU.EX2 R180, R180 ;  /* 0x000000b400b47308 */ /* 0x000fe20000000800 */
[----:B------:R-:W-:-:S01]  /*a0f0*/  FFMA.FTZ R135, R152, R89, -R113 ;  /* 0x0000005998877223 */ /* 0x000fc20000010871 */
[-C--:B------:R-:W-:Y:S01]  /*a100*/  FMUL.FTZ R9, R142, R89.reuse ;  /* 0x000000598e097220 */ /* 0x080fe20000410000 */
[----:B------:R-:W-:-:S01]  /*a110*/  FFMA.FTZ R152, R188, R89, -R113 ;  /* 0x00000059bc987223 */ /* 0x000fc20000010871 */
[-CC-:B------:R-:W-:Y:S01]  /*a120*/  FFMA.FTZ R177, R218, R89.reuse, -R113.reuse ;  /* 0x00000059dab17223 */ /* 0x180fe20000010871 */
[----:B------:R-:W-:-:S01]  /*a130*/  FFMA.FTZ R142, R146, R89, -R113 ;  /* 0x00000059928e7223 */ /* 0x000fc20000010871 */
[-CC-:B------:R-:W-:Y:S01]  /*a140*/  FFMA.FTZ R184, R192, R89.reuse, -R113.reuse ;  /* 0x00000059c0b87223 */ /* 0x180fe20000010871 */
[----:B------:R-:W-:-:S01]  /*a150*/  FFMA.FTZ R170, R170, R89, -R113 ;  /* 0x00000059aaaa7223 */ /* 0x000fc20000010871 */
[----:B------:R-:W1:Y:S01]  /*a160*/  MUFU.EX2 R138, R138 ;  /* 0x0000008a008a7308 */ /* 0x000e620000000800 */
[----:B0-----:R-:W-:-:S01]  /*a170*/  FFMA.FTZ R179, R156, R89, -R113 ;  /* 0x000000599cb37223 */ /* 0x001fc20000010871 */
        /* <DEDUP_REMOVED lines=18> */
[----:B------:R-:W-:Y:S01]  /*a2a0*/  FFMA.FTZ R197, R108, R89, -R113 ;  /* 0x000000596cc57223 */ /* 0x000fe20000010871 */
[----:B------:R-:W-:-:S01]  /*a2b0*/  FADD.FTZ R146, R14, R193 ;  /* 0x000000c10e927221 */ /* 0x000fc20000010000 */
[-CC-:B------:R-:W-:Y:S01]  /*a2c0*/  FFMA.FTZ R191, R144, R89.reuse, -R113.reuse ;  /* 0x0000005990bf7223 */ /* 0x180fe20000010871 */
[----:B------:R-:W-:-:S01]  /*a2d0*/  FFMA.FTZ R144, R150, R89, -R113 ;  /* 0x0000005996907223 */ /* 0x000fc20000010871 */
[----:B------:R-:W1:Y:S01]  /*a2e0*/  MUFU.EX2 R20, R20 ;  /* 0x0000001400147308 */ /* 0x000e620000000800 */
[----:B0-----:R-:W-:-:S01]  /*a2f0*/  FFMA.FTZ R6, R9, R5, R180 ;  /* 0x0000000509067223 */ /* 0x001fc200000100b4 */
[----:B------:R-:W-:Y:S01]  /*a300*/  FADD.FTZ R193, R131, R146 ;  /* 0x0000009283c17221 */ /* 0x000fe20000010000 */
[----:B------:R-:W-:-:S01]  /*a310*/  FFMA.FTZ R151, R151, R89, -R113 ;  /* 0x0000005997977223 */ /* 0x000fc20000010871 */
[-CC-:B------:R-:W-:Y:S01]  /*a320*/  FFMA.FTZ R122, R122, R89.reuse, -R113.reuse ;  /* 0x000000597a7a7223 */ /* 0x180fe20000010871 */
[----:B------:R-:W-:-:S01]  /*a330*/  FFMA.FTZ R126, R126, R89, -R113 ;  /* 0x000000597e7e7223 */ /* 0x000fc20000010871 */
[----:B------:R-:W-:Y:S01]  /*a340*/  FADD.FTZ R193, R22, R193 ;  /* 0x000000c116c17221 */ /* 0x000fe20000010000 */
[----:B------:R-:W-:-:S01]  /*a350*/  FFMA.FTZ R127, R127, R89, -R113 ;  /* 0x000000597f7f7223 */ /* 0x000fc20000010871 */
[----:B------:R-:W0:Y:S01]  /*a360*/  MUFU.EX2 R129, R129 ;  /* 0x0000008100817308 */ /* 0x000e220000000800 */
[----:B--2---:R-:W-:-:S01]  /*a370*/  FADD.FTZ R5, R117, R6 ;  /* 0x0000000675057221 */ /* 0x004fc20000010000 */
[----:B------:R-:W-:Y:S01]  /*a380*/  FADD.FTZ R146, R132, R193 ;  /* 0x000000c184927221 */ /* 0x000fe20000010000 */
[----:B------:R-:W-:-:S01]  /*a390*/  FFMA.FTZ R193, R148, R89, -R113 ;  /* 0x0000005994c17223 */ /* 0x000fc20000010871 */
[-CC-:B------:R-:W-:Y:S01]  /*a3a0*/  FFMA.FTZ R130, R130, R89.reuse, -R113.reuse ;  /* 0x0000005982827223 */ /* 0x180fe20000010871 */
[----:B------:R-:W-:-:S01]  /*a3b0*/  FFMA.FTZ R13, R13, R89, -R113 ;  /* 0x000000590d0d7223 */ /* 0x000fc20000010871 */
[----:B------:R-:W-:Y:S01]  /*a3c0*/  FADD.FTZ R146, R137, R146 ;  /* 0x0000009289927221 */ /* 0x000fe20000010000 */
[----:B------:R-:W-:-:S01]  /*a3d0*/  FFMA.FTZ R134, R134, R89, -R113 ;  /* 0x0000005986867223 */ /* 0x000fc20000010871 */
[----:B------:R-:W2:Y:S01]  /*a3e0*/  MUFU.EX2 R135, R135 ;  /* 0x0000008700877308 */ /* 0x000ea20000000800 */
[----:B-1----:R-:W-:-:S01]  /*a3f0*/  FADD.FTZ R6, R20, R5 ;  /* 0x0000000514067221 */ /* 0x002fc20000010000 */
[----:B------:R-:W-:-:S02]  /*a400*/  WARPGROUP.DEPBAR.LE gsb0, 0x0 ;  /* 0x00008000000079c5 */ /* 0x000fc40000010000 */
[----:B------:R-:W-:-:S01]  /*a410*/  FFMA.FTZ R121, R121, R89, -R113 ;  /* 0x0000005979797223 */ /* 0x000fc20000010871 */
[-CC-:B------:R-:W-:Y:S01]  /*a420*/  FFMA.FTZ R114, R114, R89.reuse, -R113.reuse ;  /* 0x0000005972727223 */ /* 0x180fe20000010871 */
[----:B------:R-:W-:-:S01]  /*a430*/  FFMA.FTZ R118, R118, R89, -R113 ;  /* 0x0000005976767223 */ /* 0x000fc20000010871 */
[----:B------:R-:W-:Y:S01]  /*a440*/  FFMA.FTZ R119, R119, R89, -R113 ;  /* 0x0000005977777223 */ /* 0x000fe20000010871 */
[----:B------:R-:W1:Y:S01]  /*a450*/  MUFU.EX2 R152, R152 ;  /* 0x0000009800987308 */ /* 0x000e620000000800 */
[----:B0-----:R-:W-:-:S01]  /*a460*/  FADD.FTZ R6, R129, R6 ;  /* 0x0000000681067221 */ /* 0x001fc20000010000 */
[-CC-:B------:R-:W-:Y:S01]  /*a470*/  FFMA.FTZ R91, R91, R89.reuse, -R113.reuse ;  /* 0x000000595b5b7223 */ /* 0x180fe20000010871 */
[----:B------:R-:W-:-:S01]  /*a480*/  FFMA.FTZ R95, R95, R89, -R113 ;  /* 0x000000595f5f7223 */ /* 0x000fc20000010871 */
[----:B------:R-:W-:Y:S02]  /*a490*/  IMAD.U32 R148, RZ, RZ, UR42 ;  /* 0x0000002aff947e24 */ /* 0x000fe4000f8e00ff */
[----:B------:R-:W-:-:S01]  /*a4a0*/  FFMA.FTZ R100, R100, R89, -R113 ;  /* 0x0000005964647223 */ /* 0x000fc20000010871 */
[-CC-:B------:R-:W-:Y:S01]  /*a4b0*/  FFMA.FTZ R99, R99, R89.reuse, -R113.reuse ;  /* 0x0000005963637223 */ /* 0x180fe20000010871 */
[----:B------:R-:W-:-:S01]  /*a4c0*/  FFMA.FTZ R102, R102, R89, -R113 ;  /* 0x0000005966667223 */ /* 0x000fc20000010871 */
[----:B------:R-:W0:Y:S01]  /*a4d0*/  MUFU.EX2 R177, R177 ;  /* 0x000000b100b17308 */ /* 0x000e220000000800 */
[----:B--2---:R-:W-:-:S01]  /*a4e0*/  FADD.FTZ R5, R135, R6 ;  /* 0x0000000687057221 */ /* 0x004fc20000010000 */
[----:B------:R-:W-:Y:S01]  /*a4f0*/  @!P0 LEA R148, R148, UR41, 0x3 ;  /* 0x0000002994948c11 */ /* 0x000fe2000f8e18ff */
[----:B------:R-:W-:-:S05]  /*a500*/  FFMA.FTZ R106, R106, R89, -R113 ;  /* 0x000000596a6a7223 */ /* 0x000fca0000010871 */
[----:B------:R-:W2:Y:S01]  /*a510*/  MUFU.EX2 R184, R184 ;  /* 0x000000b800b87308 */ /* 0x000ea20000000800 */
[----:B-1----:R-:W-:-:S01]  /*a520*/  FADD.FTZ R6, R152, R5 ;  /* 0x0000000598067221 */ /* 0x002fc20000010000 */
[----:B------:R-:W-:-:S06]  /*a530*/  FADD.FTZ R5, R141, R146 ;  /* 0x000000928d057221 */ /* 0x000fcc0000010000 */
[----:B------:R-:W1:Y:S01]  /*a540*/  MUFU.EX2 R145, R145 ;  /* 0x0000009100917308 */ /* 0x000e620000000800 */
[----:B0-----:R-:W-:-:S01]  /*a550*/  FADD.FTZ R195, R177, R6 ;  /* 0x00000006b1c37221 */ /* 0x001fc20000010000 */
[----:B------:R-:W-:-:S06]  /*a560*/  FADD.FTZ R6, R186, R5 ;  /* 0x00000005ba067221 */ /* 0x000fcc0000010000 */
        /* <DEDUP_REMOVED lines=36> */
[----:B0-----:R-:W-:-:S07]  /*a7b0*/  FADD.FTZ R6, R154, R5 ;  /* 0x000000059a067221 */ /* 0x001fce0000010000 */
[----:B------:R-:W0:Y:S01]  /*a7c0*/  MUFU.EX2 R158, R158 ;  /* 0x0000009e009e7308 */ /* 0x000e220000000800 */
[----:B--2---:R-:W-:-:S01]  /*a7d0*/  FADD.FTZ R146, R222, R195 ;  /* 0x000000c3de927221 */ /* 0x004fc20000010000 */
[-CC-:B------:R-:W-:Y:S01]  /*a7e0*/  FFMA.FTZ R195, R104, R89.reuse, -R113.reuse ;  /* 0x0000005968c37223 */ /* 0x180fe20000010871 */
[----:B------:R-:W-:-:S02]  /*a7f0*/  FFMA.FTZ R104, R124, R89, -R113 ;  /* 0x000000597c687223 */ /* 0x000fc40000010871 */
[----:B------:R-:W-:-:S03]  /*a800*/  FADD.FTZ R146, R23, R146 ;  /* 0x0000009217927221 */ /* 0x000fc60000010000 */
[----:B------:R-:W2:Y:S01]  /*a810*/  MUFU.EX2 R185, R185 ;  /* 0x000000b900b97308 */ /* 0x000ea20000000800 */
[----:B-1----:R-:W-:-:S01]  /*a820*/  FADD.FTZ R5, R155, R6 ;  /* 0x000000069b057221 */ /* 0x002fc20000010000 */
[----:B------:R-:W-:-:S04]  /*a830*/  FADD.FTZ R146, R153, R146 ;  /* 0x0000009299927221 */ /* 0x000fc80000010000 */
[----:B------:R-:W-:Y:S02]  /*a840*/  FADD.FTZ R146, R157, R146 ;  /* 0x000000929d927221 */ /* 0x000fe40000010000 */
        /* <DEDUP_REMOVED lines=12> */
[----:B------:R-:W-:-:S03]  /*a910*/  FADD.FTZ R5, R169, R6 ;  /* 0x00000006a9057221 */ /* 0x000fc60000010000 */
[----:B------:R-:W1:Y:S01]  /*a920*/  MUFU.EX2 R136, R136 ;  /* 0x0000008800887308 */ /* 0x000e620000000800 */
[----:B0-----:R-:W-:-:S07]  /*a930*/  FADD.FTZ R108, R166, R199 ;  /* 0x000000c7a66c7221 */ /* 0x001fce0000010000 */
[----:B------:R-:W0:Y:S01]  /*a940*/  MUFU.EX2 R116, R116 ;  /* 0x0000007400747308 */ /* 0x000e220000000800 */
[----:B--2---:R-:W-:-:S01]  /*a950*/  FADD.FTZ R199, R187, R108 ;  /* 0x0000006cbbc77221 */ /* 0x004fc20000010000 */
[----:B------:R-:W-:-:S06]  /*a960*/  FFMA.FTZ R108, R228, R89, -R113 ;  /* 0x00000059e46c7223 */ /* 0x000fcc0000010871 */
        /* <DEDUP_REMOVED lines=59> */
[----:B------:R-:W-:-:S03]  /*ad20*/  FFMA.FTZ R128, R232, R89, -R113 ;  /* 0x00000059e8807223 */ /* 0x000fc60000010871 */
[----:B------:R-:W-:-:S03]  /*ad30*/  FADD.FTZ R201, R94, R201 ;  /* 0x000000c95ec97221 */ /* 0x000fc60000010000 */
[----:B------:R-:W1:Y:S01]  /*ad40*/  MUFU.EX2 R104, R104 ;  /* 0x0000006800687308 */ /* 0x000e620000000800 */
[----:B0-----:R-:W-:-:S07]  /*ad50*/  FADD.FTZ R6, R134, R5 ;  /* 0x0000000586067221 */ /* 0x001fce0000010000 */
[----:B------:R-:W0:Y:S01]  /*ad60*/  MUFU.EX2 R197, R197 ;  /* 0x000000c500c57308 */ /* 0x000e220000000800 */
[----:B--2---:R-:W-:-:S01]  /*ad70*/  FADD.FTZ R5, R195, R6 ;  /* 0x00000006c3057221 */ /* 0x004fc20000010000 */
[----:B------:R-:W-:-:S04]  /*ad80*/  FADD.FTZ R6, R98, R201 ;  /* 0x000000c962067221 */ /* 0x000fc80000010000 */
[----:B------:R-:W-:Y:S02]  /*ad90*/  FADD.FTZ R6, R171, R6 ;  /* 0x00000006ab067221 */ /* 0x000fe40000010000 */
        /* <DEDUP_REMOVED lines=65> */
.L_x_1941:
[----:B------:R-:W-:Y:S01]  /*b1b0*/  ULEA UR10, UR43, UR41, 0x3 ;  /* 0x000000292b0a7291 */ /* 0x000fe2000f8e183f */
[----:B------:R-:W-:Y:S01]  /*b1c0*/  ISETP.GT.AND P3, PT, R12, R11, PT ;  /* 0x0000000b0c00720c */ /* 0x000fe20003f64270 */
[----:B------:R-:W-:Y:S01]  /*b1d0*/  FMUL.FTZ R26, R26, R9 ;  /* 0x000000091a1a7220 */ /* 0x000fe20000410000 */
        /* <DEDUP_REMOVED lines=12> */
[----:B------:R-:W-:Y:S01]  /*b2a0*/  F2FP.SATFINITE.E4M3.F32.PACK_AB_MERGE_C R22, R14, R103, R22 ;  /* 0x000000670e16723e */ /* 0x000fe20004807016 */
[----:B------:R-:W-:Y:S01]  /*b2b0*/  FMUL.FTZ R34, R34, R9 ;  /* 0x0000000922227220 */ /* 0x000fe20000410000 */
[----:B------:R-:W-:Y:S01]  /*b2c0*/  F2FP.SATFINITE.E4M3.F32.PACK_AB_MERGE_C R125, R176, R165, R125 ;  /* 0x000000a5b07d723e */ /* 0x000fe2000480707d */
        /* <DEDUP_REMOVED lines=112> */
[----:B------:R-:W-:Y:S02]  /*b9d0*/  IMAD.MOV.U32 R224, RZ, RZ, R22 ;  /* 0x000000ffffe07224 */ /* 0x000fe400078e0016 */
[----:B------:R-:W-:Y:S01]  /*b9e0*/  IMAD.MOV.U32 R222, RZ, RZ, R125 ;  /* 0x000000ffffde7224 */ /* 0x000fe200078e007d */
[----:B------:R-:W-:Y:S06]  /*b9f0*/  @P3 BRA `(.L_x_1942) ;  /* 0xffffffac00483947 */ /* 0x000fec000383ffff */
.L_x_1932:
[----:B------:R-:W-:-:S13]  /*ba00*/  ISETP.GE.AND P2, PT, R12, R18, PT ;  /* 0x000000120c00720c */ /* 0x000fda0003f46270 */
[----:B------:R-:W-:Y:S05]  /*ba10*/  @!P2 BRA `(.L_x_1943) ;  /* 0x0000004000f0a947 */ /* 0x000fea0003800000 */
[C---:B------:R-:W-:Y:S01]  /*ba20*/  VIADD R9, R19.reuse, 0x8 ;  /* 0x0000000813097836 */ /* 0x040fe20000000000 */
[----:B------:R-:W-:Y:S01]  /*ba30*/  IADD3 R19, -R19, 0xb, RZ ;  /* 0x0000000b13137810 */ /* 0x000fe20007ffe1ff */
[----:B------:R-:W-:Y:S01]  /*ba40*/  IMAD.MOV.U32 R7, RZ, RZ, R90 ;  /* 0x000000ffff077224 */ /* 0x000fe200078e005a */
[----:B------:R-:W-:Y:S01]  /*ba50*/  UMOV UR5, UR42 ;  /* 0x0000002a00057c82 */ /* 0x000fe20008000000 */
[----:B------:R-:W-:Y:S02]  /*ba60*/  IMAD.MOV.U32 R8, RZ, RZ, R88 ;  /* 0x000000ffff087224 */ /* 0x000fe400078e0058 */
[----:B------:R-:W-:-:S07]  /*ba70*/  IMAD.MOV.U32 R10, RZ, RZ, R4 ;  /* 0x000000ffff0a7224 */ /* 0x000fce00078e0004 */
.L_x_1953:
[----:B------:R-:W-:Y:S01]  /*ba80*/  UIADD3 UR42, UR5, 0x1, URZ ;  /* 0x00000001052a7890 */ /* 0x000fe2000fffe03f */
[----:B------:R-:W-:-:S03]  /*ba90*/  ISETP.NE.AND P3, PT, RZ, UR40, PT ;  /* 0x00000028ff007c0c */ /* 0x000fc6000bf65270 */
[----:B------:R-:W-:-:S04]  /*baa0*/  UISETP.NE.AND UP0, UPT, UR42, 0x2, UPT ;  /* 0x000000022a00788c */ /* 0x000fc8000bf05270 */
[----:B------:R-:W-:Y:S02]  /*bab0*/  USEL UR7, URZ, 0x1, UP0 ;  /* 0x000000013f077887 */ /* 0x000fe40008000000 */
[----:B------:R-:W-:-:S04]  /*bac0*/  USEL UR42, UR42, URZ, UP0 ;  /* 0x0000003f2a2a7287 */ /* 0x000fc80008000000 */
[----:B------:R-:W-:Y:S01]  /*bad0*/  LOP3.LUT R4, R10, UR7, RZ, 0x3c, !PT ;  /* 0x000000070a047c12 */ /* 0x000fe2000f8e3cff */
[----:B------:R-:W-:Y:S07]  /*bae0*/  @P3 BRA `(.L_x_1944) ;  /* 0x0000000000283947 */ /* 0x000fee0003800000 */
[----:B------:R-:W-:Y:S05]  /*baf0*/  @!P1 BRA `(.L_x_1945) ;  /* 0x0000000000049947 */ /* 0x000fea0003800000 */
[----:B------:R-:W-:Y:S01]  /*bb00*/  BPT.TRAP 0x1 ;  /* 0x000000040000795c */ /* 0x000fe20000300000 */
.L_x_1945:
[----:B------:R-:W-:Y:S01]  /*bb10*/  ULEA UR7, UR42, UR41, 0x3 ;  /* 0x000000292a077291 */ /* 0x000fe2000f8e183f */
[----:B------:R-:W-:-:S08]  /*bb20*/  SHF.L.U32 R11, R4, 0x1f, RZ ;  /* 0x0000001f040b7819 */ /* 0x000fd000000006ff */
[----:B------:R0:W1:Y:S01]  /*bb30*/  SYNCS.PHASECHK.TRANS64.TRYWAIT P2, [UR7+0x2e830], R11 ;  /* 0x02e8300bff0075a7 */ /* 0x0000620008040147 */
[----:B------:R-:W-:Y:S05]  /*bb40*/  @!P1 BRA `(.L_x_1946) ;  /* 0x0000000000049947 */ /* 0x000fea0003800000 */
[----:B------:R-:W-:Y:S01]  /*bb50*/  BPT.TRAP 0x1 ;  /* 0x000000040000795c */ /* 0x000fe20000300000 */
.L_x_1946:
[----:B-1----:R-:W-:Y:S05]  /*bb60*/  @P2 BRA `(.L_x_1944) ;  /* 0x0000000000082947 */ /* 0x002fea0003800000 */
[----:B------:R-:W1:Y:S02]  /*bb70*/  SYNCS.PHASECHK.TRANS64.TRYWAIT P2, [UR7+0x2e830], R11 ;  /* 0x02e8300bff0075a7 */ /* 0x000e640008040147 */
[----:B-1----:R-:W-:Y:S05]  /*bb80*/  @!P2 BRA `(.L_x_1947) ;  /* 0x000000ac0038a947 */ /* 0x002fea0003800000 */
.L_x_1944:
[----:B------:R2:W-:Y:S01]  /*bb90*/  BAR.SYNC.DEFER_BLOCKING R9, 0x100 ;  /* 0x000400090000751d */ /* 0x0005e20000010000 */
[C---:B------:R-:W-:Y:S01]  /*bba0*/  R2UR UR44, R2.reuse ;  /* 0x00000000022c72ca */ /* 0x040fe200000e0000 */
[----:B------:R-:W-:Y:S01]  /*bbb0*/  UIMAD UR7, UR42, 0x700, UR6 ;  /* 0x000007002a0778a4 */ /* 0x000fe2000f8e0206 */
[C---:B------:R-:W-:Y:S02]  /*bbc0*/  R2UR UR45, R3.reuse ;  /* 0x00000000032d72ca */ /* 0x040fe400000e0000 */
[C---:B------:R-:W-:Y:S01]  /*bbd0*/  R2UR UR20, R2.reuse ;  /* 0x00000000021472ca */ /* 0x040fe200000e0000 */
[----:B------:R-:W-:Y:S01]  /*bbe0*/  UMOV UR47, 0x40000040 ;  /* 0x40000040002f7882 */ /* 0x000fe20000000000 */
[C---:B------:R-:W-:Y:S01]  /*bbf0*/  R2UR UR21, R3.reuse ;  /* 0x00000000031572ca */ /* 0x040fe200000e0000 */
[----:B------:R-:W-:Y:S01]  /*bc00*/  UIADD3 UR22, UR7, 0x100, URZ ;  /* 0x0000010007167890 */ /* 0x000fe2000fffe03f */
[C---:B------:R-:W-:Y:S01]  /*bc10*/  R2UR UR24, R2.reuse ;  /* 0x00000000021872ca */ /* 0x040fe200000e0000 */
[----:B------:R-:W-:Y:S01]  /*bc20*/  UMOV UR46, UR7 ;  /* 0x00000007002e7c82 */ /* 0x000fe20008000000 */
[----:B------:R-:W-:Y:S01]  /*bc30*/  UMOV UR23, 0x40000040 ;  /* 0x4000004000177882 */ /* 0x000fe20000000000 */
[C---:B------:R-:W-:Y:S01]  /*bc40*/  R2UR UR25, R3.reuse ;  /* 0x00000000031972ca */ /* 0x040fe200000e0000 */
[----:B------:R-:W-:Y:S01]  /*bc50*/  UIADD3 UR26, UR7, 0x200, URZ ;  /* 0x00000200071a7890 */ /* 0x000fe2000fffe03f */
[C---:B------:R-:W-:Y:S01]  /*bc60*/  R2UR UR28, R2.reuse ;  /* 0x00000000021c72ca */ /* 0x040fe200000e0000 */
[----:B------:R-:W-:Y:S01]  /*bc70*/  UMOV UR27, 0x40000040 ;  /* 0x40000040001b7882 */ /* 0x000fe20000000000 */
[C---:B------:R-:W-:Y:S01]  /*bc80*/  R2UR UR29, R3.reuse ;  /* 0x00000000031d72ca */ /* 0x040fe200000e0000 */
[----:B------:R-:W-:Y:S01]  /*bc90*/  UIADD3 UR30, UR7, 0x300, URZ ;  /* 0x00000300071e7890 */ /* 0x000fe2000fffe03f */
[----:B------:R-:W-:Y:S01]  /*bca0*/  R2UR UR32, R2 ;  /* 0x00000000022072ca */ /* 0x000fe200000e0000 */
[----:B------:R-:W-:Y:S01]  /*bcb0*/  UMOV UR31, 0x40000040 ;  /* 0x40000040001f7882 */ /* 0x000fe20000000000 */
[----:B------:R-:W-:Y:S01]  /*bcc0*/  R2UR UR33, R3 ;  /* 0x00000000032172ca */ /* 0x000fe200000e0000 */
        /* <DEDUP_REMOVED lines=163> */
[----:B--2---:R-:W-:Y:S05]  /*c700*/  @P3 BRA `(.L_x_1948) ;  /* 0x0000000000283947 */ /* 0x004fea0003800000 */
[----:B------:R-:W-:Y:S05]  /*c710*/  @!P1 BRA `(.L_x_1949) ;  /* 0x0000000000049947 */ /* 0x000fea0003800000 */
[----:B------:R-:W-:Y:S01]  /*c720*/  BPT.TRAP 0x1 ;  /* 0x000000040000795c */ /* 0x000fe20000300000 */
.L_x_1949:
[----:B------:R-:W-:Y:S01]  /*c730*/  ULEA UR7, UR5, UR41, 0x3 ;  /* 0x0000002905077291 */ /* 0x000fe2000f8e183f */
[----:B------:R-:W-:-:S08]  /*c740*/  SHF.L.U32 R10, R10, 0x1f, RZ ;  /* 0x0000001f0a0a7819 */ /* 0x000fd000000006ff */
[----:B------:R2:W3:Y:S01]  /*c750*/  SYNCS.PHASECHK.TRANS64.TRYWAIT P2, [UR7+0x2e850], R10 ;  /* 0x02e8500aff0075a7 */ /* 0x0004e20008040147 */
[----:B------:R-:W-:Y:S05]  /*c760*/  @!P1 BRA `(.L_x_1950) ;  /* 0x0000000000049947 */ /* 0x000fea0003800000 */
[----:B------:R-:W-:Y:S01]  /*c770*/  BPT.TRAP 0x1 ;  /* 0x000000040000795c */ /* 0x000fe20000300000 */
.L_x_1950:
[----:B---3--:R-:W-:Y:S05]  /*c780*/  @P2 BRA `(.L_x_1948) ;  /* 0x0000000000082947 */ /* 0x008fea0003800000 */
[----:B------:R-:W3:Y:S02]  /*c790*/  SYNCS.PHASECHK.TRANS64.TRYWAIT P2, [UR7+0x2e850], R10 ;  /* 0x02e8500aff0075a7 */ /* 0x000ee40008040147 */
[----:B---3--:R-:W-:Y:S05]  /*c7a0*/  @!P2 BRA `(.L_x_1951) ;  /* 0x000000a00048a947 */ /* 0x008fea0003800000 */
.L_x_1948:
[----:B------:R-:W-:Y:S01]  /*c7b0*/  UIADD3 UR7, UR41, 0x400, URZ ;  /* 0x0000040029077890 */ /* 0x000fe2000fffe03f */
[----:B------:R-:W-:Y:S01]  /*c7c0*/  WARPGROUP.ARRIVE ;  /* 0x00000000000079c5 */ /* 0x000fe20000000000 */
[----:B------:R-:W-:Y:S01]  /*c7d0*/  UMOV UR11, 0xc0000010 ;  /* 0xc0000010000b7882 */ /* 0x000fe20000000000 */
[----:B------:R-:W-:Y:S01]  /*c7e0*/  UMOV UR15, 0xc0000010 ;  /* 0xc0000010000f7882 */ /* 0x000fe20000000000 */
[----:B------:R-:W-:Y:S01]  /*c7f0*/  USHF.R.U32.HI UR7, URZ, 0x4, UR7 ;  /* 0x000000043f077899 */ /* 0x000fe20008011607 */
[C---:B01----:R-:W-:Y:S01]  /*c800*/  FMUL.FTZ R11, R0.reuse, R184 ;  /* 0x000000b8000b7220 */ /* 0x043fe20000410000 */
[C---:B------:R-:W-:Y:S01]  /*c810*/  FMUL.FTZ R14, R0.reuse, R186 ;  /* 0x000000ba000e7220 */ /* 0x040fe20000410000 */
[C---:B--2---:R-:W-:Y:S01]  /*c820*/  FMUL.FTZ R10, R0.reuse, R185 ;  /* 0x000000b9000a7220 */ /* 0x044fe20000410000 */
        /* <DEDUP_REMOVED lines=144> */
[----:B------:R-:W-:Y:S01]  /*d130*/  FMUL.FTZ R103, R0, R103 ;  /* 0x0000006700677220 */ /* 0x000fe20000410000 */
[----:B------:R-:W-:-:S02]  /*d140*/  UMOV UR11, 0xc0000010 ;  /* 0xc0000010000b7882 */ /* 0x000fc40000000000 */
        /* <DEDUP_REMOVED lines=184> */
[----:B------:R-:W-:Y:S06]  /*dcd0*/  QGMMA.64x128x32.F32.E4M3.E4M3 R24, R204, gdesc[UR12], R24, gsb0 ;  /* 0x01e0000ccc187df3 */ /* 0x000fec0008000818 */
        /* <DEDUP_REMOVED lines=44> */
[C---:B------:R-:W-:Y:S01]  /*dfa0*/  FADD.FTZ R8, -R88.reuse, R8 ;  /* 0x0000000858087221 */ /* 0x040fe20000010100 */
[----:B-1----:R-:W-:-:S03]  /*dfb0*/  FFMA.FTZ R224, R88, R89, -8 ;  /* 0xc100000058e07423 */ /* 0x002fc60000010059 */
[----:B------:R-:W-:Y:S01]  /*dfc0*/  FMUL.FTZ R175, R8, R89 ;  /* 0x0000005908af7220 */ /* 0x000fe20000410000 */
[----:B------:R-:W-:-:S01]  /*dfd0*/  FADD.FTZ R8, -R90, R7 ;  /* 0x000000075a087221 */ /* 0x000fc20000010100 */
[-CC-:B------:R-:W-:Y:S01]  /*dfe0*/  FFMA.FTZ R226, R11, R89.reuse, -R224.reuse ;  /* 0x000000590be27223 */ /* 0x180fe200000108e0 */
[----:B------:R-:W-:-:S01]  /*dff0*/  FFMA.FTZ R11, R10, R89, -R224 ;  /* 0x000000590a0b7223 */ /* 0x000fc200000108e0 */
[----:B------:R0:W-:Y:S01]  /*e000*/  MUFU.EX2 R7, R175 ;  /* 0x000000af00077308 */ /* 0x0001e20000000800 */
[----:B------:R-:W-:-:S01]  /*e010*/  FFMA.FTZ R10, R15, R89, -R224 ;  /* 0x000000590f0a7223 */ /* 0x000fc200000108e0 */
[-CC-:B------:R-:W-:Y:S01]  /*e020*/  FFMA.FTZ R15, R16, R89.reuse, -R224.reuse ;  /* 0x00000059100f7223 */ /* 0x180fe200000108e0 */
[----:B------:R-:W-:-:S01]  /*e030*/  FFMA.FTZ R16, R22, R89, -R224 ;  /* 0x0000005916107223 */ /* 0x000fc200000108e0 */
[-CC-:B------:R-:W-:Y:S01]  /*e040*/  FFMA.FTZ R22, R186, R89.reuse, -R224.reuse ;  /* 0x00000059ba167223 */ /* 0x180fe200000108e0 */
[----:B------:R-:W-:-:S01]  /*e050*/  FFMA.FTZ R186, R171, R89, -R224 ;  /* 0x00000059abba7223 */ /* 0x000fc200000108e0 */
[-C--:B------:R-:W-:Y:S01]  /*e060*/  FMUL.FTZ R8, R8, R89.reuse ;  /* 0x0000005908087220 */ /* 0x080fe20000410000 */
[----:B------:R-:W-:-:S01]  /*e070*/  FFMA.FTZ R23, R23, R89, -R224 ;  /* 0x0000005917177223 */ /* 0x000fc200000108e0 */
[----:B------:R-:W1:Y:S01]  /*e080*/  MUFU.EX2 R226, R226 ;  /* 0x000000e200e27308 */ /* 0x000e620000000800 */
[----:B0-----:R-:W-:-:S01]  /*e090*/  FFMA.FTZ R175, R188, R89, -R224 ;  /* 0x00000059bcaf7223 */ /* 0x001fc200000108e0 */
[-C--:B------:R-:W-:Y:S01]  /*e0a0*/  FFMA.FTZ R188, R90, R89.reuse, -8 ;  /* 0xc10000005abc7423 */ /* 0x080fe20000010059 */
        /* <DEDUP_REMOVED lines=14> */
[----:B-1----:R-:W-:-:S01]  /*e190*/  FFMA.FTZ R6, R7, R6, R226 ;  /* 0x0000000607067223 */ /* 0x002fc200000100e2 */
[-CC-:B------:R-:W-:Y:S01]  /*e1a0*/  FFMA.FTZ R187, R196, R89.reuse, -R188.reuse ;  /* 0x00000059c4bb7223 */ /* 0x180fe200000108bc */
[----:B------:R-:W-:-:S01]  /*e1b0*/  FFMA.FTZ R174, R174, R89, -R188 ;  /* 0x00000059aeae7223 */ /* 0x000fc200000108bc */
[-C--:B------:R-:W-:Y:S01]  /*e1c0*/  FFMA.FTZ R179, R198, R89.reuse, -R224 ;  /* 0x00000059c6b37223 */ /* 0x080fe200000108e0 */
[----:B------:R-:W-:-:S01]  /*e1d0*/  FFMA.FTZ R189, R228, R89, -R188 ;  /* 0x00000059e4bd7223 */ /* 0x000fc200000108bc */
[-C--:B------:R-:W-:Y:S01]  /*e1e0*/  FFMA.FTZ R176, R176, R89.reuse, -R224 ;  /* 0x00000059b0b07223 */ /* 0x080fe200000108e0 */
[----:B------:R-:W-:-:S01]  /*e1f0*/  FFMA.FTZ R178, R178, R89, -R188 ;  /* 0x00000059b2b27223 */ /* 0x000fc200000108bc */
[----:B------:R-:W1:Y:S01]  /*e200*/  MUFU.EX2 R11, R11 ;  /* 0x0000000b000b7308 */ /* 0x000e620000000800 */
[----:B------:R-:W-:-:S01]  /*e210*/  FFMA.FTZ R181, R230, R89, -R224 ;  /* 0x00000059e6b57223 */ /* 0x000fc200000108e0 */
[-C--:B------:R-:W-:Y:S01]  /*e220*/  FFMA.FTZ R191, R232, R89.reuse, -R188 ;  /* 0x00000059e8bf7223 */ /* 0x080fe200000108bc */
[----:B------:R-:W-:-:S01]  /*e230*/  FFMA.FTZ R180, R180, R89, -R224 ;  /* 0x00000059b4b47223 */ /* 0x000fc200000108e0 */
[-C--:B------:R-:W-:Y:S01]  /*e240*/  FFMA.FTZ R182, R182, R89.reuse, -R188 ;  /* 0x00000059b6b67223 */ /* 0x080fe200000108bc */
[----:B------:R-:W-:-:S01]  /*e250*/  FFMA.FTZ R183, R234, R89, -R224 ;  /* 0x00000059eab77223 */ /* 0x000fc200000108e0 */
[-C--:B------:R-:W-:Y:S01]  /*e260*/  FFMA.FTZ R193, R236, R89.reuse, -R188 ;  /* 0x00000059ecc17223 */ /* 0x080fe200000108bc */
[----:B------:R-:W-:-:S01]  /*e270*/  FFMA.FTZ R152, R152, R89, -R224 ;  /* 0x0000005998987223 */ /* 0x000fc200000108e0 */
[----:B------:R-:W2:Y:S01]  /*e280*/  MUFU.EX2 R14, R14 ;  /* 0x0000000e000e7308 */ /* 0x000ea20000000800 */
[----:B0-----:R-:W-:-:S01]  /*e290*/  FFMA.FTZ R5, R8, R5, R171 ;  /* 0x0000000508057223 */ /* 0x001fc200000100ab */
[-C--:B------:R-:W-:Y:S01]  /*e2a0*/  FFMA.FTZ R154, R154, R89.reuse, -R188 ;  /* 0x000000599a9a7223 */ /* 0x080fe200000108bc */
[----:B------:R-:W-:-:S01]  /*e2b0*/  FFMA.FTZ R153, R153, R89, -R224 ;  /* 0x0000005999997223 */ /* 0x000fc200000108e0 */
[-C--:B------:R-:W-:Y:S01]  /*e2c0*/  FFMA.FTZ R155, R155, R89.reuse, -R188 ;  /* 0x000000599b9b7223 */ /* 0x080fe200000108bc */
[----:B------:R-:W-:-:S01]  /*e2d0*/  FFMA.FTZ R156, R156, R89, -R224 ;  /* 0x000000599c9c7223 */ /* 0x000fc200000108e0 */
[-C--:B------:R-:W-:Y:S01]  /*e2e0*/  FFMA.FTZ R158, R158, R89.reuse, -R188 ;  /* 0x000000599e9e7223 */ /* 0x080fe200000108bc */
[----:B------:R-:W-:-:S01]  /*e2f0*/  FFMA.FTZ R157, R157, R89, -R224 ;  /* 0x000000599d9d7223 */ /* 0x000fc200000108e0 */
[----:B------:R-:W0:Y:S01]  /*e300*/  MUFU.EX2 R10, R10 ;  /* 0x0000000a000a7308 */ /* 0x000e220000000800 */
[----:B-1----:R-:W-:-:S01]  /*e310*/  FADD.FTZ R195, R11, R6 ;  /* 0x000000060bc37221 */ /* 0x002fc20000010000 */
[-C--:B------:R-:W-:Y:S01]  /*e320*/  FFMA.FTZ R159, R159, R89.reuse, -R188 ;  /* 0x000000599f9f7223 */ /* 0x080fe200000108bc */
[----:B------:R-:W-:-:S01]  /*e330*/  FFMA.FTZ R160, R160, R89, -R224 ;  /* 0x00000059a0a07223 */ /* 0x000fc200000108e0 */
[-C--:B------:R-:W-:Y:S01]  /*e340*/  FFMA.FTZ R162, R162, R89.reuse, -R188 ;  /* 0x00000059a2a27223 */ /* 0x080fe200000108bc */
[----:B------:R-:W-:-:S01]  /*e350*/  FFMA.FTZ R161, R161, R89, -R224 ;  /* 0x00000059a1a17223 */ /* 0x000fc200000108e0 */
[-C--:B------:R-:W-:Y:S01]  /*e360*/  FFMA.FTZ R163, R163, R89.reuse, -R188 ;  /* 0x00000059a3a37223 */ /* 0x080fe200000108bc */
[----:B------:R-:W-:-:S01]  /*e370*/  FFMA.FTZ R164, R164, R89, -R224 ;  /* 0x00000059a4a47223 */ /* 0x000fc200000108e0 */
[----:B------:R-:W1:Y:S01]  /*e380*/  MUFU.EX2 R13, R13 ;  /* 0x0000000d000d7308 */ /* 0x000e620000000800 */
[----:B--2---:R-:W-:-:S01]  /*e390*/  FADD.FTZ R6, R14, R5 ;  /* 0x000000050e067221 */ /* 0x004fc20000010000 */
[-C--:B------:R-:W-:Y:S01]  /*e3a0*/  FFMA.FTZ R166, R166, R89.reuse, -R188 ;  /* 0x00000059a6a67223 */ /* 0x080fe200000108bc */
[----:B------:R-:W-:-:S01]  /*e3b0*/  FFMA.FTZ R165, R165, R89, -R224 ;  /* 0x00000059a5a57223 */ /* 0x000fc200000108e0 */
[-C--:B------:R-:W-:Y:S01]  /*e3c0*/  FFMA.FTZ R167, R167, R89.reuse, -R188 ;  /* 0x00000059a7a77223 */ /* 0x080fe200000108bc */
[----:B------:R-:W-:-:S01]  /*e3d0*/  FFMA.FTZ R136, R136, R89, -R224 ;  /* 0x0000005988887223 */ /* 0x000fc200000108e0 */
[-C--:B------:R-:W-:Y:S01]  /*e3e0*/  FFMA.FTZ R138, R138, R89.reuse, -R188 ;  /* 0x000000598a8a7223 */ /* 0x080fe200000108bc */
[----:B------:R-:W-:-:S01]  /*e3f0*/  FFMA.FTZ R137, R137, R89, -R224 ;  /* 0x0000005989897223 */ /* 0x000fc200000108e0 */
[----:B------:R-:W2:Y:S01]  /*e400*/  MUFU.EX2 R15, R15 ;  /* 0x0000000f000f7308 */ /* 0x000ea20000000800 */
[----:B0-----:R-:W-:-:S01]  /*e410*/  FADD.FTZ R192, R10, R195 ;  /* 0x000000c30ac07221 */ /* 0x001fc20000010000 */
        /* <DEDUP_REMOVED lines=64> */
[----:B------:R-:W-:Y:S01]  /*e820*/  FFMA.FTZ R93, R93, R89, -R224 ;  /* 0x000000595d5d7223 */ /* 0x000fe200000108e0 */
[----:B------:R-:W-:-:S02]  /*e830*/  IMAD.U32 R196, RZ, RZ, UR42 ;  /* 0x0000002affc47e24 */ /* 0x000fc4000f8e00ff */
[-CC-:B------:R-:W-:Y:S01]  /*e840*/  FFMA.FTZ R96, R96, R89.reuse, -R224.reuse ;  /* 0x0000005960607223 */ /* 0x180fe200000108e0 */
[----:B------:R-:W-:-:S01]  /*e850*/  FFMA.FTZ R97, R97, R89, -R224 ;  /* 0x0000005961617223 */ /* 0x000fc200000108e0 */
[-C--:B------:R-:W-:Y:S01]  /*e860*/  FFMA.FTZ R100, R100, R89.reuse, -R224 ;  /* 0x0000005964647223 */ /* 0x080fe200000108e0 */
[----:B------:R-:W-:-:S01]  /*e870*/  FFMA.FTZ R102, R102, R89, -R188 ;  /* 0x0000005966667223 */ /* 0x000fc200000108bc */
[----:B------:R-:W2:Y:S01]  /*e880*/  MUFU.EX2 R190, R190 ;  /* 0x000000be00be7308 */ /* 0x000ea20000000800 */
[----:B0-----:R-:W-:-:S01]  /*e890*/  FADD.FTZ R5, R185, R6 ;  /* 0x00000006b9057221 */ /* 0x001fc20000010000 */
[----:B------:R-:W-:Y:S01]  /*e8a0*/  @!P0 LEA R196, R196, UR41, 0x3 ;  /* 0x00000029c4c48c11 */ /* 0x000fe2000f8e18ff */
[----:B------:R-:W-:-:S01]  /*e8b0*/  FFMA.FTZ R101, R101, R89, -R224 ;  /* 0x0000005965657223 */ /* 0x000fc200000108e0 */
[----:B------:R-:W-:Y:S01]  /*e8c0*/  FFMA.FTZ R103, R103, R89, -R188 ;  /* 0x0000005967677223 */ /* 0x000fe200000108bc */
[----:B------:R-:W-:-:S03]  /*e8d0*/  WARPGROUP.DEPBAR.LE gsb0, 0x0 ;  /* 0x00008000000079c5 */ /* 0x000fc60000010000 */
        /* <DEDUP_REMOVED lines=124> */
[-CC-:B------:R-:W-:Y:S01]  /*f0a0*/  FFMA.FTZ R192, R91, R89.reuse, -R188.reuse ;  /* 0x000000595bc07223 */ /* 0x180fe200000108bc */
[----:B------:R-:W-:-:S05]  /*f0b0*/  FFMA.FTZ R91, R94, R89, -R188 ;  /* 0x000000595e5b7223 */ /* 0x000fca00000108bc */
        /* <DEDUP_REMOVED lines=8> */
[----:B------:R-:W-:-:S06]  /*f140*/  FFMA.FTZ R194, R95, R89, -R188 ;  /* 0x000000595fc27223 */ /* 0x000fcc00000108bc */
        /* <DEDUP_REMOVED lines=16> */
[----:B------:R-:W-:-:S06]  /*f250*/  FFMA.FTZ R94, R98, R89, -R188 ;  /* 0x00000059625e7223 */ /* 0x000fcc00000108bc */
[----:B------:R-:W2:Y:S01]  /*f260*/  MUFU.EX2 R113, R113 ;  /* 0x0000007100717308 */ /* 0x000ea20000000800 */
[----:B0-----:R-:W-:-:S07]  /*f270*/  FADD.FTZ R6, R112, R5 ;  /* 0x0000000570067221 */ /* 0x001fce0000010000 */
        /* <DEDUP_REMOVED lines=9> */
[----:B------:R-:W-:-:S05]  /*f310*/  @!P0 VIADD R5, R196, 0x2e840 ;  /* 0x0002e840c4058836 */ /* 0x000fca0000000000 */
[----:B------:R-:W-:Y:S01]  /*f320*/  @!P0 PRMT R5, RZ, 0x654, R5 ;  /* 0x00000654ff058816 */ /* 0x000fe20000000005 */
[----:B------:R-:W1:Y:S01]  /*f330*/  MUFU.EX2 R119, R119 ;  /* 0x0000007700777308 */ /* 0x000e620000000800 */
[----:B--2---:R-:W-:-:S01]  /*f340*/  FADD.FTZ R98, R118, R195 ;  /* 0x000000c376627221 */ /* 0x004fc20000010000 */
[----:B------:R2:W-:Y:S06]  /*f350*/  BAR.ARV R19, 0x100 ;  /* 0x000400130000751d */ /* 0x0005ec0000002000 */
[----:B------:R-:W3:Y:S01]  /*f360*/  MUFU.EX2 R169, R169 ;  /* 0x000000a900a97308 */ /* 0x000ee20000000800 */
[----:B0-----:R-:W-:-:S01]  /*f370*/  FADD.FTZ R6, R117, R6 ;  /* 0x0000000675067221 */ /* 0x001fc20000010000 */
[----:B------:R0:W-:Y:S06]  /*f380*/  @!P0 SYNCS.ARRIVE.TRANS64.RED.A1T0 RZ, [R5+URZ], RZ ;  /* 0x000000ff05ff89a7 */ /* 0x0001ec000810043f */
[----:B------:R-:W4:Y:S01]  /*f390*/  MUFU.EX2 R173, R173 ;  /* 0x000000ad00ad7308 */ /* 0x000f220000000800 */
[----:B-1----:R-:W-:-:S07]  /*f3a0*/  FADD.FTZ R98, R119, R98 ;  /* 0x0000006277627221 */ /* 0x002fce0000010000 */
[----:B------:R-:W1:Y:S01]  /*f3b0*/  MUFU.EX2 R186, R186 ;  /* 0x000000ba00ba7308 */ /* 0x000e620000000800 */
[----:B---3--:R-:W-:-:S07]  /*f3c0*/  FADD.FTZ R99, R169, R6 ;  /* 0x00000006a9637221 */ /* 0x008fce0000010000 */
[----:B------:R-:W3:Y:S01]  /*f3d0*/  MUFU.EX2 R192, R192 ;  /* 0x000000c000c07308 */ /* 0x000ee20000000800 */
[----:B----4-:R-:W-:-:S07]  /*f3e0*/  FADD.FTZ R195, R173, R98 ;  /* 0x00000062adc37221 */ /* 0x010fce0000010000 */
[----:B------:R-:W4:Y:S01]  /*f3f0*/  MUFU.EX2 R92, R92 ;  /* 0x0000005c005c7308 */ /* 0x000f220000000800 */
[----:B-1----:R-:W-:-:S07]  /*f400*/  FADD.FTZ R99, R186, R99 ;  /* 0x00000063ba637221 */ /* 0x002fce0000010000 */
[----:B------:R-:W1:Y:S01]  /*f410*/  MUFU.EX2 R91, R91 ;  /* 0x0000005b005b7308 */ /* 0x000e620000000800 */
[----:B---3--:R-:W-:-:S07]  /*f420*/  FADD.FTZ R6, R192, R195 ;  /* 0x000000c3c0067221 */ /* 0x008fce0000010000 */
[----:B------:R-:W0:Y:S01]  /*f430*/  MUFU.EX2 R93, R93 ;  /* 0x0000005d005d7308 */ /* 0x000e220000000800 */
[----:B----4-:R-:W-:-:S07]  /*f440*/  FADD.FTZ R98, R92, R99 ;  /* 0x000000635c627221 */ /* 0x010fce0000010000 */
[----:B------:R-:W3:Y:S01]  /*f450*/  MUFU.EX2 R194, R194 ;  /* 0x000000c200c27308 */ /* 0x000ee20000000800 */
[----:B-1----:R-:W-:-:S07]  /*f460*/  FADD.FTZ R99, R91, R6 ;  /* 0x000000065b637221 */ /* 0x002fce0000010000 */
[----:B------:R-:W1:Y:S01]  /*f470*/  MUFU.EX2 R96, R96 ;  /* 0x0000006000607308 */ /* 0x000e620000000800 */
[----:B0-----:R-:W-:-:S07]  /*f480*/  FADD.FTZ R5, R93, R98 ;  /* 0x000000625d057221 */ /* 0x001fce0000010000 */
[----:B------:R-:W0:Y:S01]  /*f490*/  MUFU.EX2 R94, R94 ;  /* 0x0000005e005e7308 */ /* 0x000e220000000800 */
[----:B---3--:R-:W-:-:S07]  /*f4a0*/  FADD.FTZ R99, R194, R99 ;  /* 0x00000063c2637221 */ /* 0x008fce0000010000 */
        /* <DEDUP_REMOVED lines=11> */
[----:B---3--:R-:W-:-:S01]  /*f560*/  FADD.FTZ R98, R197, R98 ;  /* 0x00000062c5627221 */ /* 0x008fc20000010000 */
[----:B-1----:R-:W-:-:S03]  /*f570*/  FADD.FTZ R6, R101, R6 ;  /* 0x0000000665067221 */ /* 0x002fc60000010000 */
[----:B0-----:R-:W-:Y:S01]  /*f580*/  FADD.FTZ R5, R103, R98 ;  /* 0x0000006267057221 */ /* 0x001fe20000010000 */
[----:B--2---:R-:W-:Y:S06]  /*f590*/  @!P1 BRA `(.L_x_1952) ;  /* 0x0000000000049947 */ /* 0x004fec0003800000 */
[----:B------:R-:W-:Y:S01]  /*f5a0*/  BPT.TRAP 0x1 ;  /* 0x000000040000795c */ /* 0x000fe20000300000 */
.L_x_1952:
        /* <DEDUP_REMOVED lines=131> */
.L_x_1943:
[----:B------:R-:W-:Y:S06]  /*fde0*/  BAR.ARV 0x8, 0x180 ;  /* 0x0206000000007b1d */ /* 0x000fec0000002000 */
[----:B------:R-:W-:Y:S05]  /*fdf0*/  @!P1 BRA `(.L_x_1954) ;  /* 0x0000000000049947 */ /* 0x000fea0003800000 */
[----:B------:R-:W-:Y:S01]  /*fe00*/  BPT.TRAP 0x1 ;  /* 0x000000040000795c */ /* 0x000fe20000300000 */
.L_x_1954:
[----:B------:R-:W-:Y:S01]  /*fe10*/  ULEA UR5, UR42, UR41, 0x3 ;  /* 0x000000292a057291 */ /* 0x000fe2000f8e183f */
[----:B------:R-:W-:-:S08]  /*fe20*/  SHF.L.U32 R4, R4, 0x1f, RZ ;  /* 0x0000001f04047819 */ /* 0x000fd000000006ff */
[----:B------:R0:W1:Y:S01]  /*fe30*/  SYNCS.PHASECHK.TRANS64.TRYWAIT P0, [UR5+0x2e850], R4 ;  /* 0x02e85004ff0075a7 */ /* 0x0000620008000145 */
[----:B------:R-:W-:Y:S05]  /*fe40*/  @!P1 BRA `(.L_x_1955) ;  /* 0x0000000000049947 */ /* 0x000fea0003800000 */
[----:B------:R-:W-:Y:S01]  /*fe50*/  BPT.TRAP 0x1 ;  /* 0x000000040000795c */ /* 0x000fe20000300000 */
.L_x_1955:
[----:B-1----:R-:W-:Y:S05]  /*fe60*/  @P0 BRA `(.L_x_1956) ;  /* 0x0000000000080947 */ /* 0x002fea0003800000 */
[----:B------:R-:W1:Y:S02]  /*fe70*/  SYNCS.PHASECHK.TRANS64.TRYWAIT P0, [UR5+0x2e850], R4 ;  /* 0x02e85004ff0075a7 */ /* 0x000e640008000145 */
[----:B-1----:R-:W-:Y:S05]  /*fe80*/  @!P0 BRA `(.L_x_1957) ;  /* 0x0000006800a88947 */ /* 0x002fea0003800000 */
.L_x_1956:
[----:B------:R-:W-:Y:S01]  /*fe90*/  UIADD3 UR41, UR41, 0x400, URZ ;  /* 0x0000040029297890 */ /* 0x000fe2000fffe03f */
[----:B------:R-:W-:Y:S01]  /*fea0*/  WARPGROUP.ARRIVE ;  /* 0x00000000000079c5 */ /* 0x000fe20000000000 */
[----:B------:R-:W-:Y:S01]  /*feb0*/  UMOV UR43, 0xc0000010 ;  /* 0xc0000010002b7882 */ /* 0x000fe20000000000 */
[----:B------:R-:W-:Y:S01]  /*fec0*/  UMOV UR7, 0xc0000010 ;  /* 0xc000001000077882 */ /* 0x000fe20000000000 */
[----:B------:R-:W-:Y:S01]  /*fed0*/  USHF.R.U32.HI UR41, URZ, 0x4, UR41 ;  /* 0x000000043f297899 */ /* 0x000fe20008011629 */
[----:B------:R-:W2:Y:S03]  /*fee0*/  LDC.64 R8, c[0x0][0x9a0] ;  /* 0x00026800ff087b82 */ /* 0x000ea60000000a00 */
[----:B------:R-:W-:-:S04]  /*fef0*/  ULOP3.LUT UR41, UR41, 0x3fff, URZ, 0xc0, !UPT ;  /* 0x00003fff29297892 */ /* 0x000fc8000f8ec03f */
[----:B------:R-:W-:-:S04]  /*ff00*/  ULOP3.LUT UR41, UR41, 0x10000, URZ, 0xfc, !UPT ;  /* 0x0001000029297892 */ /* 0x000fc8000f8efc3f */
[----:B------:R-:W-:-:S04]  /*ff10*/  UIMAD UR42, UR42, 0x700, UR41 ;  /* 0x000007002a2a78a4 */ /* 0x000fc8000f8e0229 */
[----:B------:R-:W-:-:S05]  /*ff20*/  UIADD3 UR6, UR42, 0x100, URZ ;  /* 0x000001002a067890 */ /* 0x000fca000fffe03f */
[----:B------:R-:W-:Y:S01]  /*ff30*/  QGMMA.64x128x32.F32.E4M3.E4M3 R24, R224, gdesc[UR40], R24, gsb0 ;  /* 0x01e00028e0187df3 */ /* 0x000fe20008000818 */
[----:B--2---:R-:W-:-:S04]  /*ff40*/  ISETP.NE.U32.AND P0, PT, R8, RZ, PT ;  /* 0x000000ff0800720c */ /* 0x004fc80003f05070 */
[----:B------:R-:W-:-:S13]  /*ff50*/  ISETP.NE.AND.EX P0, PT, R9, RZ, PT, P0 ;  /* 0x000000ff0900720c */ /* 0x000fda0003f05300 */
[----:B-1----:R-:W1:Y:S01]  /*ff60*/  @P0 LDC.64 R2, c[0x0][0x9c8] ;  /* 0x00027200ff020b82 */ /* 0x002e620000000a00 */
[----:B------:R-:W-:-:S07]  /*ff70*/  @P0 SHF.R.S32.HI R13, RZ, 0x1f, R17 ;  /* 0x0000001fff0d0819 */ /* 0x000fce0000011411 */
[----:B------:R-:W2:Y:S01]  /*ff80*/  @P0 LDC.64 R10, c[0x0][0x9d0] ;  /* 0x00027400ff0a0b82 */ /* 0x000ea20000000a00 */
[----:B-1----:R-:W-:-:S04]  /*ff90*/  @P0 IMAD R0, R2, UR37, RZ ;  /* 0x0000002502000c24 */ /* 0x002fc8000f8e02ff */
[----:B------:R-:W-:Y:S02]  /*ffa0*/  @P0 IMAD R7, R3, UR36, R0 ;  /* 0x0000002403070c24 */ /* 0x000fe4000f8e0200 */
[----:B------:R-:W-:-:S04]  /*ffb0*/  @P0 IMAD.WIDE.U32 R2, R2, UR36, RZ ;  /* 0x0000002402020c25 */ /* 0x000fc8000f8e00ff */
[-C--:B--2---:R-:W-:Y:S02]  /*ffc0*/  @P0 IMAD R0, R13, R10.reuse, RZ ;  /* 0x0000000a0d000224 */ /* 0x084fe400078e02ff */
        /* <DEDUP_REMOVED lines=28> */
[----:B------:R-:W-:Y:S01]  /*10190*/  UIADD3 UR42, UR42, 0x600, URZ ;  /* 0x000006002a2a7890 */ /* 0x000fe2000fffe03f */
[----:B------:R-:W3:Y:S01]  /*101a0*/  SHFL.BFLY PT, R7, R6, 0x2, 0x1f ;  /* 0x0c401f0006077f89 */ /* 0x000ee200000e0000 */
[----:B------:R-:W-:-:S03]  /*101b0*/  UMOV UR43, 0xc0000010 ;  /* 0xc0000010002b7882 */ /* 0x000fc60000000000 */
[----:B------:R-:W4:Y:S01]  /*101c0*/  SHFL.BFLY PT, R2, R5, 0x2, 0x1f ;  /* 0x0c401f0005027f89 */ /* 0x000f2200000e0000 */
[----:B------:R-:W-:Y:S02]  /*101d0*/  WARPGROUP.DEPBAR.LE gsb0, 0x0 ;  /* 0x00008000000079c5 */ /* 0x000fe40000010000 */
[----:B------:R-:W-:-:S06]  /*101e0*/  WARPGROUP.ARRIVE ;  /* 0x00000000000079c5 */ /* 0x000fcc0000000000 */
[----:B------:R-:W-:Y:S01]  /*101f0*/  QGMMA.64x128x32.F32.E4M3.E4M3 R24, R204, gdesc[UR4], R24, gsb0 ;  /* 0x01e00004cc187df3 */ /* 0x000fe20008000818 */
[----:B---3--:R-:W-:Y:S01]  /*10200*/  FADD.FTZ R7, R7, R6 ;  /* 0x0000000607077221 */ /* 0x008fe20000010000 */
[----:B----4-:R-:W-:-:S04]  /*10210*/  FADD.FTZ R2, R2, R5 ;  /* 0x0000000502027221 */ /* 0x010fc80000010000 */
[----:B------:R-:W3:Y:S04]  /*10220*/  SHFL.BFLY PT, R0, R7, 0x1, 0x1f ;  /* 0x0c201f0007007f89 */ /* 0x000ee800000e0000 */
[----:B-1----:R-:W1:Y:S01]  /*10230*/  SHFL.BFLY PT, R9, R2, 0x1, 0x1f ;  /* 0x0c201f0002097f89 */ /* 0x002e6200000e0000 */
[----:B0-----:R-:W-:Y:S02]  /*10240*/  IMAD.MOV.U32 R4, RZ, RZ, RZ ;  /* 0x000000ffff047224 */ /* 0x001fe400078e00ff */
[----:B---3--:R-:W-:Y:S01]  /*10250*/  FADD.FTZ R10, R7, R0 ;  /* 0x00000000070a7221 */ /* 0x008fe20000010000 */
        /* <DEDUP_REMOVED lines=15> */
[C---:B------:R-:W-:Y:S01]  /*10350*/  @P2 FMUL.FTZ R5, R89.reuse, 0.69314718246459960938 ;  /* 0x3f31721859052820 */ /* 0x040fe20000410000 */
[----:B------:R-:W-:Y:S01]  /*10360*/  @P3 FMUL.FTZ R14, R89, 0.69314718246459960938 ;  /* 0x3f317218590e3820 */ /* 0x000fe20000410000 */
[----:B0-----:R-:W-:Y:S01]  /*10370*/  @P2 FMUL.FTZ R6, R6, 0.69314718246459960938 ;  /* 0x3f31721806062820 */ /* 0x001fe20000410000 */
        /* <DEDUP_REMOVED lines=10> */
.L_x_1958:
        /* <DEDUP_REMOVED lines=68> */
.L_x_1925:
        /* <DEDUP_REMOVED lines=12> */
[C---:B------:R-:W-:Y:S01]  /*10920*/  LOP3.LUT P0, R3, R7.reuse, 0x3, RZ, 0xc0, !PT ;  /* 0x0000000307037812 */ /* 0x040fe2000780c0ff */
[----:B------:R-:W-:Y:S01]  /*10930*/  VIADD R7, R7, 0xffffff80 ;  /* 0xffffff8007077836 */ /* 0x000fe20000000000 */
[----:B------:R-:W-:Y:S02]  /*10940*/  BSSY B0, `(.L_x_1960) ;  /* 0x000018d000007945 */ /* 0x000fe40003800000 */
[----:B------:R-:W-:-:S04]  /*10950*/  ISETP.EQ.OR P0, PT, R3, 0x3, !P0 ;  /* 0x000000030300780c */ /* 0x000fc80004702670 */
[----:B------:R-:W-:Y:S02]  /*10960*/  SEL R92, R68, R69, P0 ;  /* 0x00000045445c7207 */ /* 0x000fe40000000000 */
[----:B0-----:R-:W-:Y:S02]  /*10970*/  SHF.R.S32.HI R4, RZ, 0x1f, R7 ;  /* 0x0000001fff047819 */ /* 0x001fe40000011407 */
[----:B------:R-:W-:Y:S02]  /*10980*/  SEL R99, R69, R68, P0 ;  /* 0x0000004445637207 */ /* 0x000fe40000000000 */
[----:B------:R-:W-:Y:S02]  /*10990*/  LEA.HI R3, R4, R7, RZ, 0x7 ;  /* 0x0000000704037211 */ /* 0x000fe400078f38ff */
[----:B------:R-:W-:Y:S02]  /*109a0*/  SEL R6, R24, R25, P0 ;  /* 0x0000001918067207 */ /* 0x000fe40000000000 */
[----:B------:R-:W-:-:S02]  /*109b0*/  LOP3.LUT R8, R3, 0xffffff80, RZ, 0xc0, !PT ;  /* 0xffffff8003087812 */ /* 0x000fc400078ec0ff */
[----:B------:R-:W-:Y:S02]  /*109c0*/  SEL R9, R25, R24, P0 ;  /* 0x0000001819097207 */ /* 0x000fe40000000000 */
[----:B------:R-:W-:Y:S01]  /*109d0*/  SEL R88, R72, R73, P0 ;  /* 0x0000004948587207 */ /* 0x000fe20000000000 */
[----:B------:R-:W-:Y:S01]  /*109e0*/  IMAD.IADD R68, R7, 0x1, -R8 ;  /* 0x0000000107447824 */ /* 0x000fe200078e0a08 */
[----:B------:R-:W-:Y:S02]  /*109f0*/  SEL R93, R73, R72, P0 ;  /* 0x00000048495d7207 */ /* 0x000fe40000000000 */
[----:B------:R-:W-:Y:S02]  /*10a00*/  SEL R72, R76, R77, P0 ;  /* 0x0000004d4c487207 */ /* 0x000fe40000000000 */
[----:B------:R-:W-:Y:S02]  /*10a10*/  SHF.R.S32.HI R25, RZ, 0x1f, R68 ;  /* 0x0000001fff197819 */ /* 0x000fe40000011444 */
[----:B------:R-:W-:-:S02]  /*10a20*/  SEL R95, R77, R76, P0 ;  /* 0x0000004c4d5f7207 */ /* 0x000fc40000000000 */
[----:B------:R-:W-:Y:S02]  /*10a30*/  SEL R18, R44, R45, P0 ;  /* 0x0000002d2c127207 */ /* 0x000fe40000000000 */
[----:B------:R-:W-:Y:S02]  /*10a40*/  SEL R19, R45, R44, P0 ;  /* 0x0000002c2d137207 */ /* 0x000fe40000000000 */
[----:B------:R-:W-:Y:S02]  /*10a50*/  SEL R12, R26, R27, P0 ;  /* 0x0000001b1a0c7207 */ /* 0x000fe40000000000 */
[----:B------:R-:W-:Y:S02]  /*10a60*/  SEL R77, R27, R26, P0 ;  /* 0x0000001a1b4d7207 */ /* 0x000fe40000000000 */
[----:B------:R-:W-:Y:S02]  /*10a70*/  SEL R44, R84, R85, P0 ;  /* 0x00000055542c7207 */ /* 0x000fe40000000000 */
[----:B------:R-:W-:-:S02]  /*10a80*/  SEL R91, R85, R84, P0 ;  /* 0x00000054555b7207 */ /* 0x000fc40000000000 */
[----:B------:R-:W-:Y:S02]  /*10a90*/  LEA.HI R27, R25, R68, RZ, 0x2 ;  /* 0x00000044191b7211 */ /* 0x000fe400078f10ff */
        /* <DEDUP_REMOVED lines=8> */
[----:B------:R-:W-:Y:S01]  /*10b20*/  LEA.HI R30, R4, R7, RZ, 0x2 ;  /* 0x00000007041e7211 */ /* 0x000fe200078f10ff */
[----:B------:R-:W0:Y:S01]  /*10b30*/  S2R R75, SR_CTAID.X ;  /* 0x00000000004b7919 */ /* 0x000e220000002500 */
[--C-:B------:R-:W-:Y:S02]  /*10b40*/  SHF.R.S32.HI R4, RZ, 0x2, R27.reuse ;  /* 0x00000002ff047819 */ /* 0x100fe4000001141b */
[----:B------:R-:W-:-:S02]  /*10b50*/  SHF.R.S32.HI R13, RZ, 0x1f, R27 ;  /* 0x0000001fff0d7819 */ /* 0x000fc4000001141b */
[----:B------:R-:W-:Y:S02]  /*10b60*/  SEL R14, R32, R33, P0 ;  /* 0x00000021200e7207 */ /* 0x000fe40000000000 */
[----:B------:R-:W-:Y:S02]  /*10b70*/  SEL R15, R33, R32, P0 ;  /* 0x00000020210f7207 */ /* 0x000fe40000000000 */
[----:B------:R-:W-:Y:S02]  /*10b80*/  LOP3.LUT R32, R30, 0xfffffffc, RZ, 0xc0, !PT ;  /* 0xfffffffc1e207812 */ /* 0x000fe400078ec0ff */
[----:B------:R-:W-:Y:S02]  /*10b90*/  SHF.R.S32.HI R8, RZ, 0x7, R3 ;  /* 0x00000007ff087819 */ /* 0x000fe40000011403 */
[----:B------:R-:W-:Y:S01]  /*10ba0*/  SEL R102, R28, R29, P0 ;  /* 0x0000001d1c667207 */ /* 0x000fe20000000000 */
[----:B------:R-:W-:Y:S01]  /*10bb0*/  IMAD.IADD R31, R7, 0x1, -R32 ;  /* 0x00000001071f7824 */ /* 0x000fe200078e0a20 */
[----:B------:R-:W-:Y:S01]  /*10bc0*/  SEL R109, R29, R28, P0 ;  /* 0x0000001c1d6d7207 */ /* 0x000fe20000000000 */
[----:B------:R-:W-:Y:S01]  /*10bd0*/  IMAD.WIDE.U32 R32, R17, UR4, RZ ;  /* 0x0000000411207c25 */ /* 0x000fe2000f8e00ff */
[----:B------:R-:W-:-:S02]  /*10be0*/  SEL R24, R48, R49, P0 ;  /* 0x0000003130187207 */ /* 0x000fc40000000000 */
[----:B------:R-:W-:Y:S02]  /*10bf0*/  SEL R21, R49, R48, P0 ;  /* 0x0000003031157207 */ /* 0x000fe40000000000 */
[----:B------:R-:W-:Y:S02]  /*10c00*/  LEA.HI R30, R13, R4, RZ, 0x3 ;  /* 0x000000040d1e7211 */ /* 0x000fe400078f18ff */
[----:B------:R-:W-:Y:S02]  /*10c10*/  SEL R48, R34, R35, P0 ;  /* 0x0000002322307207 */ /* 0x000fe40000000000 */
[----:B------:R-:W-:Y:S02]  /*10c20*/  SEL R29, R35, R34, P0 ;  /* 0x00000022231d7207 */ /* 0x000fe40000000000 */
[----:B------:R-:W-:Y:S02]  /*10c30*/  SEL R34, R82, R83, P0 ;  /* 0x0000005352227207 */ /* 0x000fe40000000000 */
[----:B------:R-:W-:-:S02]  /*10c40*/  SEL R37, R83, R82, P0 ;  /* 0x0000005253257207 */ /* 0x000fc40000000000 */
[----:B------:R-:W-:Y:S01]  /*10c50*/  LEA.HI R3, R3, R8, RZ, 0x1 ;  /* 0x0000000803037211 */ /* 0x000fe200078f08ff */
[----:B------:R-:W1:Y:S01]  /*10c60*/  LDC R82, c[0x0][0xbe8] ;  /* 0x0002fa00ff527b82 */ /* 0x000e620000000800 */
[----:B------:R-:W-:Y:S02]  /*10c70*/  LOP3.LUT R7, R30, 0xfffffff8, RZ, 0xc0, !PT ;  /* 0xfffffff81e077812 */ /* 0x000fe400078ec0ff */
[----:B------:R-:W-:Y:S02]  /*10c80*/  LEA.HI R25, R25, R68, RZ, 0x5 ;  /* 0x0000004419197211 */ /* 0x000fe400078f28ff */
[----:B------:R-:W-:Y:S01]  /*10c90*/  LOP3.LUT R3, R3, 0x3fffffe, RZ, 0xc0, !PT ;  /* 0x03fffffe03037812 */ /* 0x000fe200078ec0ff */
[----:B------:R-:W-:Y:S01]  /*10ca0*/  IMAD.IADD R4, R4, 0x1, -R7 ;  /* 0x0000000104047824 */ /* 0x000fe200078e0a07 */
[----:B------:R-:W-:Y:S02]  /*10cb0*/  SHF.R.S32.HI R13, RZ, 0x1f, R17 ;  /* 0x0000001fff0d7819 */ /* 0x000fe40000011411 */
[----:B------:R-:W-:Y:S01]  /*10cc0*/  SHF.R.S32.HI R25, RZ, 0x5, R25 ;  /* 0x00000005ff197819 */ /* 0x000fe20000011419 */
[----:B------:R-:W-:Y:S01]  /*10cd0*/  IMAD.IADD R3, R8, 0x1, -R3 ;  /* 0x0000000108037824 */ /* 0x000fe200078e0a03 */
[----:B------:R-:W-:Y:S01]  /*10ce0*/  SEL R10, R42, R43, P0 ;  /* 0x0000002b2a0a7207 */ /* 0x000fe20000000000 */
[----:B------:R-:W-:Y:S01]  /*10cf0*/  IMAD R8, R13, UR4, RZ ;  /* 0x000000040d087c24 */ /* 0x000fe2000f8e02ff */
[----:B------:R-:W-:Y:S01]  /*10d00*/  SEL R69, R43, R42, P0 ;  /* 0x0000002a2b457207 */ /* 0x000fe20000000000 */
[----:B------:R-:W-:Y:S01]  /*10d10*/  IMAD R4, R25, 0x10, R4 ;  /* 0x0000001019047824 */ /* 0x000fe200078e0204 */
[----:B------:R-:W-:Y:S01]  /*10d20*/  LEA.HI R25, R31, R31, RZ, 0x1 ;  /* 0x0000001f1f197211 */ /* 0x000fe200078f08ff */
[----:B------:R-:W-:Y:S01]  /*10d30*/  IMAD R7, R17, UR5, R8 ;  /* 0x0000000511077c24 */ /* 0x000fe2000f8e0208 */
[----:B------:R-:W-:Y:S01]  /*10d40*/  SEL R90, R64, R65, P0 ;  /* 0x00000041405a7207 */ /* 0x000fe20000000000 */
[----:B------:R-:W-:Y:S01]  /*10d50*/  IMAD R8, R13, UR6, RZ ;  /* 0x000000060d087c24 */ /* 0x000fe2000f8e02ff */
[----:B------:R-:W-:Y:S01]  /*10d60*/  LOP3.LUT R30, R25, 0x1ffffffe, RZ, 0xc0, !PT ;  /* 0x1ffffffe191e7812 */ /* 0x000fe200078ec0ff */
[----:B------:R-:W-:Y:S01]  /*10d70*/  IMAD R3, R3, 0x40, R4 ;  /* 0x0000004003037824 */ /* 0x000fe200078e0204 */
[----:B------:R-:W-:Y:S01]  /*10d80*/  SEL R97, R65, R64, P0 ;  /* 0x0000004041617207 */ /* 0x000fe20000000000 */
[----:B------:R-:W-:Y:S01]  /*10d90*/  IMAD R13, R17, UR7, R8 ;  /* 0x00000007110d7c24 */ /* 0x000fe2000f8e0208 */
[----:B------:R-:W-:Y:S01]  /*10da0*/  SEL R8, R86, R87, P0 ;  /* 0x0000005756087207 */ /* 0x000fe20000000000 */
[----:B------:R-:W-:Y:S01]  /*10db0*/  IMAD.IADD R30, R31, 0x1, -R30 ;  /* 0x000000011f1e7824 */ /* 0x000fe200078e0a1e */
[----:B------:R-:W-:Y:S01]  /*10dc0*/  SEL R87, R87, R86, P0 ;  /* 0x0000005657577207 */ /* 0x000fe20000000000 */
[----:B------:R-:W-:Y:S01]  /*10dd0*/  IMAD.IADD R33, R33, 0x1, R7 ;  /* 0x0000000121217824 */ /* 0x000fe200078e0207 */
[----:B------:R-:W-:Y:S01]  /*10de0*/  SEL R64, R46, R47, P0 ;  /* 0x0000002f2e407207 */ /* 0x000fe20000000000 */
[----:B------:R-:W-:Y:S01]  /*10df0*/  IMAD R4, R30, 0x8, R3 ;  /* 0x000000081e047824 */ /* 0x000fe200078e0203 */
[----:B------:R-:W-:Y:S01]  /*10e00*/  SEL R11, R47, R46, P0 ;  /* 0x0000002e2f0b7207 */ /* 0x000fe20000000000 */
[----:B------:R-:W3:Y:S01]  /*10e10*/  S2UR UR4, SR_CTAID.Y ;  /* 0x00000000000479c3 */ /* 0x000ee20000002600 */
[----:B------:R-:W-:-:S02]  /*10e20*/  SEL R40, R70, R71, P0 ;  /* 0x0000004746287207 */ /* 0x000fc40000000000 */
[----:B------:R-:W-:Y:S01]  /*10e30*/  SEL R47, R71, R70, P0 ;  /* 0x00000046472f7207 */ /* 0x000fe20000000000 */
[C---:B0-----:R-:W-:Y:S01]  /*10e40*/  IMAD R70, R75.reuse, 0x80, R3 ;  /* 0x000000804b467824 */ /* 0x041fe200078e0203 */
[----:B-1----:R-:W-:Y:S01]  /*10e50*/  ISETP.NE.AND P2, PT, R82, 0x1, PT ;  /* 0x000000015200780c */ /* 0x002fe20003f45270 */
[----:B------:R-:W-:Y:S01]  /*10e60*/  IMAD R75, R75, 0x80, R4 ;  /* 0x000000804b4b7824 */ /* 0x000fe200078e0204 */
[----:B------:R-:W-:Y:S02]  /*10e70*/  SEL R96, R60, R61, P0 ;  /* 0x0000003d3c607207 */ /* 0x000fe40000000000 */
[----:B------:R-:W-:Y:S02]  /*10e80*/  SEL R103, R61, R60, P0 ;  /* 0x0000003c3d677207 */ /* 0x000fe40000000000 */
[----:B------:R-:W-:Y:S02]  /*10e90*/  SEL R28, R80, R81, P0 ;  /* 0x00000051501c7207 */ /* 0x000fe40000000000 */
[----:B------:R-:W-:-:S02]  /*10ea0*/  SEL R89, R81, R80, P0 ;  /* 0x0000005051597207 */ /* 0x000fc40000000000 */
[----:B------:R-:W-:Y:S02]  /*10eb0*/  SEL R60, R50, R51, P0 ;  /* 0x00000033323c7207 */ /* 0x000fe40000000000 */
[----:B------:R-:W-:Y:S01]  /*10ec0*/  SEL R65, R51, R50, P0 ;  /* 0x0000003233417207 */ /* 0x000fe20000000000 */
[----:B------:R-:W0:Y:S01]  /*10ed0*/  @P2 LDC R84, c[0x0][0xbec] ;  /* 0x0002fb00ff542b82 */ /* 0x000e220000000800 */
[----:B------:R-:W-:Y:S02]  /*10ee0*/  SEL R94, R56, R57, P0 ;  /* 0x00000039385e7207 */ /* 0x000fe40000000000 */
[----:B------:R-:W-:Y:S02]  /*10ef0*/  SEL R101, R57, R56, P0 ;  /* 0x0000003839657207 */ /* 0x000fe40000000000 */
[----:B------:R-:W-:Y:S02]  /*10f00*/  SEL R16, R38, R39, P0 ;  /* 0x0000002726107207 */ /* 0x000fe40000000000 */
[----:B------:R-:W-:Y:S01]  /*10f10*/  SEL R81, R39, R38, P0 ;  /* 0x0000002627517207 */ /* 0x000fe20000000000 */
[----:B------:R-:W-:Y:S01]  /*10f20*/  IMAD.WIDE.U32 R38, R17, UR6, RZ ;  /* 0x0000000611267c25 */ /* 0x000fe2000f8e00ff */
[----:B------:R-:W-:Y:S01]  /*10f30*/  SEL R46, R66, R67, P0 ;  /* 0x00000043422e7207 */ /* 0x000fe20000000000 */
[----:B------:R-:W1:Y:S01]  /*10f40*/  @P2 LDC R83, c[0x0][0xbf0] ;  /* 0x0002fc00ff532b82 */ /* 0x000e620000000800 */
[----:B------:R-:W-:Y:S01]  /*10f50*/  SEL R51, R67, R66, P0 ;  /* 0x0000004243337207 */ /* 0x000fe20000000000 */
[----:B------:R-:W-:Y:S01]  /*10f60*/  IMAD.IADD R39, R39, 0x1, R13 ;  /* 0x0000000127277824 */ /* 0x000fe200078e020d */
[----:B------:R-:W-:Y:S01]  /*10f70*/  LOP3.LUT R27, R27, 0x7ffffffc, RZ, 0xc0, !PT ;  /* 0x7ffffffc1b1b7812 */ /* 0x000fe200078ec0ff */
[----:B------:R-:W-:Y:S01]  /*10f80*/  ULDC.64 UR6, c[0x0][0xb48] ;  /* 0x0002d20000067ab9 */ /* 0x000fe20000000a00 */
[----:B------:R-:W-:-:S02]  /*10f90*/  SEL R98, R52, R53, P0 ;  /* 0x0000003534627207 */ /* 0x000fc40000000000 */
[----:B------:R-:W-:Y:S02]  /*10fa0*/  SEL R105, R53, R52, P0 ;  /* 0x0000003435697207 */ /* 0x000fe40000000000 */
[C---:B------:R-:W-:Y:S01]  /*10fb0*/  LOP3.LUT P1, RZ, R68.reuse, 0x3, RZ, 0xc0, !PT ;  /* 0x0000000344ff7812 */ /* 0x040fe2000782c0ff */
        /* <DEDUP_REMOVED lines=9> */
[----:B--2---:R2:W-:Y:S04]  /*11050*/  SHFL.IDX PT, R42, R12, R5, 0x1c1f ;  /* 0x001c1f050c2a7589 */ /* 0x0045e800000e0000 */
[----:B------:R-:W-:Y:S04]  /*11060*/  SHFL.IDX PT, R3, R8, R5, 0x1c1f ;  /* 0x001c1f0508037589 */ /* 0x000fe800000e0000 */
[----:B------:R-:W-:Y:S01]  /*11070*/  SHFL.IDX PT, R6, R6, R5, 0x1c1f ;  /* 0x001c1f0506067589 */ /* 0x000fe200000e0000 */
[----:B--2---:R-:W-:-:S03]  /*11080*/  LOP3.LUT R12, R5, 0x2, RZ, 0x3c, !PT ;  /* 0x00000002050c7812 */ /* 0x004fc600078e3cff */
[----:B------:R-:W-:Y:S04]  /*11090*/  SHFL.IDX PT, R66, R10, R5, 0x1c1f ;  /* 0x001c1f050a427589 */ /* 0x000fe800000e0000 */
[----:B------:R2:W-:Y:S04]  /*110a0*/  SHFL.IDX PT, R8, R87, R12, 0x1c1f ;  /* 0x001c1f0c57087589 */ /* 0x0005e800000e0000 */
[----:B------:R-:W-:Y:S04]  /*110b0*/  SHFL.IDX PT, R9, R9, R12, 0x1c1f ;  /* 0x001c1f0c09097589 */ /* 0x000fe800000e0000 */
[----:B------:R-:W-:Y:S01]  /*110c0*/  SHFL.IDX PT, R7, R102, R5, 0x1c1f ;  /* 0x001c1f0566077589 */ /* 0x000fe200000e0000 */
[----:B--2---:R-:W2:Y:S03]  /*110d0*/  LDC.64 R86, c[0x0][0xbd8] ;  /* 0x0002f600ff567b82 */ /* 0x004ea60000000a00 */
[----:B------:R-:W-:Y:S04]  /*110e0*/  SHFL.IDX PT, R10, R109, R12, 0x1c1f ;  /* 0x001c1f0c6d0a7589 */ /* 0x000fe800000e0000 */
[----:B------:R-:W-:Y:S04]  /*110f0*/  SHFL.IDX PT, R14, R14, R5, 0x1c1f ;  /* 0x001c1f050e0e7589 */ /* 0x000fe800000e0000 */
[----:B------:R-:W-:Y:S04]  /*11100*/  SHFL.IDX PT, R15, R15, R12, 0x1c1f ;  /* 0x001c1f0c0f0f7589 */ /* 0x000fe800000e0000 */
[----:B------:R-:W-:Y:S04]  /*11110*/  SHFL.IDX PT, R22, R22, R5, 0x1c1f ;  /* 0x001c1f0516167589 */ /* 0x000fe800000e0000 */
[----:B------:R-:W-:Y:S04]  /*11120*/  SHFL.IDX PT, R30, R94, R5, 0x1c1f ;  /* 0x001c1f055e1e7589 */ /* 0x000fe800000e0000 */
[----:B------:R-:W-:Y:S04]  /*11130*/  SHFL.IDX PT, R49, R16, R5, 0x1c1f ;  /* 0x001c1f0510317589 */ /* 0x000fe800000e0000 */
[----:B------:R-:W-:Y:S04]  /*11140*/  SHFL.IDX PT, R23, R23, R12, 0x1c1f ;  /* 0x001c1f0c17177589 */ /* 0x000fe800000e0000 */
[----:B------:R-:W4:Y:S04]  /*11150*/  SHFL.IDX PT, R31, R101, R12, 0x1c1f ;  /* 0x001c1f0c651f7589 */ /* 0x000f2800000e0000 */
        /* <DEDUP_REMOVED lines=9> */
[----:B------:R-:W5:Y:S04]  /*111f0*/  SHFL.IDX PT, R44, R103, R12, 0x1c1f ;  /* 0x001c1f0c672c7589 */ /* 0x000f6800000e0000 */
[----:B------:R-:W-:Y:S04]  /*11200*/  SHFL.IDX PT, R25, R98, R5, 0x1c1f ;  /* 0x001c1f0562197589 */ /* 0x000fe800000e0000 */
[----:B------:R3:W-:Y:S04]  /*11210*/  SHFL.IDX PT, R54, R92, R5, 0x1c1f ;  /* 0x001c1f055c367589 */ /* 0x0007e800000e0000 */
[----:B------:R-:W0:Y:S04]  /*11220*/  SHFL.IDX PT, R26, R105, R12, 0x1c1f ;  /* 0x001c1f0c691a7589 */ /* 0x000e2800000e0000 */
[----:B------:R-:W-:Y:S01]  /*11230*/  SHFL.IDX PT, R55, R99, R12, 0x1c1f ;  /* 0x001c1f0c63377589 */ /* 0x000fe200000e0000 */
[----:B---3--:R-:W3:Y:S03]  /*11240*/  @P2 LDC R92, c[0x0][0xbec] ;  /* 0x0002fb00ff5c2b82 */ /* 0x008ee60000000800 */
[----:B------:R1:W-:Y:S04]  /*11250*/  SHFL.IDX PT, R45, R90, R5, 0x1c1f ;  /* 0x001c1f055a2d7589 */ /* 0x0003e800000e0000 */
[----:B------:R-:W2:Y:S04]  /*11260*/  SHFL.IDX PT, R58, R97, R12, 0x1c1f ;  /* 0x001c1f0c613a7589 */ /* 0x000ea800000e0000 */
[----:B------:R-:W-:Y:S01]  /*11270*/  SHFL.IDX PT, R62, R88, R5, 0x1c1f ;  /* 0x001c1f05583e7589 */ /* 0x000fe200000e0000 */
[----:B-1----:R-:W1:Y:S03]  /*11280*/  LDC R90, c[0x0][0xc50] ;  /* 0x00031400ff5a7b82 */ /* 0x002e660000000800 */
[----:B------:R-:W2:Y:S04]  /*11290*/  SHFL.IDX PT, R63, R93, R12, 0x1c1f ;  /* 0x001c1f0c5d3f7589 */ /* 0x000ea800000e0000 */
[----:B------:R4:W-:Y:S04]  /*112a0*/  SHFL.IDX PT, R74, R89, R12, 0x1c1f ;  /* 0x001c1f0c594a7589 */ /* 0x0009e800000e0000 */
[----:B------:R-:W-:Y:S01]  /*112b0*/  SHFL.IDX PT, R59, R72, R5, 0x1c1f ;  /* 0x001c1f05483b7589 */ /* 0x000fe200000e0000 */
[----:B---3--:R-:W-:-:S03]  /*112c0*/  @P2 IMAD.HI.U32 R92, R75, R92, RZ ;  /* 0x0000005c4b5c2227 */ /* 0x008fc600078e00ff */
[----:B------:R3:W-:Y:S01]  /*112d0*/  SHFL.IDX PT, R73, R28, R5, 0x1c1f ;  /* 0x001c1f051c497589 */ /* 0x0007e200000e0000 */
[----:B----4-:R-:W4:Y:S03]  /*112e0*/  LDC.64 R88, c[0x0][0xb40] ;  /* 0x0002d000ff587b82 */ /* 0x010f260000000a00 */
[----:B------:R-:W-:Y:S04]  /*112f0*/  SHFL.IDX PT, R48, R48, R5, 0x1c1f ;  /* 0x001c1f0530307589 */ /* 0x000fe800000e0000 */
[----:B------:R-:W-:Y:S01]  /*11300*/  SHFL.IDX PT, R64, R64, R5, 0x1c1f ;  /* 0x001c1f0540407589 */ /* 0x000fe200000e0000 */
[----:B---3--:R-:W-:-:S03]  /*11310*/  SEL R28, R30, R31, P0 ;  /* 0x0000001f1e1c7207 */ /* 0x008fc60000000000 */
[----:B------:R-:W-:Y:S01]  /*11320*/  SHFL.IDX PT, R60, R60, R5, 0x1c1f ;  /* 0x001c1f053c3c7589 */ /* 0x000fe200000e0000 */
[----:B------:R-:W-:Y:S02]  /*11330*/  SEL R30, R31, R30, P0 ;  /* 0x0000001e1f1e7207 */ /* 0x000fe40000000000 */
[----:B-----5:R-:W-:Y:S01]  /*11340*/  SEL R31, R44, R27, P0 ;  /* 0x0000001b2c1f7207 */ /* 0x020fe20000000000 */
[----:B------:R-:W-:Y:S04]  /*11350*/  SHFL.IDX PT, R56, R56, R5, 0x1c1f ;  /* 0x001c1f0538387589 */ /* 0x000fe800000e0000 */
[----:B------:R-:W-:Y:S04]  /*11360*/  SHFL.IDX PT, R52, R52, R5, 0x1c1f ;  /* 0x001c1f0534347589 */ /* 0x000fe800000e0000 */
[----:B------:R-:W-:Y:S01]  /*11370*/  SHFL.IDX PT, R50, R50, R5, 0x1c1f ;  /* 0x001c1f0532327589 */ /* 0x000fe200000e0000 */
[----:B----4-:R-:W-:-:S03]  /*11380*/  IMAD.WIDE.U32 R38, R88, UR36, R38 ;  /* 0x0000002458267c25 */ /* 0x010fc6000f8e0026 */
[----:B------:R-:W-:Y:S04]  /*11390*/  SHFL.IDX PT, R46, R46, R5, 0x1c1f ;  /* 0x001c1f052e2e7589 */ /* 0x000fe800000e0000 */
[----:B------:R-:W-:Y:S04]  /*113a0*/  SHFL.IDX PT, R40, R40, R5, 0x1c1f ;  /* 0x001c1f0528287589 */ /* 0x000fe800000e0000 */
[----:B------:R-:W-:Y:S04]  /*113b0*/  SHFL.IDX PT, R36, R36, R5, 0x1c1f ;  /* 0x001c1f0524247589 */ /* 0x000fe800000e0000 */
[----:B------:R3:W-:Y:S04]  /*113c0*/  SHFL.IDX PT, R4, R20, R5, 0x1c1f ;  /* 0x001c1f0514047589 */ /* 0x0007e800000e0000 */
[----:B------:R4:W-:Y:S04]  /*113d0*/  SHFL.IDX PT, R34, R34, R5, 0x1c1f ;  /* 0x001c1f0522227589 */ /* 0x0009e800000e0000 */
[----:B------:R-:W5:Y:S01]  /*113e0*/  SHFL.IDX PT, R72, R95, R12, 0x1c1f ;  /* 0x001c1f0c5f487589 */ /* 0x000f6200000e0000 */
[----:B---3--:R-:W-:-:S03]  /*113f0*/  SEL R20, R24, R21, P0 ;  /* 0x0000001518147207 */ /* 0x008fc60000000000 */
[----:B------:R-:W3:Y:S01]  /*11400*/  SHFL.IDX PT, R76, R91, R12, 0x1c1f ;  /* 0x001c1f0c5b4c7589 */ /* 0x000ee200000e0000 */
[----:B------:R-:W-:Y:S02]  /*11410*/  SEL R24, R21, R24, P0 ;  /* 0x0000001815187207 */ /* 0x000fe40000000000 */
[----:B----4-:R-:W-:Y:S01]  /*11420*/  SEL R5, R3, R8, P0 ;  /* 0x0000000803057207 */ /* 0x010fe20000000000 */
[----:B------:R4:W-:Y:S01]  /*11430*/  SHFL.IDX PT, R78, R85, R12, 0x1c1f ;  /* 0x001c1f0c554e7589 */ /* 0x0009e200000e0000 */
[----:B------:R-:W-:Y:S02]  /*11440*/  SEL R3, R8, R3, P0 ;  /* 0x0000000308037207 */ /* 0x000fe40000000000 */
[----:B------:R-:W-:Y:S01]  /*11450*/  SEL R8, R6, R9, P0 ;  /* 0x0000000906087207 */ /* 0x000fe20000000000 */
[----:B------:R-:W3:Y:S01]  /*11460*/  SHFL.IDX PT, R77, R77, R12, 0x1c1f ;  /* 0x001c1f0c4d4d7589 */ /* 0x000ee200000e0000 */
[----:B------:R-:W-:Y:S02]  /*11470*/  SEL R6, R9, R6, P0 ;  /* 0x0000000609067207 */ /* 0x000fe40000000000 */
[----:B------:R-:W-:Y:S01]  /*11480*/  SEL R9, R7, R10, P0 ;  /* 0x0000000a07097207 */ /* 0x000fe20000000000 */
[----:B------:R-:W-:Y:S01]  /*11490*/  SHFL.IDX PT, R80, R81, R12, 0x1c1f ;  /* 0x001c1f0c51507589 */ /* 0x000fe200000e0000 */
[----:B------:R-:W-:Y:S01]  /*114a0*/  SEL R7, R10, R7, P0 ;  /* 0x000000070a077207 */ /* 0x000fe20000000000 */
[----:B----4-:R-:W4:Y:S01]  /*114b0*/  @P2 LDC R85, c[0x0][0xbf0] ;  /* 0x0002fc00ff552b82 */ /* 0x010f220000000800 */
[----:B------:R-:W-:Y:S01]  /*114c0*/  SEL R10, R14, R15, P0 ;  /* 0x0000000f0e0a7207 */ /* 0x000fe20000000000 */
[----:B------:R1:W3:Y:S01]  /*114d0*/  SHFL.IDX PT, R79, R29, R12, 0x1c1f ;  /* 0x001c1f0c1d4f7589 */ /* 0x0002e200000e0000 */
[----:B------:R-:W-:-:S02]  /*114e0*/  SEL R14, R15, R14, P0 ;  /* 0x0000000e0f0e7207 */ /* 0x000fc40000000000 */
[----:B------:R-:W-:Y:S01]  /*114f0*/  SEL R15, R16, R13, P0 ;  /* 0x0000000d100f7207 */ /* 0x000fe20000000000 */
[----:B------:R5:W-:Y:S01]  /*11500*/  SHFL.IDX PT, R67, R11, R12, 0x1c1f ;  /* 0x001c1f0c0b437589 */ /* 0x000be200000e0000 */
[----:B0-----:R-:W-:Y:S02]  /*11510*/  SEL R21, R25, R26, P0 ;  /* 0x0000001a19157207 */ /* 0x001fe40000000000 */
[----:B------:R-:W-:Y:S01]  /*11520*/  SEL R25, R26, R25, P0 ;  /* 0x000000191a197207 */ /* 0x000fe20000000000 */
[----:B------:R-:W-:Y:S01]  /*11530*/  SHFL.IDX PT, R69, R69, R12, 0x1c1f ;  /* 0x001c1f0c45457589 */ /* 0x000fe200000e0000 */
[----:B--2---:R-:W-:Y:S02]  /*11540*/  SEL R26, R58, R45, P0 ;  /* 0x0000002d3a1a7207 */ /* 0x004fe40000000000 */
[----:B-1----:R-:W-:Y:S01]  /*11550*/  SEL R29, R27, R44, P0 ;  /* 0x0000002c1b1d7207 */ /* 0x002fe20000000000 */
[----:B------:R-:W-:Y:S01]  /*11560*/  SHFL.IDX PT, R61, R61, R12, 0x1c1f ;  /* 0x001c1f0c3d3d7589 */ /* 0x000fe200000e0000 */
[----:B------:R-:W-:-:S02]  /*11570*/  SEL R27, R55, R54, P0 ;  /* 0x00000036371b7207 */ /* 0x000fc40000000000 */
[----:B-----5:R-:W-:Y:S01]  /*11580*/  SEL R11, R13, R16, P0 ;  /* 0x000000100d0b7207 */ /* 0x020fe20000000000 */
[----:B------:R-:W-:Y:S01]  /*11590*/  SHFL.IDX PT, R65, R65, R12, 0x1c1f ;  /* 0x001c1f0c41417589 */ /* 0x000fe200000e0000 */
[----:B------:R-:W-:Y:S01]  /*115a0*/  SEL R13, R18, R19, P0 ;  /* 0x00000013120d7207 */ /* 0x000fe20000000000 */
[----:B------:R-:W-:Y:S02]  /*115b0*/  IMAD R16, R86, UR37, RZ ;  /* 0x0000002556107c24 */ /* 0x000fe4000f8e02ff */
[----:B------:R-:W-:Y:S02]  /*115c0*/  SHFL.IDX PT, R53, R53, R12, 0x1c1f ;  /* 0x001c1f0c35357589 */ /* 0x000fe400000e0000 */
[----:B------:R-:W-:Y:S01]  /*115d0*/  IMAD R81, R87, UR36, R16 ;  /* 0x0000002457517c24 */ /* 0x000fe2000f8e0210 */
[----:B------:R-:W-:Y:S01]  /*115e0*/  SEL R16, R62, R63, P0 ;  /* 0x0000003f3e107207 */ /* 0x000fe20000000000 */
[----:B------:R-:W-:Y:S04]  /*115f0*/  SHFL.IDX PT, R57, R57, R12, 0x1c1f ;  /* 0x001c1f0c39397589 */ /* 0x000fe800000e0000 */
[----:B------:R-:W-:Y:S04]  /*11600*/  SHFL.IDX PT, R47, R47, R12, 0x1c1f ;  /* 0x001c1f0c2f2f7589 */ /* 0x000fe800000e0000 */
[----:B------:R-:W-:Y:S04]  /*11610*/  SHFL.IDX PT, R51, R51, R12, 0x1c1f ;  /* 0x001c1f0c33337589 */ /* 0x000fe800000e0000 */
[----:B------:R-:W-:Y:S04]  /*11620*/  SHFL.IDX PT, R35, R35, R12, 0x1c1f ;  /* 0x001c1f0c23237589 */ /* 0x000fe800000e0000 */
[----:B------:R-:W-:Y:S04]  /*11630*/  SHFL.IDX PT, R41, R41, R12, 0x1c1f ;  /* 0x001c1f0c29297589 */ /* 0x000fe800000e0000 */
[----:B------:R0:W-:Y:S02]  /*11640*/  SHFL.IDX PT, R37, R37, R12, 0x1c1f ;  /* 0x001c1f0c25257589 */ /* 0x0001e400000e0000 */
[----:B0-----:R-:W-:-:S02]  /*11650*/  SEL R12, R22, R23, P0 ;  /* 0x00000017160c7207 */ /* 0x001fc40000000000 */
[----:B------:R-:W-:Y:S02]  /*11660*/  SEL R22, R23, R22, P0 ;  /* 0x0000001617167207 */ /* 0x000fe40000000000 */
[----:B------:R-:W-:Y:S02]  /*11670*/  SEL R23, R19, R18, P0 ;  /* 0x0000001213177207 */ /* 0x000fe40000000000 */
[----:B------:R-:W-:Y:S01]  /*11680*/  SEL R19, R54, R55, P0 ;  /* 0x0000003736137207 */ /* 0x000fe20000000000 */
[----:B------:R-:W-:Y:S01]  /*11690*/  @P2 IMAD.HI.U32 R54, R75, R84, RZ ;  /* 0x000000544b362227 */ /* 0x000fe200078e00ff */
[----:B------:R-:W-:-:S03]  /*116a0*/  SEL R18, R45, R58, P0 ;  /* 0x0000003a2d127207 */ /* 0x000fc60000000000 */
[----:B------:R-:W-:Y:S01]  /*116b0*/  IMAD.WIDE.U32 R44, R86, UR36, R32 ;  /* 0x00000024562c7c25 */ /* 0x000fe2000f8e0020 */
[----:B------:R-:W-:Y:S02]  /*116c0*/  SEL R32, R63, R62, P0 ;  /* 0x0000003e3f207207 */ /* 0x000fe40000000000 */
[----:B------:R-:W-:Y:S01]  /*116d0*/  SEL R33, R72, R59, P0 ;  /* 0x0000003b48217207 */ /* 0x000fe20000000000 */
[----:B------:R-:W-:Y:S01]  /*116e0*/  IMAD.MOV R55, RZ, RZ, -R17 ;  /* 0x000000ffff377224 */ /* 0x000fe200078e0a11 */
[----:B------:R-:W-:Y:S01]  /*116f0*/  SEL R17, R59, R72, P0 ;  /* 0x000000483b117207 */ /* 0x000fe20000000000 */
[----:B------:R-:W-:Y:S01]  /*11700*/  IMAD.MOV.U32 R63, RZ, RZ, R75 ;  /* 0x000000ffff3f7224 */ /* 0x000fe200078e004b */
[----:B------:R-:W-:Y:S01]  /*11710*/  @P2 SHF.R.U32.HI R63, RZ, R83, R54 ;  /* 0x00000053ff3f2219 */ /* 0x000fe20000011636 */
[----:B------:R-:W-:Y:S01]  /*11720*/  IMAD R83, R90, R55, UR4 ;  /* 0x000000045a537e24 */ /* 0x000fe2000f8e0237 */
[----:B------:R-:W-:Y:S01]  /*11730*/  ULDC.64 UR4, c[0x0][0xbe0] ;  /* 0x0002f80000047ab9 */ /* 0x000fe20000000a00 */
[----:B------:R-:W-:-:S02]  /*11740*/  IMAD R58, R88, UR37, RZ ;  /* 0x00000025583a7c24 */ /* 0x000fc4000f8e02ff */
[----:B------:R-:W-:Y:S01]  /*11750*/  IMAD.IADD R45, R45, 0x1, R81 ;  /* 0x000000012d2d7824 */ /* 0x000fe200078e0251 */
[----:B------:R-:W-:Y:S01]  /*11760*/  SHF.R.S32.HI R62, RZ, 0x1f, R83 ;  /* 0x0000001fff3e7819 */ /* 0x000fe20000011453 */
[----:B------:R-:W-:Y:S02]  /*11770*/  IMAD R55, R89, UR36, R58 ;  /* 0x0000002459377c24 */ /* 0x000fe4000f8e023a */
[----:B------:R-:W-:Y:S02]  /*11780*/  IMAD.MOV.U32 R54, RZ, RZ, R38 ;  /* 0x000000ffff367224 */ /* 0x000fe400078e0026 */
[----:B------:R-:W-:Y:S02]  /*11790*/  IMAD.IADD R55, R39, 0x1, R55 ;  /* 0x0000000127377824 */ /* 0x000fe400078e0237 */
[----:B------:R-:W-:Y:S02]  /*117a0*/  IMAD R39, R62, UR4, RZ ;  /* 0x000000043e277c24 */ /* 0x000fe4000f8e02ff */
[----:B------:R-:W-:Y:S01]  /*117b0*/  IMAD.MOV.U32 R59, RZ, RZ, R75 ;  /* 0x000000ffff3b7224 */ /* 0x000fe200078e004b */
[----:B----4-:R-:W-:Y:S01]  /*117c0*/  @P2 SHF.R.U32.HI R59, RZ, R85, R92 ;  /* 0x00000055ff3b2219 */ /* 0x010fe2000001165c */
[----:B------:R-:W-:-:S02]  /*117d0*/  IMAD R58, R83, UR5, R39 ;  /* 0x00000005533a7c24 */ /* 0x000fc4000f8e0227 */
[----:B------:R-:W-:Y:S01]  /*117e0*/  IMAD.WIDE.U32 R38, R83, UR4, R44 ;  /* 0x0000000453267c25 */ /* 0x000fe2000f8e002c */
[----:B------:R-:W-:-:S03]  /*117f0*/  ULDC.64 UR4, c[0x0][0xb30] ;  /* 0x0002cc0000047ab9 */ /* 0x000fc60000000a00 */
[----:B------:R-:W-:Y:S01]  /*11800*/  IMAD R62, R62, UR6, RZ ;  /* 0x000000063e3e7c24 */ /* 0x000fe2000f8e02ff */
[----:B------:R-:W-:Y:S01]  /*11810*/  IADD3 R38, P2, R63, R38, RZ ;  /* 0x000000263f267210 */ /* 0x000fe20007f5e0ff */
[C---:B------:R-:W-:Y:S01]  /*11820*/  IMAD.WIDE.U32 R44, R83.reuse, UR6, R54 ;  /* 0x00000006532c7c25 */ /* 0x040fe2000f8e0036 */
[----:B------:R-:W-:Y:S02]  /*11830*/  SHF.R.S32.HI R55, RZ, 0x1f, R63 ;  /* 0x0000001fff377819 */ /* 0x000fe4000001143f */
[----:B------:R-:W-:Y:S01]  /*11840*/  SHF.R.S32.HI R54, RZ, 0x1f, R59 ;  /* 0x0000001fff367819 */ /* 0x000fe2000001143b */
[----:B------:R-:W-:Y:S01]  /*11850*/  IMAD R81, R83, UR7, R62 ;  /* 0x0000000753517c24 */ /* 0x000fe2000f8e023e */
[----:B------:R-:W-:Y:S01]  /*11860*/  IADD3.X R39, R55, R39, R58, P2, !PT ;  /* 0x0000002737277210 */ /* 0x000fe200017fe43a */
[----:B------:R-:W-:Y:S01]  /*11870*/  IMAD.MOV R62, RZ, RZ, -R63 ;  /* 0x000000ffff3e7224 */ /* 0x000fe200078e0a3f */
[----:B------:R-:W-:Y:S01]  /*11880*/  ULDC.64 UR6, c[0x0][0xbc8] ;  /* 0x0002f20000067ab9 */ /* 0x000fe20000000a00 */
[----:B------:R-:W-:-:S02]  /*11890*/  IMAD.MOV R63, RZ, RZ, -R59 ;  /* 0x000000ffff3f7224 */ /* 0x000fc400078e0a3b */
[----:B------:R-:W-:Y:S02]  /*118a0*/  IMAD R54, R54, UR4, RZ ;  /* 0x0000000436367c24 */ /* 0x000fe4000f8e02ff */
        /* <DEDUP_REMOVED lines=20> */
[----:B------:R-:W-:Y:S01]  /*119f0*/  SEL R58, R74, R73, P0 ;  /* 0x000000494a3a7207 */ /* 0x000fe20000000000 */
        /* <DEDUP_REMOVED lines=11> */
[----:B------:R-:W-:Y:S01]  /*11ab0*/  ULDC.64 UR8, c[0x0][0xb00] ;  /* 0x0002c00000087ab9 */ /* 0x000fe20000000a00 */
[----:B------:R-:W-:Y:S01]  /*11ac0*/  ISETP.GE.OR P1, PT, R82, R81, P1 ;  /* 0x000000515200720c */ /* 0x000fe20000f26670 */
[----:B------:R-:W-:Y:S01]  /*11ad0*/  UPRMT UR4, URZ, 0x654, UR4 ;  /* 0x000006543f047896 */ /* 0x000fe20008000004 */
[----:B------:R1:W2:Y:S01]  /*11ae0*/  SHFL.IDX PT, R75, R45, 0x1, 0x1c1f ;  /* 0x003c1f002d4b7f89 */ /* 0x0002a200000e0000 */
[----:B------:R-:W-:-:S02]  /*11af0*/  LEA R84, P3, R44, UR8, 0x2 ;  /* 0x000000082c547c11 */ /* 0x000fc4000f8610ff */
[----:B---3--:R-:W-:Y:S02]  /*11b00*/  SEL R55, R71, R76, P0 ;  /* 0x0000004c47377207 */ /* 0x008fe40000000000 */
[----:B------:R-:W-:Y:S01]  /*11b10*/  LEA.HI.X R85, R44, UR9, R39, 0x2, P3 ;  /* 0x000000092c557c11 */ /* 0x000fe200098f1427 */
[----:B------:R3:W4:Y:S01]  /*11b20*/  SHFL.IDX PT, R62, R84, RZ, 0x1c1f ;  /* 0x001c1fff543e7589 */ /* 0x00072200000e0000 */
[----:B------:R-:W-:Y:S01]  /*11b30*/  ISETP.GE.AND P3, PT, R70, R81, PT ;  /* 0x000000514600720c */ /* 0x000fe20003f66270 */
[----:B------:R-:W-:Y:S01]  /*11b40*/  SYNCS.ARRIVE.TRANS64.RED.A1T0 RZ, [UR4], RZ ;  /* 0x000000ffffff79a7 */ /* 0x000fe20008100404 */
[----:B------:R-:W-:Y:S01]  /*11b50*/  SEL R59, R76, R71, P0 ;  /* 0x000000474c3b7207 */ /* 0x000fe20000000000 */
[----:B------:R3:W3:Y:S01]  /*11b60*/  SHFL.IDX PT, R63, R85, RZ, 0x1c1f ;  /* 0x001c1fff553f7589 */ /* 0x0006e200000e0000 */
[----:B------:R-:W-:Y:S01]  /*11b70*/  SEL R38, R42, R77, P0 ;  /* 0x0000004d2a267207 */ /* 0x000fe20000000000 */
[----:B------:R-:W-:Y:S01]  /*11b80*/  IMAD.SHL.U32 R71, R68, 0x2, RZ ;  /* 0x0000000244477824 */ /* 0x000fe200078e00ff */
[----:B------:R-:W-:-:S02]  /*11b90*/  SEL R39, R43, R78, P0 ;  /* 0x0000004e2b277207 */ /* 0x000fc40000000000 */
[----:B------:R-:W-:Y:S02]  /*11ba0*/  SEL R44, R48, R79, P0 ;  /* 0x0000004f302c7207 */ /* 0x000fe40000000000 */
[----:B-1----:R-:W-:Y:S02]  /*11bb0*/  SEL R45, R49, R80, P0 ;  /* 0x00000050312d7207 */ /* 0x002fe40000000000 */
        /* <DEDUP_REMOVED lines=18> */
[C-C-:B---34-:R-:W-:Y:S02]  /*11ce0*/  @!P2 IMAD.WIDE R72, R71.reuse, 0x4, R62.reuse ;  /* 0x000000044748a825 */ /* 0x158fe400078e023e */
        /* <DEDUP_REMOVED lines=26> */
[--C-:B------:R-:W-:Y:S01]  /*11e90*/  @!P2 IMAD.WIDE R8, R9, 0x4, R62.reuse ;  /* 0x000000040908a825 */ /* 0x100fe200078e023e */
[----:B------:R-:W-:Y:S02]  /*11ea0*/  @!P6 LEA.HI R68, R68, R68, RZ, 0x1 ;  /* 0x000000444444e211 */ /* 0x000fe400078f08ff */
[----:B0-----:R-:W-:Y:S01]  /*11eb0*/  @!P3 LOP3.LUT R11, R0, 0xfffffffe, RZ, 0xc0, !PT ;  /* 0xfffffffe000bb812 */ /* 0x001fe200078ec0ff */
[----:B------:R-:W-:Y:S01]  /*11ec0*/  VIADD R0, R71, 0x50 ;  /* 0x0000005047007836 */ /* 0x000fe20000000000 */
[----:B------:R-:W-:Y:S01]  /*11ed0*/  @!P6 LOP3.LUT R73, R68, 0xfffffffe, RZ, 0xc0, !PT ;  /* 0xfffffffe4449e812 */ /* 0x000fe200078ec0ff */
[----:B------:R0:W-:Y:S01]  /*11ee0*/  @!P2 ST.E.64 desc[UR38][R8.64], R12 ;  /* 0x0000000c0800a985 */ /* 0x0001e2000c101b26 */
[----:B------:R-:W-:Y:S01]  /*11ef0*/  @!P4 LEA.HI R72, R72, R72, RZ, 0x1 ;  /* 0x000000484848c211 */ /* 0x000fe200078f08ff */
[----:B------:R-:W-:-:S04]  /*11f00*/  @!P3 IMAD.WIDE R10, R11, 0x4, R62 ;  /* 0x000000040b0ab825 */ /* 0x000fc800078e023e */
        /* <DEDUP_REMOVED lines=48> */
.L_x_1961:
[----:B------:R-:W-:Y:S05]  /*12210*/  BSYNC B0 ;  /* 0x0000000000007941 */ /* 0x000fea0003800000 */
.L_x_1960:
[----:B------:R-:W-:Y:S01]  /*12220*/  ISETP.GE.AND P1, PT, R82, R81, PT ;  /* 0x000000515200720c */ /* 0x000fe20003f26270 */
[----:B-1----:R1:W2:Y:S01]  /*12230*/  SHFL.IDX PT, R27, R85, 0x1, 0x1c1f ;  /* 0x003c1f00551b7f89 */ /* 0x0022a200000e0000 */
[----:B------:R-:W-:Y:S02]  /*12240*/  SEL R14, R66, R69, P0 ;  /* 0x00000045420e7207 */ /* 0x000fe40000000000 */
[----:B------:R-:W-:Y:S01]  /*12250*/  SEL R15, R64, R67, P0 ;  /* 0x00000043400f7207 */ /* 0x000fe20000000000 */
[----:B------:R1:W0:Y:S01]  /*12260*/  SHFL.IDX PT, R26, R84, 0x1, 0x1c1f ;  /* 0x003c1f00541a7f89 */ /* 0x00022200000e0000 */
        /* <DEDUP_REMOVED lines=20> */
[----:B-12---:R-:W-:Y:S06]  /*123b0*/  @P1 BRA `(.L_x_1923) ;  /* 0x0000004000c41947 */ /* 0x006fec0003800000 */
        /* <DEDUP_REMOVED lines=96> */
.L_x_1959:
        /* <DEDUP_REMOVED lines=36> */
[--C-:B------:R-:W-:Y:S01]  /*12c00*/  SHF.R.S32.HI R9, RZ, 0x1f, R5.reuse ;  /* 0x0000001fff097819 */ /* 0x100fe20000011405 */
[----:B------:R-:W-:Y:S01]  /*12c10*/  IMAD.MOV R7, RZ, RZ, -R5 ;  /* 0x000000ffff077224 */ /* 0x000fe200078e0a05 */
[----:B------:R-:W-:Y:S01]  /*12c20*/  IADD3 R2, P0, R5, R2, RZ ;  /* 0x0000000205027210 */ /* 0x000fe20007f1e0ff */
[----:B------:R-:W-:Y:S02]  /*12c30*/  IMAD R4, R4, UR4, RZ ;  /* 0x0000000404047c24 */ /* 0x000fe4000f8e02ff */
[----:B------:R-:W-:-:S02]  /*12c40*/  IMAD R7, R6, R7, R0 ;  /* 0x0000000706077224 */ /* 0x000fc400078e0200 */
[----:B------:R-:W-:Y:S01]  /*12c50*/  IMAD R4, R17, UR5, R4 ;  /* 0x0000000511047c24 */ /* 0x000fe2000f8e0204 */
[----:B------:R-:W-:Y:S02]  /*12c60*/  ULDC.64 UR4, c[0x0][0xbc8] ;  /* 0x0002f20000047ab9 */ /* 0x000fe40000000a00 */
        /* <DEDUP_REMOVED lines=12> */
.L_x_1921:
        /* <DEDUP_REMOVED lines=18> */
.L_x_1962:
[----:B------:R-:W-:Y:S01]  /*12e50*/  ULDC UR8, c[0x0][0xc50] ;  /* 0x0003140000087ab9 */ /* 0x000fe20000000800 */
[----:B------:R-:W-:Y:S01]  /*12e60*/  UMOV UR36, UR6 ;  /* 0x0000000600247c82 */ /* 0x000fe20008000000 */
[----:B------:R-:W-:-:S11]  /*12e70*/  UISETP.NE.AND UP0, UPT, UR8, 0x1, UPT ;  /* 0x000000010800788c */ /* 0x000fd6000bf05270 */
[----:B------:R-:W-:Y:S01]  /*12e80*/  @UP0 ULDC UR4, c[0x0][0xc54] ;  /* 0x0003150000040ab9 */ /* 0x000fe20000000800 */
[----:B------:R-:W-:Y:S01]  /*12e90*/  @UP0 ULDC UR7, c[0x0][0xc58] ;  /* 0x0003160000070ab9 */ /* 0x000fe20000000800 */
[----:B------:R-:W-:-:S04]  /*12ea0*/  UIMAD.WIDE.U32 UR4, UR6, UR4, URZ ;  /* 0x00000004060472a5 */ /* 0x000fc8000f8e003f */
[----:B------:R-:W-:-:S12]  /*12eb0*/  @UP0 USHF.R.U32.HI UR36, URZ, UR7, UR5 ;  /* 0x000000073f240299 */ /* 0x000fd80008011605 */
.L_x_1963:
        /* <DEDUP_REMOVED lines=8> */
[----:B------:R-:W-:Y:S01]  /*12f40*/  ULDC UR6, c[0x0][0x448] ;  /* 0x0001120000067ab9 */ /* 0x000fe20000000800 */
[----:B------:R-:W-:Y:S01]  /*12f50*/  ULDC.64 UR4, c[0x0][0x418] ;  /* 0x0001060000047ab9 */ /* 0x000fe20000000a00 */
[----:B------:R-:W-:Y:S01]  /*12f60*/  UISETP.NE.AND UP1, UPT, UR6, 0x1, UPT ;  /* 0x000000010600788c */ /* 0x000fe2000bf25270 */
[----:B------:R-:W-:Y:S01]  /*12f70*/  IMAD.MOV.U32 R17, RZ, RZ, RZ ;  /* 0x000000ffff117224 */ /* 0x000fe200078e00ff */
[----:B------:R-:W-:Y:S01]  /*12f80*/  UISETP.NE.U32.AND UP0, UPT, UR4, URZ, UPT ;  /* 0x0000003f0400728c */ /* 0x000fe2000bf05070 */
[----:B------:R-:W-:Y:S02]  /*12f90*/  ULDC UR7, c[0x0][0x424] ;  /* 0x0001090000077ab9 */ /* 0x000fe40000000800 */
[----:B------:R-:W-:Y:S01]  /*12fa0*/  ULDC UR4, c[0x0][0x288] ;  /* 0x0000a20000047ab9 */ /* 0x000fe20000000800 */
[----:B------:R-:W-:Y:S02]  /*12fb0*/  UISETP.NE.AND.EX UP0, UPT, UR5, URZ, UPT, UP0 ;  /* 0x0000003f0500728c */ /* 0x000fe4000bf05300 */
[----:B------:R-:W-:-:S02]  /*12fc0*/  UIADD3 UR10, -UR4, 0xe0, URZ ;  /* 0x000000e0040a7890 */ /* 0x000fc4000fffe13f */
[----:B------:R-:W-:Y:S01]  /*12fd0*/  USEL UR7, UR7, 0x1, UP0 ;  /* 0x0000000107077887 */ /* 0x000fe20008000000 */
[----:B------:R-:W-:Y:S01]  /*12fe0*/  @UP1 ULDC UR4, c[0x0][0x44c] ;  /* 0x0001130000041ab9 */ /* 0x000fe20000000800 */
[----:B------:R-:W-:Y:S01]  /*12ff0*/  @UP1 ULDC UR11, c[0x0][0x450] ;  /* 0x00011400000b1ab9 */ /* 0x000fe20000000800 */
[----:B------:R-:W-:Y:S02]  /*13000*/  ULDC UR9, c[0x0][0x2f0] ;  /* 0x0000bc0000097ab9 */ /* 0x000fe40000000800 */
[----:B------:R-:W-:Y:S02]  /*13010*/  UIMAD UR10, UR7, UR9, UR10 ;  /* 0x00000009070a72a4 */ /* 0x000fe4000f8e020a */
[----:B0-----:R-:W-:-:S04]  /*13020*/  USHF.L.U32 UR41, UR41, 0x7, URZ ;  /* 0x0000000729297899 */ /* 0x001fc8000800063f */
[----:B------:R-:W-:-:S04]  /*13030*/  UIADD3 UR6, UR41, 0x7f, URZ ;  /* 0x0000007f29067890 */ /* 0x000fc8000fffe03f */
[----:B------:R-:W-:-:S04]  /*13040*/  UIMAD.WIDE.U32 UR4, UR6, UR4, URZ ;  /* 0x00000004060472a5 */ /* 0x000fc8000f8e003f */
[----:B------:R-:W-:Y:S02]  /*13050*/  @UP1 USHF.R.U32.HI UR6, URZ, UR11, UR5 ;  /* 0x0000000b3f061299 */ /* 0x000fe40008011605 */
[----:B------:R-:W-:Y:S02]  /*13060*/  UIMAD UR5, UR7, UR9, 0xdf ;  /* 0x000000df070574a4 */ /* 0x000fe4000f8e0209 */
[----:B------:R-:W-:Y:S01]  /*13070*/  UIADD3 UR7, UR10, UR6, URZ ;  /* 0x000000060a077290 */ /* 0x000fe2000fffe03f */
[----:B------:R-:W-:Y:S02]  /*13080*/  UMOV UR4, URZ ;  /* 0x0000003f00047c82 */ /* 0x000fe40008000000 */
[----:B------:R-:W-:Y:S01]  /*13090*/  UMOV UR6, URZ ;  /* 0x0000003f00067c82 */ /* 0x000fe20008000000 */
[----:B------:R-:W-:Y:S02]  /*130a0*/  UIMAD.WIDE UR4, UR5, -0x6db6db6d, UR4 ;  /* 0x92492493050478a5 */ /* 0x000fe4000f8e0204 */
[----:B------:R-:W-:-:S02]  /*130b0*/  UIMAD.WIDE UR6, UR7, -0x6db6db6d, UR6 ;  /* 0x92492493070678a5 */ /* 0x000fc4000f8e0206 */
[----:B------:R-:W-:Y:S02]  /*130c0*/  USHF.R.U32.HI UR9, URZ, 0x1f, UR5 ;  /* 0x0000001f3f097899 */ /* 0x000fe40008011605 */
[----:B------:R-:W-:Y:S02]  /*130d0*/  USHF.R.U32.HI UR4, URZ, 0x1f, UR7 ;  /* 0x0000001f3f047899 */ /* 0x000fe40008011607 */
[----:B------:R-:W-:Y:S02]  /*130e0*/  ULEA.HI.SX32 UR9, UR5, UR9, 0x19 ;  /* 0x0000000905097291 */ /* 0x000fe4000f8fca3f */
[----:B------:R-:W-:Y:S02]  /*130f0*/  ULEA.HI.SX32 UR4, UR7, UR4, 0x19 ;  /* 0x0000000407047291 */ /* 0x000fe4000f8fca3f */
[----:B------:R-:W-:Y:S02]  /*13100*/  USHF.R.U32.HI UR7, URZ, 0x10, UR8 ;  /* 0x000000103f077899 */ /* 0x000fe40008011608 */
[----:B------:R-:W-:-:S02]  /*13110*/  UISETP.LT.AND UP0, UPT, UR9, UR4, UPT ;  /* 0x000000040900728c */ /* 0x000fc4000bf01270 */
[----:B------:R-:W-:Y:S02]  /*13120*/  ULOP3.LUT UR5, UR8, 0xffff, URZ, 0xc0, !UPT ;  /* 0x0000ffff08057892 */ /* 0x000fe4000f8ec03f */
[----:B------:R-:W-:Y:S02]  /*13130*/  USEL UR6, UR9, UR4, UP0 ;  /* 0x0000000409067287 */ /* 0x000fe40008000000 */
[----:B------:R-:W-:Y:S02]  /*13140*/  UISETP.NE.AND UP0, UPT, UR7, URZ, UPT ;  /* 0x0000003f0700728c */ /* 0x000fe4000bf05270 */
[----:B------:R-:W-:-:S06]  /*13150*/  UISETP.GE.AND UP1, UPT, UR6, 0x1, UPT ;  /* 0x000000010600788c */ /* 0x000fcc000bf26270 */
[----:B------:R-:W-:-:S03]  /*13160*/  PLOP3.LUT P0, PT, PT, PT, UP1, 0x80, 0x0 ;  /* 0x000000000000781c */ /* 0x000fc60003f0f018 */
[----:B------:R-:W-:-:S10]  /*13170*/  @!UP0 ULDC UR7, c[0x0][0x9f0] ;  /* 0x00027c0000078ab9 */ /* 0x000fd40000000800 */
[----:B------:R-:W-:Y:S05]  /*13180*/  @!P0 BRA `(.L_x_1965) ;  /* 0x0000000000708947 */ /* 0x000fea0003800000 */
        /* <DEDUP_REMOVED lines=14> */
[----:B------:R-:W-:Y:S01]  /*13270*/  IABS R2, R5 ;  /* 0x0000000500027213 */ /* 0x000fe20000000000 */
[----:B------:R-:W-:Y:S01]  /*13280*/  IMAD.MOV R5, RZ, RZ, -R6 ;  /* 0x000000ffff057224 */ /* 0x000fe200078e0a06 */
[----:B------:R-:W-:-:S03]  /*13290*/  ISETP.LE.AND P2, PT, RZ, UR4, PT ;  /* 0x00000004ff007c0c */ /* 0x000fc6000bf43270 */
        /* <DEDUP_REMOVED lines=11> */
.L_x_1965:
        /* <DEDUP_REMOVED lines=30> */
.L_x_1966:
        /* <DEDUP_REMOVED lines=20> */
.L_x_1967:
        /* <DEDUP_REMOVED lines=20> */
.L_x_1968:
        /* <DEDUP_REMOVED lines=18> */
.L_x_1969:
        /* <DEDUP_REMOVED lines=15> */
[----:B------:R-:W-:Y:S02]  /*139c0*/  SHF.R.U32.HI R5, RZ, 0x5, R8 ;  /* 0x00000005ff057819 */ /* 0x000fe40000011608 */
[----:B------:R-:W-:Y:S01]  /*139d0*/  LOP3.LUT R4, R4, 0x10, R6, 0xf8, !PT ;  /* 0x0000001004047812 */ /* 0x000fe200078ef806 */
[----:B0-----:R-:W0:Y:S01]  /*139e0*/  LDC.64 R2, c[0x0][0x418] ;  /* 0x00010600ff027b82 */ /* 0x001e220000000a00 */
[----:B------:R-:W-:-:S02]  /*139f0*/  LOP3.LUT R18, R18, 0x70, RZ, 0xc0, !PT ;  /* 0x0000007012127812 */ /* 0x000fc400078ec0ff */
[----:B------:R-:W-:Y:S02]  /*13a00*/  LOP3.LUT R7, R4, 0x10, R7, 0x78, !PT ;  /* 0x0000001004077812 */ /* 0x000fe400078e7807 */
        /* <DEDUP_REMOVED lines=12> */
[----:B------:R-:W-:-:S04]  /*13ad0*/  LOP3.LUT R5, R5, R18, RZ, 0x3c, !PT ;  /* 0x0000001205057212 */ /* 0x000fc800078e3cff */
[----:B------:R-:W-:-:S05]  /*13ae0*/  LOP3.LUT R0, R5, 0xc00, R0, 0xf8, !PT ;  /* 0x00000c0005007812 */ /* 0x000fca00078ef800 */
[----:B------:R0:W-:Y:S02]  /*13af0*/  STL [R1+0xc], R0 ;  /* 0x00000c0001007387 */ /* 0x0001e40000100800 */
[----:B0-----:R-:W-:-:S05]  /*13b00*/  IMAD.MOV.U32 R0, RZ, RZ, 0x40 ;  /* 0x00000040ff007424 */ /* 0x001fca00078e00ff */
[----:B------:R-:W-:Y:S02]  /*13b10*/  SEL R4, R0, 0xffffffc0, !P1 ;  /* 0xffffffc000047807 */ /* 0x000fe40004800000 */
[----:B------:R-:W-:Y:S02]  /*13b20*/  P2R R0, PR, RZ, 0x4 ;  /* 0x00000004ff007803 */ /* 0x000fe40000000000 */
[----:B--2---:R-:W-:Y:S01]  /*13b30*/  SHF.R.S32.HI R10, RZ, 0x1f, R9 ;  /* 0x0000001fff0a7819 */ /* 0x004fe20000011409 */
[----:B------:R0:W-:Y:S01]  /*13b40*/  STL [R1], R9 ;  /* 0x0000000901007387 */ /* 0x0001e20000100800 */
[----:B------:R-:W-:-:S03]  /*13b50*/  SEL R16, R9, RZ, !P2 ;  /* 0x000000ff09107207 */ /* 0x000fc60005000000 */
[----:B------:R0:W-:Y:S04]  /*13b60*/  STL [R1+0x18], R0 ;  /* 0x0000180001007387 */ /* 0x0001e80000100800 */
[----:B------:R0:W-:Y:S01]  /*13b70*/  STL [R1+0x8], R10 ;  /* 0x0000080a01007387 */ /* 0x0001e20000100800 */
[----:B------:R-:W-:Y:S05]  /*13b80*/  BRA.DIV UR4, `(.L_x_1970) ;  /* 0x0000002e04807947 */ /* 0x000fea000b800000 */
[----:B------:R1:W2:Y:S02]  /*13b90*/  SHFL.IDX PT, R14, R6, RZ, 0x1f ;  /* 0x00001fff060e7589 */ /* 0x0002a400000e0000 */
.L_x_2019:
[----:B------:R-:W-:Y:S02]  /*13ba0*/  PLOP3.LUT P1, PT, PT, PT, PT, 0x8, 0x0 ;  /* 0x000000000000781c */ /* 0x000fe40003f2e170 */
[----:B--2---:R-:W-:Y:S02]  /*13bb0*/  ISETP.NE.AND P0, PT, R14, RZ, PT ;  /* 0x000000ff0e00720c */ /* 0x004fe40003f05270 */
[----:B0-----:R-:W-:-:S05]  /*13bc0*/  P2R R0, PR, RZ, 0x2 ;  /* 0x00000002ff007803 */ /* 0x001fca0000000000 */
[----:B------:R0:W-:Y:S06]  /*13bd0*/  STL [R1+0x10], R0 ;  /* 0x0000100001007387 */ /* 0x0001ec0000100800 */
[----:B------:R-:W-:Y:S05]  /*13be0*/  @P0 BRA `(.L_x_1971) ;  /* 0x0000000400280947 */ /* 0x000fea0003800000 */
[----:B------:R-:W-:Y:S01]  /*13bf0*/  UMOV UR4, 0xffffffff ;  /* 0xffffffff00047882 */ /* 0x000fe20000000000 */
[----:B0-----:R-:W-:Y:S02]  /*13c00*/  VIADD R0, R17, 0xffffffff ;  /* 0xffffffff11007836 */ /* 0x001fe40000000000 */
[----:B------:R-:W-:Y:S05]  /*13c10*/  BRA.DIV UR4, `(.L_x_1972) ;  /* 0x0000002e047c7947 */ /* 0x000fea000b800000 */
[----:B------:R-:W-:-:S13]  /*13c20*/  ELECT P6, URZ, PT ;  /* 0x00000000003f782f */ /* 0x000fda00038c0000 */
.L_x_2022:
[----:B------:R-:W-:Y:S05]  /*13c30*/  @!P6 BRA `(.L_x_1971) ;  /* 0x000000040014e947 */ /* 0x000fea0003800000 */
[----:B------:R-:W-:Y:S01]  /*13c40*/  IMAD.MOV.U32 R16, RZ, RZ, R9 ;  /* 0x000000ffff107224 */ /* 0x000fe200078e0009 */
[----:B------:R-:W-:Y:S06]  /*13c50*/  @!P2 BRA `(.L_x_1973) ;  /* 0x000000000044a947 */ /* 0x000fec0003800000 */
[----:B------:R-:W0:Y:S01]  /*13c60*/  LDC R7, c[0x0][0x43c] ;  /* 0x00010f00ff077b82 */ /* 0x000e220000000800 */
[----:B------:R-:W-:Y:S01]  /*13c70*/  ULDC.64 UR4, c[0x0][0x428] ;  /* 0x00010a0000047ab9 */ /* 0x000fe20000000a00 */
[----:B0-----:R-:W-:-:S13]  /*13c80*/  ISETP.NE.AND P0, PT, R7, 0x1, PT ;  /* 0x000000010700780c */ /* 0x001fda0003f05270 */
        /* <DEDUP_REMOVED lines=14> */
.L_x_1973:
[----:B0-----:R-:W-:Y:S01]  /*13d70*/  IMAD.MOV.U32 R2, RZ, RZ, 0x1 ;  /* 0x00000001ff027424 */ /* 0x001fe200078e00ff */
[----:B------:R-:W-:-:S04]  /*13d80*/  ISETP.NE.AND P1, PT, R8, RZ, PT ;  /* 0x000000ff0800720c */ /* 0x000fc80003f25270 */
[----:B------:R-:W-:-:S04]  /*13d90*/  SHF.L.U32 R2, R2, 0x1f, RZ ;  /* 0x0000001f02027819 */ /* 0x000fc800000006ff */
[----:B------:R-:W0:Y:S02]  /*13da0*/  SYNCS.PHASECHK.TRANS64.TRYWAIT P0, [UR40+0x2e880], R2 ;  /* 0x02e88002ff0075a7 */ /* 0x000e240008000168 */
[----:B0-----:R-:W-:Y:S05]  /*13db0*/  @!P0 BRA `(.L_x_1974) ;  /* 0x0000002c00348947 */ /* 0x001fea0003800000 */
.L_x_2023:
[----:B------:R-:W-:Y:S05]  /*13dc0*/  @P1 BRA `(.L_x_1975) ;  /* 0x0000000000181947 */ /* 0x000fea0003800000 */
[----:B------:R-:W2:Y:S01]  /*13dd0*/  S2R R4, SR_TID.X ;  /* 0x0000000000047919 */ /* 0x000ea20000002100 */
[----:B0-----:R-:W-:-:S04]  /*13de0*/  IMAD.MOV.U32 R3, RZ, RZ, 0x7000 ;  /* 0x00007000ff037424 */ /* 0x001fc800078e00ff */
[----:B------:R3:W-:Y:S01]  /*13df0*/  SYNCS.ARRIVE.TRANS64 RZ, [UR40+0x2e870], R3 ;  /* 0x02e87003ffff79a7 */ /* 0x0007e20008000028 */
[----:B--2---:R-:W-:-:S13]  /*13e00*/  LOP3.LUT P0, RZ, R4, 0x1f, RZ, 0xc0, !PT ;  /* 0x0000001f04ff7812 */ /* 0x004fda000780c0ff */
[----:B---3--:R-:W-:Y:S05]  /*13e10*/  @!P0 BRA `(.L_x_1975) ;  /* 0x0000000000048947 */ /* 0x008fea0003800000 */
[----:B------:R-:W-:Y:S01]  /*13e20*/  BPT.TRAP 0x1 ;  /* 0x000000040000795c */ /* 0x000fe20000300000 */
.L_x_1975:
        /* <DEDUP_REMOVED lines=15> */
.L_x_2024:
[----:B------:R-:W-:Y:S05]  /*13f20*/  @P1 BRA `(.L_x_1977) ;  /* 0x0000000000181947 */ /* 0x000fea0003800000 */
[----:B0-----:R-:W0:Y:S01]  /*13f30*/  S2R R3, SR_TID.X ;  /* 0x0000000000037919 */ /* 0x001e220000002100 */
[----:B------:R-:W-:-:S04]  /*13f40*/  IMAD.MOV.U32 R2, RZ, RZ, 0x7000 ;  /* 0x00007000ff027424 */ /* 0x000fc800078e00ff */
[----:B------:R2:W-:Y:S01]  /*13f50*/  SYNCS.ARRIVE.TRANS64 RZ, [UR40+0x2e830], R2 ;  /* 0x02e83002ffff79a7 */ /* 0x0005e20008000028 */
[----:B0-----:R-:W-:-:S13]  /*13f60*/  LOP3.LUT P0, RZ, R3, 0x1f, RZ, 0xc0, !PT ;  /* 0x0000001f03ff7812 */ /* 0x001fda000780c0ff */
[----:B--2---:R-:W-:Y:S05]  /*13f70*/  @!P0 BRA `(.L_x_1977) ;  /* 0x0000000000048947 */ /* 0x004fea0003800000 */
[----:B------:R-:W-:Y:S01]  /*13f80*/  BPT.TRAP 0x1 ;  /* 0x000000040000795c */ /* 0x000fe20000300000 */
.L_x_1977:
[----:B------:R-:W-:Y:S01]  /*13f90*/  ULDC.64 UR4, c[0x0][0x198] ;  /* 0x0000660000047ab9 */ /* 0x000fe20000000a00 */
[----:B------:R-:W-:Y:S01]  /*13fa0*/  R2UR UR11, R0 ;  /* 0x00000000000b72ca */ /* 0x000fe200000e0000 */
[----:B------:R-:W-:Y:S01]  /*13fb0*/  UIADD3 UR4, UP0, UR4, 0x370, URZ ;  /* 0x0000037004047890 */ /* 0x000fe2000ff1e03f */
[----:B------:R-:W-:Y:S01]  /*13fc0*/  R2UR UR13, R16 ;  /* 0x00000000100d72ca */ /* 0x000fe200000e0000 */
[----:B------:R-:W-:Y:S01]  /*13fd0*/  UIADD3 UR8, UR40, 0x20400, URZ ;  /* 0x0002040028087890 */ /* 0x000fe2000fffe03f */
[----:B------:R-:W-:Y:S01]  /*13fe0*/  PLOP3.LUT P0, PT, PT, PT, PT, 0x80, 0x0 ;  /* 0x000000000000781c */ /* 0x000fe20003f0f070 */
[----:B------:R-:W-:Y:S02]  /*13ff0*/  UIADD3 UR9, UR40, 0x2e830, URZ ;  /* 0x0002e83028097890 */ /* 0x000fe4000fffe03f */
[----:B------:R-:W-:Y:S01]  /*14000*/  UIADD3.X UR5, URZ, UR5, URZ, UP0, !UPT ;  /* 0x000000053f057290 */ /* 0x000fe200087fe43f */
[----:B------:R-:W-:Y:S01]  /*14010*/  P2R R0, PR, RZ, 0x1 ;  /* 0x00000001ff007803 */ /* 0x000fe20000000000 */
[----:B------:R-:W-:Y:S01]  /*14020*/  UMOV UR6, 0x0 ;  /* 0x0000000000067882 */ /* 0x000fe20000000000 */
[----:B------:R-:W-:Y:S01]  /*14030*/  UMOV UR7, 0x14f00000 ;  /* 0x14f0000000077882 */ /* 0x000fe20000000000 */
[----:B------:R-:W-:Y:S01]  /*14040*/  UMOV UR10, URZ ;  /* 0x0000003f000a7c82 */ /* 0x000fe20008000000 */
[----:B------:R-:W-:Y:S01]  /*14050*/  UMOV UR12, UR36 ;  /* 0x00000024000c7c82 */ /* 0x000fe20008000000 */
[----:B------:R2:W-:Y:S03]  /*14060*/  STL [R1+0x10], R0 ;  /* 0x0000100001007387 */ /* 0x0005e60000100800 */
[----:B------:R2:W-:Y:S01]  /*14070*/  UTMALDG.4D [UR8], [UR4], desc[UR6] ;  /* 0x00000608040075b4 */ /* 0x0005e20008019000 */
[----:B------:R-:W-:-:S02]  /*14080*/  NOP ;  /* 0x0000000000007918 */ /* 0x000fc40000000000 */
.L_x_1971:
[----:B------:R-:W-:Y:S05]  /*14090*/  WARPSYNC.ALL ;  /* 0x0000000000007948 */ /* 0x000fea0003800000 */
[----:B--2---:R-:W-:Y:S01]  /*140a0*/  UIADD3 UR4, UR40, 0x1c400, URZ ;  /* 0x0001c40028047890 */ /* 0x004fe2000fffe03f */
[----:B------:R-:W-:Y:S03]  /*140b0*/  BAR.SYNC.DEFER_BLOCKING 0x8, 0x180 ;  /* 0x0206000000007b1d */ /* 0x000fe60000010000 */
[----:B------:R-:W-:-:S06]  /*140c0*/  ULOP3.LUT UP0, URZ, UR4, 0x3ff, URZ, 0xc0, !UPT ;  /* 0x000003ff043f7892 */ /* 0x000fcc000f80c03f */
[----:B------:R-:W-:-:S13]  /*140d0*/  PLOP3.LUT P0, PT, PT, PT, UP0, 0x80, 0x0 ;  /* 0x000000000000781c */ /* 0x000fda0003f0f008 */
[----:B------:R-:W-:Y:S05]  /*140e0*/  @!P0 BRA `(.L_x_1978) ;  /* 0x0000000000408947 */ /* 0x000fea0003800000 */
[----:B0-----:R-:W-:Y:S01]  /*140f0*/  MOV R2, 0x0 ;  /* 0x0000000000027802 */ /* 0x001fe20000000f00 */
[----:B------:R-:W-:Y:S01]  /*14100*/  ULDC.64 UR6, c[0x4][0xc0] ;  /* 0x0100300000067ab9 */ /* 0x000fe20000000a00 */
[----:B------:R-:W-:Y:S01]  /*14110*/  ULDC.64 UR8, c[0x4][0xc8] ;  /* 0x0100320000087ab9 */ /* 0x000fe20000000a00 */
[----:B------:R-:W-:Y:S01]  /*14120*/  ULDC.64 UR4, c[0x4][0x28] ;  /* 0x01000a0000047ab9 */ /* 0x000fe20000000a00 */
[----:B------:R-:W-:Y:S02]  /*14130*/  IMAD.U32 R4, RZ, RZ, UR6 ;  /* 0x00000006ff047e24 */ /* 0x000fe4000f8e00ff */
[----:B------:R-:W0:Y:S01]  /*14140*/  LDC.64 R2, c[0x4][R2] ;  /* 0x0100000002027b82 */ /* 0x000e220000000a00 */
[----:B------:R-:W-:Y:S02]  /*14150*/  IMAD.U32 R5, RZ, RZ, UR7 ;  /* 0x00000007ff057e24 */ /* 0x000fe4000f8e00ff */
[----:B-1----:R-:W-:Y:S02]  /*14160*/  IMAD.U32 R6, RZ, RZ, UR8 ;  /* 0x00000008ff067e24 */ /* 0x002fe4000f8e00ff */
        /* <DEDUP_REMOVED lines=8> */
.L_x_1978:
[----:B------:R-:W2:Y:S01]  /*141f0*/  S2R R7, SR_TID.X ;  /* 0x0000000000077919 */ /* 0x000ea20000002100 */
[----:B------:R-:W3:Y:S01]  /*14200*/  LDC R8, c[0x0][0x448] ;  /* 0x00011200ff087b82 */ /* 0x000ee20000000800 */
[----:B------:R-:W-:Y:S01]  /*14210*/  USHF.R.S32.HI UR4, URZ, 0x1f, UR36 ;  /* 0x0000001f3f047899 */ /* 0x000fe20008011424 */
[----:B------:R-:W-:Y:S01]  /*14220*/  SHF.R.S32.HI R5, RZ, 0x1f, R19 ;  /* 0x0000001fff057819 */ /* 0x000fe20000011413 */
[----:B------:R-:W4:Y:S01]  /*14230*/  S2R R4, SR_CTAID.X ;  /* 0x0000000000047919 */ /* 0x000f220000002500 */
[----:B------:R-:W-:Y:S02]  /*14240*/  ULDC.64 UR8, c[0x0][0x2d8] ;  /* 0x0000b60000087ab9 */ /* 0x000fe40000000a00 */
[----:B------:R-:W-:Y:S02]  /*14250*/  UIMAD UR6, UR4, UR8, URZ ;  /* 0x00000008040672a4 */ /* 0x000fe4000f8e023f */
[----:B0-----:R-:W0:Y:S01]  /*14260*/  LDC.64 R2, c[0x0][0x2e0] ;  /* 0x0000b800ff027b82 */ /* 0x001e220000000a00 */
[----:B------:R-:W-:-:S02]  /*14270*/  UIMAD.WIDE.U32 UR4, UR36, UR8, URZ ;  /* 0x00000008240472a5 */ /* 0x000fc4000f8e003f */
[----:B------:R-:W-:-:S04]  /*14280*/  UIMAD UR6, UR36, UR9, UR6 ;  /* 0x00000009240672a4 */ /* 0x000fc8000f8e0206 */
[----:B------:R-:W-:Y:S01]  /*14290*/  UIADD3 UR5, UR5, UR6, URZ ;  /* 0x0000000605057290 */ /* 0x000fe2000fffe03f */
[----:B---3--:R-:W-:Y:S02]  /*142a0*/  ISETP.NE.AND P0, PT, R8, 0x1, PT ;  /* 0x000000010800780c */ /* 0x008fe40003f05270 */
[----:B--2---:R-:W-:Y:S01]  /*142b0*/  LOP3.LUT R9, R7, 0x7f, RZ, 0xc0, !PT ;  /* 0x0000007f07097812 */ /* 0x004fe200078ec0ff */
[----:B0-----:R-:W-:Y:S01]  /*142c0*/  IMAD R0, R5, R2, RZ ;  /* 0x0000000205007224 */ /* 0x001fe200078e02ff */
[----:B------:R-:W-:Y:S02]  /*142d0*/  SHF.R.U32.HI R7, RZ, 0x3, R7 ;  /* 0x00000003ff077819 */ /* 0x000fe40000011607 */
[----:B------:R-:W-:Y:S01]  /*142e0*/  LEA.HI R5, R9, R18, RZ, 0x1d ;  /* 0x0000001209057211 */ /* 0x000fe200078fe8ff */
[----:B------:R-:W-:-:S06]  /*142f0*/  IMAD R0, R19, R3, R0 ;  /* 0x0000000313007224 */ /* 0x000fcc00078e0200 */
[----:B-1----:R-:W0:Y:S01]  /*14300*/  @P0 LDC R6, c[0x0][0x44c] ;  /* 0x00011300ff060b82 */ /* 0x002e220000000800 */
[----:B------:R-:W-:Y:S01]  /*14310*/  IMAD.WIDE.U32 R2, R19, R2, UR4 ;  /* 0x0000000413027e25 */ /* 0x000fe2000f8e0002 */
[----:B------:R-:W-:-:S03]  /*14320*/  ULDC.64 UR4, c[0x0][0x2d0] ;  /* 0x0000b40000047ab9 */ /* 0x000fc60000000a00 */
[----:B------:R-:W-:Y:S02]  /*14330*/  IMAD.IADD R3, R3, 0x1, R0 ;  /* 0x0000000103037824 */ /* 0x000fe400078e0200 */
[----:B----4-:R-:W-:Y:S02]  /*14340*/  IMAD R0, R4, 0x80, R5 ;  /* 0x0000008004007824 */ /* 0x010fe400078e0205 */
[----:B------:R-:W1:Y:S02]  /*14350*/  @P0 LDC R5, c[0x0][0x450] ;  /* 0x00011400ff050b82 */ /* 0x000e640000000800 */
[----:B------:R-:W-:Y:S02]  /*14360*/  IMAD.MOV.U32 R4, RZ, RZ, R0 ;  /* 0x000000ffff047224 */ /* 0x000fe400078e0000 */
[----:B0-----:R-:W-:-:S05]  /*14370*/  @P0 IMAD.HI.U32 R6, R0, R6, RZ ;  /* 0x0000000600060227 */ /* 0x001fca00078e00ff */
[----:B-1----:R-:W-:-:S05]  /*14380*/  @P0 SHF.R.U32.HI R4, RZ, R5, R6 ;  /* 0x00000005ff040219 */ /* 0x002fca0000011606 */
        /* <DEDUP_REMOVED lines=15> */
[----:B------:R-:W-:-:S03]  /*14480*/  ULDC UR4, c[0x0][0x2b8] ;  /* 0x0000ae0000047ab9 */ /* 0x000fc60000000800 */
[----:B------:R-:W-:Y:S01]  /*14490*/  IADD3.X R2, R3, UR5, R5, P0, !PT ;  /* 0x0000000503027c10 */ /* 0x000fe200087fe405 */
[----:B------:R-:W-:Y:S01]  /*144a0*/  IMAD.SHL.U32 R3, R7, 0x80, RZ ;  /* 0x0000008007037824 */ /* 0x000fe200078e00ff */
[----:B------:R-:W-:Y:S01]  /*144b0*/  ISETP.GE.AND P0, PT, R18, UR4, PT ;  /* 0x0000000412007c0c */ /* 0x000fe2000bf06270 */
[----:B------:R-:W-:-:S03]  /*144c0*/  UMOV UR4, 0xffffffff ;  /* 0xffffffff00047882 */ /* 0x000fc60000000000 */
[----:B------:R-:W-:-:S04]  /*144d0*/  LOP3.LUT R3, R18, 0x380, R3, 0xf8, !PT ;  /* 0x0000038012037812 */ /* 0x000fc800078ef803 */
[----:B------:R-:W-:Y:S01]  /*144e0*/  LOP3.LUT R3, R3, 0x70, R4, 0x78, !PT ;  /* 0x0000007003037812 */ /* 0x000fe200078e7804 */
[----:B------:R-:W-:-:S05]  /*144f0*/  IMAD.SHL.U32 R4, R9, 0x10, RZ ;  /* 0x0000001009047824 */ /* 0x000fca00078e00ff */
[----:B------:R-:W-:Y:S01]  /*14500*/  LOP3.LUT R4, R3, 0x400, R4, 0xf8, !PT ;  /* 0x0000040003047812 */ /* 0x000fe200078ef804 */
[----:B------:R-:W-:Y:S06]  /*14510*/  BRA.DIV UR4, `(.L_x_1979) ;  /* 0x00000026048c7947 */ /* 0x000fec000b800000 */
[----:B------:R-:W0:Y:S01]  /*14520*/  SHFL.IDX PT, R7, R0, RZ, 0x181f ;  /* 0x00181fff00077589 */ /* 0x000e2200000e0000 */
[----:B------:R-:W-:Y:S01]  /*14530*/  ULDC UR4, c[0x0][0x288] ;  /* 0x0000a20000047ab9 */ /* 0x000fe20000000800 */
[----:B------:R-:W-:Y:S01]  /*14540*/  LEA.HI R5, R9, UR41, RZ, 0x1d ;  /* 0x0000002909057c11 */ /* 0x000fe2000f8fe8ff */
[----:B------:R-:W-:Y:S01]  /*14550*/  IMAD R3, R8, UR4, RZ ;  /* 0x0000000408037c24 */ /* 0x000fe2000f8e02ff */
[----:B------:R-:W1:Y:S03]  /*14560*/  SHFL.IDX PT, R6, R2, RZ, 0x181f ;  /* 0x00181fff02067589 */ /* 0x000e6600000e0000 */
[C---:B------:R-:W-:Y:S01]  /*14570*/  VIADD R10, R5.reuse, 0x10 ;  /* 0x00000010050a7836 */ /* 0x040fe20000000000 */
[----:B------:R-:W-:Y:S01]  /*14580*/  ISETP.GE.AND P1, PT, R5, R3, PT ;  /* 0x000000030500720c */ /* 0x000fe20003f26270 */
[----:B------:R-:W-:-:S12]  /*14590*/  SHFL.IDX PT, R14, R0, 0x7, 0x181f ;  /* 0x00f81f00000e7f89 */ /* 0x000fd800000e0000 */
        /* <DEDUP_REMOVED lines=10> */
[----:B------:R-:W-:Y:S01]  /*14640*/  @!P1 VIADD R8, R4, UR40 ;  /* 0x0000002804089c36 */ /* 0x000fe20008000000 */
[----:B------:R-:W1:Y:S01]  /*14650*/  SHFL.IDX PT, R6, R2, 0x1, 0x181f ;  /* 0x00381f0002067f89 */ /* 0x000e6200000e0000 */
        /* <DEDUP_REMOVED lines=50> */
[----:B------:R-:W-:-:S03]  /*14980*/  ISETP.GE.AND P1, PT, R10, R3, PT ;  /* 0x000000030a00720c */ /* 0x000fc60003f26270 */
        /* <DEDUP_REMOVED lines=8> */
[----:B------:R0:W-:Y:S04]  /*14a10*/  @!P1 LDGSTS.E.BYPASS.LTC128B.128 [R8+0x1f400], desc[UR38][R6.64], !P0 ;  /* 0x1f40000006089fae */ /* 0x0001e8000c101d66 */
[----:B0-----:R0:W1:Y:S02]  /*14a20*/  SHFL.IDX PT, R6, R2, 0x7, 0x181f ;  /* 0x00f81f0002067f89 */ /* 0x00106400000e0000 */
.L_x_2041:
[----:B------:R-:W-:-:S05]  /*14a30*/  VIADD R0, R5, 0x70 ;  /* 0x0000007005007836 */ /* 0x000fca0000000000 */
[----:B------:R-:W-:Y:S01]  /*14a40*/  ISETP.GE.AND P1, PT, R0, R3, PT ;  /* 0x000000030000720c */ /* 0x000fe20003f26270 */
[----:B------:R-:W-:-:S05]  /*14a50*/  IMAD.MOV.U32 R0, RZ, RZ, 0x1 ;  /* 0x00000001ff007424 */ /* 0x000fca00078e00ff */
[----:B------:R-:W-:-:S07]  /*14a60*/  SHF.L.U32 R0, R0, 0x1f, RZ ;  /* 0x0000001f00007819 */ /* 0x000fce00000006ff */
[----:B0-----:R-:W-:Y:S01]  /*14a70*/  @!P1 IADD3 R2, P2, R18, R14, RZ ;  /* 0x0000000e12029210 */ /* 0x001fe20007f5e0ff */
[----:B------:R-:W-:-:S04]  /*14a80*/  @!P1 VIADD R5, R4, UR40 ;  /* 0x0000002804059c36 */ /* 0x000fc80008000000 */
[----:B-1----:R-:W-:-:S05]  /*14a90*/  @!P1 IMAD.X R3, RZ, RZ, R6, P2 ;  /* 0x000000ffff039224 */ /* 0x002fca00010e0606 */
        /* <DEDUP_REMOVED lines=8> */
[----:B------:R-:W2:Y:S01]  /*14b20*/  LDL R7, [R1+0x4] ;  /* 0x0000040001077983 */ /* 0x000ea20000100800 */
[----:B------:R-:W-:Y:S01]  /*14b30*/  SYNCS.ARRIVE.TRANS64.A1T0 RZ, [UR40+0x2e800], RZ ;  /* 0x02e800ffffff79a7 */ /* 0x000fe20008100028 */
[----:B------:R-:W-:Y:S01]  /*14b40*/  VIADD R17, R17, 0xfffffffe ;  /* 0xfffffffe11117836 */ /* 0x000fe20000000000 */
[----:B------:R-:W1:Y:S04]  /*14b50*/  SYNCS.PHASECHK.TRANS64.TRYWAIT P0, [UR40+0x2e820], R0 ;  /* 0x02e82000ff0075a7 */ /* 0x000e680008000168 */
[----:B--2---:R-:W-:Y:S01]  /*14b60*/  ISETP.GE.AND P1, PT, R17, R7, PT ;  /* 0x000000071100720c */ /* 0x004fe20003f26270 */
[----:B01----:R-:W-:-:S12]  /*14b70*/  @!P0 BRA `(.L_x_1980) ;  /* 0x0000002800b48947 */ /* 0x003fd80003800000 */
.L_x_2042:
        /* <DEDUP_REMOVED lines=8> */
.L_x_1998:
[----:B------:R-:W2:Y:S01]  /*14c00*/  LDL R2, [R1+0x10] ;  /* 0x0000100001027983 */ /* 0x000ea20000100800 */
[----:B------:R-:W-:Y:S01]  /*14c10*/  VIADD R19, R6, 0x1 ;  /* 0x0000000106137836 */ /* 0x000fe20000000000 */
[----:B------:R-:W-:Y:S04]  /*14c20*/  BSSY B0, `(.L_x_1982) ;  /* 0x0000067000007945 */ /* 0x000fe80003800000 */
[----:B------:R-:W-:-:S04]  /*14c30*/  ISETP.NE.AND P0, PT, R19, 0x2, PT ;  /* 0x000000021300780c */ /* 0x000fc80003f05270 */
[----:B0-----:R-:W-:Y:S02]  /*14c40*/  SEL R3, RZ, 0x1, P0 ;  /* 0x00000001ff037807 */ /* 0x001fe40000000000 */
[----:B------:R-:W-:Y:S02]  /*14c50*/  SEL R19, R19, RZ, P0 ;  /* 0x000000ff13137207 */ /* 0x000fe40000000000 */
[----:B------:R-:W-:Y:S02]  /*14c60*/  LOP3.LUT R20, R0, R3, RZ, 0x3c, !PT ;  /* 0x0000000300147212 */ /* 0x000fe400078e3cff */
[----:B--2---:R-:W-:-:S13]  /*14c70*/  ISETP.NE.AND P1, PT, R2, RZ, PT ;  /* 0x000000ff0200720c */ /* 0x004fda0003f25270 */
[----:B------:R-:W-:Y:S05]  /*14c80*/  @!P1 BRA `(.L_x_1983) ;  /* 0x0000000400809947 */ /* 0x000fea0003800000 */
[----:B------:R-:W2:Y:S01]  /*14c90*/  LDL R2, [R1+0x18] ;  /* 0x0000180001027983 */ /* 0x000ea20000100800 */
[----:B------:R-:W-:Y:S01]  /*14ca0*/  IMAD.MOV.U32 R7, RZ, RZ, R17 ;  /* 0x000000ffff077224 */ /* 0x000fe200078e0011 */
[----:B--2---:R-:W-:-:S13]  /*14cb0*/  ISETP.NE.AND P1, PT, R2, RZ, PT ;  /* 0x000000ff0200720c */ /* 0x004fda0003f25270 */
[----:B------:R-:W-:Y:S05]  /*14cc0*/  @!P1 BRA `(.L_x_1984) ;  /* 0x0000000000509947 */ /* 0x000fea0003800000 */
[----:B------:R-:W2:Y:S01]  /*14cd0*/  LDL R8, [R1+0x8] ;  /* 0x0000080001087983 */ /* 0x000ea20000100800 */
[----:B------:R-:W0:Y:S01]  /*14ce0*/  LDC R7, c[0x0][0x43c] ;  /* 0x00010f00ff077b82 */ /* 0x000e220000000800 */
[----:B------:R-:W-:Y:S02]  /*14cf0*/  ULDC.64 UR4, c[0x0][0x428] ;  /* 0x00010a0000047ab9 */ /* 0x000fe40000000a00 */
[----:B------:R-:W3:Y:S01]  /*14d00*/  LDL R9, [R1] ;  /* 0x0000000001097983 */ /* 0x000ee20000100800 */
[----:B0-----:R-:W-:-:S13]  /*14d10*/  ISETP.NE.AND P0, PT, R7, 0x1, PT ;  /* 0x000000010700780c */ /* 0x001fda0003f05270 */
[----:B------:R-:W0:Y:S02]  /*14d20*/  @P0 LDC.64 R2, c[0x0][0x440] ;  /* 0x00011000ff020b82 */ /* 0x000e240000000a00 */
[----:B0-----:R-:W-:-:S04]  /*14d30*/  @P0 IMAD.HI.U32 R4, R17, R2, RZ ;  /* 0x0000000211040227 */ /* 0x001fc800078e00ff */
[----:B------:R-:W-:Y:S01]  /*14d40*/  IMAD.MOV.U32 R2, RZ, RZ, R17 ;  /* 0x000000ffff027224 */ /* 0x000fe200078e0011 */
[----:B------:R-:W-:Y:S02]  /*14d50*/  @P0 SHF.R.U32.HI R2, RZ, R3, R4 ;  /* 0x00000003ff020219 */ /* 0x000fe40000011604 */
[----:B------:R-:W0:Y:S03]  /*14d60*/  LDC.64 R4, c[0x0][0x418] ;  /* 0x00010600ff047b82 */ /* 0x000e260000000a00 */
[----:B------:R-:W-:-:S04]  /*14d70*/  IMAD.MOV R3, RZ, RZ, -R2 ;  /* 0x000000ffff037224 */ /* 0x000fc800078e0a02 */
[----:B------:R-:W-:Y:S01]  /*14d80*/  IMAD R7, R7, R3, R17 ;  /* 0x0000000307077224 */ /* 0x000fe200078e0211 */
[----:B------:R-:W-:Y:S01]  /*14d90*/  SHF.R.S32.HI R3, RZ, 0x1f, R2 ;  /* 0x0000001fff037819 */ /* 0x000fe20000011402 */
[----:B--2---:R-:W-:-:S04]  /*14da0*/  IMAD R8, R8, UR4, RZ ;  /* 0x0000000408087c24 */ /* 0x004fc8000f8e02ff */
[C---:B---3--:R-:W-:Y:S02]  /*14db0*/  IMAD R8, R9.reuse, UR5, R8 ;  /* 0x0000000509087c24 */ /* 0x048fe4000f8e0208 */
[----:B------:R-:W-:-:S04]  /*14dc0*/  IMAD.WIDE.U32 R2, R9, UR4, R2 ;  /* 0x0000000409027c25 */ /* 0x000fc8000f8e0002 */
[----:B------:R-:W-:Y:S01]  /*14dd0*/  IMAD.IADD R8, R8, 0x1, R3 ;  /* 0x0000000108087824 */ /* 0x000fe200078e0203 */
[----:B0-----:R-:W-:-:S04]  /*14de0*/  LEA R4, P0, R2, R4, 0x2 ;  /* 0x0000000402047211 */ /* 0x001fc800078010ff */
[----:B------:R-:W-:-:S05]  /*14df0*/  LEA.HI.X R5, R2, R5, R8, 0x2, P0 ;  /* 0x0000000502057211 */ /* 0x000fca00000f1408 */
[----:B------:R0:W5:Y:S04]  /*14e00*/  LDG.E R16, desc[UR38][R4.64] ;  /* 0x0000002604107981 */ /* 0x000168000c1e1900 */
.L_x_1984:
[----:B0-----:R-:W-:Y:S01]  /*14e10*/  LEA R4, R19, UR40, 0x3 ;  /* 0x0000002813047c11 */ /* 0x001fe2000f8e18ff */
[----:B------:R-:W0:Y:S01]  /*14e20*/  S2R R2, SR_TID.X ;  /* 0x0000000000027919 */ /* 0x000e220000002100 */
[----:B------:R-:W-:-:S04]  /*14e30*/  SHF.L.U32 R3, R20, 0x1f, RZ ;  /* 0x0000001f14037819 */ /* 0x000fc800000006ff */
[----:B------:R-:W1:Y:S01]  /*14e40*/  SYNCS.PHASECHK.TRANS64.TRYWAIT P0, [R4+URZ+0x2e880], R3 ;  /* 0x02e88003040075a7 */ /* 0x000e62000800017f */
[----:B0-----:R-:W-:-:S04]  /*14e50*/  LOP3.LUT R2, R2, 0x7f, RZ, 0xc0, !PT ;  /* 0x0000007f02027812 */ /* 0x001fc800078ec0ff */
[----:B------:R-:W-:Y:S01]  /*14e60*/  ISETP.NE.AND P1, PT, R2, RZ, PT ;  /* 0x000000ff0200720c */ /* 0x000fe20003f25270 */
[----:B-1----:R-:W-:-:S12]  /*14e70*/  @!P0 BRA `(.L_x_1985) ;  /* 0x00000028000c8947 */ /* 0x002fd80003800000 */
.L_x_2043:
        /* <DEDUP_REMOVED lines=9> */
.L_x_1987:
[----:B------:R-:W-:Y:S05]  /*14f10*/  BSYNC B1 ;  /* 0x0000000000017941 */ /* 0x000fea0003800000 */
.L_x_1986:
        /* <DEDUP_REMOVED lines=16> */
.L_x_1988:
        /* <DEDUP_REMOVED lines=8> */
.L_x_2044:
[----:B------:R-:W-:Y:S01]  /*150a0*/  BSSY B1, `(.L_x_1990) ;  /* 0x000000b000017945 */ /* 0x000fe20003800000 */
[----:B------:R-:W-:Y:S02]  /*150b0*/  IMAD.MOV.U32 R8, RZ, RZ, 0x0 ;  /* 0x00000000ff087424 */ /* 0x000fe400078e00ff */
[----:B------:R-:W-:Y:S01]  /*150c0*/  IMAD.MOV.U32 R9, RZ, RZ, 0x14f00000 ;  /* 0x14f00000ff097424 */ /* 0x000fe200078e00ff */
[----:B------:R-:W-:Y:S06]  /*150d0*/  @P1 BRA `(.L_x_1991) ;  /* 0x00000000001c1947 */ /* 0x000fec0003800000 */
[----:B------:R-:W2:Y:S01]  /*150e0*/  S2R R10, SR_TID.X ;  /* 0x00000000000a7919 */ /* 0x000ea20000002100 */
[----:B01----:R-:W-:-:S04]  /*150f0*/  IMAD.MOV.U32 R3, RZ, RZ, 0x7000 ;  /* 0x00007000ff037424 */ /* 0x003fc800078e00ff */
[----:B------:R3:W-:Y:S01]  /*15100*/  SYNCS.ARRIVE.TRANS64 RZ, [R4+URZ+0x2e830], R3 ;  /* 0x02e8300304ff79a7 */ /* 0x0007e2000800003f */
[----:B--2---:R-:W-:-:S04]  /*15110*/  LOP3.LUT R10, R10, 0x1f, RZ, 0xc0, !PT ;  /* 0x0000001f0a0a7812 */ /* 0x004fc800078ec0ff */
[----:B------:R-:W-:-:S13]  /*15120*/  ISETP.NE.AND P0, PT, R10, RZ, PT ;  /* 0x000000ff0a00720c */ /* 0x000fda0003f05270 */
[----:B---3--:R-:W-:Y:S05]  /*15130*/  @!P0 BRA `(.L_x_1991) ;  /* 0x0000000000048947 */ /* 0x008fea0003800000 */
[----:B------:R-:W-:Y:S01]  /*15140*/  BPT.TRAP 0x1 ;  /* 0x000000040000795c */ /* 0x000fe20000300000 */
.L_x_1991:
[----:B------:R-:W-:Y:S05]  /*15150*/  BSYNC B1 ;  /* 0x0000000000017941 */ /* 0x000fea0003800000 */
.L_x_1990:
        /* <DEDUP_REMOVED lines=12> */
.L_x_1992:
[----:B------:R-:W-:-:S13]  /*15220*/  @P0 ELECT P1, URZ, PT ;  /* 0x00000000003f082f */ /* 0x000fda0003820000 */
[----:B------:R-:W-:Y:S01]  /*15230*/  @P1 R2UR UR13, R16 ;  /* 0x00000000100d12ca */ /* 0x000fe200000e0000 */
[----:B------:R-:W-:Y:S01]  /*15240*/  UMOV UR12, UR36 ;  /* 0x00000024000c7c82 */ /* 0x000fe20008000000 */
[----:B------:R-:W-:-:S11]  /*15250*/  @P1 PLOP3.LUT P0, PT, P1, PT, PT, 0x8, 0x0 ;  /* 0x000000000000181c */ /* 0x000fd60000f0e170 */
[----:B------:R2:W-:Y:S01]  /*15260*/  UTMALDG.4D [UR8], [UR4], desc[UR6] ;  /* 0x00000608040075b4 */ /* 0x0005e20008019000 */
[----:B------:R-:W-:Y:S01]  /*15270*/  PLOP3.LUT P1, PT, PT, PT, PT, 0x8, 0x0 ;  /* 0x000000000000781c */ /* 0x000fe20003f2e170 */
[----:B--2---:R-:W-:-:S12]  /*15280*/  @P0 BRA.U.ANY `(.L_x_1992) ;  /* 0xfffffffd00e40947 */ /* 0x004fd8000393ffff */
.L_x_1983:
[----:B------:R-:W-:Y:S05]  /*15290*/  BSYNC B0 ;  /* 0x0000000000007941 */ /* 0x000fea0003800000 */
.L_x_1982:
[----:B------:R-:W2:Y:S02]  /*152a0*/  LDL R2, [R1+0x20] ;  /* 0x0000200001027983 */ /* 0x000ea40000100800 */
[----:B--2---:R-:W-:-:S13]  /*152b0*/  ISETP.NE.AND P0, PT, R2, 0x3, PT ;  /* 0x000000030200780c */ /* 0x004fda0003f05270 */
[----:B------:R-:W-:Y:S05]  /*152c0*/  @!P0 BRA `(.L_x_1993) ;  /* 0x0000000000048947 */ /* 0x000fea0003800000 */
[----:B------:R-:W-:Y:S01]  /*152d0*/  BPT.TRAP 0x1 ;  /* 0x000000040000795c */ /* 0x000fe20000300000 */
.L_x_1993:
[----:B------:R-:W-:Y:S02]  /*152e0*/  LOP3.LUT R2, R0, 0x1, RZ, 0x3c, !PT ;  /* 0x0000000100027812 */ /* 0x000fe400078e3cff */
[----:B------:R-:W-:Y:S02]  /*152f0*/  LEA R18, R6, UR40, 0x3 ;  /* 0x0000002806127c11 */ /* 0x000fe4000f8e18ff */
[----:B------:R-:W-:Y:S02]  /*15300*/  SHF.L.U32 R2, R2, 0x1f, RZ ;  /* 0x0000001f02027819 */ /* 0x000fe400000006ff */
[----:B------:R-:W-:Y:S02]  /*15310*/  ISETP.NE.AND P1, PT, R21, 0x3, PT ;  /* 0x000000031500780c */ /* 0x000fe40003f25270 */
[----:B------:R-:W2:Y:S02]  /*15320*/  SYNCS.PHASECHK.TRANS64.TRYWAIT P0, [R18+URZ+0x2e870], R2 ;  /* 0x02e87002120075a7 */ /* 0x000ea4000800017f */
[----:B--2---:R-:W-:Y:S09]  /*15330*/  @!P0 BRA `(.L_x_1994) ;  /* 0x0000002400048947 */ /* 0x004ff20003800000 */
.L_x_2045:
[----:B------:R-:W-:Y:S05]  /*15340*/  @!P1 BRA `(.L_x_1995) ;  /* 0x0000000000049947 */ /* 0x000fea0003800000 */
[----:B------:R-:W-:Y:S01]  /*15350*/  BPT.TRAP 0x1 ;  /* 0x000000040000795c */ /* 0x000fe20000300000 */
.L_x_1995:
[----:B--2---:R-:W-:Y:S01]  /*15360*/  SHF.L.U32 R2, R0, 0x1f, RZ ;  /* 0x0000001f00027819 */ /* 0x004fe200000006ff */
[----:B------:R-:W-:-:S03]  /*15370*/  IMAD R0, R6, 0x7000, RZ ;  /* 0x0000700006007824 */ /* 0x000fc600078e02ff */
[----:B------:R-:W2:Y:S02]  /*15380*/  SYNCS.PHASECHK.TRANS64.TRYWAIT P0, [R18+URZ+0x2e860], R2 ;  /* 0x02e86002120075a7 */ /* 0x000ea4000800017f */
[----:B--2---:R-:W-:Y:S05]  /*15390*/  @!P0 BRA `(.L_x_1996) ;  /* 0x0000002400008947 */ /* 0x004fea0003800000 */
.L_x_2046:
[----:B01----:R-:W2:Y:S04]  /*153a0*/  LDL R4, [R1+0xc] ;  /* 0x00000c0001047983 */ /* 0x003ea80000100800 */
[----:B------:R-:W3:Y:S01]  /*153b0*/  LDL R12, [R1+0x14] ;  /* 0x00001400010c7983 */ /* 0x000ee20000100800 */
[----:B------:R-:W-:Y:S05]  /*153c0*/  WARPSYNC.ALL ;  /* 0x0000000000007948 */ /* 0x000fea0003800000 */
[----:B------:R-:W0:Y:S01]  /*153d0*/  S2R R3, SR_TID.X ;  /* 0x0000000000037919 */ /* 0x000e220000002100 */
[----:B------:R-:W-:Y:S01]  /*153e0*/  IMAD.MOV.U32 R10, RZ, RZ, 0x40 ;  /* 0x00000040ff0a7424 */ /* 0x000fe200078e00ff */
[----:B0-----:R-:W-:-:S04]  /*153f0*/  LOP3.LUT P0, RZ, R3, 0x4, RZ, 0xc0, !PT ;  /* 0x0000000403ff7812 */ /* 0x001fc8000780c0ff */
[----:B------:R-:W-:Y:S02]  /*15400*/  SEL R10, R10, 0xffffffc0, !P0 ;  /* 0xffffffc00a0a7807 */ /* 0x000fe40004000000 */
[C---:B--2---:R-:W-:Y:S02]  /*15410*/  LOP3.LUT R2, R0.reuse, R4, RZ, 0xfc, !PT ;  /* 0x0000000400027212 */ /* 0x044fe400078efcff */
[----:B---3--:R-:W-:-:S03]  /*15420*/  IADD3 R0, R0, UR40, R12 ;  /* 0x0000002800007c10 */ /* 0x008fc6000fffe00c */
[----:B------:R-:W0:Y:S01]  /*15430*/  LDSM.16.MT88.4 R4, [R2+UR40+0xe400] ;  /* 0x00e400280204783b */ /* 0x000e220008004200 */
[----:B------:R-:W-:-:S04]  /*15440*/  VIADD R3, R2, UR40 ;  /* 0x0000002802037c36 */ /* 0x000fc80008000000 */
[----:B------:R-:W-:Y:S01]  /*15450*/  IMAD.IADD R3, R10, 0x1, R3 ;  /* 0x000000010a037824 */ /* 0x000fe200078e0203 */
[C-C-:B0-----:R-:W-:Y:S02]  /*15460*/  PRMT R8, R4.reuse, 0x6420, R5.reuse ;  /* 0x0000642004087816 */ /* 0x141fe40000000005 */
        /* <DEDUP_REMOVED lines=90> */
.L_x_1997:
        /* <DEDUP_REMOVED lines=15> */
.L_x_1981:
[----:B------:R-:W-:-:S07]  /*15b00*/  IMAD.MOV.U32 R19, RZ, RZ, RZ ;  /* 0x000000ffff137224 */ /* 0x000fce00078e00ff */
.L_x_1999:
[----:B------:R-:W0:Y:S02]  /*15b10*/  LDL R2, [R1+0x1c] ;  /* 0x00001c0001027983 */ /* 0x000e240000100800 */
[----:B0-----:R-:W-:-:S04]  /*15b20*/  LOP3.LUT R0, R2, 0x1, RZ, 0xfc, !PT ;  /* 0x0000000102007812 */ /* 0x001fc800078efcff */
[----:B------:R-:W-:-:S13]  /*15b30*/  ISETP.NE.AND P0, PT, R0, 0x3, PT ;  /* 0x000000030000780c */ /* 0x000fda0003f05270 */
[----:B------:R-:W-:Y:S05]  /*15b40*/  @!P0 BRA `(.L_x_2000) ;  /* 0x0000000000048947 */ /* 0x000fea0003800000 */
[----:B------:R-:W-:Y:S01]  /*15b50*/  BPT.TRAP 0x1 ;  /* 0x000000040000795c */ /* 0x000fe20000300000 */
.L_x_2000:
        /* <DEDUP_REMOVED lines=8> */
.L_x_2047:
[----:B------:R-:W-:Y:S05]  /*15be0*/  BSYNC B0 ;  /* 0x0000000000007941 */ /* 0x000fea0003800000 */
.L_x_2001:
[----:B------:R-:W-:Y:S05]  /*15bf0*/  @!P1 BRA `(.L_x_2003) ;  /* 0x0000000000049947 */ /* 0x000fea0003800000 */
[----:B------:R-:W-:Y:S01]  /*15c00*/  BPT.TRAP 0x1 ;  /* 0x000000040000795c */ /* 0x000fe20000300000 */
.L_x_2003:
[----:B------:R-:W2:Y:S01]  /*15c10*/  LDL.LU R2, [R1+0xc] ;  /* 0x00000c0001027983 */ /* 0x000ea20000300800 */
[----:B0-----:R-:W-:Y:S01]  /*15c20*/  SHF.L.U32 R3, R20, 0x1f, RZ ;  /* 0x0000001f14037819 */ /* 0x001fe200000006ff */
[----:B------:R-:W-:-:S03]  /*15c30*/  IMAD R0, R19, 0x7000, RZ ;  /* 0x0000700013007824 */ /* 0x000fc600078e02ff */
[----:B------:R-:W0:Y:S02]  /*15c40*/  SYNCS.PHASECHK.TRANS64.TRYWAIT P0, [R16+URZ+0x2e860], R3 ;  /* 0x02e86003100075a7 */ /* 0x000e24000800017f */
[----:B--2---:R-:W-:Y:S01]  /*15c50*/  LOP3.LUT R2, R0, R2, RZ, 0xfc, !PT ;  /* 0x0000000200027212 */ /* 0x004fe200078efcff */
[----:B0-----:R-:W-:Y:S06]  /*15c60*/  @!P0 BRA `(.L_x_2004) ;  /* 0x0000001800f48947 */ /* 0x001fec0003800000 */
.L_x_2048:
[----:B------:R-:W2:Y:S01]  /*15c70*/  LDL.LU R12, [R1+0x14] ;  /* 0x00001400010c7983 */ /* 0x000ea20000300800 */
[----:B------:R-:W1:Y:S01]  /*15c80*/  S2R R4, SR_TID.X ;  /* 0x0000000000047919 */ /* 0x000e620000002100 */
[----:B0-----:R-:W-:Y:S01]  /*15c90*/  VIADD R3, R2, UR40 ;  /* 0x0000002802037c36 */ /* 0x001fe20008000000 */
[----:B------:R-:W-:Y:S05]  /*15ca0*/  WARPSYNC.ALL ;  /* 0x0000000000007948 */ /* 0x000fea0003800000 */
[----:B------:R-:W0:Y:S01]  /*15cb0*/  LDSM.16.MT88.4 R8, [R2+UR40+0xe400] ;  /* 0x00e400280208783b */ /* 0x000e220008004200 */
[----:B-1----:R-:W-:Y:S01]  /*15cc0*/  LOP3.LUT P0, RZ, R4, 0x4, RZ, 0xc0, !PT ;  /* 0x0000000404ff7812 */ /* 0x002fe2000780c0ff */
[----:B------:R-:W-:-:S05]  /*15cd0*/  IMAD.MOV.U32 R4, RZ, RZ, 0x40 ;  /* 0x00000040ff047424 */ /* 0x000fca00078e00ff */
[----:B------:R-:W-:-:S05]  /*15ce0*/  SEL R4, R4, 0xffffffc0, !P0 ;  /* 0xffffffc004047807 */ /* 0x000fca0004000000 */
[----:B------:R-:W-:-:S05]  /*15cf0*/  IMAD.IADD R3, R4, 0x1, R3 ;  /* 0x0000000104037824 */ /* 0x000fca00078e0203 */
[----:B------:R-:W1:Y:S01]  /*15d00*/  LDSM.16.MT88.4 R4, [R3+0xe400] ;  /* 0x00e400000304783b */ /* 0x000e620000004200 */
[----:B0-----:R-:W-:Y:S02]  /*15d10*/  PRMT R13, R8, 0x7531, R9 ;  /* 0x00007531080d7816 */ /* 0x001fe40000000009 */
[C-C-:B------:R-:W-:Y:S02]  /*15d20*/  PRMT R14, R10.reuse, 0x6420, R11.reuse ;  /* 0x000064200a0e7816 */ /* 0x140fe4000000000b */
[----:B------:R-:W-:Y:S02]  /*15d30*/  PRMT R15, R10, 0x7531, R11 ;  /* 0x000075310a0f7816 */ /* 0x000fe4000000000b */
[C-C-:B-1----:R-:W-:Y:S02]  /*15d40*/  PRMT R10, R6.reuse, 0x6420, R7.reuse ;  /* 0x00006420060a7816 */ /* 0x142fe40000000007 */
[----:B------:R-:W-:Y:S02]  /*15d50*/  PRMT R11, R6, 0x7531, R7 ;  /* 0x00007531060b7816 */ /* 0x000fe40000000007 */
[----:B--2---:R-:W-:-:S02]  /*15d60*/  IADD3 R0, R0, UR40, R12 ;  /* 0x0000002800007c10 */ /* 0x004fc4000fffe00c */
[----:B------:R-:W-:Y:S02]  /*15d70*/  PRMT R12, R8, 0x6420, R9 ;  /* 0x00006420080c7816 */ /* 0x000fe40000000009 */
[C-C-:B------:R-:W-:Y:S02]  /*15d80*/  PRMT R8, R4.reuse, 0x6420, R5.reuse ;  /* 0x0000642004087816 */ /* 0x140fe40000000005 */
        /* <DEDUP_REMOVED lines=83> */
.L_x_2005:
[----:B0-----:R-:W0:Y:S01]  /*162c0*/  S2R R0, SR_TID.X ;  /* 0x0000000000007919 */ /* 0x001e220000002100 */
[----:B-1----:R-:W-:Y:S01]  /*162d0*/  SYNCS.ARRIVE.TRANS64.A1T0 RZ, [R16+URZ+0x2e850], RZ ;  /* 0x02e850ff10ff79a7 */ /* 0x002fe2000810003f */
[----:B------:R-:W-:Y:S01]  /*162e0*/  IMAD.MOV.U32 R2, RZ, RZ, RZ ;  /* 0x000000ffff027224 */ /* 0x000fe200078e00ff */
        /* <DEDUP_REMOVED lines=11> */
.L_x_1964:
[----:B------:R-:W0:Y:S01]  /*163a0*/  S2R R4, SR_CgaCtaId ;  /* 0x0000000000047919 */ /* 0x000e220000008800 */
[----:B------:R-:W-:Y:S02]  /*163b0*/  MOV R3, 0x400 ;  /* 0x0000040000037802 */ /* 0x000fe40000000f00 */
[----:B------:R-:W-:Y:S02]  /*163c0*/  SHF.L.U32 R2, R2, 0x1f, RZ ;  /* 0x0000001f02027819 */ /* 0x000fe400000006ff */
[----:B0-----:R-:W-:-:S04]  /*163d0*/  LEA R9, R4, R3, 0x18 ;  /* 0x0000000304097211 */ /* 0x001fc800078ec0ff */
[----:B------:R-:W0:Y:S02]  /*163e0*/  SYNCS.PHASECHK.TRANS64.TRYWAIT P0, [R9+URZ+0x2e820], R2 ;  /* 0x02e82002090075a7 */ /* 0x000e24000800017f */
[----:B0-----:R-:W-:Y:S05]  /*163f0*/  @!P0 BRA `(.L_x_2006) ;  /* 0x0000001400248947 */ /* 0x001fea0003800000 */
.L_x_2049:
        /* <DEDUP_REMOVED lines=13> */
.L_x_2007:
        /* <DEDUP_REMOVED lines=12> */
.L_x_2050:
[----:B------:R-:W1:Y:S02]  /*16590*/  SYNCS.PHASECHK.TRANS64.TRYWAIT P1, [R7+URZ], R2 ;  /* 0x00000002070075a7 */ /* 0x000e64000802017f */
[----:B-1----:R-:W-:Y:S05]  /*165a0*/  @!P1 BRA `(.L_x_2009) ;  /* 0x0000001000e09947 */ /* 0x002fea0003800000 */
.L_x_2051:
[----:B------:R-:W-:Y:S05]  /*165b0*/  @!P0 BRA `(.L_x_2010) ;  /* 0x0000000000048947 */ /* 0x000fea0003800000 */
[----:B------:R-:W-:Y:S01]  /*165c0*/  BPT.TRAP 0x1 ;  /* 0x000000040000795c */ /* 0x000fe20000300000 */
.L_x_2010:
[----:B0-----:R-:W-:-:S04]  /*165d0*/  IMAD R5, R0, 0x8, R9 ;  /* 0x0000000800057824 */ /* 0x001fc800078e0209 */
[----:B------:R-:W0:Y:S02]  /*165e0*/  SYNCS.PHASECHK.TRANS64.TRYWAIT P1, [R5+URZ+0x2e860], R4 ;  /* 0x02e86004050075a7 */ /* 0x000e24000802017f */
[----:B0-----:R-:W-:Y:S05]  /*165f0*/  @!P1 BRA `(.L_x_2011) ;  /* 0x0000001000e09947 */ /* 0x001fea0003800000 */
.L_x_2052:
[----:B------:R-:W-:Y:S05]  /*16600*/  @!P0 BRA `(.L_x_2012) ;  /* 0x0000000000048947 */ /* 0x000fea0003800000 */
[----:B------:R-:W-:Y:S01]  /*16610*/  BPT.TRAP 0x1 ;  /* 0x000000040000795c */ /* 0x000fe20000300000 */
.L_x_2012:
[----:B------:R-:W-:-:S04]  /*16620*/  IMAD R3, R3, 0x8, R9 ;  /* 0x0000000803037824 */ /* 0x000fc800078e0209 */
[----:B------:R-:W2:Y:S02]  /*16630*/  SYNCS.PHASECHK.TRANS64.TRYWAIT P1, [R3+URZ+0x2e860], R2 ;  /* 0x02e86002030075a7 */ /* 0x000ea4000802017f */
[----:B--2---:R-:W-:Y:S05]  /*16640*/  @!P1 BRA `(.L_x_2013) ;  /* 0x0000001000e09947 */ /* 0x004fea0003800000 */
.L_x_2053:
[----:B------:R-:W-:Y:S05]  /*16650*/  @!P0 BRA `(.L_x_2014) ;  /* 0x0000000000048947 */ /* 0x000fea0003800000 */
[----:B------:R-:W-:Y:S01]  /*16660*/  BPT.TRAP 0x1 ;  /* 0x000000040000795c */ /* 0x000fe20000300000 */
.L_x_2014:
[----:B------:R-:W3:Y:S02]  /*16670*/  SYNCS.PHASECHK.TRANS64.TRYWAIT P0, [R5+URZ+0x2e880], R4 ;  /* 0x02e88004050075a7 */ /* 0x000ee4000800017f */
[----:B---3--:R-:W-:Y:S05]  /*16680*/  @!P0 BRA `(.L_x_2015) ;  /* 0x0000001000e48947 */ /* 0x008fea0003800000 */
.L_x_2016:
[----:B----4-:R4:W0:Y:S02]  /*16690*/  SYNCS.PHASECHK.TRANS64.TRYWAIT P0, [R3+URZ+0x2e880], R2 ;  /* 0x02e88002030075a7 */ /* 0x010824000800017f */
[----:B0-----:R-:W-:Y:S05]  /*166a0*/  @!P0 NANOSLEEP.SYNCS 0x989680 ;  /* 0x009896800000895d */ /* 0x001fea0003900000 */
[----:B------:R-:W0:Y:S02]  /*166b0*/  @!P0 SYNCS.PHASECHK.TRANS64 P0, [R3+URZ+0x2e880], R2 ;  /* 0x02e88002030085a7 */ /* 0x000e24000800007f */
[----:B0-----:R-:W-:Y:S05]  /*166c0*/  @!P0 BRA `(.L_x_2016) ;  /* 0xfffffffc00f08947 */ /* 0x001fea000383ffff */
.L_x_1923:
[----:B------:R-:W-:Y:S05]  /*166d0*/  BSYNC B6 ;  /* 0x0000000000067941 */ /* 0x000fea0003800000 */
.L_x_1920:
[----:B------:R-:W-:Y:S05]  /*166e0*/  EXIT ;  /* 0x000000000000794d */ /* 0x000fea0003800000 */
.L_x_1927:
[----:B0-----:R-:W-:-:S04]  /*166f0*/  IMAD.U32 R3, RZ, RZ, UR41 ;  /* 0x00000029ff037e24 */ /* 0x001fc8000f8e00ff */
[----:B------:R0:W1:Y:S03]  /*16700*/  SYNCS.PHASECHK.TRANS64.TRYWAIT P0, [R3+URZ+0x2e800], R6 ;  /* 0x02e80006030075a7 */ /* 0x000066000800017f */
[----:B-1----:R-:W-:Y:S05]  /*16710*/  @!P0 NANOSLEEP.SYNCS 0x989680 ;  /* 0x009896800000895d */ /* 0x002fea0003900000 */
[----:B------:R-:W1:Y:S02]  /*16720*/  @!P0 SYNCS.PHASECHK.TRANS64 P0, [R3+URZ+0x2e800], R6 ;  /* 0x02e80006030085a7 */ /* 0x000e64000800007f */
[----:B-1----:R-:W-:Y:S05]  /*16730*/  @!P0 BRA `(.L_x_1927) ;  /* 0xfffffffc00ec8947 */ /* 0x002fea000383ffff */
[----:B------:R-:W-:Y:S05]  /*16740*/  BRA `(.L_x_2017) ;  /* 0xfffffeac00c47947 */ /* 0x000fea000383ffff */
.L_x_1931:
[----:B--2---:R-:W-:-:S04]  /*16750*/  IMAD.U32 R5, RZ, RZ, UR41 ;  /* 0x00000029ff057e24 */ /* 0x004fc8000f8e00ff */
[----:B------:R2:W3:Y:S03]  /*16760*/  SYNCS.PHASECHK.TRANS64.TRYWAIT P2, [R5+URZ+0x2e830], R6 ;  /* 0x02e83006050075a7 */ /* 0x0004e6000804017f */
[----:B---3--:R-:W-:Y:S05]  /*16770*/  @!P2 NANOSLEEP.SYNCS 0x989680 ;  /* 0x009896800000a95d */ /* 0x008fea0003900000 */
[----:B------:R-:W3:Y:S02]  /*16780*/  @!P2 SYNCS.PHASECHK.TRANS64 P2, [R5+URZ+0x2e830], R6 ;  /* 0x02e830060500a5a7 */ /* 0x000ee4000804007f */
[----:B---3--:R-:W-:Y:S05]  /*16790*/  @!P2 BRA `(.L_x_1931) ;  /* 0xfffffffc00eca947 */ /* 0x008fea000383ffff */
[----:B------:R-:W-:Y:S05]  /*167a0*/  BRA `(.L_x_1930) ;  /* 0xfffffeac00e07947 */ /* 0x000fea000383ffff */
.L_x_1936:
[----:B-1----:R-:W-:-:S04]  /*167b0*/  IMAD.U32 R15, RZ, RZ, UR10 ;  /* 0x0000000aff0f7e24 */ /* 0x002fc8000f8e00ff */
[----:B------:R1:W2:Y:S03]  /*167c0*/  SYNCS.PHASECHK.TRANS64.TRYWAIT P3, [R15+URZ+0x2e830], R14 ;  /* 0x02e8300e0f0075a7 */ /* 0x0002a6000806017f */
[----:B--2---:R-:W-:Y:S05]  /*167d0*/  @!P3 NANOSLEEP.SYNCS 0x989680 ;  /* 0x009896800000b95d */ /* 0x004fea0003900000 */
[----:B------:R-:W2:Y:S02]  /*167e0*/  @!P3 SYNCS.PHASECHK.TRANS64 P3, [R15+URZ+0x2e830], R14 ;  /* 0x02e8300e0f00b5a7 */ /* 0x000ea4000806007f */
[----:B--2---:R-:W-:Y:S05]  /*167f0*/  @!P3 BRA `(.L_x_1936) ;  /* 0xfffffffc00ecb947 */ /* 0x004fea000383ffff */
[----:B------:R-:W-:Y:S05]  /*16800*/  BRA `(.L_x_1933) ;  /* 0xffffff00000c7947 */ /* 0x000fea000383ffff */
.L_x_1940:
[----:B-1----:R-:W-:-:S04]  /*16810*/  IMAD.U32 R14, RZ, RZ, UR10 ;  /* 0x0000000aff0e7e24 */ /* 0x002fc8000f8e00ff */
[----:B------:R1:W2:Y:S03]  /*16820*/  SYNCS.PHASECHK.TRANS64.TRYWAIT P3, [R14+URZ+0x2e850], R13 ;  /* 0x02e8500d0e0075a7 */ /* 0x0002a6000806017f */
[----:B--2---:R-:W-:Y:S05]  /*16830*/  @!P3 NANOSLEEP.SYNCS 0x989680 ;  /* 0x009896800000b95d */ /* 0x004fea0003900000 */
[----:B------:R-:W2:Y:S02]  /*16840*/  @!P3 SYNCS.PHASECHK.TRANS64 P3, [R14+URZ+0x2e850], R13 ;  /* 0x02e8500d0e00b5a7 */ /* 0x000ea4000806007f */
[----:B--2---:R-:W-:Y:S05]  /*16850*/  @!P3 BRA `(.L_x_1940) ;  /* 0xfffffffc00ecb947 */ /* 0x004fea000383ffff */
[----:B------:R-:W-:Y:S05]  /*16860*/  BRA `(.L_x_1937) ;  /* 0xffffff0c00007947 */ /* 0x000fea000383ffff */
.L_x_1947:
[----:B-1----:R-:W-:-:S04]  /*16870*/  IMAD.U32 R14, RZ, RZ, UR7 ;  /* 0x00000007ff0e7e24 */ /* 0x002fc8000f8e00ff */
[----:B------:R1:W2:Y:S03]  /*16880*/  SYNCS.PHASECHK.TRANS64.TRYWAIT P2, [R14+URZ+0x2e830], R11 ;  /* 0x02e8300b0e0075a7 */ /* 0x0002a6000804017f */
[----:B--2---:R-:W-:Y:S05]  /*16890*/  @!P2 NANOSLEEP.SYNCS 0x989680 ;  /* 0x009896800000a95d */ /* 0x004fea0003900000 */
[----:B------:R-:W2:Y:S02]  /*168a0*/  @!P2 SYNCS.PHASECHK.TRANS64 P2, [R14+URZ+0x2e830], R11 ;  /* 0x02e8300b0e00a5a7 */ /* 0x000ea4000804007f */
[----:B--2---:R-:W-:Y:S05]  /*168b0*/  @!P2 BRA `(.L_x_1947) ;  /* 0xfffffffc00eca947 */ /* 0x004fea000383ffff */
[----:B------:R-:W-:Y:S05]  /*168c0*/  BRA `(.L_x_1944) ;  /* 0xffffff5000b07947 */ /* 0x000fea000383ffff */
.L_x_1951:
[----:B01----:R-:W-:-:S04]  /*168d0*/  IMAD.U32 R11, RZ, RZ, UR7 ;  /* 0x00000007ff0b7e24 */ /* 0x003fc8000f8e00ff */
[----:B------:R0:W1:Y:S03]  /*168e0*/  SYNCS.PHASECHK.TRANS64.TRYWAIT P2, [R11+URZ+0x2e850], R10 ;  /* 0x02e8500a0b0075a7 */ /* 0x000066000804017f */
[----:B-1----:R-:W-:Y:S05]  /*168f0*/  @!P2 NANOSLEEP.SYNCS 0x989680 ;  /* 0x009896800000a95d */ /* 0x002fea0003900000 */
[----:B------:R-:W1:Y:S02]  /*16900*/  @!P2 SYNCS.PHASECHK.TRANS64 P2, [R11+URZ+0x2e850], R10 ;  /* 0x02e8500a0b00a5a7 */ /* 0x000e64000804007f */
[----:B-1----:R-:W-:Y:S05]  /*16910*/  @!P2 BRA `(.L_x_1951) ;  /* 0xfffffffc00eca947 */ /* 0x002fea000383ffff */
[----:B------:R-:W-:Y:S05]  /*16920*/  BRA `(.L_x_1948) ;  /* 0xffffff5c00a07947 */ /* 0x000fea000383ffff */
.L_x_1957:
[----:B-1----:R-:W-:-:S04]  /*16930*/  IMAD.U32 R3, RZ, RZ, UR5 ;  /* 0x00000005ff037e24 */ /* 0x002fc8000f8e00ff */
[----:B------:R1:W2:Y:S03]  /*16940*/  SYNCS.PHASECHK.TRANS64.TRYWAIT P0, [R3+URZ+0x2e850], R4 ;  /* 0x02e85004030075a7 */ /* 0x0002a6000800017f */
[----:B--2---:R-:W-:Y:S05]  /*16950*/  @!P0 NANOSLEEP.SYNCS 0x989680 ;  /* 0x009896800000895d */ /* 0x004fea0003900000 */
[----:B------:R-:W2:Y:S02]  /*16960*/  @!P0 SYNCS.PHASECHK.TRANS64 P0, [R3+URZ+0x2e850], R4 ;  /* 0x02e85004030085a7 */ /* 0x000ea4000800007f */
[----:B--2---:R-:W-:Y:S05]  /*16970*/  @!P0 BRA `(.L_x_1957) ;  /* 0xfffffffc00ec8947 */ /* 0x004fea000383ffff */
[----:B------:R-:W-:Y:S05]  /*16980*/  BRA `(.L_x_1956) ;  /* 0xffffff9400407947 */ /* 0x000fea000383ffff */
.L_x_1970:
[----:B------:R-:W-:Y:S02]  /*16990*/  IMAD.MOV.U32 R13, RZ, RZ, R6 ;  /* 0x000000ffff0d7224 */ /* 0x000fe400078e0006 */
[----:B------:R-:W-:Y:S02]  /*169a0*/  IMAD.MOV.U32 R12, RZ, RZ, RZ ;  /* 0x000000ffff0c7224 */ /* 0x000fe400078e00ff */
[----:B------:R-:W-:Y:S02]  /*169b0*/  IMAD.MOV.U32 R11, RZ, RZ, 0x1f ;  /* 0x0000001fff0b7424 */ /* 0x000fe400078e00ff */
[----:B------:R-:W-:-:S07]  /*169c0*/  IMAD.MOV.U32 R15, RZ, RZ, -0x1 ;  /* 0xffffffffff0f7424 */ /* 0x000fce00078e00ff */
[----:B0-----:R-:W-:Y:S05]  /*169d0*/  WARPSYNC.COLLECTIVE R15, `(.L_x_2018) ;  /* 0x000000000f087348 */ /* 0x001fea0003c00000 */
[----:B------:R1:W2:Y:S02]  /*169e0*/  SHFL.IDX P6, R14, R13, R12, R11 ;  /* 0x0000000c0d0e7389 */ /* 0x0002a400000c000b */
[----:B012---:R-:W-:Y:S01]  /*169f0*/  ENDCOLLECTIVE ;  /* 0x000000000000791b */ /* 0x007fe20003800000 */
.L_x_2018:
[----:B------:R-:W-:Y:S05]  /*16a00*/  BRA `(.L_x_2019) ;  /* 0xffffffd000647947 */ /* 0x000fea000383ffff */
.L_x_1972:
[----:B------:R-:W-:Y:S01]  /*16a10*/  BSSY B0, `(.L_x_2020) ;  /* 0x0000006000007945 */ /* 0x000fe20003800000 */
[----:B------:R-:W-:-:S07]  /*16a20*/  IMAD.MOV.U32 R15, RZ, RZ, -0x1 ;  /* 0xffffffffff0f7424 */ /* 0x000fce00078e00ff */
[----:B-1----:R-:W-:Y:S05]  /*16a30*/  WARPSYNC.COLLECTIVE R15, `(.L_x_2021) ;  /* 0x000000000f0c7348 */ /* 0x002fea0003c00000 */
[----:B------:R-:W-:Y:S02]  /*16a40*/  ELECT P6, UR62, PT ;  /* 0x00000000003e782f */ /* 0x000fe400038c0000 */
[----:B------:R-:W-:Y:S01]  /*16a50*/  MOV R14, UR62 ;  /* 0x0000003e000e7c02 */ /* 0x000fe20008000f00 */
[----:B-1----:R-:W-:Y:S10]  /*16a60*/  ENDCOLLECTIVE ;  /* 0x000000000000791b */ /* 0x002ff40003800000 */
.L_x_2021:
[----:B------:R-:W-:Y:S05]  /*16a70*/  BSYNC B0 ;  /* 0x0000000000007941 */ /* 0x000fea0003800000 */
.L_x_2020:
[----:B------:R-:W-:Y:S05]  /*16a80*/  BRA `(.L_x_2022) ;  /* 0xffffffd000687947 */ /* 0x000fea000383ffff */
.L_x_1974:
[----:B0-----:R-:W-:-:S04]  /*16a90*/  IMAD.U32 R3, RZ, RZ, UR40 ;  /* 0x00000028ff037e24 */ /* 0x001fc8000f8e00ff */
[----:B------:R0:W2:Y:S03]  /*16aa0*/  SYNCS.PHASECHK.TRANS64.TRYWAIT P0, [R3+URZ+0x2e880], R2 ;  /* 0x02e88002030075a7 */ /* 0x0000a6000800017f */
[----:B--2---:R-:W-:Y:S05]  /*16ab0*/  @!P0 NANOSLEEP.SYNCS 0x989680 ;  /* 0x009896800000895d */ /* 0x004fea0003900000 */
[----:B------:R-:W2:Y:S02]  /*16ac0*/  @!P0 SYNCS.PHASECHK.TRANS64 P0, [R3+URZ+0x2e880], R2 ;  /* 0x02e88002030085a7 */ /* 0x000ea4000800007f */
[----:B--2---:R-:W-:Y:S05]  /*16ad0*/  @!P0 BRA `(.L_x_1974) ;  /* 0xfffffffc00ec8947 */ /* 0x004fea000383ffff */
[----:B------:R-:W-:Y:S05]  /*16ae0*/  BRA `(.L_x_2023) ;  /* 0xffffffd000b47947 */ /* 0x000fea000383ffff */
.L_x_1976:
[----:B0-----:R-:W-:-:S04]  /*16af0*/  IMAD.U32 R3, RZ, RZ, UR40 ;  /* 0x00000028ff037e24 */ /* 0x001fc8000f8e00ff */
[----:B------:R0:W2:Y:S03]  /*16b00*/  SYNCS.PHASECHK.TRANS64.TRYWAIT P0, [R3+URZ+0x2e840], R2 ;  /* 0x02e84002030075a7 */ /* 0x0000a6000800017f */
[----:B--2---:R-:W-:Y:S05]  /*16b10*/  @!P0 NANOSLEEP.SYNCS 0x989680 ;  /* 0x009896800000895d */ /* 0x004fea0003900000 */
[----:B------:R-:W2:Y:S02]  /*16b20*/  @!P0 SYNCS.PHASECHK.TRANS64 P0, [R3+URZ+0x2e840], R2 ;  /* 0x02e84002030085a7 */ /* 0x000ea4000800007f */
[----:B--2---:R-:W-:Y:S05]  /*16b30*/  @!P0 BRA `(.L_x_1976) ;  /* 0xfffffffc00ec8947 */ /* 0x004fea000383ffff */
[----:B------:R-:W-:Y:S05]  /*16b40*/  BRA `(.L_x_2024) ;  /* 0xffffffd000f47947 */ /* 0x000fea000383ffff */
.L_x_1979:
[----:B------:R-:W-:Y:S01]  /*16b50*/  IMAD.MOV.U32 R13, RZ, RZ, R2 ;  /* 0x000000ffff0d7224 */ /* 0x000fe200078e0002 */
[----:B------:R-:W-:Y:S01]  /*16b60*/  LEA.HI R5, R9, UR41, RZ, 0x1d ;  /* 0x0000002909057c11 */ /* 0x000fe2000f8fe8ff */
[----:B------:R-:W-:Y:S02]  /*16b70*/  IMAD.MOV.U32 R12, RZ, RZ, RZ ;  /* 0x000000ffff0c7224 */ /* 0x000fe400078e00ff */
[----:B------:R-:W-:Y:S02]  /*16b80*/  IMAD.MOV.U32 R11, RZ, RZ, 0x181f ;  /* 0x0000181fff0b7424 */ /* 0x000fe400078e00ff */
[----:B------:R-:W-:Y:S02]  /*16b90*/  IMAD.MOV.U32 R15, RZ, RZ, -0x1 ;  /* 0xffffffffff0f7424 */ /* 0x000fe400078e00ff */
[----:B------:R-:W-:-:S07]  /*16ba0*/  VIADD R10, R5, 0x10 ;  /* 0x00000010050a7836 */ /* 0x000fce0000000000 */
[----:B------:R-:W-:Y:S05]  /*16bb0*/  WARPSYNC.COLLECTIVE R15, `(.L_x_2025) ;  /* 0x000000000f087348 */ /* 0x000fea0003c00000 */
[----:B------:R0:W1:Y:S02]  /*16bc0*/  SHFL.IDX P6, R14, R13, R12, R11 ;  /* 0x0000000c0d0e7389 */ /* 0x00006400000c000b */
[----:B01----:R-:W-:Y:S01]  /*16bd0*/  ENDCOLLECTIVE ;  /* 0x000000000000791b */ /* 0x003fe20003800000 */
.L_x_2025:
[----:B------:R-:W-:Y:S02]  /*16be0*/  IMAD.MOV.U32 R13, RZ, RZ, R0 ;  /* 0x000000ffff0d7224 */ /* 0x000fe400078e0000 */
[----:B------:R-:W-:-:S07]  /*16bf0*/  IMAD.MOV.U32 R6, RZ, RZ, R14 ;  /* 0x000000ffff067224 */ /* 0x000fce00078e000e */
[----:B------:R-:W-:Y:S05]  /*16c00*/  WARPSYNC.COLLECTIVE R15, `(.L_x_2026) ;  /* 0x000000000f087348 */ /* 0x000fea0003c00000 */
[----:B------:R0:W1:Y:S02]  /*16c10*/  SHFL.IDX P6, R14, R13, R12, R11 ;  /* 0x0000000c0d0e7389 */ /* 0x00006400000c000b */
[----:B01----:R-:W-:Y:S01]  /*16c20*/  ENDCOLLECTIVE ;  /* 0x000000000000791b */ /* 0x003fe20003800000 */
.L_x_2026:
[----:B------:R-:W-:Y:S02]  /*16c30*/  ULDC UR4, c[0x0][0x288] ;  /* 0x0000a20000047ab9 */ /* 0x000fe40000000800 */
[----:B------:R-:W-:-:S05]  /*16c40*/  IMAD R3, R8, UR4, RZ ;  /* 0x0000000408037c24 */ /* 0x000fca000f8e02ff */
[----:B------:R-:W-:Y:S01]  /*16c50*/  ISETP.GE.AND P1, PT, R5, R3, PT ;  /* 0x000000030500720c */ /* 0x000fe20003f26270 */
[----:B------:R-:W-:Y:S02]  /*16c60*/  IMAD.MOV.U32 R13, RZ, RZ, R2 ;  /* 0x000000ffff0d7224 */ /* 0x000fe400078e0002 */
[----:B------:R-:W-:-:S10]  /*16c70*/  IMAD.MOV.U32 R12, RZ, RZ, 0x1 ;  /* 0x00000001ff0c7424 */ /* 0x000fd400078e00ff */
[----:B------:R-:W-:Y:S02]  /*16c80*/  @!P1 VIADD R8, R4, UR40 ;  /* 0x0000002804089c36 */ /* 0x000fe40008000000 */
[----:B------:R-:W-:-:S07]  /*16c90*/  IMAD.MOV.U32 R7, RZ, RZ, R14 ;  /* 0x000000ffff077224 */ /* 0x000fce00078e000e */
[----:B------:R-:W-:Y:S05]  /*16ca0*/  WARPSYNC.COLLECTIVE R15, `(.L_x_2027) ;  /* 0x000000000f087348 */ /* 0x000fea0003c00000 */
[----:B------:R0:W1:Y:S02]  /*16cb0*/  SHFL.IDX P6, R14, R13, R12, R11 ;  /* 0x0000000c0d0e7389 */ /* 0x00006400000c000b */
[----:B01----:R-:W-:Y:S01]  /*16cc0*/  ENDCOLLECTIVE ;  /* 0x000000000000791b */ /* 0x003fe20003800000 */
.L_x_2027:
        /* <DEDUP_REMOVED lines=16> */
.L_x_2028:
[----:B------:R-:W-:Y:S02]  /*16dd0*/  @!P1 VIADD R8, R4, UR40 ;  /* 0x0000002804089c36 */ /* 0x000fe40008000000 */
[----:B------:R-:W-:Y:S02]  /*16de0*/  IMAD.MOV.U32 R13, RZ, RZ, R2 ;  /* 0x000000ffff0d7224 */ /* 0x000fe400078e0002 */
[----:B------:R-:W-:Y:S02]  /*16df0*/  IMAD.MOV.U32 R12, RZ, RZ, 0x2 ;  /* 0x00000002ff0c7424 */ /* 0x000fe400078e00ff */
[----:B------:R-:W-:-:S07]  /*16e00*/  IMAD.MOV.U32 R7, RZ, RZ, R14 ;  /* 0x000000ffff077224 */ /* 0x000fce00078e000e */
[----:B------:R-:W-:Y:S05]  /*16e10*/  WARPSYNC.COLLECTIVE R15, `(.L_x_2029) ;  /* 0x000000000f087348 */ /* 0x000fea0003c00000 */
[----:B------:R0:W1:Y:S02]  /*16e20*/  SHFL.IDX P6, R14, R13, R12, R11 ;  /* 0x0000000c0d0e7389 */ /* 0x00006400000c000b */
[----:B01----:R-:W-:Y:S01]  /*16e30*/  ENDCOLLECTIVE ;  /* 0x000000000000791b */ /* 0x003fe20003800000 */
.L_x_2029:
        /* <DEDUP_REMOVED lines=16> */
.L_x_2030:
[----:B------:R-:W-:Y:S02]  /*16f40*/  @!P1 VIADD R8, R4, UR40 ;  /* 0x0000002804089c36 */ /* 0x000fe40008000000 */
[----:B------:R-:W-:Y:S02]  /*16f50*/  IMAD.MOV.U32 R13, RZ, RZ, R2 ;  /* 0x000000ffff0d7224 */ /* 0x000fe400078e0002 */
[----:B------:R-:W-:Y:S02]  /*16f60*/  IMAD.MOV.U32 R12, RZ, RZ, 0x3 ;  /* 0x00000003ff0c7424 */ /* 0x000fe400078e00ff */
[----:B------:R-:W-:-:S07]  /*16f70*/  IMAD.MOV.U32 R7, RZ, RZ, R14 ;  /* 0x000000ffff077224 */ /* 0x000fce00078e000e */
[----:B------:R-:W-:Y:S05]  /*16f80*/  WARPSYNC.COLLECTIVE R15, `(.L_x_2031) ;  /* 0x000000000f087348 */ /* 0x000fea0003c00000 */
[----:B------:R0:W1:Y:S02]  /*16f90*/  SHFL.IDX P6, R14, R13, R12, R11 ;  /* 0x0000000c0d0e7389 */ /* 0x00006400000c000b */
[----:B01----:R-:W-:Y:S01]  /*16fa0*/  ENDCOLLECTIVE ;  /* 0x000000000000791b */ /* 0x003fe20003800000 */
.L_x_2031:
        /* <DEDUP_REMOVED lines=16> */
.L_x_2032:
[----:B------:R-:W-:Y:S02]  /*170b0*/  @!P1 VIADD R8, R4, UR40 ;  /* 0x0000002804089c36 */ /* 0x000fe40008000000 */
[----:B------:R-:W-:Y:S02]  /*170c0*/  IMAD.MOV.U32 R13, RZ, RZ, R2 ;  /* 0x000000ffff0d7224 */ /* 0x000fe400078e0002 */
[----:B------:R-:W-:Y:S02]  /*170d0*/  IMAD.MOV.U32 R12, RZ, RZ, 0x4 ;  /* 0x00000004ff0c7424 */ /* 0x000fe400078e00ff */
[----:B------:R-:W-:-:S07]  /*170e0*/  IMAD.MOV.U32 R7, RZ, RZ, R14 ;  /* 0x000000ffff077224 */ /* 0x000fce00078e000e */
[----:B------:R-:W-:Y:S05]  /*170f0*/  WARPSYNC.COLLECTIVE R15, `(.L_x_2033) ;  /* 0x000000000f087348 */ /* 0x000fea0003c00000 */
[----:B------:R0:W1:Y:S02]  /*17100*/  SHFL.IDX P6, R14, R13, R12, R11 ;  /* 0x0000000c0d0e7389 */ /* 0x00006400000c000b */
[----:B01----:R-:W-:Y:S01]  /*17110*/  ENDCOLLECTIVE ;  /* 0x000000000000791b */ /* 0x003fe20003800000 */
.L_x_2033:
        /* <DEDUP_REMOVED lines=16> */
.L_x_2034:
[----:B------:R-:W-:Y:S02]  /*17220*/  @!P1 VIADD R8, R4, UR40 ;  /* 0x0000002804089c36 */ /* 0x000fe40008000000 */
[----:B------:R-:W-:Y:S02]  /*17230*/  IMAD.MOV.U32 R13, RZ, RZ, R2 ;  /* 0x000000ffff0d7224 */ /* 0x000fe400078e0002 */
[----:B------:R-:W-:Y:S02]  /*17240*/  IMAD.MOV.U32 R12, RZ, RZ, 0x5 ;  /* 0x00000005ff0c7424 */ /* 0x000fe400078e00ff */
[----:B------:R-:W-:-:S07]  /*17250*/  IMAD.MOV.U32 R7, RZ, RZ, R14 ;  /* 0x000000ffff077224 */ /* 0x000fce00078e000e */
[----:B------:R-:W-:Y:S05]  /*17260*/  WARPSYNC.COLLECTIVE R15, `(.L_x_2035) ;  /* 0x000000000f087348 */ /* 0x000fea0003c00000 */
[----:B------:R0:W1:Y:S02]  /*17270*/  SHFL.IDX P6, R14, R13, R12, R11 ;  /* 0x0000000c0d0e7389 */ /* 0x00006400000c000b */
[----:B01----:R-:W-:Y:S01]  /*17280*/  ENDCOLLECTIVE ;  /* 0x000000000000791b */ /* 0x003fe20003800000 */
.L_x_2035:
        /* <DEDUP_REMOVED lines=15> */
.L_x_2036:
[----:B------:R-:W-:Y:S02]  /*17380*/  @!P1 VIADD R8, R4, UR40 ;  /* 0x0000002804089c36 */ /* 0x000fe40008000000 */
[----:B------:R-:W-:Y:S02]  /*17390*/  IMAD.MOV.U32 R13, RZ, RZ, R2 ;  /* 0x000000ffff0d7224 */ /* 0x000fe400078e0002 */
[----:B------:R-:W-:Y:S02]  /*173a0*/  IMAD.MOV.U32 R12, RZ, RZ, 0x6 ;  /* 0x00000006ff0c7424 */ /* 0x000fe400078e00ff */
[----:B------:R-:W-:-:S07]  /*173b0*/  IMAD.MOV.U32 R7, RZ, RZ, R14 ;  /* 0x000000ffff077224 */ /* 0x000fce00078e000e */
[----:B------:R-:W-:Y:S05]  /*173c0*/  WARPSYNC.COLLECTIVE R15, `(.L_x_2037) ;  /* 0x000000000f087348 */ /* 0x000fea0003c00000 */
[----:B------:R0:W1:Y:S02]  /*173d0*/  SHFL.IDX P6, R14, R13, R12, R11 ;  /* 0x0000000c0d0e7389 */ /* 0x00006400000c000b */
[----:B01----:R-:W-:Y:S01]  /*173e0*/  ENDCOLLECTIVE ;  /* 0x000000000000791b */ /* 0x003fe20003800000 */
.L_x_2037:
        /* <DEDUP_REMOVED lines=14> */
.L_x_2038:
[----:B------:R-:W-:-:S05]  /*174d0*/  VIADD R8, R5, 0x60 ;  /* 0x0000006005087836 */ /* 0x000fca0000000000 */
        /* <DEDUP_REMOVED lines=8> */
.L_x_2039:
        /* <DEDUP_REMOVED lines=14> */
.L_x_2040:
[----:B------:R-:W-:Y:S05]  /*17640*/  BRA `(.L_x_2041) ;  /* 0xffffffd000f87947 */ /* 0x000fea000383ffff */
.L_x_1980:
[----:B0-----:R-:W-:-:S04]  /*17650*/  IMAD.U32 R3, RZ, RZ, UR40 ;  /* 0x00000028ff037e24 */ /* 0x001fc8000f8e00ff */
[----:B------:R0:W1:Y:S03]  /*17660*/  SYNCS.PHASECHK.TRANS64.TRYWAIT P0, [R3+URZ+0x2e820], R0 ;  /* 0x02e82000030075a7 */ /* 0x000066000800017f */
[----:B-1----:R-:W-:Y:S05]  /*17670*/  @!P0 NANOSLEEP.SYNCS 0x989680 ;  /* 0x009896800000895d */ /* 0x002fea0003900000 */
[----:B------:R-:W1:Y:S02]  /*17680*/  @!P0 SYNCS.PHASECHK.TRANS64 P0, [R3+URZ+0x2e820], R0 ;  /* 0x02e82000030085a7 */ /* 0x000e64000800007f */
[----:B-1----:R-:W-:Y:S05]  /*17690*/  @!P0 BRA `(.L_x_1980) ;  /* 0xfffffffc00ec8947 */ /* 0x002fea000383ffff */
[----:B------:R-:W-:Y:S05]  /*176a0*/  BRA `(.L_x_2042) ;  /* 0xffffffd400347947 */ /* 0x000fea000383ffff */
.L_x_1985:
[----:B0-----:R0:W1:Y:S02]  /*176b0*/  SYNCS.PHASECHK.TRANS64.TRYWAIT P0, [R4+URZ+0x2e880], R3 ;  /* 0x02e88003040075a7 */ /* 0x001064000800017f */
[----:B-1----:R-:W-:Y:S05]  /*176c0*/  @!P0 NANOSLEEP.SYNCS 0x989680 ;  /* 0x009896800000895d */ /* 0x002fea0003900000 */
[----:B------:R-:W1:Y:S02]  /*176d0*/  @!P0 SYNCS.PHASECHK.TRANS64 P0, [R4+URZ+0x2e880], R3 ;  /* 0x02e88003040085a7 */ /* 0x000e64000800007f */
[----:B-1----:R-:W-:Y:S05]  /*176e0*/  @!P0 BRA `(.L_x_1985) ;  /* 0xfffffffc00f08947 */ /* 0x002fea000383ffff */
[----:B------:R-:W-:Y:S05]  /*176f0*/  BRA `(.L_x_2043) ;  /* 0xffffffd400e07947 */ /* 0x000fea000383ffff */
.L_x_1989:
[----:B-1----:R1:W2:Y:S02]  /*17700*/  SYNCS.PHASECHK.TRANS64.TRYWAIT P0, [R4+URZ+0x2e840], R3 ;  /* 0x02e84003040075a7 */ /* 0x0022a4000800017f */
[----:B--2---:R-:W-:Y:S05]  /*17710*/  @!P0 NANOSLEEP.SYNCS 0x989680 ;  /* 0x009896800000895d */ /* 0x004fea0003900000 */
[----:B------:R-:W2:Y:S02]  /*17720*/  @!P0 SYNCS.PHASECHK.TRANS64 P0, [R4+URZ+0x2e840], R3 ;  /* 0x02e84003040085a7 */ /* 0x000ea4000800007f */
[----:B--2---:R-:W-:Y:S05]  /*17730*/  @!P0 BRA `(.L_x_1989) ;  /* 0xfffffffc00f08947 */ /* 0x004fea000383ffff */
[----:B------:R-:W-:Y:S05]  /*17740*/  BRA `(.L_x_2044) ;  /* 0xffffffd800547947 */ /* 0x000fea000383ffff */
.L_x_1994:
[----:B--2---:R2:W3:Y:S02]  /*17750*/  SYNCS.PHASECHK.TRANS64.TRYWAIT P0, [R18+URZ+0x2e870], R2 ;  /* 0x02e87002120075a7 */ /* 0x0044e4000800017f */
[----:B---3--:R-:W-:Y:S05]  /*17760*/  @!P0 NANOSLEEP.SYNCS 0x989680 ;  /* 0x009896800000895d */ /* 0x008fea0003900000 */
[----:B------:R-:W3:Y:S02]  /*17770*/  @!P0 SYNCS.PHASECHK.TRANS64 P0, [R18+URZ+0x2e870], R2 ;  /* 0x02e87002120085a7 */ /* 0x000ee4000800007f */
[----:B---3--:R-:W-:Y:S05]  /*17780*/  @!P0 BRA `(.L_x_1994) ;  /* 0xfffffffc00f08947 */ /* 0x008fea000383ffff */
[----:B------:R-:W-:Y:S05]  /*17790*/  BRA `(.L_x_2045) ;  /* 0xffffffd800e87947 */ /* 0x000fea000383ffff */
.L_x_1996:
[----:B--2---:R2:W3:Y:S02]  /*177a0*/  SYNCS.PHASECHK.TRANS64.TRYWAIT P0, [R18+URZ+0x2e860], R2 ;  /* 0x02e86002120075a7 */ /* 0x0044e4000800017f */
[----:B---3--:R-:W-:Y:S05]  /*177b0*/  @!P0 NANOSLEEP.SYNCS 0x989680 ;  /* 0x009896800000895d */ /* 0x008fea0003900000 */
[----:B------:R-:W3:Y:S02]  /*177c0*/  @!P0 SYNCS.PHASECHK.TRANS64 P0, [R18+URZ+0x2e860], R2 ;  /* 0x02e86002120085a7 */ /* 0x000ee4000800007f */
[----:B---3--:R-:W-:Y:S05]  /*177d0*/  @!P0 BRA `(.L_x_1996) ;  /* 0xfffffffc00f08947 */ /* 0x008fea000383ffff */
[----:B------:R-:W-:Y:S05]  /*177e0*/  BRA `(.L_x_2046) ;  /* 0xffffffd800ec7947 */ /* 0x000fea000383ffff */
.L_x_2002:
[----:B0-----:R0:W1:Y:S02]  /*177f0*/  SYNCS.PHASECHK.TRANS64.TRYWAIT P0, [R16+URZ+0x2e870], R3 ;  /* 0x02e87003100075a7 */ /* 0x001064000800017f */
[----:B-1----:R-:W-:Y:S05]  /*17800*/  @!P0 NANOSLEEP.SYNCS 0x989680 ;  /* 0x009896800000895d */ /* 0x002fea0003900000 */
[----:B------:R-:W1:Y:S02]  /*17810*/  @!P0 SYNCS.PHASECHK.TRANS64 P0, [R16+URZ+0x2e870], R3 ;  /* 0x02e87003100085a7 */ /* 0x000e64000800007f */
[----:B-1----:R-:W-:Y:S05]  /*17820*/  @!P0 BRA `(.L_x_2002) ;  /* 0xfffffffc00f08947 */ /* 0x002fea000383ffff */
[----:B------:R-:W-:Y:S05]  /*17830*/  BRA `(.L_x_2047) ;  /* 0xffffffe000e87947 */ /* 0x000fea000383ffff */
.L_x_2004:
[----:B0-----:R0:W1:Y:S02]  /*17840*/  SYNCS.PHASECHK.TRANS64.TRYWAIT P0, [R16+URZ+0x2e860], R3 ;  /* 0x02e86003100075a7 */ /* 0x001064000800017f */
[----:B-1----:R-:W-:Y:S05]  /*17850*/  @!P0 NANOSLEEP.SYNCS 0x989680 ;  /* 0x009896800000895d */ /* 0x002fea0003900000 */
[----:B------:R-:W1:Y:S02]  /*17860*/  @!P0 SYNCS.PHASECHK.TRANS64 P0, [R16+URZ+0x2e860], R3 ;  /* 0x02e86003100085a7 */ /* 0x000e64000800007f */
[----:B-1----:R-:W-:Y:S05]  /*17870*/  @!P0 BRA `(.L_x_2004) ;  /* 0xfffffffc00f08947 */ /* 0x002fea000383ffff */
[----:B------:R-:W-:Y:S05]  /*17880*/  BRA `(.L_x_2048) ;  /* 0xffffffe000f87947 */ /* 0x000fea000383ffff */
.L_x_2006:
[----:B0-----:R0:W1:Y:S02]  /*17890*/  SYNCS.PHASECHK.TRANS64.TRYWAIT P0, [R9+URZ+0x2e820], R2 ;  /* 0x02e82002090075a7 */ /* 0x001064000800017f */
[----:B-1----:R-:W-:Y:S05]  /*178a0*/  @!P0 NANOSLEEP.SYNCS 0x989680 ;  /* 0x009896800000895d */ /* 0x002fea0003900000 */
[----:B------:R-:W1:Y:S02]  /*178b0*/  @!P0 SYNCS.PHASECHK.TRANS64 P0, [R9+URZ+0x2e820], R2 ;  /* 0x02e82002090085a7 */ /* 0x000e64000800007f */
[----:B-1----:R-:W-:Y:S05]  /*178c0*/  @!P0 BRA `(.L_x_2006) ;  /* 0xfffffffc00f08947 */ /* 0x002fea000383ffff */
[----:B------:R-:W-:Y:S05]  /*178d0*/  BRA `(.L_x_2049) ;  /* 0xffffffe800c87947 */ /* 0x000fea000383ffff */
.L_x_2008:
[----:B0-----:R0:W1:Y:S02]  /*178e0*/  SYNCS.PHASECHK.TRANS64.TRYWAIT P1, [R5+URZ], R4 ;  /* 0x00000004050075a7 */ /* 0x001064000802017f */
[----:B-1----:R-:W-:Y:S05]  /*178f0*/  @!P1 NANOSLEEP.SYNCS 0x989680 ;  /* 0x009896800000995d */ /* 0x002fea0003900000 */
[----:B------:R-:W1:Y:S02]  /*17900*/  @!P1 SYNCS.PHASECHK.TRANS64 P1, [R5+URZ], R4 ;  /* 0x00000004050095a7 */ /* 0x000e64000802007f */
[----:B-1----:R-:W-:Y:S05]  /*17910*/  @!P1 BRA `(.L_x_2008) ;  /* 0xfffffffc00f09947 */ /* 0x002fea000383ffff */
[----:B------:R-:W-:Y:S05]  /*17920*/  BRA `(.L_x_2050) ;  /* 0xffffffec00187947 */ /* 0x000fea000383ffff */
.L_x_2009:
[----:B-1----:R1:W2:Y:S02]  /*17930*/  SYNCS.PHASECHK.TRANS64.TRYWAIT P1, [R7+URZ], R2 ;  /* 0x00000002070075a7 */ /* 0x0022a4000802017f */
[----:B--2---:R-:W-:Y:S05]  /*17940*/  @!P1 NANOSLEEP.SYNCS 0x989680 ;  /* 0x009896800000995d */ /* 0x004fea0003900000 */
[----:B------:R-:W2:Y:S02]  /*17950*/  @!P1 SYNCS.PHASECHK.TRANS64 P1, [R7+URZ], R2 ;  /* 0x00000002070095a7 */ /* 0x000ea4000802007f */
[----:B--2---:R-:W-:Y:S05]  /*17960*/  @!P1 BRA `(.L_x_2009) ;  /* 0xfffffffc00f09947 */ /* 0x004fea000383ffff */
[----:B------:R-:W-:Y:S05]  /*17970*/  BRA `(.L_x_2051) ;  /* 0xffffffec000c7947 */ /* 0x000fea000383ffff */
.L_x_2011:
[----:B0-----:R0:W2:Y:S02]  /*17980*/  SYNCS.PHASECHK.TRANS64.TRYWAIT P1, [R5+URZ+0x2e860], R4 ;  /* 0x02e86004050075a7 */ /* 0x0010a4000802017f */
[----:B--2---:R-:W-:Y:S05]  /*17990*/  @!P1 NANOSLEEP.SYNCS 0x989680 ;  /* 0x009896800000995d */ /* 0x004fea0003900000 */
[----:B------:R-:W2:Y:S02]  /*179a0*/  @!P1 SYNCS.PHASECHK.TRANS64 P1, [R5+URZ+0x2e860], R4 ;  /* 0x02e86004050095a7 */ /* 0x000ea4000802007f */
[----:B--2---:R-:W-:Y:S05]  /*179b0*/  @!P1 BRA `(.L_x_2011) ;  /* 0xfffffffc00f09947 */ /* 0x004fea000383ffff */
[----:B------:R-:W-:Y:S05]  /*179c0*/  BRA `(.L_x_2052) ;  /* 0xffffffec000c7947 */ /* 0x000fea000383ffff */
.L_x_2013:
[----:B--2---:R2:W3:Y:S02]  /*179d0*/  SYNCS.PHASECHK.TRANS64.TRYWAIT P1, [R3+URZ+0x2e860], R2 ;  /* 0x02e86002030075a7 */ /* 0x0044e4000802017f */
[----:B---3--:R-:W-:Y:S05]  /*179e0*/  @!P1 NANOSLEEP.SYNCS 0x989680 ;  /* 0x009896800000995d */ /* 0x008fea0003900000 */
[----:B------:R-:W3:Y:S02]  /*179f0*/  @!P1 SYNCS.PHASECHK.TRANS64 P1, [R3+URZ+0x2e860], R2 ;  /* 0x02e86002030095a7 */ /* 0x000ee4000802007f */
[----:B---3--:R-:W-:Y:S05]  /*17a00*/  @!P1 BRA `(.L_x_2013) ;  /* 0xfffffffc00f09947 */ /* 0x008fea000383ffff */
[----:B------:R-:W-:Y:S05]  /*17a10*/  BRA `(.L_x_2053) ;  /* 0xffffffec000c7947 */ /* 0x000fea000383ffff */
.L_x_2015:
[----:B---3--:R3:W4:Y:S02]  /*17a20*/  SYNCS.PHASECHK.TRANS64.TRYWAIT P0, [R5+URZ+0x2e880], R4 ;  /* 0x02e88004050075a7 */ /* 0x008724000800017f */
[----:B----4-:R-:W-:Y:S05]  /*17a30*/  @!P0 NANOSLEEP.SYNCS 0x989680 ;  /* 0x009896800000895d */ /* 0x010fea0003900000 */
[----:B------:R-:W4:Y:S02]  /*17a40*/  @!P0 SYNCS.PHASECHK.TRANS64 P0, [R5+URZ+0x2e880], R4 ;  /* 0x02e88004050085a7 */ /* 0x000f24000800007f */
[----:B----4-:R-:W-:Y:S05]  /*17a50*/  @!P0 BRA `(.L_x_2015) ;  /* 0xfffffffc00f08947 */ /* 0x010fea000383ffff */
[----:B------:R-:W-:Y:S05]  /*17a60*/  BRA `(.L_x_2016) ;  /* 0xffffffec00087947 */ /* 0x000fea000383ffff */
.L_x_2054:
        /* <DEDUP_REMOVED lines=9> */
.L_x_2822:


//--------------------- .text._ZN7cutlass13device_kernelIN5flash11enable_sm90INS1_16FlashAttnFwdSm90INS1_25CollectiveMainloopFwdSm90ILi2EN4cute5tupleIJNS5_1CILi1EEES8_S8_EEENS6_IJNS7_ILi128EEENS7_ILi224EEESA_EEELi128ENS_12float_e4m3_tEfNS_4arch4Sm90ELb1ELb0ELb1ELb1ELb0ELb0ELb0ELb1ELb1ELb1ELb1ELb0EEENS1_21CollectiveEpilogueFwdINS6_IJSA_SA_SB_EEES9_NS_10bfloat16_tESF_Li256ELb1ELb1ELb1ELb1EEENS1_36VarlenDynamicPersistentTileSchedulerILi128ELi224ELi256ELi128ELb1ELb1ELb1ELb1ELb1ELb1EEEEEEEEEvNT_6ParamsE --------------------------
	.section	.text._ZN7cutlass13device_kernelIN5flash11enable_sm90INS1_16FlashAttnFwdSm90INS1_25CollectiveMainloopFwdSm90ILi2EN4cute5tupleIJNS5_1CILi1EEES8_S8_EEENS6_IJNS7_ILi128EEENS7_ILi224EEESA_EEELi128ENS_12float_e4m3_tEfNS_4arch4Sm90ELb1ELb0ELb1ELb1ELb0ELb0ELb0ELb1ELb1ELb1ELb1ELb0EEENS1_21CollectiveEpilogueFwdINS6_IJSA_SA_SB_EEES9_NS_10bfloat16_tESF_Li256ELb1ELb1ELb1ELb1EEENS1_36VarlenDynamicPersistentTileSchedulerILi128ELi224ELi256ELi128ELb1ELb1ELb1ELb1ELb1ELb1EEEEEEEEEvNT_6ParamsE,"ax",@progbits
	.align	128
.text._ZN7cutlass13device_kernelIN5flash11enable_sm90INS1_16FlashAttnFwdSm90INS1_25CollectiveMainloopFwdSm90ILi2EN4cute5tupleIJNS5_1CILi1EEES8_S8_EEENS6_IJNS7_ILi128EEENS7_ILi224EEESA_EEELi128ENS_12float_e4m3_tEfNS_4arch4Sm90ELb1ELb0ELb1ELb1ELb0ELb0ELb0ELb1ELb1ELb1ELb1ELb0EEENS1_21CollectiveEpilogueFwdINS6_IJSA_SA_SB_EEES9_NS_10bfloat16_tESF_Li256ELb1ELb1ELb1ELb1EEENS1_36VarlenDynamicPersistentTileSchedulerILi128ELi224ELi256ELi128ELb1ELb1ELb1ELb1ELb1ELb1EEEEEEEEEvNT_6ParamsE:
        .type           _ZN7cutlass13device_kernelIN5flash11enable_sm90INS1_16FlashAttnFwdSm90INS1_25CollectiveMainloopFwdSm90ILi2EN4cute5tupleIJNS5_1CILi1EEES8_S8_EEENS6_IJNS7_ILi128EEENS7_ILi224EEESA_EEELi128ENS_12float_e4m3_tEfNS_4arch4Sm90ELb1ELb0ELb1ELb1ELb0ELb0ELb0ELb1ELb1ELb1ELb1ELb0EEENS1_21CollectiveEpilogueFwdINS6_IJSA_SA_SB_EEES9_NS_10bfloat16_tESF_Li256ELb1ELb1ELb1ELb1EEENS1_36VarlenDynamicPersistentTileSchedulerILi128ELi224ELi256ELi128ELb1ELb1ELb1ELb1ELb1ELb1EEEEEEEEEvNT_6ParamsE,@function
        .size           _ZN7cutlass13device_kernelIN5flash11enable_sm90INS1_16FlashAttnFwdSm90INS1_25CollectiveMainloopFwdSm90ILi2EN4cute5tupleIJNS5_1CILi1EEES8_S8_EEENS6_IJNS7_ILi128EEENS7_ILi224EEESA_EEELi128ENS_12float_e4m3_tEfNS_4arch4Sm90ELb1ELb0ELb1ELb1ELb0ELb0ELb0ELb1ELb1ELb1ELb1ELb0EEENS1_21CollectiveEpilogueFwdINS6_IJSA_SA_SB_EEES9_NS_10bfloat16_tESF_Li256ELb1ELb1ELb1ELb1EEENS1_36VarlenDynamicPersistentTileSchedulerILi128ELi224ELi256ELi128ELb1ELb1ELb1ELb1ELb1ELb1EEEEEEEEEvNT_6ParamsE,(.L_x_2823 - _ZN7cutlass13device_kernelIN5flash11enable_sm90INS1_16FlashAttnFwdSm90INS1_25CollectiveMainloopFwdSm90ILi2EN4cute5tupleIJNS5_1CILi1EEES8_S8_EEENS6_IJNS7_ILi128EEENS7_ILi224EEESA_EEELi128ENS_12float_e4m3_tEfNS_4arch4Sm90ELb1ELb0ELb1ELb1ELb0ELb0ELb0ELb1ELb1ELb1ELb1ELb0EEENS1_21CollectiveEpilogueFwdINS6_IJSA_SA_SB_EEES9_NS_10bfloat16_tESF_Li256ELb1ELb1ELb1ELb1EEENS1_36VarlenDynamicPersistentTileSchedulerILi128ELi224ELi256ELi128ELb1ELb1ELb1ELb1ELb1ELb1EEEEEEEEEvNT_6ParamsE)
        .other          _ZN7cutlass13device_kernelIN5flash11enable_sm90INS1_16FlashAttnFwdSm90INS1_25CollectiveMainloopFwdSm90ILi2EN4cute5tupleIJNS5_1CILi1EEES8_S8_EEENS6_IJNS7_ILi128EEENS7_ILi224EEESA_EEELi128ENS_12float_e4m3_tEfNS_4arch4Sm90ELb1ELb0ELb1ELb1ELb0ELb0ELb0ELb1ELb1ELb1ELb1ELb0EEENS1_21CollectiveEpilogueFwdINS6_IJSA_SA_SB_EEES9_NS_10bfloat16_tESF_Li256ELb1ELb1ELb1ELb1EEENS1_36VarlenDynamicPersistentTileSchedulerILi128ELi224ELi256ELi128ELb1ELb1ELb1ELb1ELb1ELb1EEEEEEEEEvNT_6ParamsE,@"STO_CUDA_ENTRY STV_DEFAULT"
_ZN7cutlass13device_kernelIN5flash11enable_sm90INS1_16FlashAttnFwdSm90INS1_25CollectiveMainloopFwdSm90ILi2EN4cute5tupleIJNS5_1CILi1EEES8_S8_EEENS6_IJNS7_ILi128EEENS7_ILi224EEESA_EEELi128ENS_12float_e4m3_tEfNS_4arch4Sm90ELb1ELb0ELb1ELb1ELb0ELb0ELb0ELb1ELb1ELb1ELb1ELb0EEENS1_21CollectiveEpilogueFwdINS6_IJSA_SA_SB_EEES9_NS_10bfloat16_tESF_Li256ELb1ELb1ELb1ELb1EEENS1_36VarlenDynamicPersistentTileSchedulerILi128ELi224ELi256ELi128ELb1ELb1ELb1ELb1ELb1ELb1EEEEEEEEEvNT_6ParamsE:
        /* <DEDUP_REMOVED lines=18> */
.L_x_2056:
[----:B------:R-:W-:Y:S05]  /*0120*/  BSYNC B0 ;  /* 0x0000000000007941 */ /* 0x000fea0003800000 */
.L_x_2055:
        /* <DEDUP_REMOVED lines=41> */
.L_x_2057:
        /* <DEDUP_REMOVED lines=22> */
.L_x_2058:
        /* <DEDUP_REMOVED lines=18> */
.L_x_2059:
        /* <DEDUP_REMOVED lines=22> */
.L_x_2060:
        /* <DEDUP_REMOVED lines=22> */
.L_x_2061:
[----:B------:R-:W-:Y:S01]  /*0900*/  PLOP3.LUT P0, PT, PT, PT, UP0, 0x80, 0x0 ;  /* 0x000000000000781c */ /* 0x000fe20003f0f008 */
[----:B------:R-:W-:Y:S01]  /*0910*/  UMOV UR38, 0x1 ;  /* 0x0000000100267882 */ /* 0x000fe20000000000 */
[----:B------:R-:W-:Y:S01]  /*0920*/  NOP ;  /* 0x0000000000007918 */ /* 0x000fe20000000000 */
[----:B------:R-:W-:Y:S01]  /*0930*/  USEL UR38, UR38, 0x2, !UP0 ;  /* 0x0000000226267887 */ /* 0x000fe2000c000000 */
[----:B------:R-:W-:Y:S01]  /*0940*/  ULDC.64 UR54, c[0x0][0x208] ;  /* 0x0000820000367ab9 */ /* 0x000fe20000000a00 */
[----:B012-4-:R-:W-:Y:S08]  /*0950*/  BAR.SYNC.DEFER_BLOCKING 0x0 ;  /* 0x0000000000007b1d */ /* 0x017ff00000010000 */
[----:B------:R-:W-:Y:S05]  /*0960*/  @!P0 BRA `(.L_x_2062) ;  /* 0x00000144008c8947 */ /* 0x000fea0003800000 */
.L_x_2063:
        /* <DEDUP_REMOVED lines=33> */
[----:B------:R-:W-:Y:S02]  /*0b80*/  SHF.R.S32.HI R6, RZ, 0x4, R3 ;  /* 0x00000004ff067819 */ /* 0x000fe40000011403 */
[----:B------:R-:W-:Y:S02]  /*0b90*/  SHF.R.S32.HI R7, RZ, 0x1f, R11 ;  /* 0x0000001fff077819 */ /* 0x000fe4000001140b */
[----:B------:R-:W-:-:S02]  /*0ba0*/  LOP3.LUT R4, R3, 0x3fffff0, RZ, 0xc0, !PT ;  /* 0x03fffff003047812 */ /* 0x000fc400078ec0ff */
[----:B------:R-:W-:Y:S02]  /*0bb0*/  LEA.HI R3, R3, R6, RZ, 0x1 ;  /* 0x0000000603037211 */ /* 0x000fe400078f08ff */
[----:B------:R-:W-:Y:S01]  /*0bc0*/  LEA.HI R8, R7, R11, RZ, 0x2 ;  /* 0x0000000b07087211 */ /* 0x000fe200078f10ff */
[----:B------:R-:W-:Y:S01]  /*0bd0*/  IMAD.IADD R4, R12, 0x1, -R4 ;  /* 0x000000010c047824 */ /* 0x000fe200078e0a04 */
[----:B------:R-:W-:Y:S02]  /*0be0*/  LOP3.LUT R3, R3, 0x1ffffffe, RZ, 0xc0, !PT ;  /* 0x1ffffffe03037812 */ /* 0x000fe400078ec0ff */
[--C-:B------:R-:W-:Y:S01]  /*0bf0*/  SHF.R.S32.HI R9, RZ, 0x2, R8.reuse ;  /* 0x00000002ff097819 */ /* 0x100fe20000011408 */
[----:B------:R-:W-:Y:S01]  /*0c00*/  IMAD R4, R4, 0x40, R5 ;  /* 0x0000004004047824 */ /* 0x000fe200078e0205 */
[----:B------:R-:W-:Y:S01]  /*0c10*/  SHF.R.S32.HI R10, RZ, 0x1f, R8 ;  /* 0x0000001fff0a7819 */ /* 0x000fe20000011408 */
[----:B------:R-:W-:Y:S01]  /*0c20*/  IMAD.IADD R3, R6, 0x1, -R3 ;  /* 0x0000000106037824 */ /* 0x000fe200078e0a03 */
[----:B------:R-:W-:-:S02]  /*0c30*/  SHF.R.S32.HI R6, RZ, 0x7, R2 ;  /* 0x00000007ff067819 */ /* 0x000fc40000011402 */
[----:B------:R-:W-:Y:S01]  /*0c40*/  LEA.HI R10, R10, R9, RZ, 0x3 ;  /* 0x000000090a0a7211 */ /* 0x000fe200078f18ff */
[----:B------:R-:W-:Y:S01]  /*0c50*/  IMAD R3, R3, 0x8, R4 ;  /* 0x0000000803037824 */ /* 0x000fe200078e0204 */
[----:B------:R-:W-:Y:S02]  /*0c60*/  LEA.HI R7, R7, R11, RZ, 0x5 ;  /* 0x0000000b07077211 */ /* 0x000fe400078f28ff */
[----:B------:R-:W-:Y:S02]  /*0c70*/  LOP3.LUT R10, R10, 0xfffffff8, RZ, 0xc0, !PT ;  /* 0xfffffff80a0a7812 */ /* 0x000fe400078ec0ff */
[----:B------:R-:W-:Y:S01]  /*0c80*/  LEA.HI R2, R2, R6, RZ, 0x1 ;  /* 0x0000000602027211 */ /* 0x000fe200078f08ff */
[----:B------:R0:W-:Y:S01]  /*0c90*/  STL [R1+0x3c], R3 ;  /* 0x00003c0301007387 */ /* 0x0001e20000100800 */
[----:B------:R-:W-:Y:S01]  /*0ca0*/  SHF.R.S32.HI R7, RZ, 0x5, R7 ;  /* 0x00000005ff077819 */ /* 0x000fe20000011407 */
[----:B------:R-:W-:Y:S01]  /*0cb0*/  IMAD.IADD R10, R9, 0x1, -R10 ;  /* 0x00000001090a7824 */ /* 0x000fe200078e0a0a */
[----:B------:R-:W-:-:S02]  /*0cc0*/  LOP3.LUT R2, R2, 0x3fffffe, RZ, 0xc0, !PT ;  /* 0x03fffffe02027812 */ /* 0x000fc400078ec0ff */
[CC--:B------:R-:W-:Y:S01]  /*0cd0*/  LEA.HI R5, R0.reuse, R12.reuse, RZ, 0x2 ;  /* 0x0000000c00057211 */ /* 0x0c0fe200078f10ff */
[----:B------:R-:W-:Y:S01]  /*0ce0*/  IMAD R7, R7, 0x10, R10 ;  /* 0x0000001007077824 */ /* 0x000fe200078e020a */
[----:B------:R-:W-:Y:S01]  /*0cf0*/  LEA.HI R0, R0, R12, RZ, 0x3 ;  /* 0x0000000c00007211 */ /* 0x000fe200078f18ff */
[----:B------:R-:W-:Y:S01]  /*0d00*/  IMAD.IADD R2, R6, 0x1, -R2 ;  /* 0x0000000106027824 */ /* 0x000fe200078e0a02 */
[----:B------:R-:W-:Y:S02]  /*0d10*/  LOP3.LUT R5, R5, 0xfffffffc, RZ, 0xc0, !PT ;  /* 0xfffffffc05057812 */ /* 0x000fe400078ec0ff */
[----:B------:R-:W-:Y:S01]  /*0d20*/  LOP3.LUT R22, R0, 0xfffffff8, RZ, 0xc0, !PT ;  /* 0xfffffff800167812 */ /* 0x000fe200078ec0ff */
[----:B------:R-:W-:Y:S01]  /*0d30*/  IMAD R2, R2, 0x40, R7 ;  /* 0x0000004002027824 */ /* 0x000fe200078e0207 */
[----:B------:R-:W-:Y:S01]  /*0d40*/  LOP3.LUT R8, R8, 0x7ffffffc, RZ, 0xc0, !PT ;  /* 0x7ffffffc08087812 */ /* 0x000fe200078ec0ff */
[C---:B------:R-:W-:Y:S02]  /*0d50*/  IMAD.IADD R5, R12.reuse, 0x1, -R5 ;  /* 0x000000010c057824 */ /* 0x040fe400078e0a05 */
[----:B------:R-:W-:Y:S01]  /*0d60*/  IMAD.IADD R22, R12, 0x1, -R22 ;  /* 0x000000010c167824 */ /* 0x000fe200078e0a16 */
[----:B------:R1:W-:Y:S01]  /*0d70*/  STL [R1+0x38], R2 ;  /* 0x0000380201007387 */ /* 0x0003e20000100800 */
[----:B------:R-:W-:Y:S01]  /*0d80*/  IMAD.IADD R8, R11, 0x1, -R8 ;  /* 0x000000010b087824 */ /* 0x000fe200078e0a08 */
[----:B0-----:R-:W-:Y:S01]  /*0d90*/  LEA.HI R3, R5, R5, RZ, 0x1 ;  /* 0x0000000505037211 */ /* 0x001fe200078f08ff */
[----:B------:R-:W-:-:S02]  /*0da0*/  IMAD.SHL.U32 R17, R22, 0x8, RZ ;  /* 0x0000000816117824 */ /* 0x000fc400078e00ff */
[----:B------:R-:W-:Y:S01]  /*0db0*/  IMAD.SHL.U32 R16, R8, 0x2, RZ ;  /* 0x0000000208107824 */ /* 0x000fe200078e00ff */
[----:B------:R-:W-:Y:S01]  /*0dc0*/  LOP3.LUT R4, R3, 0x1ffffffe, RZ, 0xc0, !PT ;  /* 0x1ffffffe03047812 */ /* 0x000fe200078ec0ff */
[----:B------:R-:W-:Y:S01]  /*0dd0*/  VIADD R19, R17, 0x40 ;  /* 0x0000004011137836 */ /* 0x000fe20000000000 */
[----:B------:R-:W-:Y:S01]  /*0de0*/  SHF.R.S32.HI R3, RZ, 0x3, R0 ;  /* 0x00000003ff037819 */ /* 0x000fe20000011400 */
[C---:B------:R-:W-:Y:S01]  /*0df0*/  VIADD R3, R16.reuse, 0x18 ;  /* 0x0000001810037836 */ /* 0x040fe20000000000 */
[----:B------:R-:W-:Y:S01]  /*0e00*/  SHF.R.S32.HI R0, RZ, 0x1f, R17 ;  /* 0x0000001fff007819 */ /* 0x000fe20000011411 */
[C---:B------:R-:W-:Y:S02]  /*0e10*/  VIADD R0, R16.reuse, 0x20 ;  /* 0x0000002010007836 */ /* 0x040fe40000000000 */
[C---:B------:R-:W-:Y:S01]  /*0e20*/  VIADD R237, R16.reuse, 0x28 ;  /* 0x0000002810ed7836 */ /* 0x040fe20000000000 */
[----:B------:R-:W-:Y:S01]  /*0e30*/  SHF.R.S32.HI R6, RZ, 0x1f, R3 ;  /* 0x0000001fff067819 */ /* 0x000fe20000011403 */
[----:B------:R-:W-:-:S02]  /*0e40*/  VIADD R236, R16, 0x30 ;  /* 0x0000003010ec7836 */ /* 0x000fc40000000000 */
[C---:B------:R-:W-:Y:S01]  /*0e50*/  VIADD R235, R16.reuse, 0x38 ;  /* 0x0000003810eb7836 */ /* 0x040fe20000000000 */
[----:B------:R-:W-:Y:S01]  /*0e60*/  SHF.R.S32.HI R3, RZ, 0x1f, R237 ;  /* 0x0000001fff037819 */ /* 0x000fe200000114ed */
[C---:B------:R-:W-:Y:S02]  /*0e70*/  VIADD R234, R16.reuse, 0x40 ;  /* 0x0000004010ea7836 */ /* 0x040fe40000000000 */
[C---:B------:R-:W-:Y:S02]  /*0e80*/  VIADD R233, R16.reuse, 0x48 ;  /* 0x0000004810e97836 */ /* 0x040fe40000000000 */
[----:B------:R-:W-:Y:S01]  /*0e90*/  IMAD.IADD R4, R5, 0x1, -R4 ;  /* 0x0000000105047824 */ /* 0x000fe200078e0a04 */
        /* <DEDUP_REMOVED lines=13> */
[----:B------:R-:W-:Y:S01]  /*0f70*/  IMAD R18, R4, 0x8, R2 ;  /* 0x0000000804127824 */ /* 0x000fe200078e0202 */
[----:B------:R-:W-:-:S02]  /*0f80*/  SHF.R.S32.HI R3, RZ, 0x1f, R231 ;  /* 0x0000001fff037819 */ /* 0x000fc400000114e7 */
[----:B------:R-:W-:Y:S02]  /*0f90*/  SHF.R.S32.HI R0, RZ, 0x1f, R230 ;  /* 0x0000001fff007819 */ /* 0x000fe400000114e6 */
[----:B------:R-:W-:Y:S02]  /*0fa0*/  SHF.R.S32.HI R5, RZ, 0x1f, R229 ;  /* 0x0000001fff057819 */ /* 0x000fe400000114e5 */
[----:B------:R-:W-:Y:S02]  /*0fb0*/  SHF.R.S32.HI R3, RZ, 0x1f, R228 ;  /* 0x0000001fff037819 */ /* 0x000fe400000114e4 */
[----:B-1----:R-:W-:-:S07]  /*0fc0*/  SHF.R.S32.HI R0, RZ, 0x1f, R23 ;  /* 0x0000001fff007819 */ /* 0x002fce0000011417 */
.L_x_2124:
[----:B01234-:R-:W0:Y:S01]  /*0fd0*/  LDC.64 R2, c[0x0][0xc88] ;  /* 0x00032200ff027b82 */ /* 0x01fe220000000a00 */
[----:B------:R-:W-:Y:S01]  /*0fe0*/  ULDC.64 UR8, c[0x0][0xa28] ;  /* 0x00028a0000087ab9 */ /* 0x000fe20000000a00 */
[----:B------:R-:W-:Y:S01]  /*0ff0*/  ULDC.64 UR10, c[0x0][0xa18] ;  /* 0x00028600000a7ab9 */ /* 0x000fe20000000a00 */
[----:B------:R-:W-:Y:S01]  /*1000*/  ULOP3.LUT UR4, UR6, 0xff000000, URZ, 0xc0, !UPT ;  /* 0xff00000006047892 */ /* 0x000fe2000f8ec03f */
        /* <DEDUP_REMOVED lines=18> */
[----:B------:R-:W-:-:S03]  /*1130*/  IMAD.U32 R4, RZ, RZ, UR10 ;  /* 0x0000000aff047e24 */ /* 0x000fc6000f8e00ff */
[----:B------:R-:W-:Y:S01]  /*1140*/  IMAD.U32 R5, RZ, RZ, UR11 ;  /* 0x0000000bff057e24 */ /* 0x000fe2000f8e00ff */
[----:B------:R-:W2:Y:S01]  /*1150*/  @P0 LDG.E R2, desc[UR54][R2.64] ;  /* 0x0000003602020981 */ /* 0x000ea2000c1e1900 */
[----:B------:R-:W-:Y:S01]  /*1160*/  UISETP.NE.U32.AND UP0, UPT, UR8, URZ, UPT ;  /* 0x0000003f0800728c */ /* 0x000fe2000bf05070 */
[----:B------:R-:W-:Y:S02]  /*1170*/  ULDC.64 UR10, c[0x0][0xa20] ;  /* 0x00028800000a7ab9 */ /* 0x000fe40000000a00 */
[----:B------:R-:W3:Y:S01]  /*1180*/  @P2 LDG.E R4, desc[UR54][R4.64] ;  /* 0x0000003604042981 */ /* 0x000ee2000c1e1900 */
[----:B------:R-:W-:Y:S01]  /*1190*/  UISETP.NE.AND.EX UP0, UPT, UR9, URZ, UPT, UP0 ;  /* 0x0000003f0900728c */ /* 0x000fe2000bf05300 */
[----:B------:R-:W-:Y:S01]  /*11a0*/  ISETP.NE.U32.AND P1, PT, RZ, UR10, PT ;  /* 0x0000000aff007c0c */ /* 0x000fe2000bf25070 */
[----:B------:R-:W-:Y:S02]  /*11b0*/  ULOP3.LUT UR46, UR6, 0xff0000, URZ, 0xc0, !UPT ;  /* 0x00ff0000062e7892 */ /* 0x000fe4000f8ec03f */
[----:B------:R-:W-:Y:S01]  /*11c0*/  USHF.R.U32.HI UR4, URZ, 0x8, UR4 ;  /* 0x000000083f047899 */ /* 0x000fe20008011604 */
[----:B------:R-:W-:Y:S01]  /*11d0*/  ISETP.NE.AND.EX P1, PT, RZ, UR11, PT, P1 ;  /* 0x0000000bff007c0c */ /* 0x000fe2000bf25310 */
[----:B------:R-:W-:Y:S01]  /*11e0*/  USEL UR7, UR7, 0x1, UP0 ;  /* 0x0000000107077887 */ /* 0x000fe20008000000 */
[----:B------:R-:W-:Y:S01]  /*11f0*/  ULDC UR8, c[0x0][0x2f0] ;  /* 0x0000bc0000087ab9 */ /* 0x000fe20000000800 */
[----:B------:R-:W-:Y:S01]  /*1200*/  UMOV UR50, URZ ;  /* 0x0000003f00327c82 */ /* 0x000fe20008000000 */
[----:B------:R-:W-:Y:S01]  /*1210*/  ULEA.HI UR46, UR46, UR4, URZ, 0x10 ;  /* 0x000000042e2e7291 */ /* 0x000fe2000f8f803f */
[----:B------:R-:W-:Y:S01]  /*1220*/  ULDC UR51, c[0x0][0x288] ;  /* 0x0000a20000337ab9 */ /* 0x000fe20000000800 */
[----:B------:R-:W-:-:S02]  /*1230*/  UIMAD UR4, UR7, UR8, URZ ;  /* 0x00000008070472a4 */ /* 0x000fc4000f8e023f */
[----:B------:R-:W-:Y:S01]  /*1240*/  ULOP3.LUT UR44, UR6, 0xffff, URZ, 0xc0, !UPT ;  /* 0x0000ffff062c7892 */ /* 0x000fe2000f8ec03f */
[----:B--2---:R-:W-:Y:S02]  /*1250*/  @P0 R2UR UR50, R2 ;  /* 0x00000000023202ca */ /* 0x004fe400000e0000 */
        /* <DEDUP_REMOVED lines=11> */
[----:B------:R-:W3:Y:S01]  /*1310*/  LDG.E R0, desc[UR54][R2.64+0x4] ;  /* 0x0000043602007981 */ /* 0x000ee2000c1e1900 */
[----:B--2---:R-:W-:Y:S02]  /*1320*/  R2UR UR51, R4 ;  /* 0x00000000043372ca */ /* 0x004fe400000e0000 */
[----:B---3--:R-:W-:-:S13]  /*1330*/  R2UR UR6, R0 ;  /* 0x00000000000672ca */ /* 0x008fda00000e0000 */
[----:B------:R-:W-:-:S12]  /*1340*/  UIADD3 UR51, -UR51, UR6, URZ ;  /* 0x0000000633337290 */ /* 0x000fd8000fffe13f */
.L_x_2064:
[----:B------:R-:W-:Y:S05]  /*1350*/  @!P1 BRA `(.L_x_2065) ;  /* 0x00000000001c9947 */ /* 0x000fea0003800000 */
[----:B------:R-:W-:-:S04]  /*1360*/  ULEA UR4, UP0, UR43, UR10, 0x2 ;  /* 0x0000000a2b047291 */ /* 0x000fc8000f80103f */
[----:B------:R-:W-:Y:S02]  /*1370*/  ULEA.HI.X UR6, UR43, UR11, UR42, 0x2, UP0 ;  /* 0x0000000b2b067291 */ /* 0x000fe400080f142a */
[----:B------:R-:W-:-:S04]  /*1380*/  IMAD.U32 R2, RZ, RZ, UR4 ;  /* 0x00000004ff027e24 */ /* 0x000fc8000f8e00ff */
[----:B------:R-:W-:-:S05]  /*1390*/  IMAD.U32 R3, RZ, RZ, UR6 ;  /* 0x00000006ff037e24 */ /* 0x000fca000f8e00ff */
[----:B------:R-:W2:Y:S02]  /*13a0*/  LDG.E R2, desc[UR54][R2.64] ;  /* 0x0000003602027981 */ /* 0x000ea4000c1e1900 */
[----:B--2---:R-:W-:Y:S01]  /*13b0*/  R2UR UR4, R2 ;  /* 0x00000000020472ca */ /* 0x004fe200000e0000 */
[----:B------:R-:W-:-:S14]  /*13c0*/  BRA `(.L_x_2066) ;  /* 0x0000000000347947 */ /* 0x000fdc0003800000 */
.L_x_2065:
        /* <DEDUP_REMOVED lines=13> */
.L_x_2066:
[----:B------:R-:W-:Y:S01]  /*14a0*/  ULDC UR6, c[0x0][0x448] ;  /* 0x0001120000067ab9 */ /* 0x000fe20000000800 */
[----:B------:R-:W-:Y:S02]  /*14b0*/  USHF.L.U32 UR36, UR5, 0x7, URZ ;  /* 0x0000000705247899 */ /* 0x000fe4000800063f */
[----:B------:R-:W-:Y:S02]  /*14c0*/  UISETP.NE.AND UP0, UPT, UR6, 0x1, UPT ;  /* 0x000000010600788c */ /* 0x000fe4000bf05270 */
[----:B------:R-:W-:Y:S02]  /*14d0*/  UIADD3 UR6, UR36, 0x7f, URZ ;  /* 0x0000007f24067890 */ /* 0x000fe4000fffe03f */
[----:B------:R-:W-:Y:S02]  /*14e0*/  UIADD3 UR50, -UR50, UR4, URZ ;  /* 0x0000000432327290 */ /* 0x000fe4000fffe13f */
[----:B------:R-:W-:Y:S02]  /*14f0*/  ULOP3.LUT UR37, UR46, 0xff, URZ, 0xc0, !UPT ;  /* 0x000000ff2e257892 */ /* 0x000fe4000f8ec03f */
[----:B------:R-:W-:-:S02]  /*1500*/  UIADD3 UR7, UR50, 0xe0, -UR51 ;  /* 0x000000e032077890 */ /* 0x000fc4000fffe833 */
[----:B------:R-:W-:Y:S01]  /*1510*/  USHF.R.U32.HI UR46, URZ, 0x10, UR46 ;  /* 0x000000103f2e7899 */ /* 0x000fe2000801162e */
[----:B------:R-:W-:Y:S01]  /*1520*/  @UP0 ULDC UR4, c[0x0][0x44c] ;  /* 0x0001130000040ab9 */ /* 0x000fe20000000800 */
[----:B------:R-:W-:Y:S01]  /*1530*/  @UP0 ULDC UR8, c[0x0][0x450] ;  /* 0x0001140000080ab9 */ /* 0x000fe20000000800 */
[----:B------:R-:W-:-:S04]  /*1540*/  UIMAD.WIDE.U32 UR4, UR6, UR4, URZ ;  /* 0x00000004060472a5 */ /* 0x000fc8000f8e003f */
[----:B------:R-:W-:Y:S02]  /*1550*/  @UP0 USHF.R.U32.HI UR6, URZ, UR8, UR5 ;  /* 0x000000083f060299 */ /* 0x000fe40008011605 */
[----:B------:R-:W-:Y:S02]  /*1560*/  UIADD3 UR5, UR50, 0xdf, URZ ;  /* 0x000000df32057890 */ /* 0x000fe4000fffe03f */
        /* <DEDUP_REMOVED lines=8> */
[----:B------:R-:W-:-:S04]  /*15f0*/  ULEA.HI.SX32 UR6, UR7, UR6, 0x19 ;  /* 0x0000000607067291 */ /* 0x000fc8000f8fca3f */
[----:B------:R-:W-:-:S04]  /*1600*/  UISETP.LT.AND UP0, UPT, UR4, UR6, UPT ;  /* 0x000000060400728c */ /* 0x000fc8000bf01270 */
[----:B------:R-:W-:-:S03]  /*1610*/  USEL UR9, UR4, UR6, UP0 ;  /* 0x0000000604097287 */ /* 0x000fc60008000000 */
[----:B------:R-:W-:Y:S01]  /*1620*/  UMOV UR4, URZ ;  /* 0x0000003f00047c82 */ /* 0x000fe20008000000 */
[----:B------:R-:W-:-:S06]  /*1630*/  UISETP.GE.AND UP0, UPT, UR9, 0x1, UPT ;  /* 0x000000010900788c */ /* 0x000fcc000bf06270 */
[----:B------:R-:W-:-:S13]  /*1640*/  PLOP3.LUT P0, PT, PT, PT, UP0, 0x80, 0x0 ;  /* 0x000000000000781c */ /* 0x000fda0003f0f008 */
[----:B------:R-:W-:Y:S05]  /*1650*/  @!P0 BRA `(.L_x_2067) ;  /* 0x0000000000908947 */ /* 0x000fea0003800000 */
[----:B------:R-:W-:Y:S01]  /*1660*/  UISETP.NE.AND UP0, UPT, UR46, URZ, UPT ;  /* 0x0000003f2e00728c */ /* 0x000fe2000bf05270 */
[----:B------:R-:W-:-:S03]  /*1670*/  ULDC UR4, c[0x0][0x9f0] ;  /* 0x00027c0000047ab9 */ /* 0x000fc60000000800 */
[----:B------:R-:W-:-:S03]  /*1680*/  USEL UR10, UR46, UR4, UP0 ;  /* 0x000000042e0a7287 */ /* 0x000fc60008000000 */
[----:B------:R-:W-:Y:S01]  /*1690*/  UMOV UR4, URZ ;  /* 0x0000003f00047c82 */ /* 0x000fe20008000000 */
[----:B------:R-:W-:Y:S02]  /*16a0*/  UIADD3 UR6, UR10, -0x1, UR9 ;  /* 0xffffffff0a067890 */ /* 0x000fe4000fffe009 */
[----:B------:R-:W-:-:S04]  /*16b0*/  IMAD.U32 R3, RZ, RZ, UR10 ;  /* 0x0000000aff037e24 */ /* 0x000fc8000f8e00ff */
[----:B------:R-:W-:Y:S01]  /*16c0*/  IMAD.U32 R4, RZ, RZ, UR6 ;  /* 0x00000006ff047e24 */ /* 0x000fe2000f8e00ff */
[-C--:B------:R-:W-:Y:S01]  /*16d0*/  IABS R0, R3.reuse ;  /* 0x0000000300007213 */ /* 0x080fe20000000000 */
        /* <DEDUP_REMOVED lines=28> */
.L_x_2067:
[----:B------:R-:W-:Y:S01]  /*18a0*/  UIMAD UR39, UR37, UR4, URZ ;  /* 0x00000004252772a4 */ /* 0x000fe2000f8e023f */
[----:B------:R-:W-:Y:S01]  /*18b0*/  IMAD.U32 R0, RZ, RZ, UR9 ;  /* 0x00000009ff007e24 */ /* 0x000fe2000f8e00ff */
        /* <DEDUP_REMOVED lines=23> */
[----:B------:R-:W-:Y:S01]  /*1a30*/  UISETP.GT.AND UP0, UPT, UR53, UR39, UPT ;  /* 0x000000273500728c */ /* 0x000fe2000bf04270 */
[----:B------:R-:W-:Y:S02]  /*1a40*/  CS2R R56, SRZ ;  /* 0x0000000000387805 */ /* 0x000fe4000001ff00 */
[----:B------:R-:W-:Y:S02]  /*1a50*/  CS2R R62, SRZ ;  /* 0x00000000003e7805 */ /* 0x000fe4000001ff00 */
[----:B------:R-:W-:-:S02]  /*1a60*/  CS2R R58, SRZ ;  /* 0x00000000003a7805 */ /* 0x000fc4000001ff00 */
[----:B------:R-:W-:Y:S02]  /*1a70*/  CS2R R68, SRZ ;  /* 0x0000000000447805 */ /* 0x000fe4000001ff00 */
[----:B------:R-:W-:Y:S02]  /*1a80*/  CS2R R64, SRZ ;  /* 0x0000000000407805 */ /* 0x000fe4000001ff00 */
[----:B------:R-:W-:Y:S02]  /*1a90*/  PLOP3.LUT P1, PT, PT, PT, UP0, 0x80, 0x0 ;  /* 0x000000000000781c */ /* 0x000fe40003f2f008 */
        /* <DEDUP_REMOVED lines=47> */
.L_x_2069:
        /* <DEDUP_REMOVED lines=24> */
[----:B------:R-:W-:-:S03]  /*1f10*/  @P1 IMAD R3, R13, UR44, R7 ;  /* 0x0000002c0d031c24 */ /* 0x000fc6000f8e0207 */
[----:B------:R-:W-:Y:S02]  /*1f20*/  @P0 LEA.HI.X R5, R2, UR5, R5, 0x2, P2 ;  /* 0x0000000502050c11 */ /* 0x000fe400090f1405 */
[----:B------:R-:W-:Y:S01]  /*1f30*/  @P1 LEA.HI.X R9, R6, UR7, R3, 0x2, P3 ;  /* 0x0000000706091c11 */ /* 0x000fe200098f1403 */
[----:B------:R-:W-:-:S04]  /*1f40*/  IMAD.MOV.U32 R3, RZ, RZ, 0x3f800000 ;  /* 0x3f800000ff037424 */ /* 0x000fc800078e00ff */
        /* <DEDUP_REMOVED lines=14> */
.L_x_2219:
[----:B------:R-:W-:Y:S05]  /*2030*/  @!P1 BRA `(.L_x_2071) ;  /* 0x0000000000049947 */ /* 0x000fea0003800000 */
[----:B------:R-:W-:Y:S01]  /*2040*/  BPT.TRAP 0x1 ;  /* 0x000000040000795c */ /* 0x000fe20000300000 */
.L_x_2071:
[----:B0-----:R-:W-:Y:S02]  /*2050*/  IMAD.U32 R2, RZ, RZ, UR52 ;  /* 0x00000034ff027e24 */ /* 0x001fe4000f8e00ff */
[----:B------:R-:W-:-:S03]  /*2060*/  IMAD.U32 R3, RZ, RZ, UR47 ;  /* 0x0000002fff037e24 */ /* 0x000fc6000f8e00ff */
[----:B------:R-:W-:Y:S02]  /*2070*/  LEA R2, R2, UR41, 0x3 ;  /* 0x0000002902027c11 */ /* 0x000fe4000f8e18ff */
[----:B------:R-:W-:-:S04]  /*2080*/  SHF.L.U32 R3, R3, 0x1f, RZ ;  /* 0x0000001f03037819 */ /* 0x000fc800000006ff */
[----:B------:R0:W1:Y:S01]  /*2090*/  SYNCS.PHASECHK.TRANS64.TRYWAIT P0, [R2+URZ+0x2e830], R3 ;  /* 0x02e83003020075a7 */ /* 0x000062000800017f */
[----:B------:R-:W-:Y:S05]  /*20a0*/  @!P1 BRA `(.L_x_2072) ;  /* 0x0000000000049947 */ /* 0x000fea0003800000 */
[----:B------:R-:W-:Y:S01]  /*20b0*/  BPT.TRAP 0x1 ;  /* 0x000000040000795c */ /* 0x000fe20000300000 */
.L_x_2072:
[----:B-1----:R-:W-:Y:S05]  /*20c0*/  @P0 BRA `(.L_x_2073) ;  /* 0x0000000000080947 */ /* 0x002fea0003800000 */
[----:B------:R-:W1:Y:S02]  /*20d0*/  SYNCS.PHASECHK.TRANS64.TRYWAIT P0, [R2+URZ+0x2e830], R3 ;  /* 0x02e83003020075a7 */ /* 0x000e64000800017f */
[----:B-1----:R-:W-:Y:S05]  /*20e0*/  @!P0 BRA `(.L_x_2074) ;  /* 0x0000019000cc8947 */ /* 0x002fea0003800000 */
.L_x_2073:
[----:B------:R-:W2:Y:S01]  /*20f0*/  S2R R5, SR_TID.X ;  /* 0x0000000000057919 */ /* 0x000ea20000002100 */
[----:B------:R-:W-:-:S04]  /*2100*/  UIADD3 UR4, UR41, 0x20400, URZ ;  /* 0x0002040029047890 */ /* 0x000fc8000fffe03f */
[----:B------:R-:W-:-:S04]  /*2110*/  USHF.R.U32.HI UR4, URZ, 0x4, UR4 ;  /* 0x000000043f047899 */ /* 0x000fc80008011604 */
[----:B------:R-:W-:-:S06]  /*2120*/  ULOP3.LUT UR4, UR4, 0x3fff, URZ, 0xc0, !UPT ;  /* 0x00003fff04047892 */ /* 0x000fcc000f8ec03f */
[----:B------:R-:W-:Y:S01]  /*2130*/  IMAD.U32 R4, RZ, RZ, UR4 ;  /* 0x00000004ff047e24 */ /* 0x000fe2000f8e00ff */
[----:B------:R-:W-:Y:S05]  /*2140*/  WARPSYNC.ALL ;  /* 0x0000000000007948 */ /* 0x000fea0003800000 */
[----:B------:R-:W-:Y:S02]  /*2150*/  LOP3.LUT R4, R4, 0x10000, RZ, 0xfc, !PT ;  /* 0x0001000004047812 */ /* 0x000fe400078efcff */
[----:B--2---:R-:W-:Y:S02]  /*2160*/  LOP3.LUT P0, RZ, R5, 0x7f, RZ, 0xc0, !PT ;  /* 0x0000007f05ff7812 */ /* 0x004fe4000780c0ff */
[----:B------:R-:W-:Y:S01]  /*2170*/  R2UR UR20, R4 ;  /* 0x00000000041472ca */ /* 0x000fe200000e0000 */
[----:B------:R-:W-:Y:S01]  /*2180*/  ULOP3.LUT UR12, UR56, 0x10000, URZ, 0xfc, !UPT ;  /* 0x00010000380c7892 */ /* 0x000fe2000f8efc3f */
[----:B------:R-:W-:Y:S01]  /*2190*/  WARPGROUP.ARRIVE ;  /* 0x00000000000079c5 */ /* 0x000fe20000000000 */
[----:B------:R-:W-:Y:S01]  /*21a0*/  UMOV UR17, 0x40000040 ;  /* 0x4000004000117882 */ /* 0x000fe20000000000 */
[----:B------:R-:W-:Y:S01]  /*21b0*/  UMOV UR19, 0x40000040 ;  /* 0x4000004000137882 */ /* 0x000fe20000000000 */
[----:B------:R-:W-:-:S06]  /*21c0*/  UIADD3 UR7, UR12, 0x2, URZ ;  /* 0x000000020c077890 */ /* 0x000fcc000fffe03f */
[----:B01----:R-:W-:Y:S01]  /*21d0*/  @!P0 VIADD R2, R2, 0x2e840 ;  /* 0x0002e84002028836 */ /* 0x003fe20000000000 */
[----:B------:R-:W-:Y:S02]  /*21e0*/  UIADD3 UR11, UR12, 0x4, URZ ;  /* 0x000000040c0b7890 */ /* 0x000fe4000fffe03f */
[----:B------:R-:W-:Y:S01]  /*21f0*/  UMOV UR16, UR12 ;  /* 0x0000000c00107c82 */ /* 0x000fe20008000000 */
[----:B------:R-:W-:Y:S01]  /*2200*/  UIADD3 UR12, UR12, 0x6, URZ ;  /* 0x000000060c0c7890 */ /* 0x000fe2000fffe03f */
[----:B------:R-:W-:Y:S01]  /*2210*/  UMOV UR15, 0x40000040 ;  /* 0x40000040000f7882 */ /* 0x000fe20000000000 */
[----:B------:R-:W-:Y:S02]  /*2220*/  UIMAD UR20, UR52, 0x700, UR20 ;  /* 0x00000700341478a4 */ /* 0x000fe4000f8e0214 */
[----:B------:R-:W-:Y:S02]  /*2230*/  UIADD3 UR56, UR53, -0x2, URZ ;  /* 0xfffffffe35387890 */ /* 0x000fe4000fffe03f */
[----:B------:R-:W-:-:S02]  /*2240*/  UIADD3 UR4, UR20, 0x200, URZ ;  /* 0x0000020014047890 */ /* 0x000fc4000fffe03f */
[----:B------:R-:W-:Y:S02]  /*2250*/  UIADD3 UR5, UR20, 0x300, URZ ;  /* 0x0000030014057890 */ /* 0x000fe4000fffe03f */
[----:B------:R-:W-:Y:S01]  /*2260*/  UMOV UR18, UR20 ;  /* 0x0000001400127c82 */ /* 0x000fe20008000000 */
[----:B------:R-:W-:Y:S01]  /*2270*/  UIADD3 UR6, UR20, 0x400, URZ ;  /* 0x0000040014067890 */ /* 0x000fe2000fffe03f */
[----:B------:R-:W-:Y:S01]  /*2280*/  QGMMA.64x32x32.F32.E4M3.E4M3 R120, gdesc[UR16], RZ, !UPT, gsb0 ;  /* 0x00600000107879f3 */ /* 0x000fe2000c0008ff */
[----:B------:R-:W-:Y:S01]  /*2290*/  UIADD3 UR18, UR20, 0x100, URZ ;  /* 0x0000010014127890 */ /* 0x000fe2000fffe03f */
[----:B------:R-:W-:Y:S01]  /*22a0*/  UMOV UR19, 0x40000040 ;  /* 0x4000004000137882 */ /* 0x000fe20000000000 */
[----:B------:R-:W-:Y:S02]  /*22b0*/  UIADD3 UR8, UR20, 0x202, URZ ;  /* 0x0000020214087890 */ /* 0x000fe4000fffe03f */
[----:B------:R-:W-:Y:S02]  /*22c0*/  UIADD3 UR9, UR20, 0x302, URZ ;  /* 0x0000030214097890 */ /* 0x000fe4000fffe03f */
[----:B------:R-:W-:-:S02]  /*22d0*/  UIADD3 UR10, UR20, 0x402, URZ ;  /* 0x00000402140a7890 */ /* 0x000fc4000fffe03f */
        /* <DEDUP_REMOVED lines=103> */
[----:B------:R-:W-:Y:S01]  /*2950*/  UMOV UR10, UR6 ;  /* 0x00000006000a7c82 */ /* 0x000fe20008000000 */
[----:B------:R-:W-:Y:S01]  /*2960*/  UMOV UR11, 0x40000040 ;  /* 0x40000040000b7882 */ /* 0x000fe20000000000 */
[----:B------:R-:W-:Y:S02]  /*2970*/  ULDC UR6, c[0x0][0x448] ;  /* 0x0001120000067ab9 */ /* 0x000fe40000000800 */
[----:B------:R-:W-:-:S06]  /*2980*/  UISETP.NE.AND UP0, UPT, UR6, 0x1, UPT ;  /* 0x000000010600788c */ /* 0x000fcc000bf05270 */
[----:B------:R-:W-:-:S05]  /*2990*/  PLOP3.LUT P2, PT, PT, PT, UP0, 0x80, 0x0 ;  /* 0x000000000000781c */ /* 0x000fca0003f4f008 */
[----:B------:R-:W-:Y:S01]  /*29a0*/  @UP0 ULDC UR6, c[0x0][0x44c] ;  /* 0x0001130000060ab9 */ /* 0x000fe20000000800 */
        /* <DEDUP_REMOVED lines=8> */
[----:B------:R-:W-:Y:S01]  /*2a30*/  ULDC UR10, c[0x0][0x988] ;  /* 0x00026200000a7ab9 */ /* 0x000fe20000000800 */
[----:B------:R-:W-:Y:S01]  /*2a40*/  UMOV UR11, UR36 ;  /* 0x00000024000b7c82 */ /* 0x000fe20008000000 */
        /* <DEDUP_REMOVED lines=27> */
[----:B------:R-:W-:-:S05]  /*2c00*/  FMUL.FTZ R11, R0, R135 ;  /* 0x00000087000b7220 */ /* 0x000fca0000410000 */
[----:B------:R-:W2:Y:S08]  /*2c10*/  MUFU.TANH R124, R124 ;  /* 0x0000007c007c7308 */ /* 0x000eb00000002400 */
[----:B------:R-:W3:Y:S08]  /*2c20*/  MUFU.TANH R125, R125 ;  /* 0x0000007d007d7308 */ /* 0x000ef00000002400 */
        /* <DEDUP_REMOVED lines=64> */
[----:B------:R-:W-:Y:S01]  /*3030*/  FMUL.FTZ R79, R0, R87 ;  /* 0x00000057004f7220 */ /* 0x000fe20000410000 */
[----:B------:R-:W-:Y:S01]  /*3040*/  VIADD R87, R18, UR36 ;  /* 0x0000002412577c36 */ /* 0x000fe20008000000 */
[----:B------:R-:W-:Y:S01]  /*3050*/  QGMMA.64x32x32.F32.E4M3.E4M3 R56, gdesc[UR12], R56, gsb0 ;  /* 0x006000000c3879f3 */ /* 0x000fe20008000838 */
[C---:B------:R-:W-:Y:S01]  /*3060*/  FMUL.FTZ R101, R0.reuse, R77 ;  /* 0x0000004d00657220 */ /* 0x040fe20000410000 */
[C---:B------:R-:W-:Y:S01]  /*3070*/  FMUL.FTZ R77, R0.reuse, R83 ;  /* 0x00000053004d7220 */ /* 0x040fe20000410000 */
[C---:B------:R-:W-:Y:S01]  /*3080*/  FMUL.FTZ R99, R0.reuse, R76 ;  /* 0x0000004c00637220 */ /* 0x040fe20000410000 */
[C---:B------:R-:W-:Y:S01]  /*3090*/  FMUL.FTZ R76, R0.reuse, R82 ;  /* 0x00000052004c7220 */ /* 0x040fe20000410000 */
[C---:B------:R-:W-:Y:S01]  /*30a0*/  FMUL.FTZ R111, R0.reuse, R85 ;  /* 0x00000055006f7220 */ /* 0x040fe20000410000 */
[C---:B------:R-:W-:Y:S01]  /*30b0*/  FMUL.FTZ R103, R0.reuse, R84 ;  /* 0x0000005400677220 */ /* 0x040fe20000410000 */
[----:B------:R-:W-:Y:S01]  /*30c0*/  UIADD3 UR14, UR20, 0x506, URZ ;  /* 0x00000506140e7890 */ /* 0x000fe2000fffe03f */
[----:B------:R-:W5:Y:S01]  /*30d0*/  MUFU.TANH R114, R114 ;  /* 0x0000007200727308 */ /* 0x000f620000002400 */
[----:B------:R-:W-:Y:S01]  /*30e0*/  UMOV UR15, 0x40000040 ;  /* 0x40000040000f7882 */ /* 0x000fe20000000000 */
        /* <DEDUP_REMOVED lines=13> */
[----:B------:R-:W-:Y:S01]  /*31c0*/  FMUL.FTZ R83, R0, R56 ;  /* 0x0000003800537220 */ /* 0x000fe20000410000 */
[----:B------:R-:W-:Y:S01]  /*31d0*/  @P2 IMAD.HI.U32 R56, R87, UR6, RZ ;  /* 0x0000000657382c27 */ /* 0x000fe2000f8e00ff */
[----:B------:R-:W-:-:S03]  /*31e0*/  @UP0 ULDC UR6, c[0x0][0x450] ;  /* 0x0001140000060ab9 */ /* 0x000fc60000000800 */
[C---:B------:R-:W-:Y:S01]  /*31f0*/  FMUL.FTZ R115, R0.reuse, R57 ;  /* 0x0000003900737220 */ /* 0x040fe20000410000 */
[C---:B------:R-:W-:Y:S01]  /*3200*/  FMUL.FTZ R131, R0.reuse, R61 ;  /* 0x0000003d00837220 */ /* 0x040fe20000410000 */
[----:B------:R-:W-:Y:S01]  /*3210*/  IMAD.U32 R61, RZ, RZ, UR51 ;  /* 0x00000033ff3d7e24 */ /* 0x000fe2000f8e00ff */
[----:B------:R-:W-:Y:S01]  /*3220*/  @P2 SHF.R.U32.HI R87, RZ, UR6, R56 ;  /* 0x00000006ff572c19 */ /* 0x000fe20008011638 */
[----:B------:R-:W-:Y:S01]  /*3230*/  UIMAD UR6, UR53, -0xe0, URZ ;  /* 0xffffff20350678a4 */ /* 0x000fe2000f8e023f */
[----:B------:R-:W-:Y:S01]  /*3240*/  WARPGROUP.ARRIVE ;  /* 0x00000000000079c5 */ /* 0x000fe20000000000 */
[----:B------:R-:W5:Y:S01]  /*3250*/  MUFU.TANH R80, R80 ;  /* 0x0000005000507308 */ /* 0x000f620000002400 */
[C---:B------:R-:W-:Y:S01]  /*3260*/  FMUL.FTZ R119, R0.reuse, R60 ;  /* 0x0000003c00777220 */ /* 0x040fe20000410000 */
[----:B------:R-:W0:Y:S01]  /*3270*/  SHFL.IDX PT, R82, R87, RZ, 0x1c1f ;  /* 0x001c1fff57527589 */ /* 0x000e2200000e0000 */
[----:B------:R-:W-:Y:S01]  /*3280*/  FMUL.FTZ R56, R0, R58 ;  /* 0x0000003a00387220 */ /* 0x000fe20000410000 */
[----:B------:R-:W-:Y:S01]  /*3290*/  IMAD.U32 R57, RZ, RZ, UR6 ;  /* 0x00000006ff397e24 */ /* 0x000fe2000f8e00ff */
[----:B------:R-:W-:Y:S01]  /*32a0*/  UIMAD UR6, UR53, -0xe0, UR50 ;  /* 0xffffff20350678a4 */ /* 0x000fe2000f8e0232 */
[----:B------:R-:W-:Y:S01]  /*32b0*/  QGMMA.64x32x32.F32.E4M3.E4M3 R40, gdesc[UR12], R40, gsb0 ;  /* 0x006000000c2879f3 */ /* 0x000fe20008000828 */
[----:B------:R-:W-:Y:S01]  /*32c0*/  UIADD3 UR14, UR20, 0x606, URZ ;  /* 0x00000606140e7890 */ /* 0x000fe2000fffe03f */
[----:B------:R-:W5:Y:S01]  /*32d0*/  MUFU.TANH R81, R81 ;  /* 0x0000005100517308 */ /* 0x000f620000002400 */
[----:B------:R-:W-:Y:S01]  /*32e0*/  IADD3 R84, -R16, 0xe1, R57 ;  /* 0x000000e110547810 */ /* 0x000fe20007ffe139 */
[C---:B------:R-:W-:Y:S01]  /*32f0*/  FMUL.FTZ R57, R0.reuse, R59 ;  /* 0x0000003b00397220 */ /* 0x040fe20000410000 */
[----:B------:R-:W-:Y:S01]  /*3300*/  IMAD.U32 R85, RZ, RZ, UR6 ;  /* 0x00000006ff557e24 */ /* 0x000fe2000f8e00ff */
[----:B------:R-:W-:Y:S01]  /*3310*/  UMOV UR15, 0x40000040 ;  /* 0x40000040000f7882 */ /* 0x000fe20000000000 */
[----:B------:R-:W-:Y:S01]  /*3320*/  IADD3 R84, -R61, UR50, R84 ;  /* 0x000000323d547c10 */ /* 0x000fe2000fffe154 */
[C---:B------:R-:W-:Y:S01]  /*3330*/  FMUL.FTZ R58, R0.reuse, R62 ;  /* 0x0000003e003a7220 */ /* 0x040fe20000410000 */
[----:B------:R-:W-:Y:S01]  /*3340*/  FMUL.FTZ R62, R0, R71 ;  /* 0x00000047003e7220 */ /* 0x000fe20000410000 */
[----:B------:R-:W-:Y:S01]  /*3350*/  IADD3 R85, -R16, 0xe0, R85 ;  /* 0x000000e010557810 */ /* 0x000fe20007ffe155 */
[----:B------:R-:W5:Y:S01]  /*3360*/  MUFU.TANH R103, R103 ;  /* 0x0000006700677308 */ /* 0x000f620000002400 */
[C---:B------:R-:W-:Y:S01]  /*3370*/  FMUL.FTZ R64, R0.reuse, R64 ;  /* 0x0000004000407220 */ /* 0x040fe20000410000 */
[C---:B------:R-:W-:Y:S01]  /*3380*/  FMUL.FTZ R65, R0.reuse, R65 ;  /* 0x0000004100417220 */ /* 0x040fe20000410000 */
[C---:B------:R-:W-:Y:S01]  /*3390*/  FMUL.FTZ R68, R0.reuse, R68 ;  /* 0x0000004400447220 */ /* 0x040fe20000410000 */
[C---:B------:R-:W-:Y:S01]  /*33a0*/  FMUL.FTZ R69, R0.reuse, R69 ;  /* 0x0000004500457220 */ /* 0x040fe20000410000 */
[----:B------:R-:W-:Y:S01]  /*33b0*/  FMUL.FTZ R60, R0, R67 ;  /* 0x00000043003c7220 */ /* 0x000fe20000410000 */
[----:B------:R-:W5:Y:S01]  /*33c0*/  SHFL.IDX PT, R87, R87, 0x1, 0x1c1f ;  /* 0x003c1f0057577f89 */ /* 0x000f6200000e0000 */
[----:B------:R-:W-:Y:S01]  /*33d0*/  @UP0 ULDC UR6, c[0x0][0x44c] ;  /* 0x0001130000060ab9 */ /* 0x000fe20000000800 */
[----:B------:R-:W5:Y:S01]  /*33e0*/  MUFU.TANH R111, R111 ;  /* 0x0000006f006f7308 */ /* 0x000f620000002400 */
[----:B0-----:R-:W-:Y:S01]  /*33f0*/  VIADDMNMX R82, R82, R84, R85, PT ;  /* 0x0000005452527246 */ /* 0x001fe20003800155 */
[----:B------:R-:W-:-:S03]  /*3400*/  UIMAD.WIDE.U32 UR6, UR36, UR6, URZ ;  /* 0x00000006240672a5 */ /* 0x000fc6000f8e003f */
[C---:B------:R-:W-:Y:S02]  /*3410*/  ISETP.GT.AND P5, PT, R82.reuse, RZ, PT ;  /* 0x000000ff5200720c */ /* 0x040fe40003fa4270 */
[C---:B------:R-:W-:Y:S01]  /*3420*/  ISETP.GT.AND P6, PT, R82.reuse, 0x1, PT ;  /* 0x000000015200780c */ /* 0x040fe20003fc4270 */
[----:B------:R-:W0:Y:S01]  /*3430*/  MUFU.TANH R83, R83 ;  /* 0x0000005300537308 */ /* 0x000e220000002400 */
[----:B------:R-:W-:Y:S01]  /*3440*/  ISETP.GT.AND P3, PT, R82, 0x8, PT ;  /* 0x000000085200780c */ /* 0x000fe20003f64270 */
[----:B------:R-:W-:Y:S01]  /*3450*/  UMOV UR6, URZ ;  /* 0x0000003f00067c82 */ /* 0x000fe20008000000 */
[----:B------:R-:W-:Y:S02]  /*3460*/  FSEL R110, R136, -INF , P5 ;  /* 0xff800000886e7808 */ /* 0x000fe40002800000 */
[----:B-1----:R-:W-:Y:S02]  /*3470*/  FSEL R116, R137, -INF , P6 ;  /* 0xff80000089747808 */ /* 0x002fe40003000000 */
[----:B------:R-:W-:Y:S01]  /*3480*/  ISETP.GT.AND P4, PT, R82, 0x9, PT ;  /* 0x000000095200780c */ /* 0x000fe20003f84270 */
[----:B------:R-:W1:Y:S01]  /*3490*/  MUFU.TANH R115, R115 ;  /* 0x0000007300737308 */ /* 0x000e620000002400 */
[----:B--2---:R-:W-:-:S02]  /*34a0*/  FSEL R126, R124, -INF , P3 ;  /* 0xff8000007c7e7808 */ /* 0x004fc40001800000 */
[----:B------:R-:W-:Y:S02]  /*34b0*/  FMNMX.FTZ R59, R110, R116, !PT ;  /* 0x000000746e3b7209 */ /* 0x000fe40007810000 */
[----:B------:R-:W-:Y:S02]  /*34c0*/  ISETP.GT.AND P5, PT, R82, 0x10, PT ;  /* 0x000000105200780c */ /* 0x000fe40003fa4270 */
[----:B---3--:R-:W-:Y:S01]  /*34d0*/  FSEL R128, R125, -INF , P4 ;  /* 0xff8000007d807808 */ /* 0x008fe20002000000 */
[----:B------:R-:W2:Y:S01]  /*34e0*/  MUFU.TANH R119, R119 ;  /* 0x0000007700777308 */ /* 0x000ea20000002400 */
[----:B------:R-:W-:Y:S01]  /*34f0*/  FMNMX.FTZ R61, R126, R59, !PT ;  /* 0x0000003b7e3d7209 */ /* 0x000fe20007810000 */
[----:B------:R-:W-:Y:S01]  /*3500*/  FMUL.FTZ R59, R0, R63 ;  /* 0x0000003f003b7220 */ /* 0x000fe20000410000 */
[----:B------:R-:W-:Y:S01]  /*3510*/  ISETP.GT.AND P6, PT, R82, 0x11, PT ;  /* 0x000000115200780c */ /* 0x000fe20003fc4270 */
[----:B------:R-:W-:Y:S01]  /*3520*/  FMUL.FTZ R63, R0, R66 ;  /* 0x00000042003f7220 */ /* 0x000fe20000410000 */
[----:B----4-:R-:W-:-:S02]  /*3530*/  FSEL R130, R138, -INF , P5 ;  /* 0xff8000008a827808 */ /* 0x010fc40002800000 */
[----:B------:R-:W-:Y:S01]  /*3540*/  FMNMX.FTZ R125, R128, R61, !PT ;  /* 0x0000003d807d7209 */ /* 0x000fe20007810000 */
[----:B------:R-:W-:Y:S01]  /*3550*/  FMUL.FTZ R61, R0, R70 ;  /* 0x00000046003d7220 */ /* 0x000fe20000410000 */
[----:B------:R-:W-:Y:S01]  /*3560*/  ISETP.GT.AND P3, PT, R82, 0x18, PT ;  /* 0x000000185200780c */ /* 0x000fe20003f64270 */
[----:B------:R-:W3:Y:S01]  /*3570*/  MUFU.TANH R131, R131 ;  /* 0x0000008300837308 */ /* 0x000ee20000002400 */
[----:B-----5:R-:W-:Y:S02]  /*3580*/  FSEL R132, R129, -INF , P6 ;  /* 0xff80000081847808 */ /* 0x020fe40003000000 */
[----:B------:R-:W-:Y:S02]  /*3590*/  FMNMX.FTZ R125, R130, R125, !PT ;  /* 0x0000007d827d7209 */ /* 0x000fe40007810000 */
[----:B------:R-:W-:Y:S02]  /*35a0*/  ISETP.GT.AND P4, PT, R82, 0x19, PT ;  /* 0x000000195200780c */ /* 0x000fe40003f84270 */
[----:B------:R-:W-:Y:S01]  /*35b0*/  FSEL R138, R121, -INF , P3 ;  /* 0xff800000798a7808 */ /* 0x000fe20001800000 */
[----:B------:R-:W-:-:S02]  /*35c0*/  WARPGROUP.DEPBAR.LE gsb0, 0x0 ;  /* 0x00008000000079c5 */ /* 0x000fc40000010000 */
[----:B------:R-:W-:Y:S01]  /*35d0*/  FMNMX.FTZ R125, R132, R125, !PT ;  /* 0x0000007d847d7209 */ /* 0x000fe20007810000 */
[----:B------:R-:W-:Y:S01]  /*35e0*/  WARPGROUP.ARRIVE ;  /* 0x00000000000079c5 */ /* 0x000fe20000000000 */
[----:B------:R-:W-:Y:S01]  /*35f0*/  ISETP.GT.AND P3, PT, R82, 0x20, PT ;  /* 0x000000205200780c */ /* 0x000fe20003f64270 */
[----:B------:R-:W-:Y:S01]  /*3600*/  FMUL.FTZ R40, R0, R40 ;  /* 0x0000002800287220 */ /* 0x000fe20000410000 */
[----:B------:R-:W-:Y:S01]  /*3610*/  FSEL R142, R120, -INF , P4 ;  /* 0xff800000788e7808 */ /* 0x000fe20002000000 */
[----:B------:R-:W-:Y:S01]  /*3620*/  FMUL.FTZ R41, R0, R41 ;  /* 0x0000002900297220 */ /* 0x000fe20000410000 */
[----:B------:R-:W-:Y:S01]  /*3630*/  FMNMX.FTZ R125, R138, R125, !PT ;  /* 0x0000007d8a7d7209 */ /* 0x000fe20007810000 */
[----:B------:R-:W-:Y:S01]  /*3640*/  QGMMA.64x32x32.F32.E4M3.E4M3 R24, gdesc[UR12], R24, gsb0 ;  /* 0x006000000c1879f3 */ /* 0x000fe20008000818 */
[----:B------:R-:W-:Y:S01]  /*3650*/  ISETP.GT.AND P4, PT, R82, 0x21, PT ;  /* 0x000000215200780c */ /* 0x000fe20003f84270 */
[----:B------:R4:W-:Y:S01]  /*3660*/  MUFU.TANH R70, R40 ;  /* 0x0000002800467308 */ /* 0x0009e20000002400 */
[----:B------:R-:W-:Y:S01]  /*3670*/  FSEL R140, R122, -INF , P3 ;  /* 0xff8000007a8c7808 */ /* 0x000fe20001800000 */
[----:B------:R-:W-:Y:S01]  /*3680*/  FMUL.FTZ R48, R0, R48 ;  /* 0x0000003000307220 */ /* 0x000fe20000410000 */
[----:B------:R-:W-:Y:S01]  /*3690*/  FMNMX.FTZ R125, R142, R125, !PT ;  /* 0x0000007d8e7d7209 */ /* 0x000fe20007810000 */
[----:B------:R-:W-:Y:S01]  /*36a0*/  FMUL.FTZ R44, R0, R44 ;  /* 0x0000002c002c7220 */ /* 0x000fe20000410000 */
[----:B------:R-:W-:Y:S01]  /*36b0*/  ISETP.GT.AND P3, PT, R82, 0x28, PT ;  /* 0x000000285200780c */ /* 0x000fe20003f64270 */
[----:B------:R-:W-:Y:S01]  /*36c0*/  FMUL.FTZ R45, R0, R45 ;  /* 0x0000002d002d7220 */ /* 0x000fe20000410000 */
[----:B------:R-:W-:Y:S01]  /*36d0*/  FSEL R148, R123, -INF , P4 ;  /* 0xff8000007b947808 */ /* 0x000fe20002000000 */
[----:B------:R5:W-:Y:S01]  /*36e0*/  MUFU.TANH R71, R41 ;  /* 0x0000002900477308 */ /* 0x000be20000002400 */
[----:B------:R-:W-:Y:S01]  /*36f0*/  FMNMX.FTZ R125, R140, R125, !PT ;  /* 0x0000007d8c7d7209 */ /* 0x000fe20007810000 */
[----:B------:R-:W-:Y:S01]  /*3700*/  FMUL.FTZ R49, R0, R49 ;  /* 0x0000003100317220 */ /* 0x000fe20000410000 */
[----:B------:R-:W-:Y:S01]  /*3710*/  ISETP.GT.AND P4, PT, R82, 0x29, PT ;  /* 0x000000295200780c */ /* 0x000fe20003f84270 */
[C---:B------:R-:W-:Y:S01]  /*3720*/  FMUL.FTZ R52, R0.reuse, R52 ;  /* 0x0000003400347220 */ /* 0x040fe20000410000 */
[----:B------:R-:W-:Y:S01]  /*3730*/  FSEL R146, R127, -INF , P3 ;  /* 0xff8000007f927808 */ /* 0x000fe20001800000 */
[----:B------:R-:W-:Y:S01]  /*3740*/  FMUL.FTZ R53, R0, R53 ;  /* 0x0000003500357220 */ /* 0x000fe20000410000 */
[----:B------:R-:W-:Y:S01]  /*3750*/  FMNMX.FTZ R125, R148, R125, !PT ;  /* 0x0000007d947d7209 */ /* 0x000fe20007810000 */
[----:B------:R-:W3:Y:S01]  /*3760*/  MUFU.TANH R64, R64 ;  /* 0x0000004000407308 */ /* 0x000ee20000002400 */
[----:B------:R-:W-:Y:S01]  /*3770*/  ISETP.GT.AND P3, PT, R82, 0x30, PT ;  /* 0x000000305200780c */ /* 0x000fe20003f64270 */
[----:B------:R-:W-:Y:S01]  /*3780*/  @UP0 ULDC UR14, c[0x0][0x450] ;  /* 0x00011400000e0ab9 */ /* 0x000fe20000000800 */
[----:B------:R-:W-:Y:S01]  /*3790*/  FSEL R150, R108, -INF , P4 ;  /* 0xff8000006c967808 */ /* 0x000fe20002000000 */
[----:B------:R-:W-:Y:S01]  /*37a0*/  @UP0 USHF.R.U32.HI UR11, URZ, UR14, UR7 ;  /* 0x0000000e3f0b0299 */ /* 0x000fe20008011607 */
[----:B------:R-:W-:-:S02]  /*37b0*/  FMNMX.FTZ R125, R146, R125, !PT ;  /* 0x0000007d927d7209 */ /* 0x000fc40007810000 */
[----:B------:R-:W-:Y:S01]  /*37c0*/  ISETP.GT.AND P4, PT, R82, 0x31, PT ;  /* 0x000000315200780c */ /* 0x000fe20003f84270 */
[----:B------:R-:W3:Y:S01]  /*37d0*/  MUFU.TANH R65, R65 ;  /* 0x0000004100417308 */ /* 0x000ee20000002400 */
[----:B------:R-:W-:Y:S01]  /*37e0*/  FSEL R154, R109, -INF , P3 ;  /* 0xff8000006d9a7808 */ /* 0x000fe20001800000 */
[----:B------:R-:W-:Y:S01]  /*37f0*/  UIADD3 UR7, UR11, UR50, -UR51 ;  /* 0x000000320b077290 */ /* 0x000fe2000fffe833 */
[----:B------:R-:W-:Y:S02]  /*3800*/  FMNMX.FTZ R125, R150, R125, !PT ;  /* 0x0000007d967d7209 */ /* 0x000fe40007810000 */
[----:B------:R-:W-:Y:S01]  /*3810*/  ISETP.GT.AND P3, PT, R82, 0x38, PT ;  /* 0x000000385200780c */ /* 0x000fe20003f64270 */
[----:B------:R-:W-:Y:S01]  /*3820*/  UIMAD.WIDE UR6, UR7, -0x6db6db6d, UR6 ;  /* 0x92492493070678a5 */ /* 0x000fe2000f8e0206 */
[----:B------:R-:W-:Y:S01]  /*3830*/  FSEL R152, R112, -INF , P4 ;  /* 0xff80000070987808 */ /* 0x000fe20002000000 */
[----:B------:R-:W3:Y:S01]  /*3840*/  MUFU.TANH R68, R68 ;  /* 0x0000004400447308 */ /* 0x000ee20000002400 */
[----:B------:R-:W-:Y:S01]  /*3850*/  FMNMX.FTZ R125, R154, R125, !PT ;  /* 0x0000007d9a7d7209 */ /* 0x000fe20007810000 */
[----:B------:R-:W-:Y:S01]  /*3860*/  USHF.R.U32.HI UR6, URZ, 0x1f, UR7 ;  /* 0x0000001f3f067899 */ /* 0x000fe20008011607 */
[----:B------:R-:W-:-:S02]  /*3870*/  ISETP.GT.AND P6, PT, R82, 0x39, PT ;  /* 0x000000395200780c */ /* 0x000fc40003fc4270 */
[----:B------:R-:W-:Y:S01]  /*3880*/  FSEL R144, R113, -INF , P3 ;  /* 0xff80000071907808 */ /* 0x000fe20001800000 */
[----:B------:R-:W-:Y:S01]  /*3890*/  ULEA.HI.SX32 UR6, UR7, UR6, 0x19 ;  /* 0x0000000607067291 */ /* 0x000fe2000f8fca3f */
[----:B------:R-:W-:Y:S01]  /*38a0*/  FMNMX.FTZ R125, R152, R125, !PT ;  /* 0x0000007d987d7209 */ /* 0x000fe20007810000 */
[----:B------:R-:W3:Y:S01]  /*38b0*/  MUFU.TANH R69, R69 ;  /* 0x0000004500457308 */ /* 0x000ee20000002400 */
[----:B------:R-:W-:Y:S01]  /*38c0*/  ISETP.GT.AND P4, PT, R82, 0x40, PT ;  /* 0x000000405200780c */ /* 0x000fe20003f84270 */
[----:B------:R-:W-:Y:S01]  /*38d0*/  UISETP.LT.AND UP1, UPT, UR39, UR6, UPT ;  /* 0x000000062700728c */ /* 0x000fe2000bf21270 */
[----:B------:R-:W-:Y:S02]  /*38e0*/  FSEL R136, R117, -INF , P6 ;  /* 0xff80000075887808 */ /* 0x000fe40003000000 */
[----:B------:R-:W-:Y:S01]  /*38f0*/  FMNMX.FTZ R125, R144, R125, !PT ;  /* 0x0000007d907d7209 */ /* 0x000fe20007810000 */
[----:B------:R-:W-:Y:S01]  /*3900*/  USEL UR53, UR39, UR6, !UP1 ;  /* 0x0000000627357287 */ /* 0x000fe2000c800000 */
[----:B------:R-:W-:Y:S01]  /*3910*/  ISETP.GT.AND P5, PT, R82, 0x41, PT ;  /* 0x000000415200780c */ /* 0x000fe20003fa4270 */
[----:B------:R-:W-:Y:S01]  /*3920*/  MUFU.TANH R3, R3 ;  /* 0x0000000300037308 */ /* 0x000fe20000002400 */
[----:B------:R-:W-:Y:S01]  /*3930*/  FSEL R134, R134, -INF , P4 ;  /* 0xff80000086867808 */ /* 0x000fe20002000000 */
[----:B------:R-:W-:Y:S01]  /*3940*/  UISETP.GE.AND UP1, UPT, UR56, UR53, UPT ;  /* 0x000000353800728c */ /* 0x000fe2000bf26270 */
[----:B------:R-:W-:-:S02]  /*3950*/  FMNMX.FTZ R125, R136, R125, !PT ;  /* 0x0000007d887d7209 */ /* 0x000fc40007810000 */
[----:B------:R-:W-:Y:S02]  /*3960*/  ISETP.GT.AND P3, PT, R82, 0x48, PT ;  /* 0x000000485200780c */ /* 0x000fe40003f64270 */
[----:B------:R-:W-:Y:S01]  /*3970*/  FSEL R124, R89, -INF , P5 ;  /* 0xff800000597c7808 */ /* 0x000fe20002800000 */
[----:B------:R-:W-:Y:S01]  /*3980*/  MUFU.TANH R5, R5 ;  /* 0x0000000500057308 */ /* 0x000fe20000002400 */
[----:B------:R-:W-:Y:S01]  /*3990*/  FMNMX.FTZ R125, R134, R125, !PT ;  /* 0x0000007d867d7209 */ /* 0x000fe20007810000 */
[----:B------:R-:W-:Y:S02]  /*39a0*/  WARPGROUP.DEPBAR.LE gsb0, 0x0 ;  /* 0x00008000000079c5 */ /* 0x000fe40000010000 */
[----:B------:R-:W-:Y:S01]  /*39b0*/  ISETP.GT.AND P4, PT, R82, 0x49, PT ;  /* 0x000000495200780c */ /* 0x000fe20003f84270 */
[----:B------:R-:W-:Y:S01]  /*39c0*/  FMUL.FTZ R30, R0, R30 ;  /* 0x0000001e001e7220 */ /* 0x000fe20000410000 */
[----:B------:R-:W-:Y:S01]  /*39d0*/  FSEL R122, R106, -INF , P3 ;  /* 0xff8000006a7a7808 */ /* 0x000fe20001800000 */
[----:B------:R-:W-:Y:S01]  /*39e0*/  FMUL.FTZ R35, R0, R35 ;  /* 0x0000002300237220 */ /* 0x000fe20000410000 */
[----:B------:R-:W-:Y:S01]  /*39f0*/  FMNMX.FTZ R125, R124, R125, !PT ;  /* 0x0000007d7c7d7209 */ /* 0x000fe20007810000 */
[----:B------:R-:W3:Y:S01]  /*3a00*/  MUFU.TANH R89, R44 ;  /* 0x0000002c00597308 */ /* 0x000ee20000002400 */
[----:B------:R-:W-:Y:S01]  /*3a10*/  ISETP.GT.AND P5, PT, R82, 0x50, PT ;  /* 0x000000505200780c */ /* 0x000fe20003fa4270 */
[----:B------:R-:W-:Y:S01]  /*3a20*/  FMUL.FTZ R38, R0, R38 ;  /* 0x0000002600267220 */ /* 0x000fe20000410000 */
[----:B------:R-:W-:-:S02]  /*3a30*/  FSEL R120, R107, -INF , P4 ;  /* 0xff8000006b787808 */ /* 0x000fc40002000000 */
[----:B------:R-:W-:Y:S02]  /*3a40*/  FMNMX.FTZ R125, R122, R125, !PT ;  /* 0x0000007d7a7d7209 */ /* 0x000fe40007810000 */
[----:B------:R-:W-:Y:S01]  /*3a50*/  ISETP.GT.AND P3, PT, R82, 0x51, PT ;  /* 0x000000515200780c */ /* 0x000fe20003f64270 */
[----:B------:R0:W-:Y:S01]  /*3a60*/  MUFU.TANH R107, R48 ;  /* 0x00000030006b7308 */ /* 0x0001e20000002400 */
[----:B------:R-:W-:Y:S02]  /*3a70*/  FSEL R118, R118, -INF , P5 ;  /* 0xff80000076767808 */ /* 0x000fe40002800000 */
[----:B------:R-:W-:Y:S02]  /*3a80*/  FMNMX.FTZ R125, R120, R125, !PT ;  /* 0x0000007d787d7209 */ /* 0x000fe40007810000 */
[----:B------:R-:W-:Y:S02]  /*3a90*/  ISETP.GT.AND P4, PT, R82, 0x58, PT ;  /* 0x000000585200780c */ /* 0x000fe40003f84270 */
[----:B------:R-:W-:Y:S01]  /*3aa0*/  FSEL R114, R114, -INF , P3 ;  /* 0xff80000072727808 */ /* 0x000fe20001800000 */
[----:B------:R-:W-:Y:S01]  /*3ab0*/  MUFU.TANH R6, R6 ;  /* 0x0000000600067308 */ /* 0x000fe20000002400 */
[----:B------:R-:W-:-:S02]  /*3ac0*/  FMNMX.FTZ R125, R118, R125, !PT ;  /* 0x0000007d767d7209 */ /* 0x000fc40007810000 */
[----:B------:R-:W-:Y:S02]  /*3ad0*/  ISETP.GT.AND P3, PT, R82, 0x59, PT ;  /* 0x000000595200780c */ /* 0x000fe40003f64270 */
[----:B------:R-:W-:Y:S02]  /*3ae0*/  FSEL R112, R97, -INF , P4 ;  /* 0xff80000061707808 */ /* 0x000fe40002000000 */
[----:B------:R-:W-:Y:S01]  /*3af0*/  FMNMX.FTZ R125, R114, R125, !PT ;  /* 0x0000007d727d7209 */ /* 0x000fe20007810000 */
[----:B------:R1:W3:Y:S01]  /*3b00*/  MUFU.TANH R97, R45 ;  /* 0x0000002d00617308 */ /* 0x0002e20000002400 */
[----:B------:R-:W-:Y:S02]  /*3b10*/  ISETP.GT.AND P4, PT, R82, 0x60, PT ;  /* 0x000000605200780c */ /* 0x000fe40003f84270 */
[----:B------:R-:W-:Y:S02]  /*3b20*/  FSEL R108, R100, -INF , P3 ;  /* 0xff800000646c7808 */ /* 0x000fe40001800000 */
[----:B------:R-:W-:-:S02]  /*3b30*/  FMNMX.FTZ R125, R112, R125, !PT ;  /* 0x0000007d707d7209 */ /* 0x000fc40007810000 */
[----:B------:R-:W-:Y:S01]  /*3b40*/  ISETP.GT.AND P3, PT, R82, 0x61, PT ;  /* 0x000000615200780c */ /* 0x000fe20003f64270 */
[----:B------:R-:W-:Y:S01]  /*3b50*/  MUFU.TANH R7, R7 ;  /* 0x0000000700077308 */ /* 0x000fe20000002400 */
        /* <DEDUP_REMOVED lines=18> */
[----:B----4-:R-:W-:Y:S01]  /*3c80*/  FSEL R40, R81, -INF , P3 ;  /* 0xff80000051287808 */ /* 0x010fe20001800000 */
[----:B------:R4:W3:Y:S01]  /*3c90*/  MUFU.TANH R80, R52 ;  /* 0x0000003400507308 */ /* 0x0008e20000002400 */
[----:B------:R-:W-:-:S02]  /*3ca0*/  FMNMX.FTZ R125, R86, R125, !PT ;  /* 0x0000007d567d7209 */ /* 0x000fc40007810000 */
[----:B------:R-:W-:Y:S02]  /*3cb0*/  ISETP.GT.AND P3, PT, R82, 0x79, PT ;  /* 0x000000795200780c */ /* 0x000fe40003f64270 */
[----:B-----5:R-:W-:Y:S02]  /*3cc0*/  FSEL R41, R103, -INF , P4 ;  /* 0xff80000067297808 */ /* 0x020fe40002000000 */
[----:B0-----:R-:W-:Y:S01]  /*3cd0*/  FMNMX.FTZ R48, R40, R125, !PT ;  /* 0x0000007d28307209 */ /* 0x001fe20007810000 */
[----:B------:R-:W-:Y:S01]  /*3ce0*/  MUFU.TANH R9, R9 ;  /* 0x0000000900097308 */ /* 0x000fe20000002400 */
[----:B------:R-:W-:Y:S02]  /*3cf0*/  ISETP.GT.AND P4, PT, R82, 0x80, PT ;  /* 0x000000805200780c */ /* 0x000fe40003f84270 */
[----:B------:R-:W-:Y:S02]  /*3d00*/  FSEL R44, R111, -INF , P3 ;  /* 0xff8000006f2c7808 */ /* 0x000fe40001800000 */
[----:B-1----:R-:W-:Y:S01]  /*3d10*/  FMNMX.FTZ R45, R41, R48, !PT ;  /* 0x00000030292d7209 */ /* 0x002fe20007810000 */
[----:B------:R-:W-:Y:S01]  /*3d20*/  FMUL.FTZ R48, R0, R42 ;  /* 0x0000002a00307220 */ /* 0x000fe20000410000 */
[----:B------:R-:W-:Y:S01]  /*3d30*/  ISETP.GT.AND P3, PT, R82, 0x81, PT ;  /* 0x000000815200780c */ /* 0x000fe20003f64270 */
[----:B------:R-:W-:Y:S01]  /*3d40*/  MUFU.TANH R10, R10 ;  /* 0x0000000a000a7308 */ /* 0x000fe20000002400 */
[----:B------:R-:W-:-:S02]  /*3d50*/  FSEL R42, R83, -INF , P4 ;  /* 0xff800000532a7808 */ /* 0x000fc40002000000 */
[----:B--2---:R-:W-:Y:S02]  /*3d60*/  FMNMX.FTZ R49, R44, R45, !PT ;  /* 0x0000002d2c317209 */ /* 0x004fe40007810000 */
[----:B------:R-:W-:Y:S02]  /*3d70*/  ISETP.GT.AND P4, PT, R82, 0x88, PT ;  /* 0x000000885200780c */ /* 0x000fe40003f84270 */
[----:B------:R-:W-:Y:S01]  /*3d80*/  FSEL R45, R115, -INF , P3 ;  /* 0xff800000732d7808 */ /* 0x000fe20001800000 */
[----:B------:R-:W-:Y:S01]  /*3d90*/  MUFU.TANH R11, R11 ;  /* 0x0000000b000b7308 */ /* 0x000fe20000002400 */
[----:B----4-:R-:W-:Y:S01]  /*3da0*/  FMNMX.FTZ R52, R42, R49, !PT ;  /* 0x000000312a347209 */ /* 0x010fe20007810000 */
[----:B------:R-:W-:Y:S01]  /*3db0*/  FMUL.FTZ R49, R0, R43 ;  /* 0x0000002b00317220 */ /* 0x000fe20000410000 */
[----:B------:R-:W-:Y:S02]  /*3dc0*/  ISETP.GT.AND P3, PT, R82, 0x89, PT ;  /* 0x000000895200780c */ /* 0x000fe40003f64270 */
[----:B------:R-:W-:-:S02]  /*3dd0*/  FSEL R43, R119, -INF , P4 ;  /* 0xff800000772b7808 */ /* 0x000fc40002000000 */
[----:B------:R-:W-:Y:S01]  /*3de0*/  FMNMX.FTZ R66, R45, R52, !PT ;  /* 0x000000342d427209 */ /* 0x000fe20007810000 */
[----:B------:R-:W-:Y:S01]  /*3df0*/  MUFU.TANH R12, R12 ;  /* 0x0000000c000c7308 */ /* 0x000fe20000002400 */
[----:B------:R-:W-:Y:S02]  /*3e00*/  ISETP.GT.AND P4, PT, R82, 0x90, PT ;  /* 0x000000905200780c */ /* 0x000fe40003f84270 */
[----:B---3--:R-:W-:Y:S02]  /*3e10*/  FSEL R52, R131, -INF , P3 ;  /* 0xff80000083347808 */ /* 0x008fe40001800000 */
[----:B------:R-:W-:Y:S01]  /*3e20*/  FMNMX.FTZ R53, R43, R66, !PT ;  /* 0x000000422b357209 */ /* 0x000fe20007810000 */
[----:B------:R-:W-:Y:S01]  /*3e30*/  FMUL.FTZ R66, R0, R24 ;  /* 0x0000001800427220 */ /* 0x000fe20000410000 */
[----:B------:R-:W-:Y:S01]  /*3e40*/  ISETP.GT.AND P3, PT, R82, 0x91, PT ;  /* 0x000000915200780c */ /* 0x000fe20003f64270 */
[----:B------:R-:W-:Y:S01]  /*3e50*/  MUFU.TANH R13, R13 ;  /* 0x0000000d000d7308 */ /* 0x000fe20000002400 */
[----:B------:R-:W-:-:S02]  /*3e60*/  FSEL R24, R64, -INF , P4 ;  /* 0xff80000040187808 */ /* 0x000fc40002000000 */
[----:B------:R-:W-:Y:S02]  /*3e70*/  FMNMX.FTZ R67, R52, R53, !PT ;  /* 0x0000003534437209 */ /* 0x000fe40007810000 */
[----:B------:R-:W-:Y:S02]  /*3e80*/  ISETP.GT.AND P4, PT, R82, 0x98, PT ;  /* 0x000000985200780c */ /* 0x000fe40003f84270 */
[----:B------:R-:W-:Y:S01]  /*3e90*/  FSEL R53, R65, -INF , P3 ;  /* 0xff80000041357808 */ /* 0x000fe20001800000 */
[----:B------:R0:W1:Y:S01]  /*3ea0*/  MUFU.TANH R83, R66 ;  /* 0x0000004200537308 */ /* 0x0000620000002400 */
[----:B------:R-:W-:Y:S01]  /*3eb0*/  FMNMX.FTZ R64, R24, R67, !PT ;  /* 0x0000004318407209 */ /* 0x000fe20007810000 */
[----:B------:R-:W-:Y:S01]  /*3ec0*/  FMUL.FTZ R67, R0, R25 ;  /* 0x0000001900437220 */ /* 0x000fe20000410000 */
[----:B------:R-:W-:Y:S02]  /*3ed0*/  FSEL R25, R68, -INF , P4 ;  /* 0xff80000044197808 */ /* 0x000fe40002000000 */
[----:B------:R-:W-:-:S02]  /*3ee0*/  ISETP.GT.AND P3, PT, R82, 0x99, PT ;  /* 0x000000995200780c */ /* 0x000fc40003f64270 */
[----:B------:R-:W-:Y:S01]  /*3ef0*/  FMNMX.FTZ R68, R53, R64, !PT ;  /* 0x0000004035447209 */ /* 0x000fe20007810000 */
[----:B------:R2:W3:Y:S01]  /*3f00*/  MUFU.TANH R103, R67 ;  /* 0x0000004300677308 */ /* 0x0004e20000002400 */
[----:B------:R-:W-:Y:S02]  /*3f10*/  ISETP.GT.AND P4, PT, R82, 0xa0, PT ;  /* 0x000000a05200780c */ /* 0x000fe40003f84270 */
[----:B------:R-:W-:Y:S02]  /*3f20*/  FSEL R64, R69, -INF , P3 ;  /* 0xff80000045407808 */ /* 0x000fe40001800000 */
        /* <DEDUP_REMOVED lines=8> */
[----:B------:R4:W5:Y:S01]  /*3fb0*/  MUFU.TANH R109, R68 ;  /* 0x00000044006d7308 */ /* 0x0009620000002400 */
[----:B0-----:R-:W-:Y:S01]  /*3fc0*/  FMNMX.FTZ R66, R28, R69, !PT ;  /* 0x000000451c427209 */ /* 0x001fe20007810000 */
[----:B------:R-:W-:Y:S01]  /*3fd0*/  FMUL.FTZ R69, R0, R29 ;  /* 0x0000001d00457220 */ /* 0x000fe20000410000 */
[----:B------:R-:W-:Y:S02]  /*3fe0*/  ISETP.GT.AND P3, PT, R82, 0xa9, PT ;  /* 0x000000a95200780c */ /* 0x000fe40003f64270 */
[----:B------:R-:W-:-:S02]  /*3ff0*/  FSEL R29, R89, -INF , P4 ;  /* 0xff800000591d7808 */ /* 0x000fc40002000000 */
[----:B------:R-:W-:Y:S01]  /*4000*/  FMNMX.FTZ R70, R65, R66, !PT ;  /* 0x0000004241467209 */ /* 0x000fe20007810000 */
[----:B------:R1:W0:Y:S01]  /*4010*/  MUFU.TANH R89, R69 ;  /* 0x0000004500597308 */ /* 0x0002220000002400 */
[----:B------:R-:W-:Y:S02]  /*4020*/  ISETP.GT.AND P4, PT, R82, 0xb0, PT ;  /* 0x000000b05200780c */ /* 0x000fe40003f84270 */
[----:B------:R-:W-:Y:S02]  /*4030*/  FSEL R66, R97, -INF , P3 ;  /* 0xff80000061427808 */ /* 0x000fe40001800000 */
[----:B------:R-:W-:Y:S01]  /*4040*/  FMNMX.FTZ R71, R29, R70, !PT ;  /* 0x000000461d477209 */ /* 0x000fe20007810000 */
[----:B------:R-:W-:Y:S01]  /*4050*/  FMUL.FTZ R70, R0, R32 ;  /* 0x0000002000467220 */ /* 0x000fe20000410000 */
[----:B------:R-:W-:Y:S01]  /*4060*/  ISETP.GT.AND P3, PT, R82, 0xb1, PT ;  /* 0x000000b15200780c */ /* 0x000fe20003f64270 */
[----:B------:R-:W-:Y:S01]  /*4070*/  MUFU.TANH R15, R15 ;  /* 0x0000000f000f7308 */ /* 0x000fe20000002400 */
[----:B--2---:R-:W-:-:S02]  /*4080*/  FSEL R67, R107, -INF , P4 ;  /* 0xff8000006b437808 */ /* 0x004fc40002000000 */
[----:B----4-:R-:W-:Y:S01]  /*4090*/  FMNMX.FTZ R68, R66, R71, !PT ;  /* 0x0000004742447209 */ /* 0x010fe20007810000 */
[----:B------:R-:W-:Y:S01]  /*40a0*/  FMUL.FTZ R71, R0, R33 ;  /* 0x0000002100477220 */ /* 0x000fe20000410000 */
[C---:B------:R-:W-:Y:S02]  /*40b0*/  ISETP.GT.AND P4, PT, R82.reuse, 0xb8, PT ;  /* 0x000000b85200780c */ /* 0x040fe40003f84270 */
[----:B------:R-:W-:Y:S01]  /*40c0*/  FSEL R32, R99, -INF , P3 ;  /* 0xff80000063207808 */ /* 0x000fe20001800000 */
[----:B------:R-:W2:Y:S01]  /*40d0*/  MUFU.TANH R97, R70 ;  /* 0x0000004600617308 */ /* 0x000ea20000002400 */
[----:B------:R-:W-:Y:S02]  /*40e0*/  FMNMX.FTZ R81, R67, R68, !PT ;  /* 0x0000004443517209 */ /* 0x000fe40007810000 */
[----:B------:R-:W-:Y:S02]  /*40f0*/  ISETP.GT.AND P3, PT, R82, 0xb9, PT ;  /* 0x000000b95200780c */ /* 0x000fe40003f64270 */
[----:B------:R-:W-:Y:S01]  /*4100*/  FSEL R68, R80, -INF , P4 ;  /* 0xff80000050447808 */ /* 0x000fe20002000000 */
[----:B------:R-:W-:Y:S01]  /*4110*/  FMUL.FTZ R80, R0, R36 ;  /* 0x0000002400507220 */ /* 0x000fe20000410000 */
[----:B------:R-:W-:Y:S01]  /*4120*/  FMNMX.FTZ R81, R32, R81, !PT ;  /* 0x0000005120517209 */ /* 0x000fe20007810000 */
[----:B------:R5:W4:Y:S01]  /*4130*/  MUFU.TANH R99, R71 ;  /* 0x0000004700637308 */ /* 0x000b220000002400 */
[----:B------:R-:W-:-:S02]  /*4140*/  ISETP.GT.AND P4, PT, R82, 0xc0, PT ;  /* 0x000000c05200780c */ /* 0x000fc40003f84270 */
[----:B------:R-:W-:Y:S02]  /*4150*/  FSEL R33, R101, -INF , P3 ;  /* 0xff80000065217808 */ /* 0x000fe40001800000 */
[----:B------:R-:W-:Y:S02]  /*4160*/  FMNMX.FTZ R156, R68, R81, !PT ;  /* 0x00000051449c7209 */ /* 0x000fe40007810000 */
[----:B------:R-:W-:Y:S01]  /*4170*/  ISETP.GT.AND P3, PT, R82, 0xc1, PT ;  /* 0x000000c15200780c */ /* 0x000fe20003f64270 */
[----:B------:R2:W4:Y:S01]  /*4180*/  MUFU.TANH R101, R80 ;  /* 0x0000005000657308 */ /* 0x0005220000002400 */
[----:B-1----:R-:W-:Y:S01]  /*4190*/  FSEL R69, R83, -INF , P4 ;  /* 0xff80000053457808 */ /* 0x002fe20002000000 */
[----:B------:R-:W-:Y:S01]  /*41a0*/  FMUL.FTZ R83, R0, R37 ;  /* 0x0000002500537220 */ /* 0x000fe20000410000 */
[----:B------:R-:W-:Y:S02]  /*41b0*/  FMNMX.FTZ R156, R33, R156, !PT ;  /* 0x0000009c219c7209 */ /* 0x000fe40007810000 */
[----:B------:R-:W-:-:S02]  /*41c0*/  ISETP.GT.AND P4, PT, R82, 0xc8, PT ;  /* 0x000000c85200780c */ /* 0x000fc40003f84270 */
[----:B---3--:R-:W-:Y:S01]  /*41d0*/  FSEL R36, R103, -INF , P3 ;  /* 0xff80000067247808 */ /* 0x008fe20001800000 */
[----:B------:R-:W-:Y:S01]  /*41e0*/  MUFU.TANH R20, R20 ;  /* 0x0000001400147308 */ /* 0x000fe20000002400 */
[----:B------:R-:W-:Y:S02]  /*41f0*/  FMNMX.FTZ R81, R69, R156, !PT ;  /* 0x0000009c45517209 */ /* 0x000fe40007810000 */
[----:B------:R-:W-:Y:S02]  /*4200*/  ISETP.GT.AND P3, PT, R82, 0xc9, PT ;  /* 0x000000c95200780c */ /* 0x000fe40003f64270 */
[----:B-----5:R-:W-:Y:S02]  /*4210*/  FSEL R71, R109, -INF , P4 ;  /* 0xff8000006d477808 */ /* 0x020fe40002000000 */
[----:B------:R-:W-:Y:S01]  /*4220*/  FMNMX.FTZ R156, R36, R81, !PT ;  /* 0x00000051249c7209 */ /* 0x000fe20007810000 */
[----:B------:R1:W3:Y:S01]  /*4230*/  MUFU.TANH R103, R83 ;  /* 0x0000005300677308 */ /* 0x0002e20000002400 */
[----:B------:R-:W-:Y:S01]  /*4240*/  ISETP.GT.AND P4, PT, R82, 0xd0, PT ;  /* 0x000000d05200780c */ /* 0x000fe20003f84270 */
[----:B------:R-:W-:Y:S01]  /*4250*/  FMUL.FTZ R81, R0, R46 ;  /* 0x0000002e00517220 */ /* 0x000fe20000410000 */
[----:B0-----:R-:W-:-:S02]  /*4260*/  FSEL R70, R89, -INF , P3 ;  /* 0xff80000059467808 */ /* 0x001fc40001800000 */
[----:B------:R-:W-:Y:S02]  /*4270*/  FMNMX.FTZ R37, R71, R156, !PT ;  /* 0x0000009c47257209 */ /* 0x000fe40007810000 */
[----:B------:R-:W-:Y:S01]  /*4280*/  ISETP.GT.AND P3, PT, R82, 0xd1, PT ;  /* 0x000000d15200780c */ /* 0x000fe20003f64270 */
[----:B------:R-:W0:Y:S01]  /*4290*/  MUFU.TANH R21, R21 ;  /* 0x0000001500157308 */ /* 0x000e220000002400 */
[----:B--2---:R-:W-:Y:S01]  /*42a0*/  FSEL R80, R97, -INF , P4 ;  /* 0xff80000061507808 */ /* 0x004fe20002000000 */
[----:B------:R-:W-:Y:S01]  /*42b0*/  FMUL.FTZ R97, R0, R27 ;  /* 0x0000001b00617220 */ /* 0x000fe20000410000 */
[----:B------:R-:W-:Y:S02]  /*42c0*/  FMNMX.FTZ R89, R70, R37, !PT ;  /* 0x0000002546597209 */ /* 0x000fe40007810000 */
[----:B------:R-:W-:Y:S02]  /*42d0*/  ISETP.GT.AND P4, PT, R82, 0xd8, PT ;  /* 0x000000d85200780c */ /* 0x000fe40003f84270 */
[----:B----4-:R-:W-:Y:S01]  /*42e0*/  FSEL R37, R99, -INF , P3 ;  /* 0xff80000063257808 */ /* 0x010fe20001800000 */
[----:B------:R-:W2:Y:S01]  /*42f0*/  MUFU.TANH R104, R104 ;  /* 0x0000006800687308 */ /* 0x000ea20000002400 */
[----:B------:R-:W-:Y:S01]  /*4300*/  FMNMX.FTZ R156, R80, R89, !PT ;  /* 0x00000059509c7209 */ /* 0x000fe20007810000 */
[----:B------:R-:W-:Y:S01]  /*4310*/  FMUL.FTZ R99, R0, R31 ;  /* 0x0000001f00637220 */ /* 0x000fe20000410000 */
[----:B------:R-:W-:Y:S01]  /*4320*/  ISETP.GT.AND P3, PT, R82, 0xd9, PT ;  /* 0x000000d95200780c */ /* 0x000fe20003f64270 */
[C---:B------:R-:W-:Y:S01]  /*4330*/  FMUL.FTZ R82, R0.reuse, R47 ;  /* 0x0000002f00527220 */ /* 0x040fe20000410000 */
[----:B------:R-:W-:Y:S01]  /*4340*/  FSEL R46, R101, -INF , P4 ;  /* 0xff800000652e7808 */ /* 0x000fe20002000000 */
[C---:B------:R-:W-:Y:S01]  /*4350*/  FMUL.FTZ R101, R0.reuse, R34 ;  /* 0x0000002200657220 */ /* 0x040fe20000410000 */
[----:B-1----:R-:W-:Y:S01]  /*4360*/  FMNMX.FTZ R83, R37, R156, !PT ;  /* 0x0000009c25537209 */ /* 0x002fe20007810000 */
[----:B------:R-:W1:Y:S01]  /*4370*/  MUFU.TANH R105, R105 ;  /* 0x0000006900697308 */ /* 0x000e620000002400 */
[----:B---3--:R-:W-:Y:S01]  /*4380*/  FSEL R47, R103, -INF , P3 ;  /* 0xff800000672f7808 */ /* 0x008fe20001800000 */
[----:B------:R-:W-:Y:S01]  /*4390*/  FMUL.FTZ R103, R0, R39 ;  /* 0x0000002700677220 */ /* 0x000fe20000410000 */
[----:B------:R-:W-:Y:S01]  /*43a0*/  FMNMX.FTZ R156, R46, R83, !PT ;  /* 0x000000532e9c7209 */ /* 0x000fe20007810000 */
[C---:B------:R-:W-:Y:S01]  /*43b0*/  FMUL.FTZ R83, R0.reuse, R50 ;  /* 0x0000003200537220 */ /* 0x040fe20000410000 */
[C---:B------:R-:W-:Y:S01]  /*43c0*/  FMUL.FTZ R50, R0.reuse, R51 ;  /* 0x0000003300327220 */ /* 0x040fe20000410000 */
[C---:B------:R-:W-:Y:S01]  /*43d0*/  FMUL.FTZ R51, R0.reuse, R54 ;  /* 0x0000003600337220 */ /* 0x040fe20000410000 */
[----:B------:R-:W-:Y:S01]  /*43e0*/  FMNMX.FTZ R156, R47, R156, !PT ;  /* 0x0000009c2f9c7209 */ /* 0x000fe20007810000 */
[C---:B------:R-:W-:Y:S01]  /*43f0*/  FMUL.FTZ R54, R0.reuse, R55 ;  /* 0x0000003700367220 */ /* 0x040fe20000410000 */
[----:B------:R-:W-:Y:S01]  /*4400*/  FMUL.FTZ R55, R0, R26 ;  /* 0x0000001a00377220 */ /* 0x000fe20000410000 */
[----:B------:R-:W-:Y:S01]  /*4410*/  VIADDMNMX R85, R87, R84, R85, PT ;  /* 0x0000005457557246 */ /* 0x000fe20003800155 */
[----:B------:R-:W3:Y:S01]  /*4420*/  MUFU.TANH R88, R88 ;  /* 0x0000005800587308 */ /* 0x000ee20000002400 */
[----:B------:R-:W4:Y:S02]  /*4430*/  SHFL.BFLY PT, R89, R156, 0x2, 0x1f ;  /* 0x0c401f009c597f89 */ /* 0x000f2400000e0000 */
[----:B------:R-:W-:-:S02]  /*4440*/  ISETP.GT.AND P4, PT, R85, 0x1, PT ;  /* 0x000000015500780c */ /* 0x000fc40003f84270 */
[----:B------:R-:W-:-:S03]  /*4450*/  ISETP.GT.AND P5, PT, R85, 0x8, PT ;  /* 0x000000085500780c */ /* 0x000fc60003fa4270 */
[----:B------:R-:W5:Y:S01]  /*4460*/  MUFU.TANH R90, R90 ;  /* 0x0000005a005a7308 */ /* 0x000f620000002400 */
[----:B------:R-:W-:-:S07]  /*4470*/  FSEL R6, R6, -INF , P5 ;  /* 0xff80000006067808 */ /* 0x000fce0002800000 */
[----:B------:R-:W5:Y:S08]  /*4480*/  MUFU.TANH R91, R91 ;  /* 0x0000005b005b7308 */ /* 0x000f700000002400 */
[----:B------:R-:W5:Y:S01]  /*4490*/  MUFU.TANH R92, R92 ;  /* 0x0000005c005c7308 */ /* 0x000f620000002400 */
[----:B----4-:R-:W-:-:S05]  /*44a0*/  FMNMX.FTZ R26, R156, R89, !PT ;  /* 0x000000599c1a7209 */ /* 0x010fca0007810000 */
[----:B------:R-:W4:Y:S02]  /*44b0*/  SHFL.BFLY PT, R89, R26, 0x1, 0x1f ;  /* 0x0c201f001a597f89 */ /* 0x000f2400000e0000 */
[----:B------:R-:W5:Y:S08]  /*44c0*/  MUFU.TANH R93, R93 ;  /* 0x0000005d005d7308 */ /* 0x000f700000002400 */
[----:B------:R-:W5:Y:S08]  /*44d0*/  MUFU.TANH R94, R94 ;  /* 0x0000005e005e7308 */ /* 0x000f700000002400 */
[----:B------:R-:W5:Y:S01]  /*44e0*/  MUFU.TANH R95, R95 ;  /* 0x0000005f005f7308 */ /* 0x000f620000002400 */
[----:B----4-:R-:W-:Y:S01]  /*44f0*/  FMNMX.FTZ R89, R26, R89, !PT ;  /* 0x000000591a597209 */ /* 0x010fe20007810000 */
[----:B------:R-:W-:-:S06]  /*4500*/  IMAD.U32 R26, RZ, RZ, UR10 ;  /* 0x0000000aff1a7e24 */ /* 0x000fcc000f8e00ff */
[----:B------:R-:W4:Y:S01]  /*4510*/  MUFU.TANH R96, R96 ;  /* 0x0000006000607308 */ /* 0x000f220000002400 */
[C---:B------:R-:W-:Y:S01]  /*4520*/  FSETP.NEU.FTZ.AND P3, PT, R89.reuse, -INF , PT ;  /* 0xff8000005900780b */ /* 0x040fe20003f7d000 */
[----:B------:R-:W-:-:S05]  /*4530*/  FFMA.FTZ R27, R89, R26, -8 ;  /* 0xc1000000591b7423 */ /* 0x000fca000001001a */
[----:B------:R-:W-:Y:S01]  /*4540*/  FSEL R27, R27, RZ, P3 ;  /* 0x000000ff1b1b7208 */ /* 0x000fe20001800000 */
[----:B------:R-:W4:Y:S01]  /*4550*/  MUFU.TANH R72, R72 ;  /* 0x0000004800487308 */ /* 0x000f220000002400 */
[----:B------:R-:W-:-:S03]  /*4560*/  ISETP.GT.AND P3, PT, R85, RZ, PT ;  /* 0x000000ff5500720c */ /* 0x000fc60003f64270 */
[--C-:B------:R-:W-:Y:S01]  /*4570*/  FFMA.FTZ R107, R130, UR10, -R27.reuse ;  /* 0x0000000a826b7c23 */ /* 0x100fe2000801081b */
[----:B------:R-:W-:Y:S01]  /*4580*/  FSEL R3, R3, -INF , P3 ;  /* 0xff80000003037808 */ /* 0x000fe20001800000 */
[--C-:B------:R-:W-:Y:S01]  /*4590*/  FFMA.FTZ R26, R110, UR10, -R27.reuse ;  /* 0x0000000a6e1a7c23 */ /* 0x100fe2000801081b */
[----:B------:R-:W-:Y:S01]  /*45a0*/  FSEL R130, R5, -INF , P4 ;  /* 0xff80000005827808 */ /* 0x000fe20002000000 */
[--C-:B------:R-:W-:Y:S01]  /*45b0*/  FFMA.FTZ R110, R132, UR10, -R27.reuse ;  /* 0x0000000a846e7c23 */ /* 0x100fe2000801081b */
[----:B------:R-:W-:Y:S01]  /*45c0*/  ISETP.GT.AND P3, PT, R85, 0x9, PT ;  /* 0x000000095500780c */ /* 0x000fe20003f64270 */
[--C-:B------:R-:W-:Y:S01]  /*45d0*/  FFMA.FTZ R119, R124, UR10, -R27.reuse ;  /* 0x0000000a7c777c23 */ /* 0x100fe2000801081b */
[----:B------:R-:W-:Y:S01]  /*45e0*/  FMNMX.FTZ R87, R3, R130, !PT ;  /* 0x0000008203577209 */ /* 0x000fe20007810000 */
[--C-:B------:R-:W-:Y:S01]  /*45f0*/  FFMA.FTZ R124, R122, UR10, -R27.reuse ;  /* 0x0000000a7a7c7c23 */ /* 0x100fe2000801081b */
[----:B------:R-:W-:Y:S01]  /*4600*/  ISETP.GT.AND P4, PT, R85, 0x10, PT ;  /* 0x000000105500780c */ /* 0x000fe20003f84270 */
[--C-:B------:R-:W-:Y:S01]  /*4610*/  FFMA.FTZ R123, R120, UR10, -R27.reuse ;  /* 0x0000000a787b7c23 */ /* 0x100fe2000801081b */
[----:B------:R-:W-:Y:S01]  /*4620*/  FSEL R7, R7, -INF , P3 ;  /* 0xff80000007077808 */ /* 0x000fe20001800000 */
[----:B------:R-:W4:Y:S01]  /*4630*/  MUFU.TANH R73, R73 ;  /* 0x0000004900497308 */ /* 0x000f220000002400 */
[----:B------:R-:W-:Y:S01]  /*4640*/  FMNMX.FTZ R132, R6, R87, !PT ;  /* 0x0000005706847209 */ /* 0x000fe20007810000 */
[--C-:B------:R-:W-:Y:S01]  /*4650*/  FFMA.FTZ R98, R98, UR10, -R27.reuse ;  /* 0x0000000a62627c23 */ /* 0x100fe2000801081b */
[----:B------:R-:W-:Y:S01]  /*4660*/  ISETP.GT.AND P3, PT, R85, 0x11, PT ;  /* 0x000000115500780c */ /* 0x000fe20003f64270 */
[--C-:B------:R-:W-:Y:S01]  /*4670*/  FFMA.FTZ R52, R52, UR10, -R27.reuse ;  /* 0x0000000a34347c23 */ /* 0x100fe2000801081b */
[----:B------:R-:W-:Y:S01]  /*4680*/  FSEL R87, R8, -INF , P4 ;  /* 0xff80000008577808 */ /* 0x000fe20002000000 */
[--C-:B------:R-:W-:Y:S01]  /*4690*/  FFMA.FTZ R31, R116, UR10, -R27.reuse ;  /* 0x0000000a741f7c23 */ /* 0x100fe2000801081b */
[----:B------:R-:W-:Y:S01]  /*46a0*/  FMNMX.FTZ R132, R7, R132, !PT ;  /* 0x0000008407847209 */ /* 0x000fe20007810000 */
[----:B------:R-:W4:Y:S01]  /*46b0*/  MUFU.TANH R74, R74 ;  /* 0x0000004a004a7308 */ /* 0x000f220000002400 */
[----:B------:R-:W-:Y:S01]  /*46c0*/  ISETP.GT.AND P4, PT, R85, 0x18, PT ;  /* 0x000000185500780c */ /* 0x000fe20003f84270 */
[--C-:B------:R-:W-:Y:S01]  /*46d0*/  FFMA.FTZ R34, R126, UR10, -R27.reuse ;  /* 0x0000000a7e227c23 */ /* 0x100fe2000801081b */
[----:B------:R-:W-:Y:S01]  /*46e0*/  FSEL R9, R9, -INF , P3 ;  /* 0xff80000009097808 */ /* 0x000fe20001800000 */
[--C-:B------:R-:W-:Y:S01]  /*46f0*/  FFMA.FTZ R39, R128, UR10, -R27.reuse ;  /* 0x0000000a80277c23 */ /* 0x100fe2000801081b */
[----:B------:R-:W-:Y:S01]  /*4700*/  FMNMX.FTZ R132, R87, R132, !PT ;  /* 0x0000008457847209 */ /* 0x000fe20007810000 */
[--C-:B------:R-:W-:Y:S01]  /*4710*/  FFMA.FTZ R109, R138, UR10, -R27.reuse ;  /* 0x0000000a8a6d7c23 */ /* 0x100fe2000801081b */
[----:B------:R-:W-:Y:S01]  /*4720*/  ISETP.GT.AND P3, PT, R85, 0x19, PT ;  /* 0x000000195500780c */ /* 0x000fe20003f64270 */
[----:B------:R-:W4:Y:S01]  /*4730*/  MUFU.TANH R75, R75 ;  /* 0x0000004b004b7308 */ /* 0x000f220000002400 */
[----:B------:R-:W-:Y:S01]  /*4740*/  FSEL R117, R10, -INF , P4 ;  /* 0xff8000000a757808 */ /* 0x000fe20002000000 */
        /* <DEDUP_REMOVED lines=30> */
[----:B------:R0:W-:Y:S01]  /*4930*/  MUFU.EX2 R14, R124 ;  /* 0x0000007c000e7308 */ /* 0x0001e20000000800 */
[----:B------:R-:W-:Y:S01]  /*4940*/  FMNMX.FTZ R122, R121, R122, !PT ;  /* 0x0000007a797a7209 */ /* 0x000fe20007810000 */
[--C-:B------:R-:W-:Y:S01]  /*4950*/  FFMA.FTZ R42, R42, UR10, -R27.reuse ;  /* 0x0000000a2a2a7c23 */ /* 0x100fe2000801081b */
[----:B------:R-:W-:Y:S01]  /*4960*/  ISETP.GT.AND P3, PT, R85, 0x31, PT ;  /* 0x000000315500780c */ /* 0x000fe20003f64270 */
[--C-:B------:R-:W-:Y:S01]  /*4970*/  FFMA.FTZ R45, R45, UR10, -R27.reuse ;  /* 0x0000000a2d2d7c23 */ /* 0x100fe2000801081b */
[----:B------:R-:W-:Y:S01]  /*4980*/  FSEL R20, R20, -INF , P4 ;  /* 0xff80000014147808 */ /* 0x000fe20002000000 */
[--C-:B------:R-:W-:Y:S01]  /*4990*/  FFMA.FTZ R43, R43, UR10, -R27.reuse ;  /* 0x0000000a2b2b7c23 */ /* 0x100fe2000801081b */
[----:B------:R-:W-:Y:S01]  /*49a0*/  FMNMX.FTZ R125, R15, R122, !PT ;  /* 0x0000007a0f7d7209 */ /* 0x000fe20007810000 */
[--C-:B------:R-:W-:Y:S01]  /*49b0*/  FFMA.FTZ R122, R118, UR10, -R27.reuse ;  /* 0x0000000a767a7c23 */ /* 0x100fe2000801081b */
[----:B------:R-:W-:Y:S01]  /*49c0*/  ISETP.GT.AND P4, PT, R85, 0x38, PT ;  /* 0x000000385500780c */ /* 0x000fe20003f84270 */
[--C-:B0-----:R-:W-:Y:S01]  /*49d0*/  FFMA.FTZ R124, R114, UR10, -R27.reuse ;  /* 0x0000000a727c7c23 */ /* 0x101fe2000801081b */
[----:B------:R-:W-:Y:S01]  /*49e0*/  FSEL R21, R21, -INF , P3 ;  /* 0xff80000015157808 */ /* 0x000fe20001800000 */
[----:B------:R-:W0:Y:S01]  /*49f0*/  MUFU.TANH R79, R79 ;  /* 0x0000004f004f7308 */ /* 0x000e220000002400 */
[----:B------:R-:W-:Y:S01]  /*4a00*/  FMNMX.FTZ R120, R20, R125, !PT ;  /* 0x0000007d14787209 */ /* 0x000fe20007810000 */
[--C-:B------:R-:W-:Y:S01]  /*4a10*/  FFMA.FTZ R24, R24, UR10, -R27.reuse ;  /* 0x0000000a18187c23 */ /* 0x100fe2000801081b */
[----:B------:R-:W-:Y:S01]  /*4a20*/  ISETP.GT.AND P3, PT, R85, 0x39, PT ;  /* 0x000000395500780c */ /* 0x000fe20003f64270 */
[--C-:B------:R-:W-:Y:S01]  /*4a30*/  FFMA.FTZ R25, R25, UR10, -R27.reuse ;  /* 0x0000000a19197c23 */ /* 0x100fe2000801081b */
[----:B--2---:R-:W-:Y:S01]  /*4a40*/  FSEL R118, R104, -INF , P4 ;  /* 0xff80000068767808 */ /* 0x004fe20002000000 */
[--C-:B------:R-:W-:Y:S01]  /*4a50*/  FFMA.FTZ R28, R28, UR10, -R27.reuse ;  /* 0x0000000a1c1c7c23 */ /* 0x100fe2000801081b */
[----:B------:R-:W-:Y:S01]  /*4a60*/  FMNMX.FTZ R125, R21, R120, !PT ;  /* 0x00000078157d7209 */ /* 0x000fe20007810000 */
[----:B------:R2:W-:Y:S01]  /*4a70*/  MUFU.EX2 R104, R122 ;  /* 0x0000007a00687308 */ /* 0x0005e20000000800 */
[----:B------:R-:W-:Y:S01]  /*4a80*/  ISETP.GT.AND P4, PT, R85, 0x40, PT ;  /* 0x000000405500780c */ /* 0x000fe20003f84270 */
[--C-:B------:R-:W-:Y:S01]  /*4a90*/  FFMA.FTZ R29, R29, UR10, -R27.reuse ;  /* 0x0000000a1d1d7c23 */ /* 0x100fe2000801081b */
[----:B-1----:R-:W-:Y:S01]  /*4aa0*/  FSEL R105, R105, -INF , P3 ;  /* 0xff80000069697808 */ /* 0x002fe20001800000 */
[--C-:B------:R-:W-:Y:S01]  /*4ab0*/  FFMA.FTZ R33, R33, UR10, -R27.reuse ;  /* 0x0000000a21217c23 */ /* 0x100fe2000801081b */
[----:B------:R-:W-:Y:S01]  /*4ac0*/  FMNMX.FTZ R120, R118, R125, !PT ;  /* 0x0000007d76787209 */ /* 0x000fe20007810000 */
[--C-:B------:R-:W-:Y:S01]  /*4ad0*/  FFMA.FTZ R36, R36, UR10, -R27.reuse ;  /* 0x0000000a24247c23 */ /* 0x100fe2000801081b */
[----:B------:R-:W-:Y:S01]  /*4ae0*/  ISETP.GT.AND P3, PT, R85, 0x41, PT ;  /* 0x000000415500780c */ /* 0x000fe20003f64270 */
[----:B------:R-:W1:Y:S01]  /*4af0*/  MUFU.TANH R56, R56 ;  /* 0x0000003800387308 */ /* 0x000e620000002400 */
[----:B---3--:R-:W-:Y:S01]  /*4b00*/  FSEL R114, R88, -INF , P4 ;  /* 0xff80000058727808 */ /* 0x008fe20002000000 */
[--C-:B--2---:R-:W-:Y:S01]  /*4b10*/  FFMA.FTZ R122, R102, UR10, -R27.reuse ;  /* 0x0000000a667a7c23 */ /* 0x104fe2000801081b */
[----:B------:R-:W-:Y:S01]  /*4b20*/  FMNMX.FTZ R127, R105, R120, !PT ;  /* 0x00000078697f7209 */ /* 0x000fe20007810000 */
[--C-:B------:R-:W-:Y:S01]  /*4b30*/  FFMA.FTZ R120, R112, UR10, -R27.reuse ;  /* 0x0000000a70787c23 */ /* 0x100fe2000801081b */
[----:B------:R-:W-:Y:S01]  /*4b40*/  ISETP.GT.AND P4, PT, R85, 0x48, PT ;  /* 0x000000485500780c */ /* 0x000fe20003f84270 */
[--C-:B------:R-:W-:Y:S01]  /*4b50*/  FFMA.FTZ R37, R37, UR10, -R27.reuse ;  /* 0x0000000a25257c23 */ /* 0x100fe2000801081b */
[----:B-----5:R-:W-:Y:S01]  /*4b60*/  FSEL R90, R90, -INF , P3 ;  /* 0xff8000005a5a7808 */ /* 0x020fe20001800000 */
[----:B------:R-:W2:Y:S01]  /*4b70*/  MUFU.TANH R57, R57 ;  /* 0x0000003900397308 */ /* 0x000ea20000002400 */
[----:B------:R-:W-:Y:S01]  /*4b80*/  FMNMX.FTZ R127, R114, R127, !PT ;  /* 0x0000007f727f7209 */ /* 0x000fe20007810000 */
[----:B------:R-:W-:Y:S01]  /*4b90*/  FFMA.FTZ R46, R46, UR10, -R27 ;  /* 0x0000000a2e2e7c23 */ /* 0x000fe2000801081b */
[----:B------:R-:W-:-:S02]  /*4ba0*/  ISETP.GT.AND P3, PT, R85, 0x49, PT ;  /* 0x000000495500780c */ /* 0x000fc40003f64270 */
[----:B------:R-:W-:Y:S02]  /*4bb0*/  FSEL R112, R91, -INF , P4 ;  /* 0xff8000005b707808 */ /* 0x000fe40002000000 */
[----:B------:R-:W-:Y:S01]  /*4bc0*/  FMNMX.FTZ R127, R90, R127, !PT ;  /* 0x0000007f5a7f7209 */ /* 0x000fe20007810000 */
[----:B------:R3:W-:Y:S01]  /*4bd0*/  MUFU.EX2 R91, R120 ;  /* 0x00000078005b7308 */ /* 0x0007e20000000800 */
[C---:B------:R-:W-:Y:S02]  /*4be0*/  ISETP.GT.AND P4, PT, R85.reuse, 0x50, PT ;  /* 0x000000505500780c */ /* 0x040fe40003f84270 */
[----:B------:R-:W-:Y:S02]  /*4bf0*/  FSEL R92, R92, -INF , P3 ;  /* 0xff8000005c5c7808 */ /* 0x000fe40001800000 */
[----:B------:R-:W-:Y:S02]  /*4c00*/  FMNMX.FTZ R127, R112, R127, !PT ;  /* 0x0000007f707f7209 */ /* 0x000fe40007810000 */
[----:B------:R-:W-:Y:S01]  /*4c10*/  ISETP.GT.AND P3, PT, R85, 0x51, PT ;  /* 0x000000515500780c */ /* 0x000fe20003f64270 */
[----:B------:R-:W5:Y:S01]  /*4c20*/  MUFU.TANH R58, R58 ;  /* 0x0000003a003a7308 */ /* 0x000f620000002400 */
[----:B------:R-:W-:Y:S01]  /*4c30*/  FSEL R93, R93, -INF , P4 ;  /* 0xff8000005d5d7808 */ /* 0x000fe20002000000 */
[----:B---3--:R-:W-:Y:S01]  /*4c40*/  FFMA.FTZ R120, R106, UR10, -R27 ;  /* 0x0000000a6a787c23 */ /* 0x008fe2000801081b */
[----:B------:R-:W-:-:S02]  /*4c50*/  FMNMX.FTZ R88, R92, R127, !PT ;  /* 0x0000007f5c587209 */ /* 0x000fc40007810000 */
[----:B------:R-:W-:Y:S02]  /*4c60*/  ISETP.GT.AND P4, PT, R85, 0x58, PT ;  /* 0x000000585500780c */ /* 0x000fe40003f84270 */
[----:B------:R-:W-:Y:S01]  /*4c70*/  FSEL R94, R94, -INF , P3 ;  /* 0xff8000005e5e7808 */ /* 0x000fe20001800000 */
[----:B------:R-:W3:Y:S01]  /*4c80*/  MUFU.TANH R59, R59 ;  /* 0x0000003b003b7308 */ /* 0x000ee20000002400 */
[----:B------:R-:W-:Y:S02]  /*4c90*/  FMNMX.FTZ R127, R93, R88, !PT ;  /* 0x000000585d7f7209 */ /* 0x000fe40007810000 */
[----:B------:R-:W-:Y:S02]  /*4ca0*/  ISETP.GT.AND P3, PT, R85, 0x59, PT ;  /* 0x000000595500780c */ /* 0x000fe40003f64270 */
[----:B------:R-:W-:Y:S02]  /*4cb0*/  FSEL R106, R95, -INF , P4 ;  /* 0xff8000005f6a7808 */ /* 0x000fe40002000000 */
[----:B------:R-:W-:Y:S01]  /*4cc0*/  FMNMX.FTZ R127, R94, R127, !PT ;  /* 0x0000007f5e7f7209 */ /* 0x000fe20007810000 */
[----:B------:R0:W-:Y:S01]  /*4cd0*/  MUFU.EX2 R95, R120 ;  /* 0x00000078005f7308 */ /* 0x0001e20000000800 */
[----:B------:R-:W-:-:S02]  /*4ce0*/  ISETP.GT.AND P4, PT, R85, 0x60, PT ;  /* 0x000000605500780c */ /* 0x000fc40003f84270 */
[----:B----4-:R-:W-:Y:S02]  /*4cf0*/  FSEL R96, R96, -INF , P3 ;  /* 0xff80000060607808 */ /* 0x010fe40001800000 */
[----:B------:R-:W-:Y:S02]  /*4d00*/  FMNMX.FTZ R127, R106, R127, !PT ;  /* 0x0000007f6a7f7209 */ /* 0x000fe40007810000 */
[C---:B------:R-:W-:Y:S01]  /*4d10*/  ISETP.GT.AND P3, PT, R85.reuse, 0x61, PT ;  /* 0x000000615500780c */ /* 0x040fe20003f64270 */
[----:B------:R-:W4:Y:S01]  /*4d20*/  MUFU.TANH R63, R63 ;  /* 0x0000003f003f7308 */ /* 0x000f220000002400 */
[----:B------:R-:W-:Y:S01]  /*4d30*/  FSEL R102, R72, -INF , P4 ;  /* 0xff80000048667808 */ /* 0x000fe20002000000 */
[----:B0-----:R-:W-:Y:S01]  /*4d40*/  FFMA.FTZ R120, R100, UR10, -R27 ;  /* 0x0000000a64787c23 */ /* 0x001fe2000801081b */
[----:B------:R-:W-:Y:S02]  /*4d50*/  FMNMX.FTZ R127, R96, R127, !PT ;  /* 0x0000007f607f7209 */ /* 0x000fe40007810000 */
[----:B------:R-:W-:-:S02]  /*4d60*/  ISETP.GT.AND P4, PT, R85, 0x68, PT ;  /* 0x000000685500780c */ /* 0x000fc40003f84270 */
[----:B------:R-:W-:Y:S01]  /*4d70*/  FSEL R73, R73, -INF , P3 ;  /* 0xff80000049497808 */ /* 0x000fe20001800000 */
[----:B------:R-:W0:Y:S01]  /*4d80*/  MUFU.TANH R60, R60 ;  /* 0x0000003c003c7308 */ /* 0x000e220000002400 */
[----:B------:R-:W-:Y:S02]  /*4d90*/  FMNMX.FTZ R88, R102, R127, !PT ;  /* 0x0000007f66587209 */ /* 0x000fe40007810000 */
[----:B------:R-:W-:Y:S02]  /*4da0*/  ISETP.GT.AND P3, PT, R85, 0x69, PT ;  /* 0x000000695500780c */ /* 0x000fe40003f64270 */
[----:B------:R-:W-:Y:S02]  /*4db0*/  FSEL R100, R74, -INF , P4 ;  /* 0xff8000004a647808 */ /* 0x000fe40002000000 */
[----:B------:R-:W-:Y:S01]  /*4dc0*/  FMNMX.FTZ R127, R73, R88, !PT ;  /* 0x00000058497f7209 */ /* 0x000fe20007810000 */
[----:B------:R-:W0:Y:S01]  /*4dd0*/  MUFU.TANH R61, R61 ;  /* 0x0000003d003d7308 */ /* 0x000e220000002400 */
[----:B------:R-:W-:-:S02]  /*4de0*/  ISETP.GT.AND P4, PT, R85, 0x70, PT ;  /* 0x000000705500780c */ /* 0x000fc40003f84270 */
[----:B------:R-:W-:Y:S02]  /*4df0*/  FSEL R75, R75, -INF , P3 ;  /* 0xff8000004b4b7808 */ /* 0x000fe40001800000 */
[----:B------:R-:W-:Y:S02]  /*4e00*/  FMNMX.FTZ R88, R100, R127, !PT ;  /* 0x0000007f64587209 */ /* 0x000fe40007810000 */
[----:B------:R-:W-:Y:S01]  /*4e10*/  ISETP.GT.AND P3, PT, R85, 0x71, PT ;  /* 0x000000715500780c */ /* 0x000fe20003f64270 */
[----:B------:R1:W-:Y:S01]  /*4e20*/  MUFU.EX2 R127, R98 ;  /* 0x00000062007f7308 */ /* 0x0003e20000000800 */
[----:B------:R-:W-:Y:S02]  /*4e30*/  FSEL R76, R76, -INF , P4 ;  /* 0xff8000004c4c7808 */ /* 0x000fe40002000000 */
[----:B------:R-:W-:Y:S02]  /*4e40*/  FMNMX.FTZ R129, R75, R88, !PT ;  /* 0x000000584b817209 */ /* 0x000fe40007810000 */
[----:B------:R-:W-:-:S02]  /*4e50*/  ISETP.GT.AND P4, PT, R85, 0x78, PT ;  /* 0x000000785500780c */ /* 0x000fc40003f84270 */
[----:B------:R-:W-:Y:S01]  /*4e60*/  FSEL R77, R77, -INF , P3 ;  /* 0xff8000004d4d7808 */ /* 0x000fe20001800000 */
[----:B------:R-:W0:Y:S01]  /*4e70*/  MUFU.TANH R62, R62 ;  /* 0x0000003e003e7308 */ /* 0x000e220000002400 */
[----:B------:R-:W-:Y:S01]  /*4e80*/  FMNMX.FTZ R88, R76, R129, !PT ;  /* 0x000000814c587209 */ /* 0x000fe20007810000 */
[----:B-1----:R-:W-:Y:S01]  /*4e90*/  FFMA.FTZ R98, R40, UR10, -R27 ;  /* 0x0000000a28627c23 */ /* 0x002fe2000801081b */
[----:B------:R-:W-:Y:S02]  /*4ea0*/  ISETP.GT.AND P3, PT, R85, 0x79, PT ;  /* 0x000000795500780c */ /* 0x000fe40003f64270 */
[----:B------:R-:W-:Y:S02]  /*4eb0*/  FSEL R78, R78, -INF , P4 ;  /* 0xff8000004e4e7808 */ /* 0x000fe40002000000 */
[----:B------:R-:W-:Y:S01]  /*4ec0*/  FMNMX.FTZ R129, R77, R88, !PT ;  /* 0x000000584d817209 */ /* 0x000fe20007810000 */
[----:B------:R-:W1:Y:S01]  /*4ed0*/  MUFU.TANH R48, R48 ;  /* 0x0000003000307308 */ /* 0x000e620000002400 */
[----:B------:R-:W-:-:S02]  /*4ee0*/  ISETP.GT.AND P4, PT, R85, 0x80, PT ;  /* 0x000000805500780c */ /* 0x000fc40003f84270 */
[----:B------:R-:W-:Y:S02]  /*4ef0*/  FSEL R79, R79, -INF , P3 ;  /* 0xff8000004f4f7808 */ /* 0x000fe40001800000 */
[----:B------:R-:W-:Y:S02]  /*4f00*/  FMNMX.FTZ R40, R78, R129, !PT ;  /* 0x000000814e287209 */ /* 0x000fe40007810000 */
[----:B------:R-:W-:Y:S01]  /*4f10*/  ISETP.GT.AND P3, PT, R85, 0x81, PT ;  /* 0x000000815500780c */ /* 0x000fe20003f64270 */
[----:B------:R-:W-:Y:S01]  /*4f20*/  MUFU.TANH R49, R49 ;  /* 0x0000003100317308 */ /* 0x000fe20000002400 */
[----:B------:R-:W-:Y:S02]  /*4f30*/  FSEL R56, R56, -INF , P4 ;  /* 0xff80000038387808 */ /* 0x000fe40002000000 */
[----:B------:R-:W-:Y:S01]  /*4f40*/  FMNMX.FTZ R131, R79, R40, !PT ;  /* 0x000000284f837209 */ /* 0x000fe20007810000 */
[----:B------:R-:W-:-:S01]  /*4f50*/  FFMA.FTZ R40, R41, UR10, -R27 ;  /* 0x0000000a29287c23 */ /* 0x000fc2000801081b */
[----:B------:R-:W-:-:S02]  /*4f60*/  ISETP.GT.AND P4, PT, R85, 0x88, PT ;  /* 0x000000885500780c */ /* 0x000fc40003f84270 */
[----:B--2---:R-:W-:Y:S01]  /*4f70*/  FSEL R57, R57, -INF , P3 ;  /* 0xff80000039397808 */ /* 0x004fe20001800000 */
[----:B------:R-:W2:Y:S01]  /*4f80*/  MUFU.TANH R81, R81 ;  /* 0x0000005100517308 */ /* 0x000ea20000002400 */
[----:B------:R-:W-:Y:S02]  /*4f90*/  FMNMX.FTZ R88, R56, R131, !PT ;  /* 0x0000008338587209 */ /* 0x000fe40007810000 */
[----:B------:R-:W-:Y:S02]  /*4fa0*/  ISETP.GT.AND P3, PT, R85, 0x89, PT ;  /* 0x000000895500780c */ /* 0x000fe40003f64270 */
[----:B-----5:R-:W-:Y:S02]  /*4fb0*/  FSEL R58, R58, -INF , P4 ;  /* 0xff8000003a3a7808 */ /* 0x020fe40002000000 */
[----:B------:R-:W-:Y:S01]  /*4fc0*/  FMNMX.FTZ R41, R57, R88, !PT ;  /* 0x0000005839297209 */ /* 0x000fe20007810000 */
[----:B------:R-:W-:-:S01]  /*4fd0*/  FFMA.FTZ R88, R44, UR10, -R27 ;  /* 0x0000000a2c587c23 */ /* 0x000fc2000801081b */
[----:B------:R-:W-:Y:S01]  /*4fe0*/  ISETP.GT.AND P4, PT, R85, 0x90, PT ;  /* 0x000000905500780c */ /* 0x000fe20003f84270 */
[----:B------:R-:W5:Y:S01]  /*4ff0*/  MUFU.TANH R82, R82 ;  /* 0x0000005200527308 */ /* 0x000f620000002400 */
[----:B---3--:R-:W-:-:S02]  /*5000*/  FSEL R59, R59, -INF , P3 ;  /* 0xff8000003b3b7808 */ /* 0x008fc40001800000 */
[----:B------:R-:W-:Y:S02]  /*5010*/  FMNMX.FTZ R44, R58, R41, !PT ;  /* 0x000000293a2c7209 */ /* 0x000fe40007810000 */
[----:B------:R-:W-:Y:S02]  /*5020*/  ISETP.GT.AND P3, PT, R85, 0x91, PT ;  /* 0x000000915500780c */ /* 0x000fe40003f64270 */
[----:B----4-:R-:W-:Y:S01]  /*5030*/  FSEL R63, R63, -INF , P4 ;  /* 0xff8000003f3f7808 */ /* 0x010fe20002000000 */
[----:B------:R-:W3:Y:S01]  /*5040*/  MUFU.TANH R83, R83 ;  /* 0x0000005300537308 */ /* 0x000ee20000002400 */
[----:B------:R-:W-:Y:S02]  /*5050*/  FMNMX.FTZ R44, R59, R44, !PT ;  /* 0x0000002c3b2c7209 */ /* 0x000fe40007810000 */
[----:B------:R-:W-:Y:S02]  /*5060*/  ISETP.GT.AND P4, PT, R85, 0x98, PT ;  /* 0x000000985500780c */ /* 0x000fe40003f84270 */
[----:B0-----:R-:W-:-:S02]  /*5070*/  FSEL R60, R60, -INF , P3 ;  /* 0xff8000003c3c7808 */ /* 0x001fc40001800000 */
[----:B------:R-:W-:Y:S01]  /*5080*/  FMNMX.FTZ R131, R63, R44, !PT ;  /* 0x0000002c3f837209 */ /* 0x000fe20007810000 */
[----:B------:R1:W-:Y:S01]  /*5090*/  MUFU.EX2 R129, R98 ;  /* 0x0000006200817308 */ /* 0x0003e20000000800 */
[----:B------:R-:W-:Y:S02]  /*50a0*/  ISETP.GT.AND P3, PT, R85, 0x99, PT ;  /* 0x000000995500780c */ /* 0x000fe40003f64270 */
[----:B------:R-:W-:Y:S02]  /*50b0*/  FSEL R61, R61, -INF , P4 ;  /* 0xff8000003d3d7808 */ /* 0x000fe40002000000 */
[----:B------:R-:W-:Y:S02]  /*50c0*/  FMNMX.FTZ R44, R60, R131, !PT ;  /* 0x000000833c2c7209 */ /* 0x000fe40007810000 */
[----:B------:R-:W-:Y:S01]  /*50d0*/  ISETP.GT.AND P4, PT, R85, 0xa0, PT ;  /* 0x000000a05500780c */ /* 0x000fe20003f84270 */
[----:B------:R-:W0:Y:S01]  /*50e0*/  MUFU.TANH R50, R50 ;  /* 0x0000003200327308 */ /* 0x000e220000002400 */
[----:B------:R-:W-:-:S02]  /*50f0*/  FSEL R62, R62, -INF , P3 ;  /* 0xff8000003e3e7808 */ /* 0x000fc40001800000 */
[----:B------:R-:W-:Y:S02]  /*5100*/  FMNMX.FTZ R131, R61, R44, !PT ;  /* 0x0000002c3d837209 */ /* 0x000fe40007810000 */
[C---:B------:R-:W-:Y:S02]  /*5110*/  ISETP.GT.AND P3, PT, R85.reuse, 0xa1, PT ;  /* 0x000000a15500780c */ /* 0x040fe40003f64270 */
[----:B-1----:R-:W-:Y:S01]  /*5120*/  FSEL R98, R48, -INF , P4 ;  /* 0xff80000030627808 */ /* 0x002fe20002000000 */
[----:B------:R1:W-:Y:S01]  /*5130*/  MUFU.EX2 R74, R120 ;  /* 0x00000078004a7308 */ /* 0x0003e20000000800 */
[----:B------:R-:W-:Y:S02]  /*5140*/  FMNMX.FTZ R131, R62, R131, !PT ;  /* 0x000000833e837209 */ /* 0x000fe40007810000 */
[----:B------:R-:W-:Y:S02]  /*5150*/  ISETP.GT.AND P4, PT, R85, 0xa8, PT ;  /* 0x000000a85500780c */ /* 0x000fe40003f84270 */
[----:B------:R-:W-:-:S02]  /*5160*/  FMNMX.FTZ R131, R98, R131, !PT ;  /* 0x0000008362837209 */ /* 0x000fc40007810000 */
[----:B--2---:R-:W-:Y:S01]  /*5170*/  FSEL R81, R81, -INF , P4 ;  /* 0xff80000051517808 */ /* 0x004fe20002000000 */
[----:B------:R-:W2:Y:S01]  /*5180*/  MUFU.TANH R51, R51 ;  /* 0x0000003300337308 */ /* 0x000ea20000002400 */
[----:B-1----:R-:W-:Y:S02]  /*5190*/  FSEL R120, R49, -INF , P3 ;  /* 0xff80000031787808 */ /* 0x002fe40001800000 */
[C---:B------:R-:W-:Y:S02]  /*51a0*/  ISETP.GT.AND P3, PT, R85.reuse, 0xa9, PT ;  /* 0x000000a95500780c */ /* 0x040fe40003f64270 */
[----:B------:R-:W-:Y:S02]  /*51b0*/  FMNMX.FTZ R44, R120, R131, !PT ;  /* 0x00000083782c7209 */ /* 0x000fe40007810000 */
[----:B------:R-:W-:Y:S01]  /*51c0*/  ISETP.GT.AND P4, PT, R85, 0xb0, PT ;  /* 0x000000b05500780c */ /* 0x000fe20003f84270 */
[----:B------:R-:W1:Y:S01]  /*51d0*/  MUFU.TANH R54, R54 ;  /* 0x0000003600367308 */ /* 0x000e620000002400 */
[----:B-----5:R-:W-:-:S02]  /*51e0*/  FSEL R82, R82, -INF , P3 ;  /* 0xff80000052527808 */ /* 0x020fc40001800000 */
[----:B------:R-:W-:Y:S02]  /*51f0*/  FMNMX.FTZ R49, R81, R44, !PT ;  /* 0x0000002c51317209 */ /* 0x000fe40007810000 */
[----:B------:R-:W-:Y:S02]  /*5200*/  ISETP.GT.AND P3, PT, R85, 0xb1, PT ;  /* 0x000000b15500780c */ /* 0x000fe40003f64270 */
[----:B---3--:R-:W-:Y:S01]  /*5210*/  FSEL R83, R83, -INF , P4 ;  /* 0xff80000053537808 */ /* 0x008fe20002000000 */
[----:B------:R-:W3:Y:S01]  /*5220*/  MUFU.TANH R55, R55 ;  /* 0x0000003700377308 */ /* 0x000ee20000002400 */
[----:B------:R-:W-:Y:S02]  /*5230*/  FMNMX.FTZ R48, R82, R49, !PT ;  /* 0x0000003152307209 */ /* 0x000fe40007810000 */
[----:B------:R-:W-:Y:S02]  /*5240*/  ISETP.GT.AND P4, PT, R85, 0xb8, PT ;  /* 0x000000b85500780c */ /* 0x000fe40003f84270 */
[----:B0-----:R-:W-:-:S02]  /*5250*/  FSEL R50, R50, -INF , P3 ;  /* 0xff80000032327808 */ /* 0x001fc40001800000 */
[----:B------:R-:W-:Y:S01]  /*5260*/  FMNMX.FTZ R49, R83, R48, !PT ;  /* 0x0000003053317209 */ /* 0x000fe20007810000 */
[----:B------:R-:W0:Y:S01]  /*5270*/  MUFU.TANH R97, R97 ;  /* 0x0000006100617308 */ /* 0x000e220000002400 */
[----:B------:R-:W-:Y:S02]  /*5280*/  ISETP.GT.AND P3, PT, R85, 0xb9, PT ;  /* 0x000000b95500780c */ /* 0x000fe40003f64270 */
[----:B--2---:R-:W-:Y:S02]  /*5290*/  FSEL R51, R51, -INF , P4 ;  /* 0xff80000033337808 */ /* 0x004fe40002000000 */
[----:B------:R-:W-:Y:S01]  /*52a0*/  FMNMX.FTZ R48, R50, R49, !PT ;  /* 0x0000003132307209 */ /* 0x000fe20007810000 */
[----:B------:R-:W-:Y:S01]  /*52b0*/  FFMA.FTZ R49, R53, UR10, -R27 ;  /* 0x0000000a35317c23 */ /* 0x000fe2000801081b */
[----:B------:R-:W-:Y:S01]  /*52c0*/  ISETP.GT.AND P4, PT, R85, 0xc0, PT ;  /* 0x000000c05500780c */ /* 0x000fe20003f84270 */
[----:B------:R-:W-:Y:S01]  /*52d0*/  MUFU.TANH R30, R30 ;  /* 0x0000001e001e7308 */ /* 0x000fe20000002400 */
[----:B-1----:R-:W-:-:S02]  /*52e0*/  FSEL R54, R54, -INF , P3 ;  /* 0xff80000036367808 */ /* 0x002fc40001800000 */
[----:B------:R-:W-:Y:S02]  /*52f0*/  FMNMX.FTZ R53, R51, R48, !PT ;  /* 0x0000003033357209 */ /* 0x000fe40007810000 */
[----:B------:R-:W-:Y:S02]  /*5300*/  ISETP.GT.AND P3, PT, R85, 0xc1, PT ;  /* 0x000000c15500780c */ /* 0x000fe40003f64270 */
[----:B---3--:R-:W-:Y:S01]  /*5310*/  FSEL R55, R55, -INF , P4 ;  /* 0xff80000037377808 */ /* 0x008fe20002000000 */
[----:B------:R-:W1:Y:S01]  /*5320*/  MUFU.TANH R99, R99 ;  /* 0x0000006300637308 */ /* 0x000e620000002400 */
[----:B------:R-:W-:Y:S02]  /*5330*/  FMNMX.FTZ R48, R54, R53, !PT ;  /* 0x0000003536307209 */ /* 0x000fe40007810000 */
[----:B------:R-:W-:Y:S02]  /*5340*/  ISETP.GT.AND P4, PT, R85, 0xc8, PT ;  /* 0x000000c85500780c */ /* 0x000fe40003f84270 */
[----:B0-----:R-:W-:-:S02]  /*5350*/  FSEL R97, R97, -INF , P3 ;  /* 0xff80000061617808 */ /* 0x001fc40001800000 */
[----:B------:R-:W-:Y:S01]  /*5360*/  FMNMX.FTZ R48, R55, R48, !PT ;  /* 0x0000003037307209 */ /* 0x000fe20007810000 */
[----:B------:R-:W0:Y:S01]  /*5370*/  MUFU.TANH R101, R101 ;  /* 0x0000006500657308 */ /* 0x000e220000002400 */
[----:B------:R-:W-:Y:S02]  /*5380*/  ISETP.GT.AND P3, PT, R85, 0xc9, PT ;  /* 0x000000c95500780c */ /* 0x000fe40003f64270 */
[----:B------:R-:W-:Y:S02]  /*5390*/  FMNMX.FTZ R53, R97, R48, !PT ;  /* 0x0000003061357209 */ /* 0x000fe40007810000 */
[----:B------:R-:W-:-:S03]  /*53a0*/  F2FP.SATFINITE.E4M3.F32.PACK_AB_MERGE_C R212, R127, R74, RZ ;  /* 0x0000004a7fd4723e */ /* 0x000fc600048070ff */
[----:B------:R-:W2:Y:S01]  /*53b0*/  MUFU.TANH R35, R35 ;  /* 0x0000002300237308 */ /* 0x000ea20000002400 */
[----:B-1----:R-:W-:Y:S02]  /*53c0*/  FSEL R99, R99, -INF , P3 ;  /* 0xff80000063637808 */ /* 0x002fe40001800000 */
[----:B------:R-:W-:-:S05]  /*53d0*/  ISETP.GT.AND P3, PT, R85, 0xd1, PT ;  /* 0x000000d15500780c */ /* 0x000fca0003f64270 */
[----:B------:R-:W1:Y:S08]  /*53e0*/  MUFU.TANH R38, R38 ;  /* 0x0000002600267308 */ /* 0x000e700000002400 */
[----:B------:R3:W-:Y:S08]  /*53f0*/  MUFU.EX2 R44, R52 ;  /* 0x00000034002c7308 */ /* 0x0007f00000000800 */
[----:B------:R-:W4:Y:S01]  /*5400*/  MUFU.TANH R103, R103 ;  /* 0x0000006700677308 */ /* 0x000f220000002400 */
[----:B---3--:R-:W-:Y:S01]  /*5410*/  FSEL R52, R30, -INF , P4 ;  /* 0xff8000001e347808 */ /* 0x008fe20002000000 */
[----:B------:R-:W-:Y:S01]  /*5420*/  FFMA.FTZ R30, R64, UR10, -R27 ;  /* 0x0000000a401e7c23 */ /* 0x000fe2000801081b */
[----:B------:R-:W-:-:S02]  /*5430*/  ISETP.GT.AND P4, PT, R85, 0xd0, PT ;  /* 0x000000d05500780c */ /* 0x000fc40003f84270 */
[----:B------:R-:W-:Y:S01]  /*5440*/  FMNMX.FTZ R48, R52, R53, !PT ;  /* 0x0000003534307209 */ /* 0x000fe20007810000 */
[----:B------:R-:W-:-:S01]  /*5450*/  FFMA.FTZ R53, R32, UR10, -R27 ;  /* 0x0000000a20357c23 */ /* 0x000fc2000801081b */
[----:B0-----:R-:W-:Y:S01]  /*5460*/  FSEL R101, R101, -INF , P4 ;  /* 0xff80000065657808 */ /* 0x001fe20002000000 */
[----:B------:R-:W-:Y:S01]  /*5470*/  MUFU.EX2 R41, R88 ;  /* 0x0000005800297308 */ /* 0x000fe20000000800 */
[----:B------:R-:W-:Y:S01]  /*5480*/  FMNMX.FTZ R48, R99, R48, !PT ;  /* 0x0000003063307209 */ /* 0x000fe20007810000 */
[--C-:B------:R-:W-:Y:S01]  /*5490*/  FFMA.FTZ R32, R68, UR10, -R27.reuse ;  /* 0x0000000a44207c23 */ /* 0x100fe2000801081b */
[----:B------:R-:W-:Y:S01]  /*54a0*/  ISETP.GT.AND P4, PT, R85, 0xd8, PT ;  /* 0x000000d85500780c */ /* 0x000fe20003f84270 */
[--C-:B------:R-:W-:Y:S01]  /*54b0*/  FFMA.FTZ R68, R80, UR10, -R27.reuse ;  /* 0x0000000a50447c23 */ /* 0x100fe2000801081b */
[----:B--2---:R-:W-:Y:S02]  /*54c0*/  FSEL R64, R35, -INF , P3 ;  /* 0xff80000023407808 */ /* 0x004fe40001800000 */
[----:B------:R-:W-:Y:S01]  /*54d0*/  FMNMX.FTZ R35, R101, R48, !PT ;  /* 0x0000003065237209 */ /* 0x000fe20007810000 */
[----:B------:R-:W0:Y:S01]  /*54e0*/  MUFU.EX2 R72, R122 ;  /* 0x0000007a00487308 */ /* 0x000e220000000800 */
[----:B------:R-:W-:Y:S01]  /*54f0*/  ISETP.GT.AND P3, PT, R85, 0xd9, PT ;  /* 0x000000d95500780c */ /* 0x000fe20003f64270 */
[--C-:B------:R-:W-:Y:S01]  /*5500*/  FFMA.FTZ R48, R67, UR10, -R27.reuse ;  /* 0x0000000a43307c23 */ /* 0x100fe2000801081b */
[----:B-1----:R-:W-:Y:S01]  /*5510*/  FSEL R85, R38, -INF , P4 ;  /* 0xff80000026557808 */ /* 0x002fe20002000000 */
[--C-:B------:R-:W-:Y:S01]  /*5520*/  FFMA.FTZ R67, R70, UR10, -R27.reuse ;  /* 0x0000000a46437c23 */ /* 0x100fe2000801081b */
[----:B------:R-:W-:Y:S01]  /*5530*/  FMNMX.FTZ R38, R64, R35, !PT ;  /* 0x0000002340267209 */ /* 0x000fe20007810000 */
[----:B------:R-:W-:Y:S01]  /*5540*/  FFMA.FTZ R35, R65, UR10, -R27 ;  /* 0x0000000a41237c23 */ /* 0x000fe2000801081b */
[----:B----4-:R-:W-:Y:S01]  /*5550*/  FSEL R103, R103, -INF , P3 ;  /* 0xff80000067677808 */ /* 0x010fe20001800000 */
[----:B------:R-:W-:Y:S01]  /*5560*/  MUFU.EX2 R26, R26 ;  /* 0x0000001a001a7308 */ /* 0x000fe20000000800 */
[----:B------:R-:W-:-:S04]  /*5570*/  FMNMX.FTZ R38, R85, R38, !PT ;  /* 0x0000002655267209 */ /* 0x000fc80007810000 */
[----:B------:R-:W-:Y:S01]  /*5580*/  FMNMX.FTZ R65, R103, R38, !PT ;  /* 0x0000002667417209 */ /* 0x000fe20007810000 */
[----:B------:R-:W-:-:S01]  /*5590*/  FFMA.FTZ R38, R66, UR10, -R27 ;  /* 0x0000000a42267c23 */ /* 0x000fc2000801081b */
[--C-:B------:R-:W-:Y:S01]  /*55a0*/  FFMA.FTZ R66, R71, UR10, -R27.reuse ;  /* 0x0000000a47427c23 */ /* 0x100fe2000801081b */
[----:B------:R-:W-:Y:S01]  /*55b0*/  MUFU.EX2 R31, R31 ;  /* 0x0000001f001f7308 */ /* 0x000fe20000000800 */
[----:B0-----:R-:W-:Y:S01]  /*55c0*/  F2FP.SATFINITE.E4M3.F32.PACK_AB_MERGE_C R212, R72, R95, R212 ;  /* 0x0000005f48d4723e */ /* 0x001fe200048070d4 */
[----:B------:R-:W0:Y:S06]  /*55d0*/  SHFL.BFLY PT, R88, R65, 0x2, 0x1f ;  /* 0x0c401f0041587f89 */ /* 0x000e2c00000e0000 */
[----:B------:R-:W-:Y:S08]  /*55e0*/  MUFU.EX2 R34, R34 ;  /* 0x0000002200227308 */ /* 0x000ff00000000800 */
[----:B------:R-:W1:Y:S08]  /*55f0*/  MUFU.EX2 R39, R39 ;  /* 0x0000002700277308 */ /* 0x000e700000000800 */
[----:B------:R-:W-:Y:S01]  /*5600*/  MUFU.EX2 R107, R107 ;  /* 0x0000006b006b7308 */ /* 0x000fe20000000800 */
[----:B0-----:R-:W-:Y:S01]  /*5610*/  FMNMX.FTZ R122, R65, R88, !PT ;  /* 0x00000058417a7209 */ /* 0x001fe20007810000 */
[--C-:B------:R-:W-:Y:S01]  /*5620*/  FFMA.FTZ R65, R69, UR10, -R27.reuse ;  /* 0x0000000a45417c23 */ /* 0x100fe2000801081b */
[----:B------:R-:W-:-:S03]  /*5630*/  FFMA.FTZ R27, R47, UR10, -R27 ;  /* 0x0000000a2f1b7c23 */ /* 0x000fc6000801081b */
[----:B------:R-:W0:Y:S02]  /*5640*/  SHFL.BFLY PT, R69, R122, 0x1, 0x1f ;  /* 0x0c201f007a457f89 */ /* 0x000e2400000e0000 */
[----:B------:R2:W-:Y:S01]  /*5650*/  MUFU.EX2 R125, R124 ;  /* 0x0000007c007d7308 */ /* 0x0005e20000000800 */
[----:B-1----:R-:W-:-:S04]  /*5660*/  F2FP.SATFINITE.E4M3.F32.PACK_AB_MERGE_C R224, R39, R34, RZ ;  /* 0x0000002227e0723e */ /* 0x002fc800048070ff */
[----:B------:R-:W-:-:S03]  /*5670*/  F2FP.SATFINITE.E4M3.F32.PACK_AB_MERGE_C R224, R31, R26, R224 ;  /* 0x0000001a1fe0723e */ /* 0x000fc600048070e0 */
        /* <DEDUP_REMOVED lines=25> */
[----:B--2---:R-:W-:-:S01]  /*5810*/  FFMA.FTZ R124, R11, UR10, -R70 ;  /* 0x0000000a0b7c7c23 */ /* 0x004fc20008010846 */
        /* <DEDUP_REMOVED lines=8> */
[----:B------:R-:W-:Y:S01]  /*58a0*/  FADD.FTZ R79, R26, R31 ;  /* 0x0000001f1a4f7221 */ /* 0x000fe20000010000 */
[----:B------:R-:W-:-:S01]  /*58b0*/  FFMA.FTZ R130, R15, UR10, -R70 ;  /* 0x0000000a0f827c23 */ /* 0x000fc20008010846 */
[--C-:B------:R-:W-:Y:S01]  /*58c0*/  FFMA.FTZ R15, R93, UR10, -R70.reuse ;  /* 0x0000000a5d0f7c23 */ /* 0x100fe20008010846 */
[----:B------:R-:W-:-:S01]  /*58d0*/  FFMA.FTZ R93, R106, UR10, -R70 ;  /* 0x0000000a6a5d7c23 */ /* 0x000fc20008010846 */
[----:B------:R-:W-:Y:S01]  /*58e0*/  FADD.FTZ R106, R34, R79 ;  /* 0x0000004f226a7221 */ /* 0x000fe20000010000 */
        /* <DEDUP_REMOVED lines=8> */
[----:B------:R-:W-:Y:S01]  /*5970*/  @!P0 PRMT R56, RZ, 0x654, R2 ;  /* 0x00000654ff388816 */ /* 0x000fe20000000002 */
[----:B------:R-:W0:Y:S01]  /*5980*/  MUFU.EX2 R6, R6 ;  /* 0x0000000600067308 */ /* 0x000e220000000800 */
[----:B-1----:R-:W-:-:S01]  /*5990*/  FADD.FTZ R117, R47, R102 ;  /* 0x000000662f757221 */ /* 0x002fc20000010000 */
[----:B------:R-:W-:Y:S01]  /*59a0*/  FADD.FTZ R106, R110, R121 ;  /* 0x000000796e6a7221 */ /* 0x000fe20000010000 */
[----:B------:R1:W-:Y:S01]  /*59b0*/  @!P0 SYNCS.ARRIVE.TRANS64.RED.A1T0 RZ, [R56+URZ], RZ ;  /* 0x000000ff38ff89a7 */ /* 0x0003e2000810043f */
[----:B------:R-:W-:-:S01]  /*59c0*/  FFMA.FTZ R13, R114, UR10, -R70 ;  /* 0x0000000a720d7c23 */ /* 0x000fc20008010846 */
[--C-:B------:R-:W-:Y:S01]  /*59d0*/  FFMA.FTZ R90, R90, UR10, -R70.reuse ;  /* 0x0000000a5a5a7c23 */ /* 0x100fe20008010846 */
[----:B------:R-:W-:-:S01]  /*59e0*/  FFMA.FTZ R61, R61, UR10, -R70 ;  /* 0x0000000a3d3d7c23 */ /* 0x000fc20008010846 */
[----:B------:R-:W-:Y:S01]  /*59f0*/  FFMA.FTZ R96, R96, UR10, -R70 ;  /* 0x0000000a60607c23 */ /* 0x000fe20008010846 */
[----:B------:R-:W3:Y:S01]  /*5a00*/  MUFU.EX2 R7, R7 ;  /* 0x0000000700077308 */ /* 0x000ee20000000800 */
[----:B--2---:R-:W-:-:S01]  /*5a10*/  FADD.FTZ R117, R122, R117 ;  /* 0x000000757a757221 */ /* 0x004fc20000010000 */
[--C-:B------:R-:W-:Y:S01]  /*5a20*/  FFMA.FTZ R100, R100, UR10, -R70.reuse ;  /* 0x0000000a64647c23 */ /* 0x100fe20008010846 */
[----:B-1----:R-:W-:-:S01]  /*5a30*/  FFMA.FTZ R56, R58, UR10, -R70 ;  /* 0x0000000a3a387c23 */ /* 0x002fc20008010846 */
[--C-:B------:R-:W-:Y:S01]  /*5a40*/  FFMA.FTZ R58, R63, UR10, -R70.reuse ;  /* 0x0000000a3f3a7c23 */ /* 0x100fe20008010846 */
[----:B------:R-:W-:-:S01]  /*5a50*/  FFMA.FTZ R63, R60, UR10, -R70 ;  /* 0x0000000a3c3f7c23 */ /* 0x000fc20008010846 */
[----:B------:R-:W-:Y:S01]  /*5a60*/  FFMA.FTZ R75, R75, UR10, -R70 ;  /* 0x0000000a4b4b7c23 */ /* 0x000fe20008010846 */
[----:B------:R-:W-:Y:S01]  /*5a70*/  F2FP.SATFINITE.E4M3.F32.PACK_AB_MERGE_C R225, R122, R47, RZ ;  /* 0x0000002f7ae1723e */ /* 0x000fe200048070ff */
[----:B------:R-:W-:Y:S01]  /*5a80*/  MUFU.EX2 R69, R69 ;  /* 0x0000004500457308 */ /* 0x000fe20000000800 */
[----:B0-----:R-:W-:-:S01]  /*5a90*/  FADD.FTZ R102, R6, R117 ;  /* 0x0000007506667221 */ /* 0x001fc20000010000 */
[----:B------:R-:W-:Y:S01]  /*5aa0*/  FADD.FTZ R117, R109, R106 ;  /* 0x0000006a6d757221 */ /* 0x000fe20000010000 */
[----:B------:R-:W-:-:S01]  /*5ab0*/  FFMA.FTZ R106, R54, UR10, -R70 ;  /* 0x0000000a366a7c23 */ /* 0x000fc20008010846 */
[--C-:B------:R-:W-:Y:S01]  /*5ac0*/  FFMA.FTZ R62, R62, UR10, -R70.reuse ;  /* 0x0000000a3e3e7c23 */ /* 0x100fe20008010846 */
[----:B------:R-:W-:-:S01]  /*5ad0*/  FFMA.FTZ R57, R57, UR10, -R70 ;  /* 0x0000000a39397c23 */ /* 0x000fc20008010846 */
[----:B------:R-:W-:Y:S01]  /*5ae0*/  FFMA.FTZ R59, R59, UR10, -R70 ;  /* 0x0000000a3b3b7c23 */ /* 0x000fe20008010846 */
[----:B------:R-:W-:Y:S01]  /*5af0*/  F2FP.SATFINITE.E4M3.F32.PACK_AB_MERGE_C R225, R80, R3, R225 ;  /* 0x0000000350e1723e */ /* 0x000fe200048070e1 */
[----:B------:R-:W0:Y:S01]  /*5b00*/  MUFU.EX2 R124, R124 ;  /* 0x0000007c007c7308 */ /* 0x000e220000000800 */
[----:B---3--:R-:W-:-:S01]  /*5b10*/  FADD.FTZ R102, R7, R102 ;  /* 0x0000006607667221 */ /* 0x008fc20000010000 */
        /* <DEDUP_REMOVED lines=12> */
[----:B------:R-:W-:-:S02]  /*5be0*/  F2FP.SATFINITE.E4M3.F32.PACK_AB_MERGE_C R226, R116, R109, RZ ;  /* 0x0000006d74e2723e */ /* 0x000fc400048070ff */
[----:B------:R-:W2:Y:S01]  /*5bf0*/  MUFU.EX2 R126, R126 ;  /* 0x0000007e007e7308 */ /* 0x000ea20000000800 */
[----:B0-----:R-:W-:Y:S02]  /*5c00*/  F2FP.SATFINITE.E4M3.F32.PACK_AB_MERGE_C R227, R124, R69, RZ ;  /* 0x000000457ce3723e */ /* 0x001fe400048070ff */
[----:B------:R-:W-:Y:S02]  /*5c10*/  F2FP.SATFINITE.E4M3.F32.PACK_AB_MERGE_C R226, R110, R107, R226 ;  /* 0x0000006b6ee2723e */ /* 0x000fe400048070e2 */
[----:B------:R-:W-:-:S03]  /*5c20*/  F2FP.SATFINITE.E4M3.F32.PACK_AB_MERGE_C R227, R7, R6, R227 ;  /* 0x0000000607e3723e */ /* 0x000fc600048070e3 */
[----:B------:R-:W0:Y:S08]  /*5c30*/  MUFU.EX2 R12, R12 ;  /* 0x0000000c000c7308 */ /* 0x000e300000000800 */
[----:B------:R-:W3:Y:S08]  /*5c40*/  MUFU.EX2 R113, R113 ;  /* 0x0000007100717308 */ /* 0x000ef00000000800 */
[----:B------:R-:W4:Y:S08]  /*5c50*/  MUFU.EX2 R71, R71 ;  /* 0x0000004700477308 */ /* 0x000f300000000800 */
[----:B------:R5:W-:Y:S08]  /*5c60*/  MUFU.EX2 R2, R79 ;  /* 0x0000004f00027308 */ /* 0x000bf00000000800 */
[----:B------:R-:W4:Y:S01]  /*5c70*/  MUFU.EX2 R128, R128 ;  /* 0x0000008000807308 */ /* 0x000f220000000800 */
[----:B-----5:R-:W-:-:S01]  /*5c80*/  FADD.FTZ R79, R69, R102 ;  /* 0x00000066454f7221 */ /* 0x020fc20000010000 */
[----:B------:R-:W-:-:S03]  /*5c90*/  FADD.FTZ R102, R116, R117 ;  /* 0x0000007574667221 */ /* 0x000fc60000010000 */
[----:B------:R-:W-:Y:S01]  /*5ca0*/  FADD.FTZ R60, R124, R79 ;  /* 0x0000004f7c3c7221 */ /* 0x000fe20000010000 */
[----:B------:R-:W-:-:S02]  /*5cb0*/  FADD.FTZ R79, R111, R102 ;  /* 0x000000666f4f7221 */ /* 0x000fc40000010000 */
[----:B------:R-:W5:Y:S01]  /*5cc0*/  MUFU.EX2 R130, R130 ;  /* 0x0000008200827308 */ /* 0x000f620000000800 */
[----:B-1----:R-:W-:-:S01]  /*5cd0*/  FADD.FTZ R117, R9, R60 ;  /* 0x0000003c09757221 */ /* 0x002fc20000010000 */
[----:B--2---:R-:W-:-:S03]  /*5ce0*/  FADD.FTZ R60, R126, R79 ;  /* 0x0000004f7e3c7221 */ /* 0x004fc60000010000 */
[----:B0-----:R-:W-:Y:S01]  /*5cf0*/  FADD.FTZ R102, R12, R117 ;  /* 0x000000750c667221 */ /* 0x001fe20000010000 */
[----:B---3--:R-:W-:-:S02]  /*5d00*/  FADD.FTZ R79, R113, R60 ;  /* 0x0000003c714f7221 */ /* 0x008fc40000010000 */
[----:B------:R-:W0:Y:S01]  /*5d10*/  MUFU.EX2 R115, R115 ;  /* 0x0000007300737308 */ /* 0x000e220000000800 */
[----:B----4-:R-:W-:-:S01]  /*5d20*/  FADD.FTZ R117, R71, R102 ;  /* 0x0000006647757221 */ /* 0x010fc20000010000 */
[----:B------:R-:W-:Y:S01]  /*5d30*/  FADD.FTZ R60, R128, R79 ;  /* 0x0000004f803c7221 */ /* 0x000fe20000010000 */
[----:B------:R-:W-:-:S01]  /*5d40*/  FFMA.FTZ R79, R50, UR10, -R70 ;  /* 0x0000000a324f7c23 */ /* 0x000fc20008010846 */
[----:B------:R-:W-:-:S04]  /*5d50*/  F2FP.SATFINITE.E4M3.F32.PACK_AB_MERGE_C R220, R128, R113, RZ ;  /* 0x0000007180dc723e */ /* 0x000fc800048070ff */
[----:B------:R-:W1:Y:S01]  /*5d60*/  MUFU.EX2 R11, R11 ;  /* 0x0000000b000b7308 */ /* 0x000e620000000800 */
[----:B-----5:R-:W-:-:S01]  /*5d70*/  FADD.FTZ R102, R130, R117 ;  /* 0x0000007582667221 */ /* 0x020fc20000010000 */
[----:B------:R-:W-:Y:S02]  /*5d80*/  F2FP.SATFINITE.E4M3.F32.PACK_AB_MERGE_C R221, R130, R71, RZ ;  /* 0x0000004782dd723e */ /* 0x000fe400048070ff */
[----:B------:R-:W-:Y:S02]  /*5d90*/  F2FP.SATFINITE.E4M3.F32.PACK_AB_MERGE_C R220, R126, R111, R220 ;  /* 0x0000006f7edc723e */ /* 0x000fe400048070dc */
[----:B------:R-:W-:Y:S02]  /*5da0*/  F2FP.SATFINITE.E4M3.F32.PACK_AB_MERGE_C R221, R12, R9, R221 ;  /* 0x000000090cdd723e */ /* 0x000fe400048070dd */
        /* <DEDUP_REMOVED lines=16> */
[----:B0-----:R-:W-:-:S01]  /*5eb0*/  FADD.FTZ R117, R8, R117 ;  /* 0x0000007508757221 */ /* 0x001fc20000010000 */
[----:B------:R-:W-:-:S04]  /*5ec0*/  F2FP.SATFINITE.E4M3.F32.PACK_AB_MERGE_C R222, R8, R5, RZ ;  /* 0x0000000508de723e */ /* 0x000fc800048070ff */
[----:B------:R-:W-:Y:S02]  /*5ed0*/  F2FP.SATFINITE.E4M3.F32.PACK_AB_MERGE_C R222, R84, R115, R222 ;  /* 0x0000007354de723e */ /* 0x000fe400048070de */
[----:B------:R-:W0:Y:S01]  /*5ee0*/  MUFU.EX2 R13, R13 ;  /* 0x0000000d000d7308 */ /* 0x000e220000000800 */
[----:B-1----:R-:W-:-:S01]  /*5ef0*/  FADD.FTZ R50, R118, R121 ;  /* 0x0000007976327221 */ /* 0x002fc20000010000 */
[----:B------:R-:W-:-:S04]  /*5f00*/  F2FP.SATFINITE.E4M3.F32.PACK_AB_MERGE_C R223, R118, R87, RZ ;  /* 0x0000005776df723e */ /* 0x000fc800048070ff */
[----:B------:R-:W-:Y:S02]  /*5f10*/  F2FP.SATFINITE.E4M3.F32.PACK_AB_MERGE_C R223, R20, R11, R223 ;  /* 0x0000000b14df723e */ /* 0x000fe400048070df */
[----:B------:R-:W-:Y:S01]  /*5f20*/  MUFU.EX2 R119, R119 ;  /* 0x0000007700777308 */ /* 0x000fe20000000800 */
[----:B--2---:R-:W-:-:S07]  /*5f30*/  FADD.FTZ R114, R10, R117 ;  /* 0x000000750a727221 */ /* 0x004fce0000010000 */
[----:B------:R-:W1:Y:S01]  /*5f40*/  MUFU.EX2 R90, R90 ;  /* 0x0000005a005a7308 */ /* 0x000e620000000800 */
[----:B0-----:R-:W-:-:S07]  /*5f50*/  FADD.FTZ R55, R13, R50 ;  /* 0x000000320d377221 */ /* 0x001fce0000010000 */
[----:B------:R-:W-:Y:S08]  /*5f60*/  MUFU.EX2 R105, R105 ;  /* 0x0000006900697308 */ /* 0x000ff00000000800 */
[----:B------:R-:W0:Y:S01]  /*5f70*/  MUFU.EX2 R123, R123 ;  /* 0x0000007b007b7308 */ /* 0x000e220000000800 */
[----:B-1----:R-:W-:-:S07]  /*5f80*/  FADD.FTZ R50, R90, R55 ;  /* 0x000000375a327221 */ /* 0x002fce0000010000 */
[----:B------:R-:W1:Y:S08]  /*5f90*/  MUFU.EX2 R112, R112 ;  /* 0x0000007000707308 */ /* 0x000e700000000800 */
[----:B------:R-:W2:Y:S01]  /*5fa0*/  MUFU.EX2 R15, R15 ;  /* 0x0000000f000f7308 */ /* 0x000ea20000000800 */
[----:B0-----:R-:W-:-:S04]  /*5fb0*/  F2FP.SATFINITE.E4M3.F32.PACK_AB_MERGE_C R216, R123, R14, RZ ;  /* 0x0000000e7bd8723e */ /* 0x001fc800048070ff */
[----:B------:R-:W-:-:S03]  /*5fc0*/  F2FP.SATFINITE.E4M3.F32.PACK_AB_MERGE_C R216, R119, R10, R216 ;  /* 0x0000000a77d8723e */ /* 0x000fc600048070d8 */
[----:B------:R0:W-:Y:S01]  /*5fd0*/  MUFU.EX2 R51, R63 ;  /* 0x0000003f00337308 */ /* 0x0001e20000000800 */
[----:B-1----:R-:W-:-:S04]  /*5fe0*/  F2FP.SATFINITE.E4M3.F32.PACK_AB_MERGE_C R217, R112, R105, RZ ;  /* 0x0000006970d9723e */ /* 0x002fc800048070ff */
[----:B------:R-:W-:-:S03]  /*5ff0*/  F2FP.SATFINITE.E4M3.F32.PACK_AB_MERGE_C R217, R90, R13, R217 ;  /* 0x0000000d5ad9723e */ /* 0x000fc600048070d9 */
[----:B------:R-:W1:Y:S01]  /*6000*/  MUFU.EX2 R92, R92 ;  /* 0x0000005c005c7308 */ /* 0x000e620000000800 */
[----:B0-----:R-:W-:-:S04]  /*6010*/  FADD.FTZ R63, R119, R114 ;  /* 0x00000072773f7221 */ /* 0x001fc80000010000 */
[----:B------:R-:W-:-:S03]  /*6020*/  FADD.FTZ R114, R14, R63 ;  /* 0x0000003f0e727221 */ /* 0x000fc60000010000 */
[----:B------:R-:W0:Y:S01]  /*6030*/  MUFU.EX2 R93, R93 ;  /* 0x0000005d005d7308 */ /* 0x000e220000000800 */
[----:B------:R-:W-:-:S04]  /*6040*/  FADD.FTZ R63, R123, R114 ;  /* 0x000000727b3f7221 */ /* 0x000fc80000010000 */
[----:B------:R-:W-:-:S03]  /*6050*/  FADD.FTZ R132, R104, R63 ;  /* 0x0000003f68847221 */ /* 0x000fc60000010000 */
[----:B------:R3:W-:Y:S01]  /*6060*/  MUFU.EX2 R54, R61 ;  /* 0x0000003d00367308 */ /* 0x0007e20000000800 */
[----:B------:R-:W-:-:S04]  /*6070*/  FADD.FTZ R132, R125, R132 ;  /* 0x000000847d847221 */ /* 0x000fc80000010000 */
[----:B------:R-:W-:-:S03]  /*6080*/  FADD.FTZ R47, R91, R132 ;  /* 0x000000845b2f7221 */ /* 0x000fc60000010000 */
[----:B------:R-:W4:Y:S01]  /*6090*/  MUFU.EX2 R108, R108 ;  /* 0x0000006c006c7308 */ /* 0x000f220000000800 */
[----:B---3--:R-:W-:-:S04]  /*60a0*/  FADD.FTZ R61, R105, R50 ;  /* 0x00000032693d7221 */ /* 0x008fc80000010000 */
[----:B------:R-:W-:-:S03]  /*60b0*/  FADD.FTZ R114, R112, R61 ;  /* 0x0000003d70727221 */ /* 0x000fc60000010000 */
[----:B------:R-:W3:Y:S01]  /*60c0*/  MUFU.EX2 R96, R96 ;  /* 0x0000006000607308 */ /* 0x000ee20000000800 */
[----:B--2---:R-:W-:-:S04]  /*60d0*/  FADD.FTZ R39, R15, R114 ;  /* 0x000000720f277221 */ /* 0x004fc80000010000 */
[----:B-1----:R-:W-:-:S03]  /*60e0*/  FADD.FTZ R34, R92, R39 ;  /* 0x000000275c227221 */ /* 0x002fc60000010000 */
[----:B------:R-:W-:Y:S01]  /*60f0*/  MUFU.EX2 R21, R21 ;  /* 0x0000001500157308 */ /* 0x000fe20000000800 */
[----:B0-----:R-:W-:-:S01]  /*6100*/  FADD.FTZ R61, R93, R34 ;  /* 0x000000225d3d7221 */ /* 0x001fc20000010000 */
[C---:B----4-:R-:W-:Y:S01]  /*6110*/  FADD.FTZ R34, R108.reuse, R47 ;  /* 0x0000002f6c227221 */ /* 0x050fe20000010000 */
[----:B------:R-:W-:-:S03]  /*6120*/  F2FP.SATFINITE.E4M3.F32.PACK_AB_MERGE_C R218, R108, R91, RZ ;  /* 0x0000005b6cda723e */ /* 0x000fc600048070ff */
[----:B------:R-:W-:Y:S01]  /*6130*/  FADD.FTZ R47, R95, R34 ;  /* 0x000000225f2f7221 */ /* 0x000fe20000010000 */
[----:B------:R-:W-:Y:S01]  /*6140*/  F2FP.SATFINITE.E4M3.F32.PACK_AB_MERGE_C R218, R125, R104, R218 ;  /* 0x000000687dda723e */ /* 0x000fe200048070da */
[----:B------:R-:W-:Y:S01]  /*6150*/  MUFU.EX2 R94, R94 ;  /* 0x0000005e005e7308 */ /* 0x000fe20000000800 */
[----:B---3--:R-:W-:Y:S01]  /*6160*/  F2FP.SATFINITE.E4M3.F32.PACK_AB_MERGE_C R219, R96, R93, RZ ;  /* 0x0000005d60db723e */ /* 0x008fe200048070ff */
[----:B------:R-:W-:-:S03]  /*6170*/  FADD.FTZ R47, R72, R47 ;  /* 0x0000002f482f7221 */ /* 0x000fc60000010000 */
[----:B------:R-:W-:Y:S01]  /*6180*/  F2FP.SATFINITE.E4M3.F32.PACK_AB_MERGE_C R219, R92, R15, R219 ;  /* 0x0000000f5cdb723e */ /* 0x000fe200048070db */
[----:B------:R-:W-:-:S02]  /*6190*/  FADD.FTZ R8, R74, R47 ;  /* 0x0000002f4a087221 */ /* 0x000fc40000010000 */
[----:B------:R-:W-:Y:S02]  /*61a0*/  MUFU.EX2 R100, R100 ;  /* 0x0000006400647308 */ /* 0x000fe40000000800 */
[----:B------:R-:W-:-:S06]  /*61b0*/  FADD.FTZ R47, R127, R8 ;  /* 0x000000087f2f7221 */ /* 0x000fcc0000010000 */
[----:B------:R-:W0:Y:S08]  /*61c0*/  MUFU.EX2 R75, R75 ;  /* 0x0000004b004b7308 */ /* 0x000e300000000800 */
[----:B------:R1:W-:Y:S08]  /*61d0*/  MUFU.EX2 R55, R62 ;  /* 0x0000003e00377308 */ /* 0x0003f00000000800 */
[----:B------:R-:W2:Y:S01]  /*61e0*/  MUFU.EX2 R86, R86 ;  /* 0x0000005600567308 */ /* 0x000ea20000000800 */
[----:B-1----:R-:W-:-:S01]  /*61f0*/  FADD.FTZ R62, R96, R61 ;  /* 0x0000003d603e7221 */ /* 0x002fc20000010000 */
[----:B0-----:R-:W-:-:S03]  /*6200*/  F2FP.SATFINITE.E4M3.F32.PACK_AB_MERGE_C R213, R75, R100, RZ ;  /* 0x000000644bd5723e */ /* 0x001fc600048070ff */
[----:B------:R-:W-:Y:S01]  /*6210*/  FADD.FTZ R5, R21, R62 ;  /* 0x0000003e15057221 */ /* 0x000fe20000010000 */
[C---:B------:R-:W-:Y:S02]  /*6220*/  F2FP.SATFINITE.E4M3.F32.PACK_AB_MERGE_C R213, R94.reuse, R21, R213 ;  /* 0x000000155ed5723e */ /* 0x040fe400048070d5 */
[----:B------:R-:W-:Y:S01]  /*6230*/  CS2R R62, SRZ ;  /* 0x00000000003e7805 */ /* 0x000fe2000001ff00 */
[----:B------:R-:W0:Y:S01]  /*6240*/  MUFU.EX2 R73, R73 ;  /* 0x0000004900497308 */ /* 0x000e220000000800 */
[----:B------:R-:W-:-:S04]  /*6250*/  FADD.FTZ R5, R94, R5 ;  /* 0x000000055e057221 */ /* 0x000fc80000010000 */
[----:B------:R-:W-:-:S03]  /*6260*/  FADD.FTZ R14, R100, R5 ;  /* 0x00000005640e7221 */ /* 0x000fc60000010000 */
[----:B------:R-:W1:Y:S01]  /*6270*/  MUFU.EX2 R76, R76 ;  /* 0x0000004c004c7308 */ /* 0x000e620000000800 */
[----:B------:R-:W-:-:S01]  /*6280*/  FADD.FTZ R14, R75, R14 ;  /* 0x0000000e4b0e7221 */ /* 0x000fc20000010000 */
[----:B--2---:R-:W-:Y:S01]  /*6290*/  FADD.FTZ R8, R86, R47 ;  /* 0x0000002f56087221 */ /* 0x004fe20000010000 */
[----:B------:R-:W-:-:S03]  /*62a0*/  CS2R R74, SRZ ;  /* 0x00000000004a7805 */ /* 0x000fc6000001ff00 */
[----:B------:R-:W-:Y:S02]  /*62b0*/  FADD.FTZ R61, R129, R8 ;  /* 0x00000008813d7221 */ /* 0x000fe40000010000 */
[----:B------:R-:W2:Y:S01]  /*62c0*/  MUFU.EX2 R40, R40 ;  /* 0x0000002800287308 */ /* 0x000ea20000000800 */
[----:B0-----:R-:W-:-:S07]  /*62d0*/  FADD.FTZ R47, R73, R14 ;  /* 0x0000000e492f7221 */ /* 0x001fce0000010000 */
[----:B------:R-:W0:Y:S01]  /*62e0*/  MUFU.EX2 R77, R77 ;  /* 0x0000004d004d7308 */ /* 0x000e220000000800 */
[----:B-1----:R-:W-:-:S07]  /*62f0*/  FADD.FTZ R14, R76, R47 ;  /* 0x0000002f4c0e7221 */ /* 0x002fce0000010000 */
[----:B------:R-:W1:Y:S01]  /*6300*/  MUFU.EX2 R78, R78 ;  /* 0x0000004e004e7308 */ /* 0x000e620000000800 */
[----:B--2---:R-:W-:-:S01]  /*6310*/  FADD.FTZ R26, R40, R61 ;  /* 0x0000003d281a7221 */ /* 0x004fc20000010000 */
[----:B------:R-:W-:-:S03]  /*6320*/  F2FP.SATFINITE.E4M3.F32.PACK_AB_MERGE_C R40, R41, R40, RZ ;  /* 0x000000282928723e */ /* 0x000fc600048070ff */
[----:B------:R-:W-:Y:S01]  /*6330*/  FADD.FTZ R41, R41, R26 ;  /* 0x0000001a29297221 */ /* 0x000fe20000010000 */
[----:B------:R-:W-:Y:S02]  /*6340*/  F2FP.SATFINITE.E4M3.F32.PACK_AB_MERGE_C R214, R129, R86, R40 ;  /* 0x0000005681d6723e */ /* 0x000fe40004807028 */
[----:B------:R-:W-:Y:S01]  /*6350*/  CS2R R86, SRZ ;  /* 0x0000000000567805 */ /* 0x000fe2000001ff00 */
[----:B------:R-:W2:Y:S01]  /*6360*/  MUFU.EX2 R42, R42 ;  /* 0x0000002a002a7308 */ /* 0x000ea20000000800 */
[----:B0-----:R-:W-:-:S07]  /*6370*/  FADD.FTZ R3, R77, R14 ;  /* 0x0000000e4d037221 */ /* 0x001fce0000010000 */
[----:B------:R-:W0:Y:S01]  /*6380*/  MUFU.EX2 R45, R45 ;  /* 0x0000002d002d7308 */ /* 0x000e220000000800 */
[----:B-1----:R-:W-:-:S01]  /*6390*/  FADD.FTZ R3, R78, R3 ;  /* 0x000000034e037221 */ /* 0x002fc20000010000 */
[----:B------:R-:W-:-:S03]  /*63a0*/  F2FP.SATFINITE.E4M3.F32.PACK_AB_MERGE_C R77, R78, R77, RZ ;  /* 0x0000004d4e4d723e */ /* 0x000fc600048070ff */
[----:B------:R-:W-:Y:S01]  /*63b0*/  FADD.FTZ R26, R2, R3 ;  /* 0x00000003021a7221 */ /* 0x000fe20000010000 */
[----:B------:R-:W-:Y:S02]  /*63c0*/  F2FP.SATFINITE.E4M3.F32.PACK_AB_MERGE_C R215, R76, R73, R77 ;  /* 0x000000494cd7723e */ /* 0x000fe4000480704d */
[----:B------:R-:W-:Y:S01]  /*63d0*/  CS2R R72, SRZ ;  /* 0x0000000000487805 */ /* 0x000fe2000001ff00 */
[----:B------:R-:W1:Y:S01]  /*63e0*/  MUFU.EX2 R57, R57 ;  /* 0x0000003900397308 */ /* 0x000e620000000800 */
[----:B--2---:R-:W-:-:S01]  /*63f0*/  FADD.FTZ R14, R42, R41 ;  /* 0x000000292a0e7221 */ /* 0x004fc20000010000 */
[----:B------:R-:W-:Y:S02]  /*6400*/  CS2R R40, SRZ ;  /* 0x0000000000287805 */ /* 0x000fe4000001ff00 */
[----:B------:R-:W-:-:S04]  /*6410*/  CS2R R76, SRZ ;  /* 0x00000000004c7805 */ /* 0x000fc8000001ff00 */
        /* <DEDUP_REMOVED lines=11> */
[----:B0-----:R-:W-:-:S01]  /*64d0*/  FADD.FTZ R6, R56, R7 ;  /* 0x0000000738067221 */ /* 0x001fc20000010000 */
[----:B------:R-:W-:-:S06]  /*64e0*/  CS2R R44, SRZ ;  /* 0x00000000002c7805 */ /* 0x000fcc000001ff00 */
[----:B------:R-:W0:Y:S01]  /*64f0*/  MUFU.EX2 R58, R58 ;  /* 0x0000003a003a7308 */ /* 0x000e220000000800 */
[C---:B-1----:R-:W-:Y:S01]  /*6500*/  F2FP.SATFINITE.E4M3.F32.PACK_AB_MERGE_C R56, R59.reuse, R56, RZ ;  /* 0x000000383b38723e */ /* 0x042fe200048070ff */
[----:B------:R-:W-:-:S03]  /*6510*/  FADD.FTZ R59, R59, R6 ;  /* 0x000000063b3b7221 */ /* 0x000fc60000010000 */
[----:B------:R-:W-:Y:S02]  /*6520*/  F2FP.SATFINITE.E4M3.F32.PACK_AB_MERGE_C R209, R57, R2, R56 ;  /* 0x0000000239d1723e */ /* 0x000fe40004807038 */
[----:B------:R-:W-:Y:S01]  /*6530*/  CS2R R56, SRZ ;  /* 0x0000000000387805 */ /* 0x000fe2000001ff00 */
        /* <DEDUP_REMOVED lines=15> */
[----:B------:R-:W-:Y:S02]  /*6630*/  F2FP.SATFINITE.E4M3.F32.PACK_AB_MERGE_C R25, R30, R25, RZ ;  /* 0x000000191e19723e */ /* 0x000fe400048070ff */
[----:B------:R-:W-:Y:S02]  /*6640*/  CS2R R30, SRZ ;  /* 0x00000000001e7805 */ /* 0x000fe4000001ff00 */
[----:B------:R-:W-:Y:S02]  /*6650*/  CS2R R58, SRZ ;  /* 0x00000000003a7805 */ /* 0x000fe4000001ff00 */
[----:B------:R-:W-:-:S02]  /*6660*/  F2FP.SATFINITE.E4M3.F32.PACK_AB_MERGE_C R210, R49, R24, R25 ;  /* 0x0000001831d2723e */ /* 0x000fc40004807019 */
[----:B------:R-:W-:Y:S01]  /*6670*/  CS2R R24, SRZ ;  /* 0x0000000000187805 */ /* 0x000fe2000001ff00 */
[----:B------:R-:W0:Y:S01]  /*6680*/  MUFU.EX2 R35, R35 ;  /* 0x0000002300237308 */ /* 0x000e220000000800 */
[----:B-1----:R-:W-:-:S07]  /*6690*/  FADD.FTZ R6, R28, R9 ;  /* 0x000000091c067221 */ /* 0x002fce0000010000 */
[----:B------:R-:W1:Y:S01]  /*66a0*/  MUFU.EX2 R39, R120 ;  /* 0x0000007800277308 */ /* 0x000e620000000800 */
[----:B--2---:R-:W-:-:S01]  /*66b0*/  FADD.FTZ R10, R50, R55 ;  /* 0x00000037320a7221 */ /* 0x004fc20000010000 */
[----:B------:R-:W-:-:S06]  /*66c0*/  CS2R R54, SRZ ;  /* 0x0000000000367805 */ /* 0x000fcc000001ff00 */
        /* <DEDUP_REMOVED lines=12> */
[----:B------:R-:W-:Y:S01]  /*6790*/  CS2R R28, SRZ ;  /* 0x00000000001c7805 */ /* 0x000fe2000001ff00 */
[----:B------:R-:W1:Y:S01]  /*67a0*/  MUFU.EX2 R5, R83 ;  /* 0x0000005300057308 */ /* 0x000e620000000800 */
[C---:B--2---:R-:W-:Y:S01]  /*67b0*/  F2FP.SATFINITE.E4M3.F32.PACK_AB_MERGE_C R81, R82.reuse, R81, RZ ;  /* 0x000000515251723e */ /* 0x044fe200048070ff */
[----:B------:R-:W-:Y:S01]  /*67c0*/  FADD.FTZ R82, R82, R9 ;  /* 0x0000000952527221 */ /* 0x000fe20000010000 */
[----:B------:R-:W-:Y:S02]  /*67d0*/  CS2R R34, SRZ ;  /* 0x0000000000227805 */ /* 0x000fe4000001ff00 */
[----:B------:R-:W-:Y:S02]  /*67e0*/  F2FP.SATFINITE.E4M3.F32.PACK_AB_MERGE_C R205, R39, R50, R81 ;  /* 0x0000003227cd723e */ /* 0x000fe40004807051 */
[----:B------:R-:W-:-:S02]  /*67f0*/  CS2R R38, SRZ ;  /* 0x0000000000267805 */ /* 0x000fc4000001ff00 */
[----:B------:R-:W-:Y:S01]  /*6800*/  CS2R R50, SRZ ;  /* 0x0000000000327805 */ /* 0x000fe2000001ff00 */
[----:B------:R-:W2:Y:S01]  /*6810*/  MUFU.EX2 R53, R53 ;  /* 0x0000003500357308 */ /* 0x000ea20000000800 */
[----:B0-----:R-:W-:-:S01]  /*6820*/  FADD.FTZ R6, R48, R7 ;  /* 0x0000000730067221 */ /* 0x001fc20000010000 */
[----:B------:R-:W-:-:S06]  /*6830*/  CS2R R80, SRZ ;  /* 0x0000000000507805 */ /* 0x000fcc000001ff00 */
[----:B------:R0:W3:Y:S01]  /*6840*/  MUFU.EX2 R8, R79 ;  /* 0x0000004f00087308 */ /* 0x0000e20000000800 */
[----:B-1----:R-:W-:-:S01]  /*6850*/  FADD.FTZ R7, R5, R82 ;  /* 0x0000005205077221 */ /* 0x002fc20000010000 */
[----:B------:R-:W-:-:S06]  /*6860*/  CS2R R82, SRZ ;  /* 0x0000000000527805 */ /* 0x000fcc000001ff00 */
[----:B------:R-:W1:Y:S01]  /*6870*/  MUFU.EX2 R32, R32 ;  /* 0x0000002000207308 */ /* 0x000e620000000800 */
[----:B--2---:R-:W-:-:S01]  /*6880*/  FADD.FTZ R9, R53, R6 ;  /* 0x0000000635097221 */ /* 0x004fc20000010000 */
[----:B0-----:R-:W-:-:S06]  /*6890*/  CS2R R78, SRZ ;  /* 0x00000000004e7805 */ /* 0x001fcc000001ff00 */
[----:B------:R-:W0:Y:S01]  /*68a0*/  MUFU.EX2 R102, R102 ;  /* 0x0000006600667308 */ /* 0x000e220000000800 */
[----:B---3--:R-:W-:-:S07]  /*68b0*/  FADD.FTZ R7, R8, R7 ;  /* 0x0000000708077221 */ /* 0x008fce0000010000 */
[----:B------:R-:W2:Y:S01]  /*68c0*/  MUFU.EX2 R33, R33 ;  /* 0x0000002100217308 */ /* 0x000ea20000000800 */
[----:B-1----:R-:W-:-:S07]  /*68d0*/  FADD.FTZ R6, R32, R9 ;  /* 0x0000000920067221 */ /* 0x002fce0000010000 */
[----:B------:R-:W1:Y:S01]  /*68e0*/  MUFU.EX2 R3, R106 ;  /* 0x0000006a00037308 */ /* 0x000e620000000800 */
[----:B0-----:R-:W-:-:S07]  /*68f0*/  FADD.FTZ R2, R102, R7 ;  /* 0x0000000766027221 */ /* 0x001fce0000010000 */
[----:B------:R-:W0:Y:S01]  /*6900*/  MUFU.EX2 R65, R65 ;  /* 0x0000004100417308 */ /* 0x000e220000000800 */
[----:B--2---:R-:W-:-:S01]  /*6910*/  FADD.FTZ R6, R33, R6 ;  /* 0x0000000621067221 */ /* 0x004fc20000010000 */
[----:B------:R-:W-:-:S04]  /*6920*/  F2FP.SATFINITE.E4M3.F32.PACK_AB_MERGE_C R32, R33, R32, RZ ;  /* 0x000000202120723e */ /* 0x000fc800048070ff */
[----:B------:R-:W-:Y:S02]  /*6930*/  F2FP.SATFINITE.E4M3.F32.PACK_AB_MERGE_C R206, R53, R48, R32 ;  /* 0x0000003035ce723e */ /* 0x000fe40004807020 */
[----:B------:R-:W-:Y:S01]  /*6940*/  CS2R R32, SRZ ;  /* 0x0000000000207805 */ /* 0x000fe2000001ff00 */
[----:B------:R-:W2:Y:S01]  /*6950*/  MUFU.EX2 R60, R60 ;  /* 0x0000003c003c7308 */ /* 0x000ea20000000800 */
[C---:B-1----:R-:W-:Y:S01]  /*6960*/  F2FP.SATFINITE.E4M3.F32.PACK_AB_MERGE_C R102, R3.reuse, R102, RZ ;  /* 0x000000660366723e */ /* 0x042fe200048070ff */
[----:B------:R-:W-:Y:S01]  /*6970*/  FADD.FTZ R3, R3, R2 ;  /* 0x0000000203037221 */ /* 0x000fe20000010000 */
[----:B------:R-:W-:Y:S02]  /*6980*/  CS2R R48, SRZ ;  /* 0x0000000000307805 */ /* 0x000fe4000001ff00 */
[----:B------:R-:W-:-:S03]  /*6990*/  F2FP.SATFINITE.E4M3.F32.PACK_AB_MERGE_C R207, R8, R5, R102 ;  /* 0x0000000508cf723e */ /* 0x000fc60004807066 */
        /* <DEDUP_REMOVED lines=13> */
[C---:B0-----:R-:W-:Y:S01]  /*6a70*/  F2FP.SATFINITE.E4M3.F32.PACK_AB_MERGE_C R66, R67.reuse, R66, RZ ;  /* 0x000000424342723e */ /* 0x041fe200048070ff */
[----:B------:R-:W-:-:S03]  /*6a80*/  FADD.FTZ R67, R67, R2 ;  /* 0x0000000243437221 */ /* 0x000fc60000010000 */
[----:B------:R-:W-:-:S03]  /*6a90*/  F2FP.SATFINITE.E4M3.F32.PACK_AB_MERGE_C R200, R36, R65, R66 ;  /* 0x0000004124c8723e */ /* 0x000fc60004807042 */
[----:B------:R-:W0:Y:S01]  /*6aa0*/  MUFU.EX2 R101, R101 ;  /* 0x0000006500657308 */ /* 0x000e220000000800 */
[----:B--2---:R-:W-:-:S01]  /*6ab0*/  FADD.FTZ R6, R99, R6 ;  /* 0x0000000663067221 */ /* 0x004fc20000010000 */
[----:B------:R-:W-:-:S04]  /*6ac0*/  F2FP.SATFINITE.E4M3.F32.PACK_AB_MERGE_C R52, R99, R52, RZ ;  /* 0x000000346334723e */ /* 0x000fc800048070ff */
[----:B------:R-:W-:Y:S02]  /*6ad0*/  F2FP.SATFINITE.E4M3.F32.PACK_AB_MERGE_C R201, R97, R60, R52 ;  /* 0x0000003c61c9723e */ /* 0x000fe40004807034 */
[----:B------:R-:W-:Y:S01]  /*6ae0*/  CS2R R52, SRZ ;  /* 0x0000000000347805 */ /* 0x000fe2000001ff00 */
[----:B------:R-:W2:Y:S01]  /*6af0*/  MUFU.EX2 R37, R37 ;  /* 0x0000002500257308 */ /* 0x000ea20000000800 */
[----:B-1----:R-:W-:-:S01]  /*6b00*/  FADD.FTZ R2, R68, R67 ;  /* 0x0000004344027221 */ /* 0x002fc20000010000 */
[----:B------:R-:W-:Y:S02]  /*6b10*/  CS2R R60, SRZ ;  /* 0x00000000003c7805 */ /* 0x000fe4000001ff00 */
[----:B------:R-:W-:-:S04]  /*6b20*/  CS2R R66, SRZ ;  /* 0x0000000000427805 */ /* 0x000fc8000001ff00 */
[----:B------:R-:W1:Y:S01]  /*6b30*/  MUFU.EX2 R64, R64 ;  /* 0x0000004000407308 */ /* 0x000e620000000800 */
[----:B0-----:R-:W-:-:S07]  /*6b40*/  FADD.FTZ R3, R101, R6 ;  /* 0x0000000665037221 */ /* 0x001fce0000010000 */
[----:B------:R-:W-:Y:S01]  /*6b50*/  MUFU.EX2 R46, R46 ;  /* 0x0000002e002e7308 */ /* 0x000fe20000000800 */
[----:B--2---:R-:W-:-:S07]  /*6b60*/  FADD.FTZ R5, R37, R2 ;  /* 0x0000000225057221 */ /* 0x004fce0000010000 */
[----:B------:R-:W0:Y:S01]  /*6b70*/  MUFU.EX2 R27, R27 ;  /* 0x0000001b001b7308 */ /* 0x000e220000000800 */
[----:B-1----:R-:W-:-:S07]  /*6b80*/  FADD.FTZ R2, R64, R3 ;  /* 0x0000000340027221 */ /* 0x002fce0000010000 */
[----:B------:R-:W-:Y:S08]  /*6b90*/  MUFU.EX2 R85, R85 ;  /* 0x0000005500557308 */ /* 0x000ff00000000800 */
[----:B------:R-:W1:Y:S01]  /*6ba0*/  MUFU.EX2 R70, R70 ;  /* 0x0000004600467308 */ /* 0x000e620000000800 */
[----:B0-----:R-:W-:Y:S01]  /*6bb0*/  F2FP.SATFINITE.E4M3.F32.PACK_AB_MERGE_C R3, R27, R46, RZ ;  /* 0x0000002e1b03723e */ /* 0x001fe200048070ff */
[----:B------:R-:W-:-:S03]  /*6bc0*/  FADD.FTZ R46, R46, R5 ;  /* 0x000000052e2e7221 */ /* 0x000fc60000010000 */
[----:B------:R-:W-:Y:S01]  /*6bd0*/  F2FP.SATFINITE.E4M3.F32.PACK_AB_MERGE_C R202, R37, R68, R3 ;  /* 0x0000004425ca723e */ /* 0x000fe20004807003 */
[----:B------:R-:W-:-:S01]  /*6be0*/  FADD.FTZ R3, R27, R46 ;  /* 0x0000002e1b037221 */ /* 0x000fc20000010000 */
[----:B------:R-:W-:Y:S02]  /*6bf0*/  CS2R R26, SRZ ;  /* 0x00000000001a7805 */ /* 0x000fe4000001ff00 */
[----:B------:R-:W-:Y:S02]  /*6c00*/  CS2R R36, SRZ ;  /* 0x0000000000247805 */ /* 0x000fe4000001ff00 */
[----:B------:R-:W-:Y:S02]  /*6c10*/  CS2R R46, SRZ ;  /* 0x00000000002e7805 */ /* 0x000fe4000001ff00 */
[----:B------:R-:W-:Y:S02]  /*6c20*/  CS2R R68, SRZ ;  /* 0x0000000000447805 */ /* 0x000fe4000001ff00 */
[----:B-1----:R-:W-:Y:S01]  /*6c30*/  F2FP.SATFINITE.E4M3.F32.PACK_AB_MERGE_C R6, R70, R85, RZ ;  /* 0x000000554606723e */ /* 0x002fe200048070ff */
[----:B------:R-:W-:-:S03]  /*6c40*/  FADD.FTZ R85, R85, R2 ;  /* 0x0000000255557221 */ /* 0x000fc60000010000 */
[----:B------:R-:W-:Y:S01]  /*6c50*/  F2FP.SATFINITE.E4M3.F32.PACK_AB_MERGE_C R203, R64, R101, R6 ;  /* 0x0000006540cb723e */ /* 0x000fe20004807006 */
[----:B------:R-:W-:-:S01]  /*6c60*/  FADD.FTZ R2, R70, R85 ;  /* 0x0000005546027221 */ /* 0x000fc20000010000 */
[----:B------:R-:W-:Y:S02]  /*6c70*/  CS2R R64, SRZ ;  /* 0x0000000000407805 */ /* 0x000fe4000001ff00 */
[----:B------:R-:W-:Y:S02]  /*6c80*/  CS2R R70, SRZ ;  /* 0x0000000000467805 */ /* 0x000fe4000001ff00 */
[----:B------:R-:W-:Y:S01]  /*6c90*/  CS2R R84, SRZ ;  /* 0x0000000000547805 */ /* 0x000fe2000001ff00 */
        /* <DEDUP_REMOVED lines=38> */
.L_x_2085:
[----:B------:R-:W-:Y:S01]  /*6f00*/  ISETP.NE.AND P4, PT, RZ, UR45, PT ;  /* 0x0000002dff007c0c */ /* 0x000fe2000bf85270 */
[----:B------:R-:W-:-:S04]  /*6f10*/  UISETP.NE.AND UP1, UPT, UR58, 0x1, UPT ;  /* 0x000000013a00788c */ /* 0x000fc8000bf25270 */
[----:B------:R-:W-:-:S04]  /*6f20*/  USEL UR47, URZ, 0x1, UP1 ;  /* 0x000000013f2f7887 */ /* 0x000fc80008800000 */
[----:B------:R-:W-:-:S04]  /*6f30*/  ULOP3.LUT UR47, UR59, UR47, URZ, 0x3c, !UPT ;  /* 0x0000002f3b2f7292 */ /* 0x000fc8000f8e3c3f */
[----:B------:R-:W-:Y:S08]  /*6f40*/  @P4 BRA `(.L_x_2076) ;  /* 0x0000000000384947 */ /* 0x000ff00003800000 */
[----:B------:R-:W-:Y:S05]  /*6f50*/  @!P1 BRA `(.L_x_2077) ;  /* 0x0000000000049947 */ /* 0x000fea0003800000 */
[----:B------:R-:W-:Y:S01]  /*6f60*/  BPT.TRAP 0x1 ;  /* 0x000000040000795c */ /* 0x000fe20000300000 */
.L_x_2077:
        /* <DEDUP_REMOVED lines=9> */
.L_x_2078:
[----:B-1----:R-:W-:Y:S05]  /*7000*/  @P3 BRA `(.L_x_2076) ;  /* 0x0000000000083947 */ /* 0x002fea0003800000 */
[----:B------:R-:W1:Y:S02]  /*7010*/  SYNCS.PHASECHK.TRANS64.TRYWAIT P3, [UR6+0x2e830], R7 ;  /* 0x02e83007ff0075a7 */ /* 0x000e640008060146 */
[----:B-1----:R-:W-:Y:S05]  /*7020*/  @!P3 BRA `(.L_x_2079) ;  /* 0x000001440010b947 */ /* 0x002fea0003800000 */
.L_x_2076:
        /* <DEDUP_REMOVED lines=189> */
.L_x_2081:
[----:B------:R-:W-:Y:S01]  /*7c00*/  ULEA UR6, UR58, UR41, 0x3 ;  /* 0x000000293a067291 */ /* 0x000fe2000f8e183f */
[----:B------:R-:W-:-:S05]  /*7c10*/  IMAD.U32 R7, RZ, RZ, UR59 ;  /* 0x0000003bff077e24 */ /* 0x000fca000f8e00ff */
[----:B------:R-:W-:-:S04]  /*7c20*/  SHF.L.U32 R7, R7, 0x1f, RZ ;  /* 0x0000001f07077819 */ /* 0x000fc800000006ff */
[----:B------:R0:W1:Y:S01]  /*7c30*/  SYNCS.PHASECHK.TRANS64.TRYWAIT P3, [UR6+0x2e850], R7 ;  /* 0x02e85007ff0075a7 */ /* 0x0000620008060146 */
[----:B------:R-:W-:Y:S05]  /*7c40*/  @!P1 BRA `(.L_x_2082) ;  /* 0x0000000000049947 */ /* 0x000fea0003800000 */
[----:B------:R-:W-:Y:S01]  /*7c50*/  BPT.TRAP 0x1 ;  /* 0x000000040000795c */ /* 0x000fe20000300000 */
.L_x_2082:
[----:B-1----:R-:W-:Y:S05]  /*7c60*/  @P3 BRA `(.L_x_2080) ;  /* 0x0000000000083947 */ /* 0x002fea0003800000 */
[----:B------:R-:W1:Y:S02]  /*7c70*/  SYNCS.PHASECHK.TRANS64.TRYWAIT P3, [UR6+0x2e850], R7 ;  /* 0x02e85007ff0075a7 */ /* 0x000e640008060146 */
[----:B-1----:R-:W-:Y:S05]  /*7c80*/  @!P3 BRA `(.L_x_2083) ;  /* 0x000001380010b947 */ /* 0x002fea0003800000 */
.L_x_2080:
[----:B------:R-:W-:Y:S01]  /*7c90*/  UIADD3 UR6, UR41, 0x400, URZ ;  /* 0x0000040029067890 */ /* 0x000fe2000fffe03f */
[----:B------:R-:W-:Y:S01]  /*7ca0*/  WARPGROUP.ARRIVE ;  /* 0x00000000000079c5 */ /* 0x000fe20000000000 */
[----:B------:R-:W-:Y:S01]  /*7cb0*/  UMOV UR7, 0xc0000010 ;  /* 0xc000001000077882 */ /* 0x000fe20000000000 */
[C---:B------:R-:W-:Y:S01]  /*7cc0*/  FMUL.FTZ R12, R0.reuse, R189 ;  /* 0x000000bd000c7220 */ /* 0x040fe20000410000 */
[----:B------:R-:W-:Y:S01]  /*7cd0*/  USHF.R.U32.HI UR6, URZ, 0x4, UR6 ;  /* 0x000000043f067899 */ /* 0x000fe20008011606 */
[----:B------:R-:W-:Y:S01]  /*7ce0*/  FMUL.FTZ R189, R0, R122 ;  /* 0x0000007a00bd7220 */ /* 0x000fe20000410000 */
[----:B------:R-:W-:Y:S02]  /*7cf0*/  VIADD R122, R18, UR36 ;  /* 0x00000024127a7c36 */ /* 0x000fe40008000000 */
[C---:B------:R-:W-:Y:S01]  /*7d00*/  FMUL.FTZ R13, R0.reuse, R190 ;  /* 0x000000be000d7220 */ /* 0x040fe20000410000 */
[----:B------:R-:W-:Y:S01]  /*7d10*/  ULOP3.LUT UR6, UR6, 0x3fff, URZ, 0xc0, !UPT ;  /* 0x00003fff06067892 */ /* 0x000fe2000f8ec03f */
[C---:B------:R-:W-:Y:S01]  /*7d20*/  FMUL.FTZ R14, R0.reuse, R191 ;  /* 0x000000bf000e7220 */ /* 0x040fe20000410000 */
[----:B------:R-:W-:Y:S01]  /*7d30*/  UIMAD UR10, UR56, -0xe0, URZ ;  /* 0xffffff20380a78a4 */ /* 0x000fe2000f8e023f */
[C---:B------:R-:W-:Y:S01]  /*7d40*/  FMUL.FTZ R20, R0.reuse, R193 ;  /* 0x000000c100147220 */ /* 0x040fe20000410000 */
[----:B------:R-:W-:Y:S01]  /*7d50*/  ULOP3.LUT UR6, UR6, 0x10000, URZ, 0xfc, !UPT ;  /* 0x0001000006067892 */ /* 0x000fe2000f8efc3f */
[C---:B01----:R-:W-:Y:S01]  /*7d60*/  FMUL.FTZ R7, R0.reuse, R184 ;  /* 0x000000b800077220 */ /* 0x043fe20000410000 */
[C---:B------:R-:W-:Y:S01]  /*7d70*/  FMUL.FTZ R184, R0.reuse, R195 ;  /* 0x000000c300b87220 */ /* 0x040fe20000410000 */
[----:B------:R-:W-:Y:S01]  /*7d80*/  FMUL.FTZ R8, R0, R185 ;  /* 0x000000b900087220 */ /* 0x000fe20000410000 */
[----:B------:R-:W-:Y:S01]  /*7d90*/  UIMAD UR11, UR58, 0x700, UR6 ;  /* 0x000007003a0b78a4 */ /* 0x000fe2000f8e0206 */
[----:B------:R-:W-:-:S02]  /*7da0*/  IMAD.U32 R193, RZ, RZ, UR10 ;  /* 0x0000000affc17e24 */ /* 0x000fc4000f8e00ff */
[C---:B------:R-:W-:Y:S01]  /*7db0*/  FMUL.FTZ R11, R0.reuse, R188 ;  /* 0x000000bc000b7220 */ /* 0x040fe20000410000 */
[----:B------:R-:W-:Y:S01]  /*7dc0*/  IMAD.U32 R195, RZ, RZ, UR51 ;  /* 0x00000033ffc37e24 */ /* 0x000fe2000f8e00ff */
[----:B------:R-:W0:Y:S01]  /*7dd0*/  MUFU.TANH R7, R7 ;  /* 0x0000000700077308 */ /* 0x000e220000002400 */
[C---:B------:R-:W-:Y:S01]  /*7de0*/  FMUL.FTZ R15, R0.reuse, R192 ;  /* 0x000000c0000f7220 */ /* 0x040fe20000410000 */
[C---:B------:R-:W-:Y:S01]  /*7df0*/  FMUL.FTZ R185, R0.reuse, R196 ;  /* 0x000000c400b97220 */ /* 0x040fe20000410000 */
[----:B------:R-:W-:Y:S01]  /*7e00*/  UMOV UR6, UR11 ;  /* 0x0000000b00067c82 */ /* 0x000fe20008000000 */
[C---:B------:R-:W-:Y:S01]  /*7e10*/  FMUL.FTZ R9, R0.reuse, R186 ;  /* 0x000000ba00097220 */ /* 0x040fe20000410000 */
[----:B------:R-:W-:Y:S01]  /*7e20*/  QGMMA.64x128x32.F32.E4M3.E4M3 R24, R224, gdesc[UR4], R24, gsb0 ;  /* 0x01e00004e0187df3 */ /* 0x000fe20008000818 */
[----:B------:R-:W-:Y:S01]  /*7e30*/  UIADD3 UR6, UR11, 0x100, URZ ;  /* 0x000001000b067890 */ /* 0x000fe2000fffe03f */
[C---:B------:R-:W-:Y:S01]  /*7e40*/  FMUL.FTZ R186, R0.reuse, R197 ;  /* 0x000000c500ba7220 */ /* 0x040fe20000410000 */
[----:B------:R-:W-:Y:S01]  /*7e50*/  UMOV UR7, 0xc0000010 ;  /* 0xc000001000077882 */ /* 0x000fe20000000000 */
        /* <DEDUP_REMOVED lines=19> */
[C---:B------:R-:W-:Y:S01]  /*7f90*/  FMUL.FTZ R160, R0.reuse, R160 ;  /* 0x000000a000a07220 */ /* 0x040fe20000410000 */
[C---:B------:R-:W-:Y:S01]  /*7fa0*/  FMUL.FTZ R161, R0.reuse, R161 ;  /* 0x000000a100a17220 */ /* 0x040fe20000410000 */
[C---:B------:R-:W-:Y:S01]  /*7fb0*/  FMUL.FTZ R164, R0.reuse, R164 ;  /* 0x000000a400a47220 */ /* 0x040fe20000410000 */
[C---:B------:R-:W-:Y:S01]  /*7fc0*/  FMUL.FTZ R165, R0.reuse, R165 ;  /* 0x000000a500a57220 */ /* 0x040fe20000410000 */
        /* <DEDUP_REMOVED lines=30> */
[----:B------:R-:W-:Y:S01]  /*81b0*/  UMOV UR10, UR52 ;  /* 0x00000034000a7c82 */ /* 0x000fe20008000000 */
        /* <DEDUP_REMOVED lines=52> */
[----:B------:R-:W5:Y:S01]  /*8500*/  MUFU.TANH R156, R156 ;  /* 0x0000009c009c7308 */ /* 0x000f620000002400 */
[----:B------:R-:W-:-:S02]  /*8510*/  WARPGROUP.DEPBAR.LE gsb0, 0x0 ;  /* 0x00008000000079c5 */ /* 0x000fc40000010000 */
[----:B------:R-:W-:-:S06]  /*8520*/  WARPGROUP.ARRIVE ;  /* 0x00000000000079c5 */ /* 0x000fcc0000000000 */
[----:B------:R-:W0:Y:S01]  /*8530*/  S2R R227, SR_TID.X ;  /* 0x0000000000e37919 */ /* 0x000e220000002100 */
[----:B------:R-:W5:Y:S01]  /*8540*/  MUFU.TANH R157, R157 ;  /* 0x0000009d009d7308 */ /* 0x000f620000002400 */
[----:B------:R-:W-:Y:S01]  /*8550*/  QGMMA.64x128x32.F32.E4M3.E4M3 R24, R220, gdesc[UR4], R24, gsb0 ;  /* 0x01e00004dc187df3 */ /* 0x000fe20008000818 */
[----:B------:R-:W-:Y:S01]  /*8560*/  UIADD3 UR6, UR11, 0x200, URZ ;  /* 0x000002000b067890 */ /* 0x000fe2000fffe03f */
[----:B------:R-:W-:-:S05]  /*8570*/  UMOV UR7, 0xc0000010 ;  /* 0xc000001000077882 */ /* 0x000fca0000000000 */
[----:B------:R-:W5:Y:S08]  /*8580*/  MUFU.TANH R160, R160 ;  /* 0x000000a000a07308 */ /* 0x000f700000002400 */
[----:B------:R-:W5:Y:S08]  /*8590*/  MUFU.TANH R161, R161 ;  /* 0x000000a100a17308 */ /* 0x000f700000002400 */
[----:B------:R-:W5:Y:S01]  /*85a0*/  MUFU.TANH R164, R164 ;  /* 0x000000a400a47308 */ /* 0x000f620000002400 */
        /* <DEDUP_REMOVED lines=14> */
[----:B------:R-:W-:Y:S01]  /*8690*/  MUFU.TANH R128, R128 ;  /* 0x0000008000807308 */ /* 0x000fe20000002400 */
[----:B------:R-:W-:-:S02]  /*86a0*/  WARPGROUP.DEPBAR.LE gsb0, 0x0 ;  /* 0x00008000000079c5 */ /* 0x000fc40000010000 */
[----:B------:R-:W-:-:S05]  /*86b0*/  WARPGROUP.ARRIVE ;  /* 0x00000000000079c5 */ /* 0x000fca0000000000 */
[----:B------:R-:W-:Y:S01]  /*86c0*/  MUFU.TANH R104, R104 ;  /* 0x0000006800687308 */ /* 0x000fe20000002400 */
[----:B------:R-:W-:Y:S01]  /*86d0*/  QGMMA.64x128x32.F32.E4M3.E4M3 R24, R216, gdesc[UR4], R24, gsb0 ;  /* 0x01e00004d8187df3 */ /* 0x000fe20008000818 */
[----:B------:R-:W-:Y:S01]  /*86e0*/  UIADD3 UR6, UR11, 0x300, URZ ;  /* 0x000003000b067890 */ /* 0x000fe2000fffe03f */
[----:B------:R-:W-:-:S05]  /*86f0*/  UMOV UR7, 0xc0000010 ;  /* 0xc000001000077882 */ /* 0x000fca0000000000 */
        /* <DEDUP_REMOVED lines=45> */
[----:B------:R-:W-:Y:S01]  /*89d0*/  @UP0 ULDC UR6, c[0x0][0x44c] ;  /* 0x0001130000060ab9 */ /* 0x000fe20000000800 */
[----:B------:R-:W-:Y:S01]  /*89e0*/  UMOV UR7, 0xc0000010 ;  /* 0xc000001000077882 */ /* 0x000fe20000000000 */
[----:B------:R-:W-:Y:S01]  /*89f0*/  @P2 IMAD.HI.U32 R190, R122, UR6, RZ ;  /* 0x000000067abe2c27 */ /* 0x000fe2000f8e00ff */
[----:B------:R-:W-:-:S03]  /*8a00*/  @UP0 ULDC UR6, c[0x0][0x450] ;  /* 0x0001140000060ab9 */ /* 0x000fc60000000800 */
[----:B------:R-:W-:Y:S01]  /*8a10*/  MUFU.TANH R139, R139 ;  /* 0x0000008b008b7308 */ /* 0x000fe20000002400 */
[----:B------:R-:W-:Y:S01]  /*8a20*/  @P2 SHF.R.U32.HI R122, RZ, UR6, R190 ;  /* 0x00000006ff7a2c19 */ /* 0x000fe200080116be */
[----:B------:R-:W-:Y:S01]  /*8a30*/  FMUL.FTZ R190, R0, R126 ;  /* 0x0000007e00be7220 */ /* 0x000fe20000410000 */
[----:B------:R-:W-:Y:S01]  /*8a40*/  IADD3 R126, -R16, 0x1, R193 ;  /* 0x00000001107e7810 */ /* 0x000fe20007ffe1c1 */
[----:B------:R-:W-:Y:S02]  /*8a50*/  UIADD3 UR6, UR11, 0x500, URZ ;  /* 0x000005000b067890 */ /* 0x000fe4000fffe03f */
[----:B------:R-:W1:Y:S01]  /*8a60*/  SHFL.IDX PT, R191, R122, RZ, 0x1c1f ;  /* 0x001c1fff7abf7589 */ /* 0x000e6200000e0000 */
[----:B------:R-:W-:Y:S01]  /*8a70*/  IADD3 R126, -R195, UR50, R126 ;  /* 0x00000032c37e7c10 */ /* 0x000fe2000fffe17e */
[----:B------:R-:W-:Y:S08]  /*8a80*/  MUFU.TANH R142, R142 ;  /* 0x0000008e008e7308 */ /* 0x000ff00000002400 */
[----:B------:R-:W-:Y:S08]  /*8a90*/  MUFU.TANH R143, R143 ;  /* 0x0000008f008f7308 */ /* 0x000ff00000002400 */
[----:B------:R-:W-:Y:S01]  /*8aa0*/  MUFU.TANH R146, R146 ;  /* 0x0000009200927308 */ /* 0x000fe20000002400 */
[----:B-1----:R-:W-:-:S07]  /*8ab0*/  IMAD.IADD R191, R126, 0x1, R191 ;  /* 0x000000017ebf7824 */ /* 0x002fce00078e02bf */
[----:B------:R-:W-:Y:S01]  /*8ac0*/  MUFU.TANH R147, R147 ;  /* 0x0000009300937308 */ /* 0x000fe20000002400 */
[C---:B------:R-:W-:Y:S02]  /*8ad0*/  ISETP.GT.AND P3, PT, R191.reuse, RZ, PT ;  /* 0x000000ffbf00720c */ /* 0x040fe40003f64270 */
[----:B------:R-:W-:Y:S02]  /*8ae0*/  ISETP.GT.AND P4, PT, R191, 0x1, PT ;  /* 0x00000001bf00780c */ /* 0x000fe40003f84270 */
[----:B------:R-:W-:-:S03]  /*8af0*/  FSEL R193, R7, -INF , P3 ;  /* 0xff80000007c17808 */ /* 0x000fc60001800000 */
[----:B------:R-:W-:Y:S01]  /*8b00*/  MUFU.TANH R150, R150 ;  /* 0x0000009600967308 */ /* 0x000fe20000002400 */
[----:B------:R-:W-:Y:S02]  /*8b10*/  ISETP.GT.AND P3, PT, R191, 0x8, PT ;  /* 0x00000008bf00780c */ /* 0x000fe40003f64270 */
[----:B------:R-:W-:Y:S02]  /*8b20*/  FSEL R8, R8, -INF , P4 ;  /* 0xff80000008087808 */ /* 0x000fe40002000000 */
[----:B------:R-:W-:Y:S02]  /*8b30*/  FMNMX.FTZ R195, R193, R6, !PT ;  /* 0x00000006c1c37209 */ /* 0x000fe40007810000 */
[----:B------:R-:W-:Y:S01]  /*8b40*/  ISETP.GT.AND P4, PT, R191, 0x9, PT ;  /* 0x00000009bf00780c */ /* 0x000fe20003f84270 */
[----:B------:R1:W0:Y:S01]  /*8b50*/  MUFU.TANH R7, R192 ;  /* 0x000000c000077308 */ /* 0x0002220000002400 */
[----:B--2---:R-:W-:Y:S02]  /*8b60*/  FSEL R11, R11, -INF , P3 ;  /* 0xff8000000b0b7808 */ /* 0x004fe40001800000 */
[----:B------:R-:W-:-:S02]  /*8b70*/  FMNMX.FTZ R194, R8, R195, !PT ;  /* 0x000000c308c27209 */ /* 0x000fc40007810000 */
[----:B------:R-:W-:Y:S02]  /*8b80*/  ISETP.GT.AND P3, PT, R191, 0x10, PT ;  /* 0x00000010bf00780c */ /* 0x000fe40003f64270 */
[----:B---3--:R-:W-:Y:S01]  /*8b90*/  FSEL R12, R12, -INF , P4 ;  /* 0xff8000000c0c7808 */ /* 0x008fe20002000000 */
[----:B------:R-:W-:Y:S01]  /*8ba0*/  MUFU.TANH R151, R151 ;  /* 0x0000009700977308 */ /* 0x000fe20000002400 */
[----:B------:R-:W-:Y:S02]  /*8bb0*/  FMNMX.FTZ R195, R11, R194, !PT ;  /* 0x000000c20bc37209 */ /* 0x000fe40007810000 */
[----:B------:R-:W-:Y:S02]  /*8bc0*/  ISETP.GT.AND P4, PT, R191, 0x11, PT ;  /* 0x00000011bf00780c */ /* 0x000fe40003f84270 */
[----:B----4-:R-:W-:Y:S02]  /*8bd0*/  FSEL R15, R15, -INF , P3 ;  /* 0xff8000000f0f7808 */ /* 0x010fe40001800000 */
[----:B------:R-:W-:Y:S01]  /*8be0*/  FMNMX.FTZ R130, R12, R195, !PT ;  /* 0x000000c30c827209 */ /* 0x000fe20007810000 */
[----:B------:R-:W-:Y:S01]  /*8bf0*/  MUFU.TANH R189, R189 ;  /* 0x000000bd00bd7308 */ /* 0x000fe20000002400 */
[----:B------:R-:W-:-:S02]  /*8c00*/  ISETP.GT.AND P3, PT, R191, 0x18, PT ;  /* 0x00000018bf00780c */ /* 0x000fc40003f64270 */
[----:B-----5:R-:W-:Y:S02]  /*8c10*/  FSEL R20, R20, -INF , P4 ;  /* 0xff80000014147808 */ /* 0x020fe40002000000 */
[----:B------:R-:W-:Y:S01]  /*8c20*/  FMNMX.FTZ R195, R15, R130, !PT ;  /* 0x000000820fc37209 */ /* 0x000fe20007810000 */
[C---:B------:R-:W-:Y:S01]  /*8c30*/  FMUL.FTZ R130, R0.reuse, R131 ;  /* 0x0000008300827220 */ /* 0x040fe20000410000 */
[----:B------:R-:W-:Y:S01]  /*8c40*/  ISETP.GT.AND P4, PT, R191, 0x19, PT ;  /* 0x00000019bf00780c */ /* 0x000fe20003f84270 */
[C---:B------:R-:W-:Y:S01]  /*8c50*/  FMUL.FTZ R131, R0.reuse, R132 ;  /* 0x0000008400837220 */ /* 0x040fe20000410000 */
[----:B------:R-:W-:Y:S01]  /*8c60*/  FSEL R185, R185, -INF , P3 ;  /* 0xff800000b9b97808 */ /* 0x000fe20001800000 */
[----:B------:R-:W-:Y:S01]  /*8c70*/  FMUL.FTZ R132, R0, R133 ;  /* 0x0000008500847220 */ /* 0x000fe20000410000 */
[----:B-1----:R-:W-:Y:S01]  /*8c80*/  FMNMX.FTZ R192, R20, R195, !PT ;  /* 0x000000c314c07209 */ /* 0x002fe20007810000 */
[----:B------:R-:W-:Y:S01]  /*8c90*/  MUFU.TANH R123, R123 ;  /* 0x0000007b007b7308 */ /* 0x000fe20000002400 */
[----:B------:R-:W-:-:S02]  /*8ca0*/  ISETP.GT.AND P3, PT, R191, 0x20, PT ;  /* 0x00000020bf00780c */ /* 0x000fc40003f64270 */
[----:B------:R-:W-:Y:S02]  /*8cb0*/  FSEL R186, R186, -INF , P4 ;  /* 0xff800000baba7808 */ /* 0x000fe40002000000 */
[----:B------:R-:W-:Y:S02]  /*8cc0*/  FMNMX.FTZ R195, R185, R192, !PT ;  /* 0x000000c0b9c37209 */ /* 0x000fe40007810000 */
[C---:B------:R-:W-:Y:S01]  /*8cd0*/  ISETP.GT.AND P4, PT, R191.reuse, 0x21, PT ;  /* 0x00000021bf00780c */ /* 0x040fe20003f84270 */
[----:B------:R-:W1:Y:S01]  /*8ce0*/  MUFU.TANH R131, R131 ;  /* 0x0000008300837308 */ /* 0x000e620000002400 */
[----:B------:R-:W-:Y:S02]  /*8cf0*/  FSEL R168, R168, -INF , P3 ;  /* 0xff800000a8a87808 */ /* 0x000fe40001800000 */
[----:B------:R-:W-:Y:S02]  /*8d00*/  FMNMX.FTZ R195, R186, R195, !PT ;  /* 0x000000c3bac37209 */ /* 0x000fe40007810000 */
[----:B------:R-:W-:-:S02]  /*8d10*/  ISETP.GT.AND P3, PT, R191, 0x28, PT ;  /* 0x00000028bf00780c */ /* 0x000fc40003f64270 */
[----:B------:R-:W-:Y:S01]  /*8d20*/  FSEL R169, R169, -INF , P4 ;  /* 0xff800000a9a97808 */ /* 0x000fe20002000000 */
[----:B------:R-:W2:Y:S01]  /*8d30*/  MUFU.TANH R132, R132 ;  /* 0x0000008400847308 */ /* 0x000ea20000002400 */
[----:B------:R-:W-:Y:S02]  /*8d40*/  FMNMX.FTZ R192, R168, R195, !PT ;  /* 0x000000c3a8c07209 */ /* 0x000fe40007810000 */
[----:B------:R-:W-:Y:S02]  /*8d50*/  ISETP.GT.AND P4, PT, R191, 0x29, PT ;  /* 0x00000029bf00780c */ /* 0x000fe40003f84270 */
[----:B------:R-:W-:Y:S02]  /*8d60*/  FSEL R172, R172, -INF , P3 ;  /* 0xff800000acac7808 */ /* 0x000fe40001800000 */
[----:B------:R-:W-:Y:S01]  /*8d70*/  FMNMX.FTZ R133, R169, R192, !PT ;  /* 0x000000c0a9857209 */ /* 0x000fe20007810000 */
[----:B------:R-:W-:Y:S01]  /*8d80*/  MUFU.TANH R190, R190 ;  /* 0x000000be00be7308 */ /* 0x000fe20000002400 */
[----:B------:R-:W-:-:S02]  /*8d90*/  ISETP.GT.AND P3, PT, R191, 0x30, PT ;  /* 0x00000030bf00780c */ /* 0x000fc40003f64270 */
[----:B------:R-:W-:Y:S02]  /*8da0*/  FSEL R173, R173, -INF , P4 ;  /* 0xff800000adad7808 */ /* 0x000fe40002000000 */
[----:B------:R-:W-:Y:S01]  /*8db0*/  FMNMX.FTZ R192, R172, R133, !PT ;  /* 0x00000085acc07209 */ /* 0x000fe20007810000 */
[C---:B------:R-:W-:Y:S01]  /*8dc0*/  FMUL.FTZ R133, R0.reuse, R134 ;  /* 0x0000008600857220 */ /* 0x040fe20000410000 */
[----:B------:R-:W-:Y:S01]  /*8dd0*/  ISETP.GT.AND P4, PT, R191, 0x31, PT ;  /* 0x00000031bf00780c */ /* 0x000fe20003f84270 */
[----:B------:R-:W-:Y:S01]  /*8de0*/  FMUL.FTZ R134, R0, R135 ;  /* 0x0000008700867220 */ /* 0x000fe20000410000 */
[----:B------:R-:W-:Y:S01]  /*8df0*/  FSEL R176, R176, -INF , P3 ;  /* 0xff800000b0b07808 */ /* 0x000fe20001800000 */
[----:B------:R-:W-:Y:S01]  /*8e00*/  MUFU.TANH R127, R127 ;  /* 0x0000007f007f7308 */ /* 0x000fe20000002400 */
[----:B------:R-:W-:Y:S02]  /*8e10*/  FMNMX.FTZ R195, R173, R192, !PT ;  /* 0x000000c0adc37209 */ /* 0x000fe40007810000 */
[----:B------:R-:W-:-:S02]  /*8e20*/  ISETP.GT.AND P3, PT, R191, 0x38, PT ;  /* 0x00000038bf00780c */ /* 0x000fc40003f64270 */
[----:B------:R-:W-:Y:S02]  /*8e30*/  FSEL R177, R177, -INF , P4 ;  /* 0xff800000b1b17808 */ /* 0x000fe40002000000 */
[----:B------:R-:W-:Y:S01]  /*8e40*/  FMNMX.FTZ R192, R176, R195, !PT ;  /* 0x000000c3b0c07209 */ /* 0x000fe20007810000 */
[----:B------:R-:W-:Y:S01]  /*8e50*/  MUFU.TANH R129, R129 ;  /* 0x0000008100817308 */ /* 0x000fe20000002400 */
[----:B------:R-:W-:Y:S02]  /*8e60*/  ISETP.GT.AND P4, PT, R191, 0x39, PT ;  /* 0x00000039bf00780c */ /* 0x000fe40003f84270 */
[----:B------:R-:W-:Y:S02]  /*8e70*/  FSEL R180, R180, -INF , P3 ;  /* 0xff800000b4b47808 */ /* 0x000fe40001800000 */
[----:B------:R-:W-:Y:S02]  /*8e80*/  FMNMX.FTZ R135, R177, R192, !PT ;  /* 0x000000c0b1877209 */ /* 0x000fe40007810000 */
[----:B------:R-:W-:Y:S01]  /*8e90*/  ISETP.GT.AND P3, PT, R191, 0x40, PT ;  /* 0x00000040bf00780c */ /* 0x000fe20003f64270 */
[----:B------:R-:W-:Y:S01]  /*8ea0*/  MUFU.TANH R130, R130 ;  /* 0x0000008200827308 */ /* 0x000fe20000002400 */
[----:B------:R-:W-:-:S02]  /*8eb0*/  FSEL R181, R181, -INF , P4 ;  /* 0xff800000b5b57808 */ /* 0x000fc40002000000 */
[----:B------:R-:W-:Y:S02]  /*8ec0*/  FMNMX.FTZ R192, R180, R135, !PT ;  /* 0x00000087b4c07209 */ /* 0x000fe40007810000 */
[----:B------:R-:W-:Y:S02]  /*8ed0*/  ISETP.GT.AND P4, PT, R191, 0x41, PT ;  /* 0x00000041bf00780c */ /* 0x000fe40003f84270 */
[----:B------:R-:W-:Y:S01]  /*8ee0*/  FSEL R152, R152, -INF , P3 ;  /* 0xff80000098987808 */ /* 0x000fe20001800000 */
[----:B------:R-:W-:Y:S01]  /*8ef0*/  MUFU.TANH R133, R133 ;  /* 0x0000008500857308 */ /* 0x000fe20000002400 */
[----:B------:R-:W-:Y:S01]  /*8f00*/  FMNMX.FTZ R135, R181, R192, !PT ;  /* 0x000000c0b5877209 */ /* 0x000fe20007810000 */
[----:B------:R-:W-:Y:S02]  /*8f10*/  WARPGROUP.DEPBAR.LE gsb0, 0x0 ;  /* 0x00008000000079c5 */ /* 0x000fe40000010000 */
[----:B------:R-:W-:Y:S01]  /*8f20*/  ISETP.GT.AND P3, PT, R191, 0x48, PT ;  /* 0x00000048bf00780c */ /* 0x000fe20003f64270 */
[----:B------:R-:W-:Y:S01]  /*8f30*/  WARPGROUP.ARRIVE ;  /* 0x00000000000079c5 */ /* 0x000fe20000000000 */
[----:B------:R-:W-:-:S02]  /*8f40*/  FSEL R153, R153, -INF , P4 ;  /* 0xff80000099997808 */ /* 0x000fc40002000000 */
[----:B------:R-:W-:Y:S01]  /*8f50*/  FMNMX.FTZ R192, R152, R135, !PT ;  /* 0x0000008798c07209 */ /* 0x000fe20007810000 */
[----:B------:R-:W-:Y:S01]  /*8f60*/  MUFU.TANH R134, R134 ;  /* 0x0000008600867308 */ /* 0x000fe20000002400 */
[----:B------:R-:W-:Y:S01]  /*8f70*/  ISETP.GT.AND P4, PT, R191, 0x49, PT ;  /* 0x00000049bf00780c */ /* 0x000fe20003f84270 */
[----:B------:R-:W-:Y:S01]  /*8f80*/  QGMMA.64x128x32.F32.E4M3.E4M3 R24, R204, gdesc[UR4], R24, gsb0 ;  /* 0x01e00004cc187df3 */ /* 0x000fe20008000818 */
[----:B------:R-:W-:Y:S01]  /*8f90*/  FSEL R156, R156, -INF , P3 ;  /* 0xff8000009c9c7808 */ /* 0x000fe20001800000 */
[----:B------:R-:W-:Y:S01]  /*8fa0*/  UIADD3 UR6, UR11, 0x600, URZ ;  /* 0x000006000b067890 */ /* 0x000fe2000fffe03f */
[----:B------:R-:W-:Y:S01]  /*8fb0*/  FMNMX.FTZ R135, R153, R192, !PT ;  /* 0x000000c099877209 */ /* 0x000fe20007810000 */
[----:B------:R-:W-:Y:S01]  /*8fc0*/  UMOV UR7, 0xc0000010 ;  /* 0xc000001000077882 */ /* 0x000fe20000000000 */
[----:B------:R-:W-:Y:S01]  /*8fd0*/  ISETP.GT.AND P3, PT, R191, 0x50, PT ;  /* 0x00000050bf00780c */ /* 0x000fe20003f64270 */
[----:B------:R-:W-:Y:S01]  /*8fe0*/  MUFU.TANH R106, R106 ;  /* 0x0000006a006a7308 */ /* 0x000fe20000002400 */
        /* <DEDUP_REMOVED lines=9> */
[----:B------:R-:W-:Y:S01]  /*9080*/  MUFU.TANH R111, R111 ;  /* 0x0000006f006f7308 */ /* 0x000fe20000002400 */
[----:B------:R-:W-:Y:S02]  /*9090*/  ISETP.GT.AND P4, PT, R191, 0x59, PT ;  /* 0x00000059bf00780c */ /* 0x000fe40003f84270 */
[----:B------:R-:W-:Y:S02]  /*90a0*/  FSEL R164, R164, -INF , P3 ;  /* 0xff800000a4a47808 */ /* 0x000fe40001800000 */
[----:B------:R-:W-:Y:S02]  /*90b0*/  FMNMX.FTZ R135, R161, R192, !PT ;  /* 0x000000c0a1877209 */ /* 0x000fe40007810000 */
[----:B------:R-:W-:Y:S01]  /*90c0*/  ISETP.GT.AND P3, PT, R191, 0x60, PT ;  /* 0x00000060bf00780c */ /* 0x000fe20003f64270 */
[----:B------:R-:W-:Y:S01]  /*90d0*/  MUFU.TANH R114, R114 ;  /* 0x0000007200727308 */ /* 0x000fe20000002400 */
[----:B0-----:R-:W-:-:S02]  /*90e0*/  FSEL R165, R165, -INF , P4 ;  /* 0xff800000a5a57808 */ /* 0x001fc40002000000 */
        /* <DEDUP_REMOVED lines=52> */
[----:B------:R-:W-:Y:S02]  /*9430*/  FMNMX.FTZ R135, R7, R192, !PT ;  /* 0x000000c007877209 */ /* 0x000fe40007810000 */
[----:B------:R-:W-:Y:S02]  /*9440*/  ISETP.GT.AND P4, PT, R191, 0x99, PT ;  /* 0x00000099bf00780c */ /* 0x000fe40003f84270 */
[----:B-1----:R-:W-:Y:S02]  /*9450*/  FSEL R131, R131, -INF , P3 ;  /* 0xff80000083837808 */ /* 0x002fe40001800000 */
[----:B------:R-:W-:Y:S02]  /*9460*/  FMNMX.FTZ R192, R128, R135, !PT ;  /* 0x0000008780c07209 */ /* 0x000fe40007810000 */
[----:B------:R-:W-:Y:S02]  /*9470*/  ISETP.GT.AND P3, PT, R191, 0xa0, PT ;  /* 0x000000a0bf00780c */ /* 0x000fe40003f64270 */
[----:B--2---:R-:W-:-:S02]  /*9480*/  FSEL R132, R132, -INF , P4 ;  /* 0xff80000084847808 */ /* 0x004fc40002000000 */
[----:B------:R-:W-:Y:S02]  /*9490*/  FMNMX.FTZ R135, R131, R192, !PT ;  /* 0x000000c083877209 */ /* 0x000fe40007810000 */
[C---:B------:R-:W-:Y:S02]  /*94a0*/  ISETP.GT.AND P4, PT, R191.reuse, 0xa1, PT ;  /* 0x000000a1bf00780c */ /* 0x040fe40003f84270 */
[----:B------:R-:W-:Y:S02]  /*94b0*/  FSEL R104, R104, -INF , P3 ;  /* 0xff80000068687808 */ /* 0x000fe40001800000 */
[----:B------:R-:W-:Y:S02]  /*94c0*/  FMNMX.FTZ R135, R132, R135, !PT ;  /* 0x0000008784877209 */ /* 0x000fe40007810000 */
[----:B------:R-:W-:Y:S02]  /*94d0*/  ISETP.GT.AND P3, PT, R191, 0xa8, PT ;  /* 0x000000a8bf00780c */ /* 0x000fe40003f64270 */
[----:B------:R-:W-:-:S02]  /*94e0*/  FSEL R105, R105, -INF , P4 ;  /* 0xff80000069697808 */ /* 0x000fc40002000000 */
[----:B------:R-:W-:Y:S01]  /*94f0*/  FMNMX.FTZ R192, R104, R135, !PT ;  /* 0x0000008768c07209 */ /* 0x000fe20007810000 */
[----:B------:R-:W-:Y:S02]  /*9500*/  WARPGROUP.DEPBAR.LE gsb0, 0x0 ;  /* 0x00008000000079c5 */ /* 0x000fe40000010000 */
[----:B------:R-:W-:Y:S01]  /*9510*/  ISETP.GT.AND P4, PT, R191, 0xa9, PT ;  /* 0x000000a9bf00780c */ /* 0x000fe20003f84270 */
[----:B------:R-:W-:Y:S01]  /*9520*/  WARPGROUP.ARRIVE ;  /* 0x00000000000079c5 */ /* 0x000fe20000000000 */
[----:B------:R-:W-:Y:S02]  /*9530*/  FSEL R108, R108, -INF , P3 ;  /* 0xff8000006c6c7808 */ /* 0x000fe40001800000 */
[----:B------:R-:W-:Y:S02]  /*9540*/  FMNMX.FTZ R135, R105, R192, !PT ;  /* 0x000000c069877209 */ /* 0x000fe40007810000 */
[----:B------:R-:W-:Y:S01]  /*9550*/  ISETP.GT.AND P3, PT, R191, 0xb0, PT ;  /* 0x000000b0bf00780c */ /* 0x000fe20003f64270 */
[----:B------:R-:W-:Y:S01]  /*9560*/  QGMMA.64x128x32.F32.E4M3.E4M3 R24, R200, gdesc[UR4], R24, gsb0 ;  /* 0x01e00004c8187df3 */ /* 0x000fe20008000818 */
[----:B------:R-:W-:-:S02]  /*9570*/  FSEL R109, R109, -INF , P4 ;  /* 0xff8000006d6d7808 */ /* 0x000fc40002000000 */
[----:B------:R-:W-:Y:S01]  /*9580*/  FMNMX.FTZ R192, R108, R135, !PT ;  /* 0x000000876cc07209 */ /* 0x000fe20007810000 */
[----:B------:R-:W-:Y:S01]  /*9590*/  FMUL.FTZ R135, R0, R96 ;  /* 0x0000006000877220 */ /* 0x000fe20000410000 */
[----:B------:R-:W-:Y:S02]  /*95a0*/  ISETP.GT.AND P4, PT, R191, 0xb1, PT ;  /* 0x000000b1bf00780c */ /* 0x000fe40003f84270 */
[----:B------:R-:W-:Y:S02]  /*95b0*/  FSEL R112, R112, -INF , P3 ;  /* 0xff80000070707808 */ /* 0x000fe40001800000 */
[----:B------:R-:W-:Y:S01]  /*95c0*/  FMNMX.FTZ R195, R109, R192, !PT ;  /* 0x000000c06dc37209 */ /* 0x000fe20007810000 */
[----:B------:R-:W0:Y:S01]  /*95d0*/  MUFU.TANH R135, R135 ;  /* 0x0000008700877308 */ /* 0x000e220000002400 */
[----:B------:R-:W-:Y:S01]  /*95e0*/  ISETP.GT.AND P3, PT, R191, 0xb8, PT ;  /* 0x000000b8bf00780c */ /* 0x000fe20003f64270 */
[----:B------:R-:W-:Y:S01]  /*95f0*/  FMUL.FTZ R192, R0, R100 ;  /* 0x0000006400c07220 */ /* 0x000fe20000410000 */
[----:B------:R-:W-:-:S02]  /*9600*/  FSEL R113, R113, -INF , P4 ;  /* 0xff80000071717808 */ /* 0x000fc40002000000 */
[----:B------:R-:W-:Y:S02]  /*9610*/  FMNMX.FTZ R96, R112, R195, !PT ;  /* 0x000000c370607209 */ /* 0x000fe40007810000 */
[----:B------:R-:W-:Y:S01]  /*9620*/  ISETP.GT.AND P4, PT, R191, 0xb9, PT ;  /* 0x000000b9bf00780c */ /* 0x000fe20003f84270 */
[----:B------:R-:W1:Y:S01]  /*9630*/  MUFU.TANH R192, R192 ;  /* 0x000000c000c07308 */ /* 0x000e620000002400 */
[----:B------:R-:W-:Y:S02]  /*9640*/  FSEL R116, R116, -INF , P3 ;  /* 0xff80000074747808 */ /* 0x000fe40001800000 */
[----:B------:R-:W-:Y:S02]  /*9650*/  FMNMX.FTZ R195, R113, R96, !PT ;  /* 0x0000006071c37209 */ /* 0x000fe40007810000 */
[----:B------:R-:W-:Y:S02]  /*9660*/  ISETP.GT.AND P3, PT, R191, 0xc0, PT ;  /* 0x000000c0bf00780c */ /* 0x000fe40003f64270 */
[----:B------:R-:W-:-:S02]  /*9670*/  FSEL R117, R117, -INF , P4 ;  /* 0xff80000075757808 */ /* 0x000fc40002000000 */
[----:B------:R-:W-:Y:S02]  /*9680*/  FMNMX.FTZ R96, R116, R195, !PT ;  /* 0x000000c374607209 */ /* 0x000fe40007810000 */
[----:B------:R-:W-:Y:S02]  /*9690*/  ISETP.GT.AND P4, PT, R191, 0xc1, PT ;  /* 0x000000c1bf00780c */ /* 0x000fe40003f84270 */
[----:B------:R-:W-:Y:S02]  /*96a0*/  FSEL R88, R88, -INF , P3 ;  /* 0xff80000058587808 */ /* 0x000fe40001800000 */
[----:B------:R-:W-:Y:S02]  /*96b0*/  FMNMX.FTZ R195, R117, R96, !PT ;  /* 0x0000006075c37209 */ /* 0x000fe40007810000 */
[----:B------:R-:W-:Y:S01]  /*96c0*/  FSEL R96, R89, -INF , P4 ;  /* 0xff80000059607808 */ /* 0x000fe20002000000 */
[C---:B------:R-:W-:Y:S01]  /*96d0*/  FMUL.FTZ R89, R0.reuse, R101 ;  /* 0x0000006500597220 */ /* 0x040fe20000410000 */
[----:B------:R-:W-:Y:S01]  /*96e0*/  ISETP.GT.AND P3, PT, R191, 0xc8, PT ;  /* 0x000000c8bf00780c */ /* 0x000fe20003f64270 */
[----:B------:R-:W-:Y:S01]  /*96f0*/  FMUL.FTZ R101, R0, R110 ;  /* 0x0000006e00657220 */ /* 0x000fe20000410000 */
[----:B------:R-:W-:-:S02]  /*9700*/  FMNMX.FTZ R195, R88, R195, !PT ;  /* 0x000000c358c37209 */ /* 0x000fc40007810000 */
[C---:B------:R-:W-:Y:S01]  /*9710*/  ISETP.GT.AND P4, PT, R191.reuse, 0xc9, PT ;  /* 0x000000c9bf00780c */ /* 0x040fe20003f84270 */
[----:B------:R-:W2:Y:S01]  /*9720*/  MUFU.TANH R89, R89 ;  /* 0x0000005900597308 */ /* 0x000ea20000002400 */
[----:B------:R-:W-:Y:S02]  /*9730*/  FSEL R92, R92, -INF , P3 ;  /* 0xff8000005c5c7808 */ /* 0x000fe40001800000 */
[----:B------:R-:W-:Y:S02]  /*9740*/  FMNMX.FTZ R195, R96, R195, !PT ;  /* 0x000000c360c37209 */ /* 0x000fe40007810000 */
[----:B------:R-:W-:Y:S02]  /*9750*/  ISETP.GT.AND P3, PT, R191, 0xd0, PT ;  /* 0x000000d0bf00780c */ /* 0x000fe40003f64270 */
[----:B------:R-:W-:Y:S01]  /*9760*/  FSEL R93, R93, -INF , P4 ;  /* 0xff8000005d5d7808 */ /* 0x000fe20002000000 */
[----:B------:R-:W3:Y:S01]  /*9770*/  MUFU.TANH R101, R101 ;  /* 0x0000006500657308 */ /* 0x000ee20000002400 */
[----:B------:R-:W-:-:S02]  /*9780*/  FMNMX.FTZ R194, R92, R195, !PT ;  /* 0x000000c35cc27209 */ /* 0x000fc40007810000 */
[----:B0-----:R-:W-:Y:S01]  /*9790*/  FSEL R100, R135, -INF , P3 ;  /* 0xff80000087647808 */ /* 0x001fe20001800000 */
[----:B------:R-:W0:Y:S01]  /*97a0*/  SHFL.IDX PT, R195, R122, 0x1, 0x1c1f ;  /* 0x003c1f007ac37f89 */ /* 0x000e2200000e0000 */
[----:B------:R-:W-:Y:S02]  /*97b0*/  ISETP.GT.AND P4, PT, R191, 0xd1, PT ;  /* 0x000000d1bf00780c */ /* 0x000fe40003f84270 */
[----:B------:R-:W-:Y:S02]  /*97c0*/  FMNMX.FTZ R135, R93, R194, !PT ;  /* 0x000000c25d877209 */ /* 0x000fe40007810000 */
[----:B------:R-:W-:Y:S02]  /*97d0*/  ISETP.GT.AND P3, PT, R191, 0xd8, PT ;  /* 0x000000d8bf00780c */ /* 0x000fe40003f64270 */
[----:B------:R-:W-:Y:S02]  /*97e0*/  FSEL R97, R97, -INF , P4 ;  /* 0xff80000061617808 */ /* 0x000fe40002000000 */
[----:B------:R-:W-:-:S02]  /*97f0*/  FMNMX.FTZ R110, R100, R135, !PT ;  /* 0x00000087646e7209 */ /* 0x000fc40007810000 */
[----:B------:R-:W-:Y:S01]  /*9800*/  ISETP.GT.AND P4, PT, R191, 0xd9, PT ;  /* 0x000000d9bf00780c */ /* 0x000fe20003f84270 */
[----:B------:R-:W-:Y:S01]  /*9810*/  FMUL.FTZ R191, R0, R103 ;  /* 0x0000006700bf7220 */ /* 0x000fe20000410000 */
[----:B-1----:R-:W-:Y:S02]  /*9820*/  FSEL R135, R192, -INF , P3 ;  /* 0xff800000c0877808 */ /* 0x002fe40001800000 */
[----:B------:R-:W-:Y:S02]  /*9830*/  FMNMX.FTZ R192, R97, R110, !PT ;  /* 0x0000006e61c07209 */ /* 0x000fe40007810000 */
[----:B--2---:R-:W-:Y:S01]  /*9840*/  FSEL R110, R89, -INF , P4 ;  /* 0xff800000596e7808 */ /* 0x004fe20002000000 */
[----:B------:R-:W1:Y:S01]  /*9850*/  MUFU.TANH R191, R191 ;  /* 0x000000bf00bf7308 */ /* 0x000e620000002400 */
[----:B------:R-:W-:-:S04]  /*9860*/  FMNMX.FTZ R89, R135, R192, !PT ;  /* 0x000000c087597209 */ /* 0x000fc80007810000 */
[----:B------:R-:W-:Y:S01]  /*9870*/  FMNMX.FTZ R89, R110, R89, !PT ;  /* 0x000000596e597209 */ /* 0x000fe20007810000 */
[----:B0-----:R-:W-:-:S04]  /*9880*/  IMAD.IADD R126, R126, 0x1, R195 ;  /* 0x000000017e7e7824 */ /* 0x001fc800078e02c3 */
[----:B------:R-:W0:Y:S01]  /*9890*/  SHFL.BFLY PT, R192, R89, 0x2, 0x1f ;  /* 0x0c401f0059c07f89 */ /* 0x000e2200000e0000 */
[C---:B------:R-:W-:Y:S02]  /*98a0*/  ISETP.GT.AND P4, PT, R126.reuse, RZ, PT ;  /* 0x000000ff7e00720c */ /* 0x040fe40003f84270 */
[C---:B------:R-:W-:Y:S02]  /*98b0*/  ISETP.GT.AND P5, PT, R126.reuse, 0x1, PT ;  /* 0x000000017e00780c */ /* 0x040fe40003fa4270 */
[----:B------:R-:W-:Y:S02]  /*98c0*/  FSEL R122, R9, -INF , P4 ;  /* 0xff800000097a7808 */ /* 0x000fe40002000000 */
[----:B------:R-:W-:Y:S02]  /*98d0*/  ISETP.GT.AND P4, PT, R126, 0x8, PT ;  /* 0x000000087e00780c */ /* 0x000fe40003f84270 */
[----:B------:R-:W-:Y:S02]  /*98e0*/  FSEL R10, R10, -INF , P5 ;  /* 0xff8000000a0a7808 */ /* 0x000fe40002800000 */
[----:B------:R-:W-:-:S02]  /*98f0*/  FMNMX.FTZ R195, R122, R5, !PT ;  /* 0x000000057ac37209 */ /* 0x000fc40007810000 */
[C---:B------:R-:W-:Y:S02]  /*9900*/  ISETP.GT.AND P5, PT, R126.reuse, 0x9, PT ;  /* 0x000000097e00780c */ /* 0x040fe40003fa4270 */
[----:B------:R-:W-:Y:S02]  /*9910*/  FSEL R13, R13, -INF , P4 ;  /* 0xff8000000d0d7808 */ /* 0x000fe40002000000 */
[----:B------:R-:W-:Y:S02]  /*9920*/  ISETP.GT.AND P4, PT, R126, 0x10, PT ;  /* 0x000000107e00780c */ /* 0x000fe40003f84270 */
[----:B------:R-:W-:Y:S02]  /*9930*/  FSEL R14, R14, -INF , P5 ;  /* 0xff8000000e0e7808 */ /* 0x000fe40002800000 */
[----:B------:R-:W-:Y:S02]  /*9940*/  ISETP.GT.AND P5, PT, R126, 0x11, PT ;  /* 0x000000117e00780c */ /* 0x000fe40003fa4270 */
[----:B------:R-:W-:-:S02]  /*9950*/  FSEL R21, R21, -INF , P4 ;  /* 0xff80000015157808 */ /* 0x000fc40002000000 */
[----:B0-----:R-:W-:Y:S02]  /*9960*/  FMNMX.FTZ R192, R89, R192, !PT ;  /* 0x000000c059c07209 */ /* 0x001fe40007810000 */
[----:B------:R-:W-:Y:S02]  /*9970*/  ISETP.GT.AND P4, PT, R126, 0x18, PT ;  /* 0x000000187e00780c */ /* 0x000fe40003f84270 */
[----:B------:R-:W-:Y:S01]  /*9980*/  FSEL R184, R184, -INF , P5 ;  /* 0xff800000b8b87808 */ /* 0x000fe20002800000 */
[----:B------:R-:W0:Y:S01]  /*9990*/  SHFL.BFLY PT, R89, R192, 0x1, 0x1f ;  /* 0x0c201f00c0597f89 */ /* 0x000e2200000e0000 */
[C---:B------:R-:W-:Y:S02]  /*99a0*/  ISETP.GT.AND P5, PT, R126.reuse, 0x19, PT ;  /* 0x000000197e00780c */ /* 0x040fe40003fa4270 */
[----:B------:R-:W-:Y:S02]  /*99b0*/  FSEL R187, R187, -INF , P4 ;  /* 0xff800000bbbb7808 */ /* 0x000fe40002000000 */
[----:B------:R-:W-:-:S02]  /*99c0*/  ISETP.GT.AND P4, PT, R126, 0x20, PT ;  /* 0x000000207e00780c */ /* 0x000fc40003f84270 */
[----:B------:R-:W-:Y:S02]  /*99d0*/  FSEL R188, R188, -INF , P5 ;  /* 0xff800000bcbc7808 */ /* 0x000fe40002800000 */
[----:B------:R-:W-:Y:S02]  /*99e0*/  ISETP.GT.AND P5, PT, R126, 0x21, PT ;  /* 0x000000217e00780c */ /* 0x000fe40003fa4270 */
[----:B------:R-:W-:Y:S02]  /*99f0*/  FSEL R170, R170, -INF , P4 ;  /* 0xff800000aaaa7808 */ /* 0x000fe40002000000 */
[C---:B------:R-:W-:Y:S02]  /*9a00*/  ISETP.GT.AND P4, PT, R126.reuse, 0x28, PT ;  /* 0x000000287e00780c */ /* 0x040fe40003f84270 */
[----:B------:R-:W-:Y:S02]  /*9a10*/  FSEL R171, R171, -INF , P5 ;  /* 0xff800000abab7808 */ /* 0x000fe40002800000 */
[----:B------:R-:W-:-:S02]  /*9a20*/  ISETP.GT.AND P5, PT, R126, 0x29, PT ;  /* 0x000000297e00780c */ /* 0x000fc40003fa4270 */
[----:B------:R-:W-:Y:S02]  /*9a30*/  FSEL R174, R174, -INF , P4 ;  /* 0xff800000aeae7808 */ /* 0x000fe40002000000 */
[----:B------:R-:W-:Y:S02]  /*9a40*/  ISETP.GT.AND P4, PT, R126, 0x30, PT ;  /* 0x000000307e00780c */ /* 0x000fe40003f84270 */
[----:B------:R-:W-:Y:S02]  /*9a50*/  FSEL R175, R175, -INF , P5 ;  /* 0xff800000afaf7808 */ /* 0x000fe40002800000 */
[----:B0-----:R-:W-:Y:S01]  /*9a60*/  FMNMX.FTZ R89, R192, R89, !PT ;  /* 0x00000059c0597209 */ /* 0x001fe20007810000 */
[----:B------:R-:W-:Y:S01]  /*9a70*/  IMAD.U32 R192, RZ, RZ, UR10 ;  /* 0x0000000affc07e24 */ /* 0x000fe2000f8e00ff */
[----:B------:R-:W-:Y:S02]  /*9a80*/  ISETP.GT.AND P5, PT, R126, 0x31, PT ;  /* 0x000000317e00780c */ /* 0x000fe40003fa4270 */
[C---:B------:R-:W-:Y:S01]  /*9a90*/  FSETP.NEU.FTZ.AND P3, PT, R89.reuse, -INF , PT ;  /* 0xff8000005900780b */ /* 0x040fe20003f7d000 */
[----:B------:R-:W-:-:S01]  /*9aa0*/  FFMA.FTZ R192, R89, R192, -8 ;  /* 0xc100000059c07423 */ /* 0x000fc200000100c0 */
[----:B------:R-:W-:Y:S01]  /*9ab0*/  FSEL R178, R178, -INF , P4 ;  /* 0xff800000b2b27808 */ /* 0x000fe20002000000 */
[----:B------:R-:W-:-:S02]  /*9ac0*/  WARPGROUP.DEPBAR.LE gsb0, 0x0 ;  /* 0x00008000000079c5 */ /* 0x000fc40000010000 */
[----:B------:R-:W-:Y:S02]  /*9ad0*/  ISETP.GT.AND P4, PT, R126, 0x38, PT ;  /* 0x000000387e00780c */ /* 0x000fe40003f84270 */
[----:B------:R-:W-:Y:S02]  /*9ae0*/  FSEL R103, R192, RZ, P3 ;  /* 0x000000ffc0677208 */ /* 0x000fe40001800000 */
[----:B------:R-:W-:Y:S02]  /*9af0*/  FSEL R179, R179, -INF , P5 ;  /* 0xff800000b3b37808 */ /* 0x000fe40002800000 */
[----:B------:R-:W-:Y:S01]  /*9b00*/  ISETP.GT.AND P5, PT, R126, 0x39, PT ;  /* 0x000000397e00780c */ /* 0x000fe20003fa4270 */
[--C-:B------:R-:W-:Y:S01]  /*9b10*/  FFMA.FTZ R9, R180, UR10, -R103.reuse ;  /* 0x0000000ab4097c23 */ /* 0x100fe20008010867 */
[----:B------:R-:W-:-:S01]  /*9b20*/  FFMA.FTZ R192, R193, UR10, -R103 ;  /* 0x0000000ac1c07c23 */ /* 0x000fc20008010867 */
[----:B------:R-:W-:Y:S01]  /*9b30*/  FMNMX.FTZ R180, R10, R195, !PT ;  /* 0x000000c30ab47209 */ /* 0x000fe20007810000 */
        /* <DEDUP_REMOVED lines=10> */
[----:B------:R0:W-:Y:S01]  /*9be0*/  MUFU.EX2 R180, R194 ;  /* 0x000000c200b47308 */ /* 0x0001e20000000800 */
[----:B------:R-:W-:Y:S01]  /*9bf0*/  FSEL R182, R182, -INF , P4 ;  /* 0xff800000b6b67808 */ /* 0x000fe20002000000 */
[--C-:B------:R-:W-:Y:S01]  /*9c00*/  FFMA.FTZ R195, R104, UR10, -R103.reuse ;  /* 0x0000000a68c37c23 */ /* 0x100fe20008010867 */
[----:B------:R-:W-:Y:S01]  /*9c10*/  FMNMX.FTZ R181, R21, R186, !PT ;  /* 0x000000ba15b57209 */ /* 0x000fe20007810000 */
[--C-:B------:R-:W-:Y:S01]  /*9c20*/  FFMA.FTZ R168, R168, UR10, -R103.reuse ;  /* 0x0000000aa8a87c23 */ /* 0x100fe20008010867 */
[----:B------:R-:W-:Y:S01]  /*9c30*/  ISETP.GT.AND P4, PT, R126, 0x40, PT ;  /* 0x000000407e00780c */ /* 0x000fe20003f84270 */
[--C-:B------:R-:W-:Y:S01]  /*9c40*/  FFMA.FTZ R169, R169, UR10, -R103.reuse ;  /* 0x0000000aa9a97c23 */ /* 0x100fe20008010867 */
[----:B------:R-:W-:Y:S01]  /*9c50*/  FMNMX.FTZ R186, R184, R181, !PT ;  /* 0x000000b5b8ba7209 */ /* 0x000fe20007810000 */
[--C-:B------:R-:W-:Y:S01]  /*9c60*/  FFMA.FTZ R172, R172, UR10, -R103.reuse ;  /* 0x0000000aacac7c23 */ /* 0x100fe20008010867 */
[----:B------:R-:W-:Y:S01]  /*9c70*/  FSEL R183, R183, -INF , P5 ;  /* 0xff800000b7b77808 */ /* 0x000fe20002800000 */
[--C-:B0-----:R-:W-:Y:S01]  /*9c80*/  FFMA.FTZ R194, R132, UR10, -R103.reuse ;  /* 0x0000000a84c27c23 */ /* 0x101fe20008010867 */
[----:B------:R-:W-:Y:S01]  /*9c90*/  FMNMX.FTZ R181, R187, R186, !PT ;  /* 0x000000babbb57209 */ /* 0x000fe20007810000 */
[--C-:B------:R-:W-:Y:S01]  /*9ca0*/  FFMA.FTZ R173, R173, UR10, -R103.reuse ;  /* 0x0000000aadad7c23 */ /* 0x100fe20008010867 */
[----:B------:R-:W-:Y:S01]  /*9cb0*/  ISETP.GT.AND P5, PT, R126, 0x41, PT ;  /* 0x000000417e00780c */ /* 0x000fe20003fa4270 */
[--C-:B------:R-:W-:Y:S01]  /*9cc0*/  FFMA.FTZ R176, R176, UR10, -R103.reuse ;  /* 0x0000000ab0b07c23 */ /* 0x100fe20008010867 */
[----:B------:R-:W-:Y:S01]  /*9cd0*/  FMNMX.FTZ R181, R188, R181, !PT ;  /* 0x000000b5bcb57209 */ /* 0x000fe20007810000 */
[--C-:B------:R-:W-:Y:S01]  /*9ce0*/  FFMA.FTZ R177, R177, UR10, -R103.reuse ;  /* 0x0000000ab1b17c23 */ /* 0x100fe20008010867 */
        /* <DEDUP_REMOVED lines=62> */
[----:B------:R-:W-:Y:S01]  /*a0d0*/  FSEL R138, R138, -INF , P4 ;  /* 0xff8000008a8a7808 */ /* 0x000fe20002000000 */
[--C-:B------:R-:W-:Y:S01]  /*a0e0*/  FFMA.FTZ R93, R93, UR10, -R103.reuse ;  /* 0x0000000a5d5d7c23 */ /* 0x100fe20008010867 */
[----:B------:R-:W-:Y:S01]  /*a0f0*/  FMNMX.FTZ R181, R167, R186, !PT ;  /* 0x000000baa7b57209 */ /* 0x000fe20007810000 */
[----:B------:R-:W-:Y:S01]  /*a100*/  FFMA.FTZ R97, R97, UR10, -R103 ;  /* 0x0000000a61617c23 */ /* 0x000fe20008010867 */
[----:B------:R-:W-:Y:S01]  /*a110*/  ISETP.GT.AND P4, PT, R126, 0x68, PT ;  /* 0x000000687e00780c */ /* 0x000fe20003f84270 */
[----:B------:R-:W-:Y:S01]  /*a120*/  MUFU.EX2 R192, R192 ;  /* 0x000000c000c07308 */ /* 0x000fe20000000800 */
[----:B------:R-:W-:-:S02]  /*a130*/  FSEL R139, R139, -INF , P5 ;  /* 0xff8000008b8b7808 */ /* 0x000fc40002800000 */
[----:B------:R-:W-:Y:S02]  /*a140*/  FMNMX.FTZ R186, R138, R181, !PT ;  /* 0x000000b58aba7209 */ /* 0x000fe40007810000 */
[----:B------:R-:W-:Y:S02]  /*a150*/  ISETP.GT.AND P5, PT, R126, 0x69, PT ;  /* 0x000000697e00780c */ /* 0x000fe40003fa4270 */
[----:B------:R-:W-:Y:S01]  /*a160*/  FSEL R142, R142, -INF , P4 ;  /* 0xff8000008e8e7808 */ /* 0x000fe20002000000 */
[----:B------:R-:W-:Y:S01]  /*a170*/  MUFU.EX2 R193, R193 ;  /* 0x000000c100c17308 */ /* 0x000fe20000000800 */
[----:B------:R-:W-:Y:S02]  /*a180*/  FMNMX.FTZ R181, R139, R186, !PT ;  /* 0x000000ba8bb57209 */ /* 0x000fe40007810000 */
[----:B------:R-:W-:Y:S02]  /*a190*/  ISETP.GT.AND P4, PT, R126, 0x70, PT ;  /* 0x000000707e00780c */ /* 0x000fe40003f84270 */
[----:B------:R-:W-:-:S02]  /*a1a0*/  FSEL R143, R143, -INF , P5 ;  /* 0xff8000008f8f7808 */ /* 0x000fc40002800000 */
[----:B------:R-:W-:Y:S01]  /*a1b0*/  FMNMX.FTZ R186, R142, R181, !PT ;  /* 0x000000b58eba7209 */ /* 0x000fe20007810000 */
[----:B------:R-:W-:Y:S01]  /*a1c0*/  MUFU.EX2 R8, R8 ;  /* 0x0000000800087308 */ /* 0x000fe20000000800 */
[----:B------:R-:W-:Y:S02]  /*a1d0*/  ISETP.GT.AND P5, PT, R126, 0x71, PT ;  /* 0x000000717e00780c */ /* 0x000fe40003fa4270 */
[----:B------:R-:W-:Y:S02]  /*a1e0*/  FSEL R146, R146, -INF , P4 ;  /* 0xff80000092927808 */ /* 0x000fe40002000000 */
[----:B------:R-:W-:Y:S02]  /*a1f0*/  FMNMX.FTZ R181, R143, R186, !PT ;  /* 0x000000ba8fb57209 */ /* 0x000fe40007810000 */
        /* <DEDUP_REMOVED lines=12> */
[C---:B------:R-:W-:Y:S02]  /*a2c0*/  ISETP.GT.AND P5, PT, R126.reuse, 0x81, PT ;  /* 0x000000817e00780c */ /* 0x040fe40003fa4270 */
        /* <DEDUP_REMOVED lines=36> */
[C---:B------:R-:W-:Y:S02]  /*a510*/  ISETP.GT.AND P5, PT, R126.reuse, 0xa9, PT ;  /* 0x000000a97e00780c */ /* 0x040fe40003fa4270 */
[----:B---3--:R-:W-:Y:S01]  /*a520*/  FSEL R101, R101, -INF , P4 ;  /* 0xff80000065657808 */ /* 0x008fe20002000000 */
        /* <DEDUP_REMOVED lines=47> */
[----:B-1----:R-:W-:Y:S02]  /*a820*/  FSEL R191, R191, -INF , P5 ;  /* 0xff800000bfbf7808 */ /* 0x002fe40002800000 */
[----:B------:R-:W-:-:S03]  /*a830*/  FMNMX.FTZ R126, R104, R181, !PT ;  /* 0x000000b5687e7209 */ /* 0x000fc60007810000 */
[----:B------:R0:W-:Y:S01]  /*a840*/  MUFU.EX2 R102, R195 ;  /* 0x000000c300667308 */ /* 0x0001e20000000800 */
[----:B------:R-:W-:-:S05]  /*a850*/  FMNMX.FTZ R126, R191, R126, !PT ;  /* 0x0000007ebf7e7209 */ /* 0x000fca0007810000 */
[----:B------:R-:W1:Y:S02]  /*a860*/  SHFL.BFLY PT, R181, R126, 0x2, 0x1f ;  /* 0x0c401f007eb57f89 */ /* 0x000e6400000e0000 */
[----:B------:R-:W-:Y:S08]  /*a870*/  MUFU.EX2 R136, R136 ;  /* 0x0000008800887308 */ /* 0x000ff00000000800 */
[----:B------:R-:W-:Y:S08]  /*a880*/  MUFU.EX2 R137, R137 ;  /* 0x0000008900897308 */ /* 0x000ff00000000800 */
[----:B------:R-:W-:Y:S01]  /*a890*/  MUFU.EX2 R140, R140 ;  /* 0x0000008c008c7308 */ /* 0x000fe20000000800 */
[----:B-1----:R-:W-:Y:S01]  /*a8a0*/  FMNMX.FTZ R186, R126, R181, !PT ;  /* 0x000000b57eba7209 */ /* 0x002fe20007810000 */
[--C-:B------:R-:W-:Y:S01]  /*a8b0*/  FFMA.FTZ R126, R88, UR10, -R103.reuse ;  /* 0x0000000a587e7c23 */ /* 0x100fe20008010867 */
[----:B------:R-:W-:-:S01]  /*a8c0*/  FFMA.FTZ R181, R96, UR10, -R103 ;  /* 0x0000000a60b57c23 */ /* 0x000fc20008010867 */
[--C-:B------:R-:W-:Y:S01]  /*a8d0*/  FFMA.FTZ R96, R100, UR10, -R103.reuse ;  /* 0x0000000a64607c23 */ /* 0x100fe20008010867 */
[----:B------:R-:W-:-:S01]  /*a8e0*/  FFMA.FTZ R100, R135, UR10, -R103 ;  /* 0x0000000a87647c23 */ /* 0x000fc20008010867 */
[----:B0-----:R-:W0:Y:S01]  /*a8f0*/  SHFL.BFLY PT, R195, R186, 0x1, 0x1f ;  /* 0x0c201f00bac37f89 */ /* 0x001e2200000e0000 */
[----:B------:R-:W-:-:S01]  /*a900*/  FFMA.FTZ R103, R110, UR10, -R103 ;  /* 0x0000000a6e677c23 */ /* 0x000fc20008010867 */
[----:B------:R-:W-:Y:S08]  /*a910*/  MUFU.EX2 R141, R141 ;  /* 0x0000008d008d7308 */ /* 0x000ff00000000800 */
[----:B------:R-:W-:Y:S08]  /*a920*/  MUFU.EX2 R144, R144 ;  /* 0x0000009000907308 */ /* 0x000ff00000000800 */
[----:B------:R-:W-:Y:S01]  /*a930*/  MUFU.EX2 R145, R145 ;  /* 0x0000009100917308 */ /* 0x000fe20000000800 */
[----:B0-----:R-:W-:Y:S01]  /*a940*/  FMNMX.FTZ R88, R186, R195, !PT ;  /* 0x000000c3ba587209 */ /* 0x001fe20007810000 */
[----:B------:R-:W-:-:S06]  /*a950*/  IMAD.U32 R195, RZ, RZ, UR10 ;  /* 0x0000000affc37e24 */ /* 0x000fcc000f8e00ff */
[----:B------:R-:W-:Y:S01]  /*a960*/  MUFU.EX2 R148, R148 ;  /* 0x0000009400947308 */ /* 0x000fe20000000800 */
[C---:B------:R-:W-:Y:S01]  /*a970*/  FSETP.NEU.FTZ.AND P4, PT, R88.reuse, -INF , PT ;  /* 0xff8000005800780b */ /* 0x040fe20003f9d000 */
[----:B------:R-:W-:Y:S01]  /*a980*/  FFMA.FTZ R135, R88, R195, -8 ;  /* 0xc100000058877423 */ /* 0x000fe200000100c3 */
[----:B------:R-:W-:-:S04]  /*a990*/  FSEL R195, R89, RZ, P3 ;  /* 0x000000ff59c37208 */ /* 0x000fc80001800000 */
[----:B------:R-:W-:Y:S01]  /*a9a0*/  FSEL R110, R135, RZ, P4 ;  /* 0x000000ff876e7208 */ /* 0x000fe20002000000 */
[----:B------:R-:W-:-:S01]  /*a9b0*/  FADD.FTZ R195, -R195, R6 ;  /* 0x00000006c3c37221 */ /* 0x000fc20000010100 */
[----:B------:R-:W-:Y:S03]  /*a9c0*/  MUFU.EX2 R98, R194 ;  /* 0x000000c200627308 */ /* 0x000fe60000000800 */
[----:B------:R-:W-:-:S01]  /*a9d0*/  FFMA.FTZ R6, R142, UR10, -R110 ;  /* 0x0000000a8e067c23 */ /* 0x000fc2000801086e */
[----:B------:R-:W-:Y:S01]  /*a9e0*/  FSEL R142, R88, RZ, P4 ;  /* 0x000000ff588e7208 */ /* 0x000fe20002000000 */
[----:B------:R-:W-:-:S01]  /*a9f0*/  FFMA.FTZ R135, R122, UR10, -R110 ;  /* 0x0000000a7a877c23 */ /* 0x000fc2000801086e */
[----:B------:R-:W-:Y:S01]  /*aa00*/  FMUL.FTZ R195, R195, UR10 ;  /* 0x0000000ac3c37c20 */ /* 0x000fe20008410000 */
[----:B------:R-:W-:-:S01]  /*aa10*/  FFMA.FTZ R10, R10, UR10, -R110 ;  /* 0x0000000a0a0a7c23 */ /* 0x000fc2000801086e */
[----:B------:R-:W-:Y:S01]  /*aa20*/  FFMA.FTZ R13, R13, UR10, -R110 ;  /* 0x0000000a0d0d7c23 */ /* 0x000fe2000801086e */
[----:B------:R-:W-:-:S01]  /*aa30*/  FADD.FTZ R142, -R142, R5 ;  /* 0x000000058e8e7221 */ /* 0x000fc20000010100 */
[--C-:B------:R-:W-:Y:S01]  /*aa40*/  FFMA.FTZ R14, R14, UR10, -R110.reuse ;  /* 0x0000000a0e0e7c23 */ /* 0x100fe2000801086e */
[----:B------:R-:W0:Y:S01]  /*aa50*/  MUFU.EX2 R5, R195 ;  /* 0x000000c300057308 */ /* 0x000e220000000800 */
        /* <DEDUP_REMOVED lines=32> */
[----:B-1----:R-:W-:-:S01]  /*ac60*/  FFMA.FTZ R3, R142, R2, R135 ;  /* 0x000000028e037223 */ /* 0x002fc20000010087 */
        /* <DEDUP_REMOVED lines=26> */
[----:B------:R-:W-:-:S04]  /*ae10*/  IMAD.U32 R195, RZ, RZ, UR57 ;  /* 0x00000039ffc37e24 */ /* 0x000fc8000f8e00ff */
[----:B------:R-:W1:Y:S01]  /*ae20*/  MUFU.EX2 R184, R184 ;  /* 0x000000b800b87308 */ /* 0x000e620000000800 */
[----:B0-----:R-:W-:-:S01]  /*ae30*/  FADD.FTZ R3, R21, R2 ;  /* 0x0000000215037221 */ /* 0x001fc20000010000 */
[----:B------:R-:W-:Y:S01]  /*ae40*/  FADD.FTZ R2, R20, R189 ;  /* 0x000000bd14027221 */ /* 0x000fe20000010000 */
[----:B------:R-:W-:-:S05]  /*ae50*/  @!P0 LEA R195, R195, UR41, 0x3 ;  /* 0x00000029c3c38c11 */ /* 0x000fca000f8e18ff */
[----:B------:R-:W0:Y:S01]  /*ae60*/  MUFU.EX2 R187, R187 ;  /* 0x000000bb00bb7308 */ /* 0x000e220000000800 */
[----:B--2---:R-:W-:-:S07]  /*ae70*/  FADD.FTZ R3, R122, R3 ;  /* 0x000000037a037221 */ /* 0x004fce0000010000 */
[----:B------:R-:W2:Y:S01]  /*ae80*/  MUFU.EX2 R170, R170 ;  /* 0x000000aa00aa7308 */ /* 0x000ea20000000800 */
[----:B-1----:R-:W-:-:S01]  /*ae90*/  FADD.FTZ R188, R184, R3 ;  /* 0x00000003b8bc7221 */ /* 0x002fc20000010000 */
[----:B------:R-:W-:-:S04]  /*aea0*/  FADD.FTZ R3, R185, R2 ;  /* 0x00000002b9037221 */ /* 0x000fc80000010000 */
[----:B------:R-:W-:Y:S02]  /*aeb0*/  FADD.FTZ R2, R168, R3 ;  /* 0x00000003a8027221 */ /* 0x000fe40000010000 */
[----:B------:R-:W1:Y:S01]  /*aec0*/  MUFU.EX2 R171, R171 ;  /* 0x000000ab00ab7308 */ /* 0x000e620000000800 */
[----:B0-----:R-:W-:-:S01]  /*aed0*/  FADD.FTZ R189, R187, R188 ;  /* 0x000000bcbbbd7221 */ /* 0x001fc20000010000 */
[----:B------:R-:W-:Y:S01]  /*aee0*/  FFMA.FTZ R188, R190, UR10, -R110 ;  /* 0x0000000abebc7c23 */ /* 0x000fe2000801086e */
[----:B------:R-:W-:-:S04]  /*aef0*/  FADD.FTZ R3, R169, R2 ;  /* 0x00000002a9037221 */ /* 0x000fc80000010000 */
[----:B------:R-:W-:Y:S01]  /*af00*/  FADD.FTZ R2, R172, R3 ;  /* 0x00000003ac027221 */ /* 0x000fe20000010000 */
[----:B------:R-:W0:Y:S01]  /*af10*/  MUFU.EX2 R174, R174 ;  /* 0x000000ae00ae7308 */ /* 0x000e220000000800 */
[----:B--2---:R-:W-:-:S02]  /*af20*/  FADD.FTZ R190, R170, R189 ;  /* 0x000000bdaabe7221 */ /* 0x004fc40000010000 */
[----:B------:R-:W-:-:S04]  /*af30*/  FADD.FTZ R3, R173, R2 ;  /* 0x00000002ad037221 */ /* 0x000fc80000010000 */
[----:B------:R-:W-:Y:S01]  /*af40*/  FADD.FTZ R2, R176, R3 ;  /* 0x00000003b0027221 */ /* 0x000fe20000010000 */
[----:B------:R-:W2:Y:S01]  /*af50*/  MUFU.EX2 R175, R175 ;  /* 0x000000af00af7308 */ /* 0x000ea20000000800 */
[----:B-1----:R-:W-:-:S02]  /*af60*/  FADD.FTZ R189, R171, R190 ;  /* 0x000000beabbd7221 */ /* 0x002fc40000010000 */
[----:B------:R-:W-:-:S05]  /*af70*/  FADD.FTZ R2, R177, R2 ;  /* 0x00000002b1027221 */ /* 0x000fca0000010000 */
[----:B------:R-:W1:Y:S01]  /*af80*/  MUFU.EX2 R178, R178 ;  /* 0x000000b200b27308 */ /* 0x000e620000000800 */
[----:B0-----:R-:W-:-:S07]  /*af90*/  FADD.FTZ R190, R174, R189 ;  /* 0x000000bdaebe7221 */ /* 0x001fce0000010000 */
[----:B------:R-:W0:Y:S01]  /*afa0*/  MUFU.EX2 R179, R179 ;  /* 0x000000b300b37308 */ /* 0x000e220000000800 */
[----:B--2---:R-:W-:-:S07]  /*afb0*/  FADD.FTZ R189, R175, R190 ;  /* 0x000000beafbd7221 */ /* 0x004fce0000010000 */
        /* <DEDUP_REMOVED lines=9> */
[----:B-1----:R-:W-:-:S01]  /*b050*/  FADD.FTZ R3, R183, R2 ;  /* 0x00000002b7037221 */ /* 0x002fc20000010000 */
[----:B------:R-:W-:-:S06]  /*b060*/  FADD.FTZ R2, R152, R189 ;  /* 0x000000bd98027221 */ /* 0x000fcc0000010000 */
[----:B------:R-:W1:Y:S01]  /*b070*/  MUFU.EX2 R158, R158 ;  /* 0x0000009e009e7308 */ /* 0x000e620000000800 */
[----:B0-----:R-:W-:-:S01]  /*b080*/  FADD.FTZ R190, R154, R3 ;  /* 0x000000039abe7221 */ /* 0x001fc20000010000 */
[----:B------:R-:W-:-:S04]  /*b090*/  FADD.FTZ R3, R153, R2 ;  /* 0x0000000299037221 */ /* 0x000fc80000010000 */
[----:B------:R-:W-:Y:S02]  /*b0a0*/  FADD.FTZ R2, R156, R3 ;  /* 0x000000039c027221 */ /* 0x000fe40000010000 */
[----:B------:R-:W0:Y:S01]  /*b0b0*/  MUFU.EX2 R159, R159 ;  /* 0x0000009f009f7308 */ /* 0x000e220000000800 */
[----:B--2---:R-:W-:-:S01]  /*b0c0*/  FADD.FTZ R189, R155, R190 ;  /* 0x000000be9bbd7221 */ /* 0x004fc20000010000 */
[----:B------:R-:W-:-:S04]  /*b0d0*/  FADD.FTZ R3, R157, R2 ;  /* 0x000000029d037221 */ /* 0x000fc80000010000 */
[----:B------:R-:W-:Y:S02]  /*b0e0*/  FADD.FTZ R2, R160, R3 ;  /* 0x00000003a0027221 */ /* 0x000fe40000010000 */
[----:B------:R-:W2:Y:S01]  /*b0f0*/  MUFU.EX2 R162, R162 ;  /* 0x000000a200a27308 */ /* 0x000ea20000000800 */
[----:B-1----:R-:W-:-:S01]  /*b100*/  FADD.FTZ R190, R158, R189 ;  /* 0x000000bd9ebe7221 */ /* 0x002fc20000010000 */
[----:B------:R-:W-:-:S04]  /*b110*/  FADD.FTZ R3, R161, R2 ;  /* 0x00000002a1037221 */ /* 0x000fc80000010000 */
[----:B------:R-:W-:Y:S02]  /*b120*/  FADD.FTZ R2, R164, R3 ;  /* 0x00000003a4027221 */ /* 0x000fe40000010000 */
        /* <DEDUP_REMOVED lines=17> */
[----:B--2---:R-:W-:-:S07]  /*b240*/  FADD.FTZ R189, R167, R190 ;  /* 0x000000bea7bd7221 */ /* 0x004fce0000010000 */
        /* <DEDUP_REMOVED lines=51> */
[----:B0-----:R-:W-:-:S01]  /*b580*/  FADD.FTZ R119, R133, R194 ;  /* 0x000000c285777221 */ /* 0x001fc20000010000 */
[----:B------:R-:W-:-:S06]  /*b590*/  FADD.FTZ R2, R102, R3 ;  /* 0x0000000366027221 */ /* 0x000fcc0000010000 */
        /* <DEDUP_REMOVED lines=21> */
[----:B------:R-:W-:-:S05]  /*b6f0*/  IADD3 R2, -R227, 0xb, RZ ;  /* 0x0000000be3027810 */ /* 0x000fca0007ffe1ff */
[----:B------:R2:W-:Y:S06]  /*b700*/  BAR.ARV R2, 0x100 ;  /* 0x000400020000751d */ /* 0x0005ec0000002000 */
[----:B------:R-:W3:Y:S01]  /*b710*/  MUFU.EX2 R116, R116 ;  /* 0x0000007400747308 */ /* 0x000ee20000000800 */
[----:B-1----:R-:W-:-:S01]  /*b720*/  FADD.FTZ R189, R113, R132 ;  /* 0x0000008471bd7221 */ /* 0x002fc20000010000 */
[--C-:B------:R-:W-:Y:S01]  /*b730*/  FFMA.FTZ R132, R99, UR10, -R110.reuse ;  /* 0x0000000a63847c23 */ /* 0x100fe2000801086e */
[----:B------:R-:W-:-:S01]  /*b740*/  FFMA.FTZ R99, R104, UR10, -R110 ;  /* 0x0000000a68637c23 */ /* 0x000fc2000801086e */
[----:B0-----:R-:W-:Y:S01]  /*b750*/  FADD.FTZ R194, R114, R3 ;  /* 0x0000000372c27221 */ /* 0x001fe20000010000 */
[----:B--2---:R-:W-:-:S03]  /*b760*/  @!P0 VIADD R2, R195, 0x2e840 ;  /* 0x0002e840c3028836 */ /* 0x004fc60000000000 */
[----:B------:R-:W0:Y:S02]  /*b770*/  MUFU.EX2 R115, R115 ;  /* 0x0000007300737308 */ /* 0x000e240000000800 */
[----:B------:R-:W-:-:S04]  /*b780*/  @!P0 PRMT R2, RZ, 0x654, R2 ;  /* 0x00000654ff028816 */ /* 0x000fc80000000002 */
[----:B------:R1:W-:Y:S02]  /*b790*/  @!P0 SYNCS.ARRIVE.TRANS64.RED.A1T0 RZ, [R2+URZ], RZ ;  /* 0x000000ff02ff89a7 */ /* 0x0003e4000810043f */
        /* <DEDUP_REMOVED lines=13> */
[----:B---3--:R-:W-:-:S01]  /*b870*/  FADD.FTZ R3, R181, R104 ;  /* 0x00000068b5037221 */ /* 0x008fc20000010000 */
[----:B------:R-:W-:-:S06]  /*b880*/  FFMA.FTZ R104, R191, UR10, -R110 ;  /* 0x0000000abf687c23 */ /* 0x000fcc000801086e */
        /* <DEDUP_REMOVED lines=26> */
.L_x_2084:
[----:B------:R-:W-:Y:S01]  /*ba30*/  UISETP.GT.AND UP1, UPT, UR56, UR53, UPT ;  /* 0x000000353800728c */ /* 0x000fe2000bf24270 */
[----:B------:R-:W-:Y:S01]  /*ba40*/  F2FP.SATFINITE.E4M3.F32.PACK_AB_MERGE_C R6, R143, R6, RZ ;  /* 0x000000068f06723e */ /* 0x000fe200048070ff */
[----:B------:R-:W-:Y:S01]  /*ba50*/  ULEA UR6, UR58, UR41, 0x3 ;  /* 0x000000293a067291 */ /* 0x000fe2000f8e183f */
[----:B------:R-:W-:Y:S01]  /*ba60*/  F2FP.SATFINITE.E4M3.F32.PACK_AB_MERGE_C R8, R11, R8, RZ ;  /* 0x000000080b08723e */ /* 0x000fe200048070ff */
[----:B------:R-:W-:Y:S01]  /*ba70*/  UIADD3 UR7, UR56, -0x1, URZ ;  /* 0xffffffff38077890 */ /* 0x000fe2000fffe03f */
[----:B------:R-:W-:Y:S01]  /*ba80*/  F2FP.SATFINITE.E4M3.F32.PACK_AB_MERGE_C R13, R14, R13, RZ ;  /* 0x0000000d0e0d723e */ /* 0x000fe200048070ff */
[----:B------:R-:W-:Y:S01]  /*ba90*/  UIADD3 UR6, UR6, 0x2e860, URZ ;  /* 0x0002e86006067890 */ /* 0x000fe2000fffe03f */
[----:B------:R-:W-:Y:S01]  /*baa0*/  PLOP3.LUT P3, PT, PT, PT, UP1, 0x80, 0x0 ;  /* 0x000000000000781c */ /* 0x000fe20003f6f018 */
[----:B------:R-:W-:Y:S01]  /*bab0*/  UMOV UR59, UR47 ;  /* 0x0000002f003b7c82 */ /* 0x000fe20008000000 */
[----:B------:R-:W-:Y:S01]  /*bac0*/  F2FP.SATFINITE.E4M3.F32.PACK_AB_MERGE_C R20, R185, R20, RZ ;  /* 0x00000014b914723e */ /* 0x000fe200048070ff */
[----:B------:R-:W-:Y:S01]  /*bad0*/  UPRMT UR6, UR40, 0x654, UR6 ;  /* 0x0000065428067896 */ /* 0x000fe20008000006 */
[----:B------:R-:W-:Y:S01]  /*bae0*/  F2FP.SATFINITE.E4M3.F32.PACK_AB_MERGE_C R184, R187, R184, RZ ;  /* 0x000000b8bbb8723e */ /* 0x000fe200048070ff */
[----:B------:R-:W-:Y:S01]  /*baf0*/  UMOV UR56, UR7 ;  /* 0x0000000700387c82 */ /* 0x000fe20008000000 */
[----:B------:R-:W-:Y:S01]  /*bb00*/  F2FP.SATFINITE.E4M3.F32.PACK_AB_MERGE_C R172, R173, R172, RZ ;  /* 0x000000acadac723e */ /* 0x000fe200048070ff */
[----:B------:R-:W-:Y:S01]  /*bb10*/  UMOV UR58, UR57 ;  /* 0x00000039003a7c82 */ /* 0x000fe20008000000 */
[----:B------:R-:W-:Y:S01]  /*bb20*/  F2FP.SATFINITE.E4M3.F32.PACK_AB_MERGE_C R174, R175, R174, RZ ;  /* 0x000000aeafae723e */ /* 0x000fe200048070ff */
[----:B------:R-:W-:Y:S01]  /*bb30*/  FMUL.FTZ R24, R24, R5 ;  /* 0x0000000518187220 */ /* 0x000fe20000410000 */
[----:B------:R-:W-:Y:S01]  /*bb40*/  F2FP.SATFINITE.E4M3.F32.PACK_AB_MERGE_C R9, R180, R9, RZ ;  /* 0x00000009b409723e */ /* 0x000fe200048070ff */
[-C--:B------:R-:W-:Y:S01]  /*bb50*/  FMUL.FTZ R25, R25, R5.reuse ;  /* 0x0000000519197220 */ /* 0x080fe20000410000 */
[----:B------:R-:W-:Y:S01]  /*bb60*/  F2FP.SATFINITE.E4M3.F32.PACK_AB_MERGE_C R182, R183, R182, RZ ;  /* 0x000000b6b7b6723e */ /* 0x000fe200048070ff */
[----:B------:R-:W-:Y:S01]  /*bb70*/  SYNCS.ARRIVE.TRANS64.RED.A1T0 RZ, [UR6], RZ ;  /* 0x000000ffffff79a7 */ /* 0x000fe20008100406 */
        /* <DEDUP_REMOVED lines=108> */
[----:B------:R-:W-:Y:S01]  /*c240*/  FMUL.FTZ R87, R87, R142 ;  /* 0x0000008e57577220 */ /* 0x000fe20000410000 */
[----:B------:R-:W-:-:S02]  /*c250*/  IMAD.MOV.U32 R5, RZ, RZ, R88 ;  /* 0x000000ffff057224 */ /* 0x000fc400078e0058 */
[----:B------:R-:W-:Y:S01]  /*c260*/  IMAD.MOV.U32 R6, RZ, RZ, R89 ;  /* 0x000000ffff067224 */ /* 0x000fe200078e0059 */
[----:B------:R-:W-:Y:S06]  /*c270*/  @P3 BRA `(.L_x_2085) ;  /* 0xffffffac00203947 */ /* 0x000fec000383ffff */
[----:B------:R-:W-:Y:S01]  /*c280*/  UMOV UR52, UR57 ;  /* 0x0000003900347c82 */ /* 0x000fe20008000000 */
[----:B------:R-:W-:-:S05]  /*c290*/  UMOV UR56, UR7 ;  /* 0x0000000700387c82 */ /* 0x000fca0008000000 */
.L_x_2075:
[----:B------:R-:W-:-:S06]  /*c2a0*/  UISETP.GE.AND UP0, UPT, UR56, UR39, UPT ;  /* 0x000000273800728c */ /* 0x000fcc000bf06270 */
[----:B------:R-:W-:-:S13]  /*c2b0*/  PLOP3.LUT P2, PT, PT, PT, UP0, 0x80, 0x0 ;  /* 0x000000000000781c */ /* 0x000fda0003f4f008 */
[----:B------:R-:W-:Y:S05]  /*c2c0*/  @!P2 BRA `(.L_x_2086) ;  /* 0x000000440014a947 */ /* 0x000fea0003800000 */
[----:B------:R-:W-:Y:S01]  /*c2d0*/  IMAD.MOV.U32 R5, RZ, RZ, R88 ;  /* 0x000000ffff057224 */ /* 0x000fe200078e0058 */
[----:B------:R-:W-:Y:S01]  /*c2e0*/  UMOV UR53, UR47 ;  /* 0x0000002f00357c82 */ /* 0x000fe20008000000 */
[----:B------:R-:W-:Y:S01]  /*c2f0*/  IMAD.MOV.U32 R6, RZ, RZ, R89 ;  /* 0x000000ffff067224 */ /* 0x000fe200078e0059 */
[----:B------:R-:W-:Y:S01]  /*c300*/  UMOV UR51, UR52 ;  /* 0x0000003400337c82 */ /* 0x000fe20008000000 */
[----:B------:R-:W-:-:S05]  /*c310*/  ULDC UR50, c[0x0][0x988] ;  /* 0x0002620000327ab9 */ /* 0x000fca0000000800 */
.L_x_2096:
        /* <DEDUP_REMOVED lines=9> */
.L_x_2088:
[----:B------:R-:W-:Y:S01]  /*c3b0*/  ULEA UR6, UR52, UR41, 0x3 ;  /* 0x0000002934067291 */ /* 0x000fe2000f8e183f */
[----:B------:R-:W-:-:S05]  /*c3c0*/  IMAD.U32 R7, RZ, RZ, UR47 ;  /* 0x0000002fff077e24 */ /* 0x000fca000f8e00ff */
[----:B------:R-:W-:-:S04]  /*c3d0*/  SHF.L.U32 R7, R7, 0x1f, RZ ;  /* 0x0000001f07077819 */ /* 0x000fc800000006ff */
[----:B------:R0:W1:Y:S01]  /*c3e0*/  SYNCS.PHASECHK.TRANS64.TRYWAIT P2, [UR6+0x2e830], R7 ;  /* 0x02e83007ff0075a7 */ /* 0x0000620008040146 */
[----:B------:R-:W-:Y:S05]  /*c3f0*/  @!P1 BRA `(.L_x_2089) ;  /* 0x0000000000049947 */ /* 0x000fea0003800000 */
[----:B------:R-:W-:Y:S01]  /*c400*/  BPT.TRAP 0x1 ;  /* 0x000000040000795c */ /* 0x000fe20000300000 */
.L_x_2089:
[----:B-1----:R-:W-:Y:S05]  /*c410*/  @P2 BRA `(.L_x_2087) ;  /* 0x0000000000082947 */ /* 0x002fea0003800000 */
[----:B------:R-:W1:Y:S02]  /*c420*/  SYNCS.PHASECHK.TRANS64.TRYWAIT P2, [UR6+0x2e830], R7 ;  /* 0x02e83007ff0075a7 */ /* 0x000e640008040146 */
[----:B-1----:R-:W-:Y:S05]  /*c430*/  @!P2 BRA `(.L_x_2090) ;  /* 0x000000f0003ca947 */ /* 0x002fea0003800000 */
.L_x_2087:
[----:B-1----:R-:W1:Y:S01]  /*c440*/  S2R R8, SR_TID.X ;  /* 0x0000000000087919 */ /* 0x002e620000002100 */
[----:B------:R-:W-:Y:S01]  /*c450*/  R2UR UR57, R4 ;  /* 0x00000000043972ca */ /* 0x000fe200000e0000 */
[----:B------:R-:W-:Y:S01]  /*c460*/  UMOV UR19, 0x40000040 ;  /* 0x4000004000137882 */ /* 0x000fe20000000000 */
[----:B------:R-:W-:Y:S01]  /*c470*/  UMOV UR20, UR16 ;  /* 0x0000001000147c82 */ /* 0x000fe20008000000 */
[----:B------:R-:W-:Y:S01]  /*c480*/  UMOV UR21, UR17 ;  /* 0x0000001100157c82 */ /* 0x000fe20008000000 */
        /* <DEDUP_REMOVED lines=9> */
[----:B------:R-:W-:Y:S01]  /*c520*/  UIMAD UR57, UR52, 0x700, UR57 ;  /* 0x00000700343978a4 */ /* 0x000fe2000f8e0239 */
[----:B------:R-:W-:Y:S01]  /*c530*/  UMOV UR35, 0x40000040 ;  /* 0x4000004000237882 */ /* 0x000fe20000000000 */
[----:B------:R-:W-:-:S02]  /*c540*/  UMOV UR7, 0x40000040 ;  /* 0x4000004000077882 */ /* 0x000fc40000000000 */
[----:B------:R-:W-:Y:S02]  /*c550*/  UIADD3 UR22, UR57, 0x100, URZ ;  /* 0x0000010039167890 */ /* 0x000fe4000fffe03f */
[----:B------:R-:W-:Y:S02]  /*c560*/  UIADD3 UR26, UR57, 0x200, URZ ;  /* 0x00000200391a7890 */ /* 0x000fe4000fffe03f */
[----:B------:R-:W-:Y:S01]  /*c570*/  UMOV UR18, UR57 ;  /* 0x0000003900127c82 */ /* 0x000fe20008000000 */
[----:B------:R-:W-:Y:S02]  /*c580*/  UIADD3 UR30, UR57, 0x300, URZ ;  /* 0x00000300391e7890 */ /* 0x000fe4000fffe03f */
[----:B------:R-:W-:Y:S02]  /*c590*/  UIADD3 UR34, UR57, 0x400, URZ ;  /* 0x0000040039227890 */ /* 0x000fe4000fffe03f */
[----:B------:R-:W-:Y:S02]  /*c5a0*/  UIADD3 UR6, UR57, 0x2, URZ ;  /* 0x0000000239067890 */ /* 0x000fe4000fffe03f */
[----:B------:R-:W-:Y:S01]  /*c5b0*/  UIADD3 UR10, UR57, 0x602, URZ ;  /* 0x00000602390a7890 */ /* 0x000fe2000fffe03f */
[----:B------:R-:W-:Y:S01]  /*c5c0*/  UMOV UR11, 0x40000040 ;  /* 0x40000040000b7882 */ /* 0x000fe20000000000 */
[----:B-1----:R-:W-:Y:S01]  /*c5d0*/  SHF.R.U32.HI R8, RZ, 0x7, R8 ;  /* 0x00000007ff087819 */ /* 0x002fe20000011608 */
[----:B------:R-:W-:Y:S01]  /*c5e0*/  UIADD3 UR14, UR57, 0x6, URZ ;  /* 0x00000006390e7890 */ /* 0x000fe2000fffe03f */
[----:B------:R-:W-:-:S03]  /*c5f0*/  UMOV UR15, 0x40000040 ;  /* 0x40000040000f7882 */ /* 0x000fc60000000000 */
[----:B0-----:R-:W-:-:S05]  /*c600*/  VIADD R7, R8, 0x8 ;  /* 0x0000000808077836 */ /* 0x001fca0000000000 */
        /* <DEDUP_REMOVED lines=157> */
.L_x_2092:
[----:B------:R-:W-:Y:S01]  /*cfe0*/  ULEA UR6, UR51, UR41, 0x3 ;  /* 0x0000002933067291 */ /* 0x000fe2000f8e183f */
[----:B------:R-:W-:-:S05]  /*cff0*/  IMAD.U32 R7, RZ, RZ, UR53 ;  /* 0x00000035ff077e24 */ /* 0x000fca000f8e00ff */
[----:B------:R-:W-:-:S04]  /*d000*/  SHF.L.U32 R7, R7, 0x1f, RZ ;  /* 0x0000001f07077819 */ /* 0x000fc800000006ff */
[----:B------:R0:W1:Y:S01]  /*d010*/  SYNCS.PHASECHK.TRANS64.TRYWAIT P2, [UR6+0x2e850], R7 ;  /* 0x02e85007ff0075a7 */ /* 0x0000620008040146 */
[----:B------:R-:W-:Y:S05]  /*d020*/  @!P1 BRA `(.L_x_2093) ;  /* 0x0000000000049947 */ /* 0x000fea0003800000 */
[----:B------:R-:W-:Y:S01]  /*d030*/  BPT.TRAP 0x1 ;  /* 0x000000040000795c */ /* 0x000fe20000300000 */
.L_x_2093:
[----:B-1----:R-:W-:Y:S05]  /*d040*/  @P2 BRA `(.L_x_2091) ;  /* 0x0000000000082947 */ /* 0x002fea0003800000 */
[----:B------:R-:W1:Y:S02]  /*d050*/  SYNCS.PHASECHK.TRANS64.TRYWAIT P2, [UR6+0x2e850], R7 ;  /* 0x02e85007ff0075a7 */ /* 0x000e640008040146 */
[----:B-1----:R-:W-:Y:S05]  /*d060*/  @!P2 BRA `(.L_x_2094) ;  /* 0x000000e40048a947 */ /* 0x002fea0003800000 */
.L_x_2091:
[----:B------:R-:W-:Y:S01]  /*d070*/  UIADD3 UR6, UR41, 0x400, URZ ;  /* 0x0000040029067890 */ /* 0x000fe2000fffe03f */
[----:B------:R-:W-:Y:S01]  /*d080*/  WARPGROUP.ARRIVE ;  /* 0x00000000000079c5 */ /* 0x000fe20000000000 */
[----:B------:R-:W-:Y:S01]  /*d090*/  UMOV UR7, 0xc0000010 ;  /* 0xc000001000077882 */ /* 0x000fe20000000000 */
[C---:B01----:R-:W-:Y:S01]  /*d0a0*/  FMUL.FTZ R7, R0.reuse, R184 ;  /* 0x000000b800077220 */ /* 0x043fe20000410000 */
        /* <DEDUP_REMOVED lines=13> */
[----:B------:R-:W1:Y:S01]  /*d180*/  MUFU.TANH R10, R10 ;  /* 0x0000000a000a7308 */ /* 0x000e620000002400 */
        /* <DEDUP_REMOVED lines=11> */
[----:B0-----:R-:W-:Y:S01]  /*d240*/  FMNMX.FTZ R189, R7, R6, !PT ;  /* 0x0000000607bd7209 */ /* 0x001fe20007810000 */
[C---:B------:R-:W-:Y:S01]  /*d250*/  FMUL.FTZ R188, R0.reuse, R199 ;  /* 0x000000c700bc7220 */ /* 0x040fe20000410000 */
[C---:B------:R-:W-:Y:S01]  /*d260*/  FMUL.FTZ R168, R0.reuse, R168 ;  /* 0x000000a800a87220 */ /* 0x040fe20000410000 */
[C---:B------:R-:W-:Y:S01]  /*d270*/  FMUL.FTZ R170, R0.reuse, R170 ;  /* 0x000000aa00aa7220 */ /* 0x040fe20000410000 */
[----:B------:R-:W-:Y:S01]  /*d280*/  FMUL.FTZ R169, R0, R169 ;  /* 0x000000a900a97220 */ /* 0x000fe20000410000 */
[----:B-1----:R-:W-:Y:S01]  /*d290*/  FMNMX.FTZ R190, R10, R5, !PT ;  /* 0x000000050abe7209 */ /* 0x002fe20007810000 */
        /* <DEDUP_REMOVED lines=122> */
[----:B------:R-:W-:-:S06]  /*da40*/  UMOV UR10, UR50 ;  /* 0x00000032000a7c82 */ /* 0x000fcc0008000000 */
        /* <DEDUP_REMOVED lines=95> */
[----:B--2---:R-:W-:Y:S01]  /*e040*/  FMNMX.FTZ R88, R144, R89, !PT ;  /* 0x0000005990587209 */ /* 0x004fe20007810000 */
[----:B------:R-:W-:-:S04]  /*e050*/  UIADD3 UR6, UR11, 0x400, URZ ;  /* 0x000004000b067890 */ /* 0x000fc8000fffe03f */
[----:B------:R-:W1:Y:S01]  /*e060*/  MUFU.TANH R145, R145 ;  /* 0x0000009100917308 */ /* 0x000e620000002400 */
[----:B------:R-:W-:-:S07]  /*e070*/  UMOV UR7, 0xc0000010 ;  /* 0xc000001000077882 */ /* 0x000fce0000000000 */
        /* <DEDUP_REMOVED lines=118> */
[----:B------:R-:W-:Y:S02]  /*e7e0*/  WARPGROUP.DEPBAR.LE gsb0, 0x0 ;  /* 0x00008000000079c5 */ /* 0x000fe40000010000 */
[----:B0-----:R-:W-:Y:S01]  /*e7f0*/  FMNMX.FTZ R192, R103, R192, !PT ;  /* 0x000000c067c07209 */ /* 0x001fe20007810000 */
[----:B------:R-:W-:-:S04]  /*e800*/  WARPGROUP.ARRIVE ;  /* 0x00000000000079c5 */ /* 0x000fc80000000000 */
[----:B------:R-:W0:Y:S02]  /*e810*/  SHFL.BFLY PT, R89, R192, 0x2, 0x1f ;  /* 0x0c401f00c0597f89 */ /* 0x000e2400000e0000 */
[----:B------:R-:W-:Y:S01]  /*e820*/  QGMMA.64x128x32.F32.E4M3.E4M3 R24, R200, gdesc[UR4], R24, gsb0 ;  /* 0x01e00004c8187df3 */ /* 0x000fe20008000818 */
[----:B-1----:R-:W-:-:S05]  /*e830*/  FMNMX.FTZ R193, R191, R88, !PT ;  /* 0x00000058bfc17209 */ /* 0x002fca0007810000 */
[----:B------:R-:W1:Y:S01]  /*e840*/  SHFL.BFLY PT, R88, R193, 0x1, 0x1f ;  /* 0x0c201f00c1587f89 */ /* 0x000e6200000e0000 */
[----:B0-----:R-:W-:Y:S01]  /*e850*/  FMNMX.FTZ R194, R192, R89, !PT ;  /* 0x00000059c0c27209 */ /* 0x001fe20007810000 */
[----:B------:R-:W-:-:S04]  /*e860*/  IMAD.U32 R192, RZ, RZ, UR10 ;  /* 0x0000000affc07e24 */ /* 0x000fc8000f8e00ff */
[----:B------:R-:W0:Y:S01]  /*e870*/  SHFL.BFLY PT, R195, R194, 0x1, 0x1f ;  /* 0x0c201f00c2c37f89 */ /* 0x000e2200000e0000 */
[----:B-1----:R-:W-:Y:S01]  /*e880*/  FMNMX.FTZ R89, R193, R88, !PT ;  /* 0x00000058c1597209 */ /* 0x002fe20007810000 */
[----:B------:R-:W-:-:S04]  /*e890*/  IMAD.U32 R193, RZ, RZ, UR10 ;  /* 0x0000000affc17e24 */ /* 0x000fc8000f8e00ff */
[C---:B------:R-:W-:Y:S01]  /*e8a0*/  FFMA.FTZ R191, R89.reuse, R192, -8 ;  /* 0xc100000059bf7423 */ /* 0x040fe200000100c0 */
[----:B------:R-:W-:-:S01]  /*e8b0*/  FADD.FTZ R6, -R89, R6 ;  /* 0x0000000659067221 */ /* 0x000fc20000010100 */
[----:B0-----:R-:W-:Y:S02]  /*e8c0*/  FMNMX.FTZ R88, R194, R195, !PT ;  /* 0x000000c3c2587209 */ /* 0x001fe40007810000 */
        /* <DEDUP_REMOVED lines=127> */
[----:B------:R-:W-:-:S02]  /*f0c0*/  IMAD.U32 R195, RZ, RZ, UR52 ;  /* 0x00000034ffc37e24 */ /* 0x000fc4000f8e00ff */
[----:B------:R-:W-:-:S01]  /*f0d0*/  FFMA.FTZ R99, R99, UR10, -R191 ;  /* 0x0000000a63637c23 */ /* 0x000fc200080108bf */
[----:B------:R-:W-:Y:S01]  /*f0e0*/  FFMA.FTZ R102, R102, UR10, -R191 ;  /* 0x0000000a66667c23 */ /* 0x000fe200080108bf */
[----:B------:R-:W-:Y:S01]  /*f0f0*/  IADD3 R194, -R227, 0xb, RZ ;  /* 0x0000000be3c27810 */ /* 0x000fe20007ffe1ff */
[----:B------:R-:W1:Y:S01]  /*f100*/  MUFU.EX2 R14, R14 ;  /* 0x0000000e000e7308 */ /* 0x000e620000000800 */
[----:B0-----:R-:W-:-:S01]  /*f110*/  FADD.FTZ R193, R13, R2 ;  /* 0x000000020dc17221 */ /* 0x001fc20000010000 */
[----:B------:R-:W-:Y:S01]  /*f120*/  @!P0 LEA R195, R195, UR41, 0x3 ;  /* 0x00000029c3c38c11 */ /* 0x000fe2000f8e18ff */
[----:B------:R-:W-:-:S01]  /*f130*/  FFMA.FTZ R103, R103, UR10, -R191 ;  /* 0x0000000a67677c23 */ /* 0x000fc200080108bf */
[----:B------:R-:W-:-:S04]  /*f140*/  WARPGROUP.DEPBAR.LE gsb0, 0x0 ;  /* 0x00008000000079c5 */ /* 0x000fc80000010000 */
        /* <DEDUP_REMOVED lines=182> */
[----:B------:R-:W-:-:S05]  /*fcb0*/  @!P0 VIADD R2, R195, 0x2e840 ;  /* 0x0002e840c3028836 */ /* 0x000fca0000000000 */
[----:B------:R-:W-:Y:S01]  /*fcc0*/  @!P0 PRMT R2, RZ, 0x654, R2 ;  /* 0x00000654ff028816 */ /* 0x000fe20000000002 */
[----:B------:R-:W2:Y:S01]  /*fcd0*/  MUFU.EX2 R91, R91 ;  /* 0x0000005b005b7308 */ /* 0x000ea20000000800 */
[----:B-1----:R-:W-:-:S01]  /*fce0*/  FADD.FTZ R192, R90, R3 ;  /* 0x000000035ac07221 */ /* 0x002fc20000010000 */
[----:B------:R1:W-:Y:S06]  /*fcf0*/  BAR.ARV R194, 0x100 ;  /* 0x000400c20000751d */ /* 0x0003ec0000002000 */
[----:B------:R-:W3:Y:S01]  /*fd00*/  MUFU.EX2 R92, R92 ;  /* 0x0000005c005c7308 */ /* 0x000ee20000000800 */
[----:B0-----:R-:W-:-:S01]  /*fd10*/  FADD.FTZ R193, R190, R193 ;  /* 0x000000c1bec17221 */ /* 0x001fc20000010000 */
[----:B------:R0:W-:Y:S06]  /*fd20*/  @!P0 SYNCS.ARRIVE.TRANS64.RED.A1T0 RZ, [R2+URZ], RZ ;  /* 0x000000ff02ff89a7 */ /* 0x0001ec000810043f */
[----:B------:R-:W1:Y:S01]  /*fd30*/  MUFU.EX2 R94, R94 ;  /* 0x0000005e005e7308 */ /* 0x000e620000000800 */
[----:B--2---:R-:W-:-:S07]  /*fd40*/  FADD.FTZ R3, R91, R192 ;  /* 0x000000c05b037221 */ /* 0x004fce0000010000 */
[----:B------:R-:W2:Y:S01]  /*fd50*/  MUFU.EX2 R93, R93 ;  /* 0x0000005d005d7308 */ /* 0x000ea20000000800 */
[----:B---3--:R-:W-:-:S07]  /*fd60*/  FADD.FTZ R192, R92, R193 ;  /* 0x000000c15cc07221 */ /* 0x008fce0000010000 */
[----:B------:R-:W3:Y:S01]  /*fd70*/  MUFU.EX2 R95, R95 ;  /* 0x0000005f005f7308 */ /* 0x000ee20000000800 */
[----:B-1----:R-:W-:-:S07]  /*fd80*/  FADD.FTZ R194, R94, R3 ;  /* 0x000000035ec27221 */ /* 0x002fce0000010000 */
        /* <DEDUP_REMOVED lines=20> */
.L_x_2095:
        /* <DEDUP_REMOVED lines=131> */
[----:B------:R-:W-:Y:S01]  /*10700*/  F2FP.SATFINITE.E4M3.F32.PACK_AB_MERGE_C R203, R99, R98, R102 ;  /* 0x0000006263cb723e */ /* 0x000fe20004807066 */
[----:B------:R-:W-:Y:S06]  /*10710*/  @P2 BRA `(.L_x_2096) ;  /* 0xffffffbc00002947 */ /* 0x000fec000383ffff */
.L_x_2086:
[----:B------:R-:W-:Y:S06]  /*10720*/  BAR.ARV 0x8, 0x180 ;  /* 0x0206000000007b1d */ /* 0x000fec0000002000 */
[----:B------:R-:W-:Y:S05]  /*10730*/  @!P1 BRA `(.L_x_2097) ;  /* 0x0000000000049947 */ /* 0x000fea0003800000 */
[----:B------:R-:W-:Y:S01]  /*10740*/  BPT.TRAP 0x1 ;  /* 0x000000040000795c */ /* 0x000fe20000300000 */
.L_x_2097:
[----:B------:R-:W-:Y:S01]  /*10750*/  ULEA UR5, UR52, UR41, 0x3 ;  /* 0x0000002934057291 */ /* 0x000fe2000f8e183f */
[----:B------:R-:W-:-:S05]  /*10760*/  IMAD.U32 R0, RZ, RZ, UR47 ;  /* 0x0000002fff007e24 */ /* 0x000fca000f8e00ff */
[----:B------:R-:W-:-:S04]  /*10770*/  SHF.L.U32 R0, R0, 0x1f, RZ ;  /* 0x0000001f00007819 */ /* 0x000fc800000006ff */
[----:B------:R0:W1:Y:S01]  /*10780*/  SYNCS.PHASECHK.TRANS64.TRYWAIT P0, [UR5+0x2e850], R0 ;  /* 0x02e85000ff0075a7 */ /* 0x0000620008000145 */
[----:B------:R-:W-:Y:S05]  /*10790*/  @!P1 BRA `(.L_x_2098) ;  /* 0x0000000000049947 */ /* 0x000fea0003800000 */
[----:B------:R-:W-:Y:S01]  /*107a0*/  BPT.TRAP 0x1 ;  /* 0x000000040000795c */ /* 0x000fe20000300000 */
.L_x_2098:
[----:B-1----:R-:W-:Y:S05]  /*107b0*/  @P0 BRA `(.L_x_2099) ;  /* 0x0000000000080947 */ /* 0x002fea0003800000 */
[----:B------:R-:W1:Y:S02]  /*107c0*/  SYNCS.PHASECHK.TRANS64.TRYWAIT P0, [UR5+0x2e850], R0 ;  /* 0x02e85000ff0075a7 */ /* 0x000e640008000145 */
[----:B-1----:R-:W-:Y:S05]  /*107d0*/  @!P0 BRA `(.L_x_2100) ;  /* 0x000000ac00848947 */ /* 0x002fea0003800000 */
.L_x_2099:
[----:B------:R-:W-:Y:S01]  /*107e0*/  UIADD3 UR41, UR41, 0x400, URZ ;  /* 0x0000040029297890 */ /* 0x000fe2000fffe03f */
[----:B------:R-:W-:Y:S01]  /*107f0*/  WARPGROUP.ARRIVE ;  /* 0x00000000000079c5 */ /* 0x000fe20000000000 */
[----:B------:R-:W-:Y:S02]  /*10800*/  UMOV UR7, 0xc0000010 ;  /* 0xc000001000077882 */ /* 0x000fe40000000000 */
[----:B------:R-:W-:-:S04]  /*10810*/  USHF.R.U32.HI UR41, URZ, 0x4, UR41 ;  /* 0x000000043f297899 */ /* 0x000fc80008011629 */
[----:B------:R-:W-:-:S04]  /*10820*/  ULOP3.LUT UR41, UR41, 0x3fff, URZ, 0xc0, !UPT ;  /* 0x00003fff29297892 */ /* 0x000fc8000f8ec03f */
[----:B------:R-:W-:-:S04]  /*10830*/  ULOP3.LUT UR4, UR41, 0x10000, URZ, 0xfc, !UPT ;  /* 0x0001000029047892 */ /* 0x000fc8000f8efc3f */
[----:B------:R-:W-:-:S07]  /*10840*/  UIMAD UR4, UR52, 0x700, UR4 ;  /* 0x00000700340478a4 */ /* 0x000fce000f8e0204 */
[----:B------:R-:W-:Y:S02]  /*10850*/  UMOV UR6, UR4 ;  /* 0x0000000400067c82 */ /* 0x000fe40008000000 */
        /* <DEDUP_REMOVED lines=16> */
[----:B------:R-:W-:Y:S02]  /*10960*/  ULDC.64 UR6, c[0x0][0x9a0] ;  /* 0x0002680000067ab9 */ /* 0x000fe40000000a00 */
[----:B------:R-:W-:-:S04]  /*10970*/  ISETP.NE.U32.AND P0, PT, RZ, UR6, PT ;  /* 0x00000006ff007c0c */ /* 0x000fc8000bf05070 */
[----:B------:R-:W-:-:S13]  /*10980*/  ISETP.NE.AND.EX P0, PT, RZ, UR7, PT, P0 ;  /* 0x00000007ff007c0c */ /* 0x000fda000bf05300 */
[----:B------:R-:W0:Y:S08]  /*10990*/  @P0 LDC.64 R6, c[0x0][0x9c8] ;  /* 0x00027200ff060b82 */ /* 0x000e300000000a00 */
[----:B------:R-:W2:Y:S01]  /*109a0*/  @P0 LDC.64 R8, c[0x0][0x9d0] ;  /* 0x00027400ff080b82 */ /* 0x000ea20000000a00 */
[C---:B01----:R-:W-:Y:S02]  /*109b0*/  @P0 IMAD R0, R6.reuse, UR42, RZ ;  /* 0x0000002a06000c24 */ /* 0x043fe4000f8e02ff */
[----:B------:R-:W-:-:S04]  /*109c0*/  @P0 IMAD.WIDE.U32 R4, R6, UR43, RZ ;  /* 0x0000002b06040c25 */ /* 0x000fc8000f8e00ff */
[----:B------:R-:W-:-:S04]  /*109d0*/  @P0 IMAD R7, R7, UR43, R0 ;  /* 0x0000002b07070c24 */ /* 0x000fc8000f8e0200 */
[----:B------:R-:W-:Y:S02]  /*109e0*/  @P0 IMAD.IADD R5, R5, 0x1, R7 ;  /* 0x0000000105050824 */ /* 0x000fe400078e0207 */
[----:B--2---:R-:W-:-:S04]  /*109f0*/  @P0 IMAD.WIDE.U32 R4, R8, UR44, R4 ;  /* 0x0000002c08040c25 */ /* 0x004fc8000f8e0004 */
[----:B------:R-:W-:Y:S01]  /*10a00*/  @P0 IMAD R5, R9, UR44, R5 ;  /* 0x0000002c09050c24 */ /* 0x000fe2000f8e0205 */
[----:B------:R-:W-:Y:S01]  /*10a10*/  @P0 LEA R6, P2, R4, UR6, 0x2 ;  /* 0x0000000604060c11 */ /* 0x000fe2000f8410ff */
[----:B------:R-:W-:-:S03]  /*10a20*/  UIADD3 UR6, UR4, 0x400, URZ ;  /* 0x0000040004067890 */ /* 0x000fc6000fffe03f */
[----:B------:R-:W-:Y:S01]  /*10a30*/  @P0 LEA.HI.X R7, R4, UR7, R5, 0x2, P2 ;  /* 0x0000000704070c11 */ /* 0x000fe200090f1405 */
[----:B------:R-:W-:Y:S01]  /*10a40*/  UMOV UR7, 0xc0000010 ;  /* 0xc000001000077882 */ /* 0x000fe20000000000 */
[----:B------:R-:W-:-:S06]  /*10a50*/  IMAD.MOV.U32 R4, RZ, RZ, 0x3f800000 ;  /* 0x3f800000ff047424 */ /* 0x000fcc00078e00ff */
[----:B------:R0:W2:Y:S01]  /*10a60*/  @P0 LDG.E R4, desc[UR54][R6.64] ;  /* 0x0000003606040981 */ /* 0x0000a2000c1e1900 */
[----:B------:R-:W-:Y:S02]  /*10a70*/  WARPGROUP.DEPBAR.LE gsb0, 0x0 ;  /* 0x00008000000079c5 */ /* 0x000fe40000010000 */
[----:B------:R-:W-:-:S06]  /*10a80*/  WARPGROUP.ARRIVE ;  /* 0x00000000000079c5 */ /* 0x000fcc0000000000 */
[----:B------:R-:W-:Y:S01]  /*10a90*/  QGMMA.64x128x32.F32.E4M3.E4M3 R24, R208, gdesc[UR4], R24, gsb0 ;  /* 0x01e00004d0187df3 */ /* 0x000fe20008000818 */
[----:B------:R-:W-:Y:S01]  /*10aa0*/  UIADD3 UR6, UR4, 0x500, URZ ;  /* 0x0000050004067890 */ /* 0x000fe2000fffe03f */
[----:B------:R-:W-:Y:S01]  /*10ab0*/  UMOV UR7, 0xc0000010 ;  /* 0xc000001000077882 */ /* 0x000fe20000000000 */
[----:B------:R-:W1:Y:S04]  /*10ac0*/  SHFL.BFLY PT, R0, R3, 0x2, 0x1f ;  /* 0x0c401f0003007f89 */ /* 0x000e6800000e0000 */
[----:B------:R-:W3:Y:S01]  /*10ad0*/  SHFL.BFLY PT, R9, R2, 0x2, 0x1f ;  /* 0x0c401f0002097f89 */ /* 0x000ee200000e0000 */
[----:B------:R-:W-:Y:S02]  /*10ae0*/  WARPGROUP.DEPBAR.LE gsb0, 0x0 ;  /* 0x00008000000079c5 */ /* 0x000fe40000010000 */
[----:B------:R-:W-:-:S06]  /*10af0*/  WARPGROUP.ARRIVE ;  /* 0x00000000000079c5 */ /* 0x000fcc0000000000 */
[----:B------:R-:W-:Y:S01]  /*10b00*/  QGMMA.64x128x32.F32.E4M3.E4M3 R24, R204, gdesc[UR4], R24, gsb0 ;  /* 0x01e00004cc187df3 */ /* 0x000fe20008000818 */
[----:B------:R-:W-:Y:S01]  /*10b10*/  UIADD3 UR6, UR4, 0x600, URZ ;  /* 0x0000060004067890 */ /* 0x000fe2000fffe03f */
[----:B------:R-:W-:Y:S01]  /*10b20*/  UMOV UR7, 0xc0000010 ;  /* 0xc000001000077882 */ /* 0x000fe20000000000 */
[----:B-1----:R-:W-:-:S01]  /*10b30*/  FADD.FTZ R0, R0, R3 ;  /* 0x0000000300007221 */ /* 0x002fc20000010000 */
        /* <DEDUP_REMOVED lines=27> */
[----:B--2---:R-:W-:Y:S01]  /*10cf0*/  FMUL.FTZ R3, R3, R4 ;  /* 0x0000000403037220 */ /* 0x004fe20000410000 */
[----:B------:R-:W-:Y:S02]  /*10d00*/  IMAD.MOV.U32 R0, RZ, RZ, -0x800000 ;  /* 0xff800000ff007424 */ /* 0x000fe400078e00ff */
[----:B------:R-:W-:Y:S01]  /*10d10*/  @P2 FFMA.FTZ R2, R6, R89, R5 ;  /* 0x0000005906022223 */ /* 0x000fe20000010005 */
[----:B------:R-:W-:-:S01]  /*10d20*/  @P3 FFMA.FTZ R0, R10, R88, R9 ;  /* 0x000000580a003223 */ /* 0x000fc20000010009 */
[----:B---3--:R-:W-:Y:S01]  /*10d30*/  FMUL.FTZ R4, R7, R4 ;  /* 0x0000000407047220 */ /* 0x008fe20000410000 */
[----:B------:R-:W-:-:S02]  /*10d40*/  WARPGROUP.DEPBAR.LE gsb0, 0x0 ;  /* 0x00008000000079c5 */ /* 0x000fc40000010000 */
[----:B------:R-:W-:Y:S05]  /*10d50*/  @!P1 BRA `(.L_x_2101) ;  /* 0x0000000000049947 */ /* 0x000fea0003800000 */
[----:B------:R-:W-:Y:S01]  /*10d60*/  BPT.TRAP 0x1 ;  /* 0x000000040000795c */ /* 0x000fe20000300000 */
.L_x_2101:
        /* <DEDUP_REMOVED lines=74> */
.L_x_2068:
        /* <DEDUP_REMOVED lines=14> */
[----:B------:R-:W-:Y:S01]  /*112f0*/  ULDC.64 UR10, c[0x0][0xc00] ;  /* 0x00030000000a7ab9 */ /* 0x000fe20000000a00 */
[----:B------:R-:W2:Y:S01]  /*11300*/  LDL R90, [R1+0x3c] ;  /* 0x00003c00015a7983 */ /* 0x000ea20000100800 */
[----:B0-----:R-:W-:-:S05]  /*11310*/  IMAD.SHL.U32 R4, R108, 0x4, RZ ;  /* 0x000000046c047824 */ /* 0x001fca00078e00ff */
[----:B------:R-:W-:Y:S01]  /*11320*/  LOP3.LUT R4, R4, 0xc, RZ, 0xc0, !PT ;  /* 0x0000000c04047812 */ /* 0x000fe200078ec0ff */
[----:B------:R-:W-:Y:S03]  /*11330*/  BAR.SYNC.DEFER_BLOCKING 0x1, 0x100 ;  /* 0x0044000000007b1d */ /* 0x000fe60000010000 */
[----:B------:R-:W-:-:S05]  /*11340*/  IADD3 R4, P0, R4, UR8, RZ ;  /* 0x0000000804047c10 */ /* 0x000fca000ff1e0ff */
[----:B------:R-:W-:Y:S01]  /*11350*/  IMAD.X R5, RZ, RZ, UR9, P0 ;  /* 0x00000009ff057e24 */ /* 0x000fe200080e06ff */
[----:B------:R-:W-:-:S04]  /*11360*/  ULDC.64 UR8, c[0x0][0xc00] ;  /* 0x0003000000087ab9 */ /* 0x000fc80000000a00 */
[----:B------:R0:W3:Y:S01]  /*11370*/  LDG.E.CONSTANT R24, desc[UR54][R4.64] ;  /* 0x0000003604187981 */ /* 0x0000e2000c1e9900 */
        /* <DEDUP_REMOVED lines=70> */
[----:B--2---:R-:W-:-:S03]  /*117e0*/  IMAD.WIDE R10, R90, 0x2, R20 ;  /* 0x000000025a0a7825 */ /* 0x004fc600078e0214 */
[C---:B------:R-:W-:Y:S02]  /*117f0*/  IADD3 R49, P6, R10.reuse, 0x20, RZ ;  /* 0x000000200a317810 */ /* 0x040fe40007fde0ff */
[C---:B------:R-:W-:Y:S02]  /*11800*/  IADD3 R51, P1, R10.reuse, 0x40, RZ ;  /* 0x000000400a337810 */ /* 0x040fe40007f3e0ff */
[----:B------:R-:W-:Y:S01]  /*11810*/  LOP3.LUT R4, R49, 0x380, RZ, 0xc0, !PT ;  /* 0x0000038031047812 */ /* 0x000fe200078ec0ff */
[--C-:B------:R-:W-:Y:S01]  /*11820*/  IMAD.X R101, RZ, RZ, R11.reuse, P6 ;  /* 0x000000ffff657224 */ /* 0x100fe200030e060b */
[----:B------:R-:W-:Y:S01]  /*11830*/  LOP3.LUT R6, R51, 0x380, RZ, 0xc0, !PT ;  /* 0x0000038033067812 */ /* 0x000fe200078ec0ff */
[----:B------:R-:W-:Y:S01]  /*11840*/  IMAD.X R15, RZ, RZ, R11, P1 ;  /* 0x000000ffff0f7224 */ /* 0x000fe200008e060b */
[----:B------:R-:W-:Y:S02]  /*11850*/  IADD3 R63, P2, R10, 0x60, RZ ;  /* 0x000000600a3f7810 */ /* 0x000fe40007f5e0ff */
[----:B------:R-:W-:-:S02]  /*11860*/  SHF.R.U64 R4, R4, 0x3, RZ ;  /* 0x0000000304047819 */ /* 0x000fc400000012ff */
[----:B------:R-:W-:Y:S01]  /*11870*/  SHF.R.U64 R6, R6, 0x3, RZ ;  /* 0x0000000306067819 */ /* 0x000fe200000012ff */
[--C-:B------:R-:W-:Y:S01]  /*11880*/  IMAD.X R13, RZ, RZ, R11.reuse, P2 ;  /* 0x000000ffff0d7224 */ /* 0x100fe200010e060b */
[C---:B------:R-:W-:Y:S02]  /*11890*/  IADD3 R71, P3, R10.reuse, 0x4000, RZ ;  /* 0x000040000a477810 */ /* 0x040fe40007f7e0ff */
[C---:B------:R-:W-:Y:S02]  /*118a0*/  IADD3 R75, P4, R10.reuse, 0x4020, RZ ;  /* 0x000040200a4b7810 */ /* 0x040fe40007f9e0ff */
[----:B------:R-:W-:Y:S01]  /*118b0*/  IADD3 R79, P5, R10, 0x4040, RZ ;  /* 0x000040400a4f7810 */ /* 0x000fe20007fbe0ff */
[--C-:B------:R-:W-:Y:S01]  /*118c0*/  IMAD.X R95, RZ, RZ, R11.reuse, P3 ;  /* 0x000000ffff5f7224 */ /* 0x100fe200018e060b */
[----:B------:R-:W-:Y:S01]  /*118d0*/  LOP3.LUT R8, R63, 0x380, RZ, 0xc0, !PT ;  /* 0x000003803f087812 */ /* 0x000fe200078ec0ff */
[--C-:B------:R-:W-:Y:S01]  /*118e0*/  IMAD.X R9, RZ, RZ, R11.reuse, P4 ;  /* 0x000000ffff097224 */ /* 0x100fe200020e060b */
[----:B------:R-:W-:Y:S01]  /*118f0*/  LOP3.LUT R100, R4, R49, RZ, 0x3c, !PT ;  /* 0x0000003104647212 */ /* 0x000fe200078e3cff */
[----:B------:R-:W-:Y:S01]  /*11900*/  IMAD.X R7, RZ, RZ, R11, P5 ;  /* 0x000000ffff077224 */ /* 0x000fe200028e060b */
[----:B------:R-:W-:-:S02]  /*11910*/  LOP3.LUT R14, R6, R51, RZ, 0x3c, !PT ;  /* 0x00000033060e7212 */ /* 0x000fc400078e3cff */
[----:B------:R-:W-:Y:S02]  /*11920*/  LOP3.LUT R4, R71, 0x380, RZ, 0xc0, !PT ;  /* 0x0000038047047812 */ /* 0x000fe400078ec0ff */
[----:B------:R-:W-:Y:S02]  /*11930*/  LOP3.LUT R6, R75, 0x380, RZ, 0xc0, !PT ;  /* 0x000003804b067812 */ /* 0x000fe400078ec0ff */
[----:B------:R-:W-:Y:S02]  /*11940*/  LOP3.LUT R30, R79, 0x380, RZ, 0xc0, !PT ;  /* 0x000003804f1e7812 */ /* 0x000fe400078ec0ff */
[----:B------:R-:W-:Y:S02]  /*11950*/  IADD3 R83, P6, R10, 0x4060, RZ ;  /* 0x000040600a537810 */ /* 0x000fe40007fde0ff */
[----:B------:R-:W-:Y:S02]  /*11960*/  SHF.R.U64 R8, R8, 0x3, RZ ;  /* 0x0000000308087819 */ /* 0x000fe400000012ff */
[----:B------:R-:W-:-:S02]  /*11970*/  SHF.R.U64 R4, R4, 0x3, RZ ;  /* 0x0000000304047819 */ /* 0x000fc400000012ff */
[----:B------:R-:W-:Y:S02]  /*11980*/  SHF.R.U64 R6, R6, 0x3, RZ ;  /* 0x0000000306067819 */ /* 0x000fe400000012ff */
[----:B------:R-:W-:Y:S02]  /*11990*/  LOP3.LUT R5, R10, 0x380, RZ, 0xc0, !PT ;  /* 0x000003800a057812 */ /* 0x000fe400078ec0ff */
[----:B------:R-:W-:Y:S01]  /*119a0*/  SHF.R.U64 R30, R30, 0x3, RZ ;  /* 0x000000031e1e7819 */ /* 0x000fe200000012ff */
[----:B---3--:R-:W-:Y:S01]  /*119b0*/  SHFL.IDX PT, R88, R155, R24, 0x1c1f ;  /* 0x001c1f189b587589 */ /* 0x008fe200000e0000 */
[----:B------:R-:W-:Y:S02]  /*119c0*/  LOP3.LUT R48, R83, 0x380, RZ, 0xc0, !PT ;  /* 0x0000038053307812 */ /* 0x000fe400078ec0ff */
[----:B------:R-:W-:Y:S01]  /*119d0*/  LOP3.LUT R12, R8, R63, RZ, 0x3c, !PT ;  /* 0x0000003f080c7212 */ /* 0x000fe200078e3cff */
[----:B------:R-:W-:Y:S01]  /*119e0*/  SHFL.IDX PT, R86, R151, R24, 0x1c1f ;  /* 0x001c1f1897567589 */ /* 0x000fe200000e0000 */
[----:B------:R-:W-:-:S02]  /*119f0*/  LOP3.LUT R94, R4, R71, RZ, 0x3c, !PT ;  /* 0x00000047045e7212 */ /* 0x000fc400078e3cff */
[----:B------:R-:W-:Y:S01]  /*11a00*/  LOP3.LUT R8, R6, R75, RZ, 0x3c, !PT ;  /* 0x0000004b06087212 */ /* 0x000fe200078e3cff */
[----:B------:R-:W-:Y:S01]  /*11a10*/  SHFL.IDX PT, R49, R123, R24, 0x1c1f ;  /* 0x001c1f187b317589 */ /* 0x000fe200000e0000 */
[----:B------:R-:W-:Y:S02]  /*11a20*/  SHF.R.U64 R5, R5, 0x3, RZ ;  /* 0x0000000305057819 */ /* 0x000fe400000012ff */
[----:B------:R-:W-:Y:S01]  /*11a30*/  LOP3.LUT R6, R30, R79, RZ, 0x3c, !PT ;  /* 0x0000004f1e067212 */ /* 0x000fe200078e3cff */
[----:B------:R-:W-:Y:S01]  /*11a40*/  SHFL.IDX PT, R60, R85, R24, 0x1c1f ;  /* 0x001c1f18553c7589 */ /* 0x000fe200000e0000 */
[----:B------:R-:W-:Y:S02]  /*11a50*/  SHF.R.U64 R48, R48, 0x3, RZ ;  /* 0x0000000330307819 */ /* 0x000fe400000012ff */
[----:B------:R-:W-:Y:S01]  /*11a60*/  MOV R94, R94 ;  /* 0x0000005e005e7202 */ /* 0x000fe20000000f00 */
[----:B------:R-:W-:Y:S01]  /*11a70*/  SHFL.IDX PT, R84, R147, R24, 0x1c1f ;  /* 0x001c1f1893547589 */ /* 0x000fe200000e0000 */
[----:B------:R-:W-:Y:S01]  /*11a80*/  LOP3.LUT R10, R5, R10, RZ, 0x3c, !PT ;  /* 0x0000000a050a7212 */ /* 0x000fe200078e3cff */
[----:B------:R-:W-:Y:S01]  /*11a90*/  IMAD.X R5, RZ, RZ, R11, P6 ;  /* 0x000000ffff057224 */ /* 0x000fe200030e060b */
[----:B------:R-:W-:Y:S01]  /*11aa0*/  MOV R95, R6 ;  /* 0x00000006005f7202 */ /* 0x000fe20000000f00 */
[----:B------:R-:W-:Y:S01]  /*11ab0*/  SHFL.IDX PT, R50, R121, R24, 0x1c1f ;  /* 0x001c1f1879327589 */ /* 0x000fe200000e0000 */
[----:B------:R-:W-:-:S02]  /*11ac0*/  LOP3.LUT R4, R48, R83, RZ, 0x3c, !PT ;  /* 0x0000005330047212 */ /* 0x000fc400078e3cff */
[----:B------:R-:W-:Y:S01]  /*11ad0*/  LOP3.LUT R6, R24, 0x2, RZ, 0x3c, !PT ;  /* 0x0000000218067812 */ /* 0x000fe200078e3cff */
[----:B------:R-:W-:Y:S01]  /*11ae0*/  SHFL.IDX PT, R48, R125, R24, 0x1c1f ;  /* 0x001c1f187d307589 */ /* 0x000fe200000e0000 */
[----:B------:R-:W-:Y:S02]  /*11af0*/  MOV R96, R4 ;  /* 0x0000000400607202 */ /* 0x000fe40000000f00 */
[----:B------:R-:W-:Y:S01]  /*11b00*/  MOV R30, R8 ;  /* 0x00000008001e7202 */ /* 0x000fe20000000f00 */
[----:B------:R-:W0:Y:S01]  /*11b10*/  SHFL.IDX PT, R25, R25, R6, 0x1c1f ;  /* 0x001c1f0619197589 */ /* 0x000e2200000e0000 */
[----:B------:R-:W-:Y:S02]  /*11b20*/  MOV R99, R10 ;  /* 0x0000000a00637202 */ /* 0x000fe40000000f00 */
[----:B------:R-:W-:Y:S01]  /*11b30*/  MOV R100, R100 ;  /* 0x0000006400647202 */ /* 0x000fe20000000f00 */
[----:B------:R-:W1:Y:S01]  /*11b40*/  SHFL.IDX PT, R87, R26, R6, 0x1c1f ;  /* 0x001c1f061a577589 */ /* 0x000e6200000e0000 */
[----:B------:R-:W-:-:S02]  /*11b50*/  MOV R98, R12 ;  /* 0x0000000c00627202 */ /* 0x000fc40000000f00 */
[----:B------:R-:W-:Y:S01]  /*11b60*/  MOV R97, R14 ;  /* 0x0000000e00617202 */ /* 0x000fe20000000f00 */
[----:B------:R-:W-:Y:S04]  /*11b70*/  SHFL.IDX PT, R44, R44, R6, 0x1c1f ;  /* 0x001c1f062c2c7589 */ /* 0x000fe800000e0000 */
        /* <DEDUP_REMOVED lines=11> */
[----:B------:R-:W-:Y:S04]  /*11c30*/  SHFL.IDX PT, R45, R45, R6, 0x1c1f ;  /* 0x001c1f062d2d7589 */ /* 0x000fe800000e0000 */
[----:B------:R-:W-:Y:S04]  /*11c40*/  SHFL.IDX PT, R47, R47, R6, 0x1c1f ;  /* 0x001c1f062f2f7589 */ /* 0x000fe800000e0000 */
[----:B------:R-:W-:Y:S04]  /*11c50*/  SHFL.IDX PT, R46, R46, R6, 0x1c1f ;  /* 0x001c1f062e2e7589 */ /* 0x000fe800000e0000 */
[----:B------:R-:W-:Y:S04]  /*11c60*/  SHFL.IDX PT, R5, R153, R24, 0x1c1f ;  /* 0x001c1f1899057589 */ /* 0x000fe800000e0000 */
[----:B------:R-:W-:Y:S04]  /*11c70*/  SHFL.IDX PT, R78, R143, R24, 0x1c1f ;  /* 0x001c1f188f4e7589 */ /* 0x000fe800000e0000 */
[----:B------:R-:W-:Y:S01]  /*11c80*/  SHFL.IDX PT, R51, R119, R24, 0x1c1f ;  /* 0x001c1f1877337589 */ /* 0x000fe200000e0000 */
[----:B0-----:R-:W-:-:S02]  /*11c90*/  SEL R82, R84, R85, P0 ;  /* 0x0000005554527207 */ /* 0x001fc40000000000 */
[----:B------:R-:W-:Y:S01]  /*11ca0*/  SEL R84, R85, R84, P0 ;  /* 0x0000005455547207 */ /* 0x000fe20000000000 */
[----:B------:R-:W-:Y:S04]  /*11cb0*/  SHFL.IDX PT, R52, R117, R24, 0x1c1f ;  /* 0x001c1f1875347589 */ /* 0x000fe800000e0000 */
[----:B------:R-:W-:Y:S04]  /*11cc0*/  SHFL.IDX PT, R56, R111, R24, 0x1c1f ;  /* 0x001c1f186f387589 */ /* 0x000fe800000e0000 */
[----:B------:R-:W-:Y:S04]  /*11cd0*/  SHFL.IDX PT, R54, R113, R24, 0x1c1f ;  /* 0x001c1f1871367589 */ /* 0x000fe800000e0000 */
[----:B------:R-:W0:Y:S04]  /*11ce0*/  SHFL.IDX PT, R8, R29, R6, 0x1c1f ;  /* 0x001c1f061d087589 */ /* 0x000e2800000e0000 */
[----:B------:R-:W1:Y:S04]  /*11cf0*/  SHFL.IDX PT, R79, R32, R6, 0x1c1f ;  /* 0x001c1f06204f7589 */ /* 0x000e6800000e0000 */
[----:B------:R-:W-:Y:S04]  /*11d00*/  SHFL.IDX PT, R28, R43, R6, 0x1c1f ;  /* 0x001c1f062b1c7589 */ /* 0x000fe800000e0000 */
[----:B------:R-:W2:Y:S04]  /*11d10*/  SHFL.IDX PT, R55, R115, R6, 0x1c1f ;  /* 0x001c1f0673377589 */ /* 0x000ea800000e0000 */
[----:B------:R3:W-:Y:S04]  /*11d20*/  SHFL.IDX PT, R57, R93, R6, 0x1c1f ;  /* 0x001c1f065d397589 */ /* 0x0007e800000e0000 */
[----:B------:R4:W-:Y:S04]  /*11d30*/  SHFL.IDX PT, R59, R89, R6, 0x1c1f ;  /* 0x001c1f06593b7589 */ /* 0x0009e800000e0000 */
[----:B------:R-:W-:Y:S01]  /*11d40*/  SHFL.IDX PT, R7, R149, R24, 0x1c1f ;  /* 0x001c1f1895077589 */ /* 0x000fe200000e0000 */
[----:B0-----:R-:W-:-:S02]  /*11d50*/  SEL R87, R8, R5, P0 ;  /* 0x0000000508577207 */ /* 0x001fc40000000000 */
[----:B---3--:R-:W-:Y:S01]  /*11d60*/  SEL R93, R4, R27, P0 ;  /* 0x0000001b045d7207 */ /* 0x008fe20000000000 */
[----:B------:R-:W-:Y:S01]  /*11d70*/  SHFL.IDX PT, R74, R139, R24, 0x1c1f ;  /* 0x001c1f188b4a7589 */ /* 0x000fe200000e0000 */
[----:B-1----:R-:W-:Y:S02]  /*11d80*/  SEL R80, R78, R79, P0 ;  /* 0x0000004f4e507207 */ /* 0x002fe40000000000 */
[----:B----4-:R-:W-:Y:S01]  /*11d90*/  SEL R89, R27, R4, P0 ;  /* 0x000000041b597207 */ /* 0x010fe20000000000 */
[----:B------:R-:W-:Y:S01]  /*11da0*/  SHFL.IDX PT, R66, R69, R24, 0x1c1f ;  /* 0x001c1f1845427589 */ /* 0x000fe200000e0000 */
[----:B------:R-:W-:Y:S02]  /*11db0*/  SEL R78, R79, R78, P0 ;  /* 0x0000004e4f4e7207 */ /* 0x000fe40000000000 */
[----:B------:R-:W-:Y:S01]  /*11dc0*/  F2FP.BF16.F32.PACK_AB R4, R93, R92 ;  /* 0x0000005c5d04723e */ /* 0x000fe200000010ff */
[----:B------:R-:W-:Y:S01]  /*11dd0*/  SHFL.IDX PT, R64, R67, R24, 0x1c1f ;  /* 0x001c1f1843407589 */ /* 0x000fe200000e0000 */
[----:B--2---:R-:W-:-:S03]  /*11de0*/  SEL R43, R52, R55, P0 ;  /* 0x00000037342b7207 */ /* 0x004fc60000000000 */
[----:B------:R-:W-:Y:S04]  /*11df0*/  SHFL.IDX PT, R102, R65, R24, 0x1c1f ;  /* 0x001c1f1841667589 */ /* 0x000fe800000e0000 */
[----:B------:R0:W1:Y:S04]  /*11e00*/  SHFL.IDX PT, R10, R34, R6, 0x1c1f ;  /* 0x001c1f06220a7589 */ /* 0x00006800000e0000 */
[----:B------:R-:W2:Y:S04]  /*11e10*/  SHFL.IDX PT, R73, R73, R6, 0x1c1f ;  /* 0x001c1f0649497589 */ /* 0x000ea800000e0000 */
[----:B------:R3:W4:Y:S01]  /*11e20*/  SHFL.IDX PT, R75, R33, R6, 0x1c1f ;  /* 0x001c1f06214b7589 */ /* 0x00072200000e0000 */
[----:B0-----:R-:W-:-:S03]  /*11e30*/  SEL R34, R49, R44, P0 ;  /* 0x0000002c31227207 */ /* 0x001fc60000000000 */
[----:B------:R-:W-:Y:S04]  /*11e40*/  SHFL.IDX PT, R101, R77, R6, 0x1c1f ;  /* 0x001c1f064d657589 */ /* 0x000fe800000e0000 */
[----:B------:R-:W-:Y:S04]  /*11e50*/  SHFL.IDX PT, R103, R103, R6, 0x1c1f ;  /* 0x001c1f0667677589 */ /* 0x000fe800000e0000 */
[----:B------:R-:W-:Y:S04]  /*11e60*/  SHFL.IDX PT, R9, R145, R24, 0x1c1f ;  /* 0x001c1f1891097589 */ /* 0x000fe800000e0000 */
[----:B------:R-:W-:Y:S01]  /*11e70*/  SHFL.IDX PT, R70, R135, R24, 0x1c1f ;  /* 0x001c1f1887467589 */ /* 0x000fe200000e0000 */
[----:B-1----:R-:W-:-:S02]  /*11e80*/  SEL R83, R7, R10, P0 ;  /* 0x0000000a07537207 */ /* 0x002fc40000000000 */
[----:B------:R-:W-:Y:S01]  /*11e90*/  SEL R85, R10, R7, P0 ;  /* 0x000000070a557207 */ /* 0x000fe20000000000 */
[----:B------:R-:W-:Y:S01]  /*11ea0*/  SHFL.IDX PT, R68, R131, R24, 0x1c1f ;  /* 0x001c1f1883447589 */ /* 0x000fe200000e0000 */
[----:B--2---:R-:W-:Y:S02]  /*11eb0*/  SEL R29, R72, R73, P0 ;  /* 0x00000049481d7207 */ /* 0x004fe40000000000 */
[----:B---3--:R-:W-:Y:S01]  /*11ec0*/  SEL R33, R73, R72, P0 ;  /* 0x0000004849217207 */ /* 0x008fe20000000000 */
[----:B------:R-:W-:Y:S01]  /*11ed0*/  SHFL.IDX PT, R62, R127, R24, 0x1c1f ;  /* 0x001c1f187f3e7589 */ /* 0x000fe200000e0000 */
[----:B----4-:R-:W-:Y:S02]  /*11ee0*/  SEL R76, R74, R75, P0 ;  /* 0x0000004b4a4c7207 */ /* 0x010fe40000000000 */
[----:B------:R-:W-:Y:S01]  /*11ef0*/  SEL R74, R75, R74, P0 ;  /* 0x0000004a4b4a7207 */ /* 0x000fe20000000000 */
[----:B------:R0:W1:Y:S01]  /*11f00*/  SHFL.IDX PT, R12, R36, R6, 0x1c1f ;  /* 0x001c1f06240c7589 */ /* 0x00006200000e0000 */
[----:B------:R-:W-:-:S03]  /*11f10*/  F2FP.BF16.F32.PACK_AB R10, R87, R86 ;  /* 0x00000056570a723e */ /* 0x000fc600000010ff */
[----:B------:R2:W3:Y:S04]  /*11f20*/  SHFL.IDX PT, R71, R35, R6, 0x1c1f ;  /* 0x001c1f0623477589 */ /* 0x0004e800000e0000 */
[----:B------:R4:W3:Y:S01]  /*11f30*/  SHFL.IDX PT, R69, R38, R6, 0x1c1f ;  /* 0x001c1f0626457589 */ /* 0x0008e200000e0000 */
[----:B0-----:R-:W-:-:S03]  /*11f40*/  SEL R36, R44, R49, P0 ;  /* 0x000000312c247207 */ /* 0x001fc60000000000 */
[----:B------:R0:W3:Y:S01]  /*11f50*/  SHFL.IDX PT, R65, R39, R6, 0x1c1f ;  /* 0x001c1f0627417589 */ /* 0x0000e200000e0000 */
[----:B------:R-:W-:Y:S02]  /*11f60*/  SEL R44, R46, R53, P0 ;  /* 0x000000352e2c7207 */ /* 0x000fe40000000000 */
[----:B--2---:R-:W-:Y:S01]  /*11f70*/  SEL R35, R48, R45, P0 ;  /* 0x0000002d30237207 */ /* 0x004fe20000000000 */
[----:B------:R-:W-:Y:S01]  /*11f80*/  SHFL.IDX PT, R11, R141, R24, 0x1c1f ;  /* 0x001c1f188d0b7589 */ /* 0x000fe200000e0000 */
[----:B------:R-:W-:Y:S02]  /*11f90*/  SEL R49, R57, R54, P0 ;  /* 0x0000003639317207 */ /* 0x000fe40000000000 */
[----:B----4-:R-:W-:Y:S01]  /*11fa0*/  SEL R38, R51, R28, P0 ;  /* 0x0000001c33267207 */ /* 0x010fe20000000000 */
[----:B------:R-:W-:Y:S01]  /*11fb0*/  SHFL.IDX PT, R13, R137, R24, 0x1c1f ;  /* 0x001c1f18890d7589 */ /* 0x000fe200000e0000 */
[----:B0-----:R-:W-:-:S03]  /*11fc0*/  SEL R39, R50, R47, P0 ;  /* 0x0000002f32277207 */ /* 0x001fc60000000000 */
[----:B------:R-:W-:Y:S01]  /*11fd0*/  SHFL.IDX PT, R15, R133, R24, 0x1c1f ;  /* 0x001c1f18850f7589 */ /* 0x000fe200000e0000 */
[----:B-1----:R-:W-:-:S03]  /*11fe0*/  SEL R79, R12, R9, P0 ;  /* 0x000000090c4f7207 */ /* 0x002fc60000000000 */
[----:B------:R-:W-:Y:S01]  /*11ff0*/  SHFL.IDX PT, R63, R129, R24, 0x1c1f ;  /* 0x001c1f18813f7589 */ /* 0x000fe200000e0000 */
[----:B---3--:R-:W-:Y:S02]  /*12000*/  SEL R72, R70, R71, P0 ;  /* 0x0000004746487207 */ /* 0x008fe40000000000 */
[----:B------:R-:W-:Y:S01]  /*12010*/  SEL R70, R71, R70, P0 ;  /* 0x0000004647467207 */ /* 0x000fe20000000000 */
[----:B------:R-:W-:Y:S04]  /*12020*/  SHFL.IDX PT, R61, R61, R24, 0x1c1f ;  /* 0x001c1f183d3d7589 */ /* 0x000fe800000e0000 */
[----:B------:R0:W1:Y:S04]  /*12030*/  SHFL.IDX PT, R14, R37, R6, 0x1c1f ;  /* 0x001c1f06250e7589 */ /* 0x00006800000e0000 */
[----:B------:R2:W3:Y:S04]  /*12040*/  SHFL.IDX PT, R67, R91, R6, 0x1c1f ;  /* 0x001c1f065b437589 */ /* 0x0004e800000e0000 */
[----:B------:R4:W3:Y:S01]  /*12050*/  SHFL.IDX PT, R24, R40, R6, 0x1c1f ;  /* 0x001c1f0628187589 */ /* 0x0008e200000e0000 */
[----:B0-----:R-:W-:-:S03]  /*12060*/  SEL R37, R45, R48, P0 ;  /* 0x000000302d257207 */ /* 0x001fc60000000000 */
[----:B------:R0:W3:Y:S01]  /*12070*/  SHFL.IDX PT, R58, R41, R6, 0x1c1f ;  /* 0x001c1f06293a7589 */ /* 0x0000e200000e0000 */
[----:B------:R-:W-:Y:S02]  /*12080*/  SEL R45, R55, R52, P0 ;  /* 0x00000034372d7207 */ /* 0x000fe40000000000 */
[----:B--2---:R-:W-:Y:S01]  /*12090*/  SEL R91, R5, R8, P0 ;  /* 0x00000008055b7207 */ /* 0x004fe20000000000 */
[----:B------:R2:W3:Y:S01]  /*120a0*/  SHFL.IDX PT, R26, R42, R6, 0x1c1f ;  /* 0x001c1f062a1a7589 */ /* 0x0004e200000e0000 */
[----:B------:R-:W-:Y:S02]  /*120b0*/  SEL R48, R59, R56, P0 ;  /* 0x000000383b307207 */ /* 0x000fe40000000000 */
[----:B----4-:R-:W-:Y:S01]  /*120c0*/  SEL R40, R28, R51, P0 ;  /* 0x000000331c287207 */ /* 0x010fe20000000000 */
[----:B------:R4:W3:Y:S01]  /*120d0*/  SHFL.IDX PT, R32, R81, R6, 0x1c1f ;  /* 0x001c1f0651207589 */ /* 0x0008e200000e0000 */
[----:B------:R-:W-:Y:S02]  /*120e0*/  SEL R55, R64, R101, P0 ;  /* 0x0000006540377207 */ /* 0x000fe40000000000 */
[----:B0-----:R-:W-:Y:S01]  /*120f0*/  SEL R41, R47, R50, P0 ;  /* 0x000000322f297207 */ /* 0x001fe20000000000 */
[----:B------:R-:W-:Y:S01]  /*12100*/  SHFL.IDX PT, R105, R105, R6, 0x1c1f ;  /* 0x001c1f0669697589 */ /* 0x000fe200000e0000 */
[----:B------:R-:W-:-:S02]  /*12110*/  SEL R47, R54, R57, P0 ;  /* 0x00000039362f7207 */ /* 0x000fc40000000000 */
[----:B--2---:R-:W-:Y:S01]  /*12120*/  SEL R42, R53, R46, P0 ;  /* 0x0000002e352a7207 */ /* 0x004fe20000000000 */
[----:B------:R-:W0:Y:S01]  /*12130*/  SHFL.IDX PT, R107, R107, R6, 0x1c1f ;  /* 0x001c1f066b6b7589 */ /* 0x000e2200000e0000 */
[----:B------:R-:W-:Y:S02]  /*12140*/  SEL R46, R56, R59, P0 ;  /* 0x0000003b382e7207 */ /* 0x000fe40000000000 */
[----:B------:R-:W-:Y:S01]  /*12150*/  SEL R54, R66, R103, P0 ;  /* 0x0000006742367207 */ /* 0x000fe20000000000 */
[----:B------:R2:W0:Y:S01]  /*12160*/  SHFL.IDX PT, R109, R109, R6, 0x1c1f ;  /* 0x001c1f066d6d7589 */ /* 0x00042200000e0000 */
[----:B------:R-:W-:Y:S02]  /*12170*/  SEL R56, R103, R66, P0 ;  /* 0x0000004267387207 */ /* 0x000fe40000000000 */
[----:B------:R-:W-:Y:S02]  /*12180*/  SEL R57, R101, R64, P0 ;  /* 0x0000004065397207 */ /* 0x000fe40000000000 */
[----:B----4-:R-:W-:-:S02]  /*12190*/  SEL R81, R9, R12, P0 ;  /* 0x0000000c09517207 */ /* 0x010fc40000000000 */
[----:B------:R-:W-:Y:S02]  /*121a0*/  SEL R66, R68, R69, P0 ;  /* 0x0000004544427207 */ /* 0x000fe40000000000 */
[----:B------:R-:W-:Y:S02]  /*121b0*/  SEL R64, R62, R65, P0 ;  /* 0x000000413e407207 */ /* 0x000fe40000000000 */
[----:B-1----:R-:W-:Y:S02]  /*121c0*/  SEL R77, R11, R14, P0 ;  /* 0x0000000e0b4d7207 */ /* 0x002fe40000000000 */
[----:B------:R-:W-:Y:S02]  /*121d0*/  SEL R75, R14, R11, P0 ;  /* 0x0000000b0e4b7207 */ /* 0x000fe40000000000 */
[----:B---3--:R-:W-:Y:S02]  /*121e0*/  SEL R51, R60, R67, P0 ;  /* 0x000000433c337207 */ /* 0x008fe40000000000 */
[----:B------:R-:W-:-:S02]  /*121f0*/  SEL R53, R67, R60, P0 ;  /* 0x0000003c43357207 */ /* 0x000fc40000000000 */
[----:B------:R-:W-:Y:S02]  /*12200*/  SEL R68, R69, R68, P0 ;  /* 0x0000004445447207 */ /* 0x000fe40000000000 */
[----:B------:R-:W-:Y:S02]  /*12210*/  SEL R62, R65, R62, P0 ;  /* 0x0000003e413e7207 */ /* 0x000fe40000000000 */
[----:B------:R-:W-:Y:S02]  /*12220*/  F2FP.BF16.F32.PACK_AB R5, R35, R34 ;  /* 0x000000222305723e */ /* 0x000fe400000010ff */
[----:B--2---:R-:W-:Y:S02]  /*12230*/  F2FP.BF16.F32.PACK_AB R6, R89, R88 ;  /* 0x000000585906723e */ /* 0x004fe400000010ff */
[----:B------:R-:W-:Y:S02]  /*12240*/  F2FP.BF16.F32.PACK_AB R7, R37, R36 ;  /* 0x000000242507723e */ /* 0x000fe400000010ff */
[----:B------:R-:W-:-:S02]  /*12250*/  SEL R73, R13, R24, P0 ;  /* 0x000000180d497207 */ /* 0x000fc40000000000 */
[----:B------:R-:W-:Y:S01]  /*12260*/  SEL R71, R24, R13, P0 ;  /* 0x0000000d18477207 */ /* 0x000fe20000000000 */
[----:B------:R1:W-:Y:S01]  /*12270*/  STSM.16.M88.4 [R99], R4 ;  /* 0x0000000463007844 */ /* 0x0003e20000000200 */
[----:B------:R-:W-:Y:S02]  /*12280*/  SEL R67, R15, R58, P0 ;  /* 0x0000003a0f437207 */ /* 0x000fe40000000000 */
[----:B------:R-:W-:Y:S02]  /*12290*/  SEL R69, R58, R15, P0 ;  /* 0x0000000f3a457207 */ /* 0x000fe40000000000 */
[----:B------:R-:W-:Y:S02]  /*122a0*/  SEL R65, R63, R26, P0 ;  /* 0x0000001a3f417207 */ /* 0x000fe40000000000 */
[----:B------:R-:W-:Y:S02]  /*122b0*/  F2FP.BF16.F32.PACK_AB R8, R91, R90 ;  /* 0x0000005a5b08723e */ /* 0x000fe400000010ff */
[----:B------:R-:W-:-:S02]  /*122c0*/  F2FP.BF16.F32.PACK_AB R9, R39, R38 ;  /* 0x000000262709723e */ /* 0x000fc400000010ff */
[----:B------:R-:W-:Y:S02]  /*122d0*/  F2FP.BF16.F32.PACK_AB R11, R41, R40 ;  /* 0x00000028290b723e */ /* 0x000fe400000010ff */
[----:B------:R-:W-:Y:S02]  /*122e0*/  SEL R50, R61, R32, P0 ;  /* 0x000000203d327207 */ /* 0x000fe40000000000 */
[----:B------:R-:W-:Y:S01]  /*122f0*/  SEL R52, R32, R61, P0 ;  /* 0x0000003d20347207 */ /* 0x000fe20000000000 */
[----:B------:R-:W-:Y:S01]  /*12300*/  STSM.16.M88.4 [R100], R8 ;  /* 0x0000000864007844 */ /* 0x000fe20000000200 */
[----:B------:R-:W-:Y:S01]  /*12310*/  SEL R63, R26, R63, P0 ;  /* 0x0000003f1a3f7207 */ /* 0x000fe20000000000 */
[----:B-1----:R-:W-:Y:S01]  /*12320*/  IMAD.U32 R99, RZ, RZ, UR9 ;  /* 0x00000009ff637e24 */ /* 0x002fe2000f8e00ff */
[----:B------:R-:W-:Y:S02]  /*12330*/  F2FP.BF16.F32.PACK_AB R12, R83, R82 ;  /* 0x00000052530c723e */ /* 0x000fe400000010ff */
[----:B------:R-:W-:-:S02]  /*12340*/  F2FP.BF16.F32.PACK_AB R13, R43, R42 ;  /* 0x0000002a2b0d723e */ /* 0x000fc400000010ff */
[----:B------:R-:W-:Y:S02]  /*12350*/  F2FP.BF16.F32.PACK_AB R14, R85, R84 ;  /* 0x00000054550e723e */ /* 0x000fe400000010ff */
[----:B------:R-:W-:Y:S02]  /*12360*/  F2FP.BF16.F32.PACK_AB R15, R45, R44 ;  /* 0x0000002c2d0f723e */ /* 0x000fe400000010ff */
[----:B------:R-:W-:Y:S02]  /*12370*/  F2FP.BF16.F32.PACK_AB R24, R81, R80 ;  /* 0x000000505118723e */ /* 0x000fe400000010ff */
[----:B------:R-:W-:Y:S01]  /*12380*/  F2FP.BF16.F32.PACK_AB R25, R47, R46 ;  /* 0x0000002e2f19723e */ /* 0x000fe200000010ff */
[----:B------:R-:W-:Y:S01]  /*12390*/  STSM.16.M88.4 [R97], R12 ;  /* 0x0000000c61007844 */ /* 0x000fe20000000200 */
[----:B------:R-:W-:Y:S02]  /*123a0*/  F2FP.BF16.F32.PACK_AB R26, R79, R78 ;  /* 0x0000004e4f1a723e */ /* 0x000fe400000010ff */
[----:B------:R-:W-:-:S02]  /*123b0*/  F2FP.BF16.F32.PACK_AB R27, R49, R48 ;  /* 0x00000030311b723e */ /* 0x000fc400000010ff */
[----:B0-----:R-:W-:Y:S02]  /*123c0*/  SEL R58, R104, R107, P0 ;  /* 0x0000006b683a7207 */ /* 0x001fe40000000000 */
[----:B------:R-:W-:Y:S01]  /*123d0*/  SEL R60, R107, R104, P0 ;  /* 0x000000686b3c7207 */ /* 0x000fe20000000000 */
[----:B------:R0:W-:Y:S01]  /*123e0*/  STSM.16.M88.4 [R98], R24 ;  /* 0x0000001862007844 */ /* 0x0001e20000000200 */
[----:B------:R-:W-:Y:S02]  /*123f0*/  SEL R59, R102, R105, P0 ;  /* 0x00000069663b7207 */ /* 0x000fe40000000000 */
[----:B------:R-:W-:Y:S02]  /*12400*/  SEL R61, R105, R102, P0 ;  /* 0x00000066693d7207 */ /* 0x000fe40000000000 */
[----:B------:R-:W-:Y:S02]  /*12410*/  SEL R28, R106, R109, P0 ;  /* 0x0000006d6a1c7207 */ /* 0x000fe40000000000 */
[----:B------:R-:W-:-:S02]  /*12420*/  SEL R32, R109, R106, P0 ;  /* 0x0000006a6d207207 */ /* 0x000fc40000000000 */
[----:B------:R-:W-:Y:S02]  /*12430*/  F2FP.BF16.F32.PACK_AB R4, R77, R76 ;  /* 0x0000004c4d04723e */ /* 0x000fe400000010ff */
[----:B------:R-:W-:Y:S02]  /*12440*/  F2FP.BF16.F32.PACK_AB R5, R51, R50 ;  /* 0x000000323305723e */ /* 0x000fe400000010ff */
[----:B------:R-:W-:Y:S02]  /*12450*/  F2FP.BF16.F32.PACK_AB R6, R75, R74 ;  /* 0x0000004a4b06723e */ /* 0x000fe400000010ff */
[----:B------:R-:W-:Y:S01]  /*12460*/  F2FP.BF16.F32.PACK_AB R7, R53, R52 ;  /* 0x000000343507723e */ /* 0x000fe200000010ff */
[----:B0-----:R-:W-:Y:S01]  /*12470*/  IMAD.U32 R98, RZ, RZ, UR8 ;  /* 0x00000008ff627e24 */ /* 0x001fe2000f8e00ff */
[----:B------:R-:W-:Y:S01]  /*12480*/  F2FP.BF16.F32.PACK_AB R8, R73, R72 ;  /* 0x000000484908723e */ /* 0x000fe200000010ff */
[----:B------:R-:W-:Y:S01]  /*12490*/  ULDC.64 UR8, c[0x0][0xc08] ;  /* 0x0003020000087ab9 */ /* 0x000fe20000000a00 */
[----:B------:R-:W-:Y:S01]  /*124a0*/  F2FP.BF16.F32.PACK_AB R9, R55, R54 ;  /* 0x000000363709723e */ /* 0x000fe200000010ff */
[----:B------:R0:W-:Y:S01]  /*124b0*/  STSM.16.M88.4 [R94], R4 ;  /* 0x000000045e007844 */ /* 0x0001e20000000200 */
[----:B------:R-:W-:-:S02]  /*124c0*/  F2FP.BF16.F32.PACK_AB R10, R71, R70 ;  /* 0x00000046470a723e */ /* 0x000fc400000010ff */
[----:B------:R-:W-:Y:S02]  /*124d0*/  F2FP.BF16.F32.PACK_AB R11, R57, R56 ;  /* 0x00000038390b723e */ /* 0x000fe400000010ff */
[----:B------:R-:W-:Y:S02]  /*124e0*/  F2FP.BF16.F32.PACK_AB R12, R67, R66 ;  /* 0x00000042430c723e */ /* 0x000fe400000010ff */
[----:B------:R-:W-:Y:S01]  /*124f0*/  F2FP.BF16.F32.PACK_AB R13, R59, R58 ;  /* 0x0000003a3b0d723e */ /* 0x000fe200000010ff */
[----:B------:R1:W-:Y:S01]  /*12500*/  STSM.16.M88.4 [R30], R8 ;  /* 0x000000081e007844 */ /* 0x0003e20000000200 */
[----:B------:R-:W-:Y:S02]  /*12510*/  F2FP.BF16.F32.PACK_AB R14, R69, R68 ;  /* 0x00000044450e723e */ /* 0x000fe400000010ff */
[----:B------:R-:W-:Y:S02]  /*12520*/  F2FP.BF16.F32.PACK_AB R15, R61, R60 ;  /* 0x0000003c3d0f723e */ /* 0x000fe400000010ff */
[----:B------:R-:W-:-:S02]  /*12530*/  F2FP.BF16.F32.PACK_AB R24, R65, R64 ;  /* 0x000000404118723e */ /* 0x000fc400000010ff */
[----:B------:R-:W-:Y:S01]  /*12540*/  F2FP.BF16.F32.PACK_AB R25, R29, R28 ;  /* 0x0000001c1d19723e */ /* 0x000fe200000010ff */
[----:B------:R2:W-:Y:S01]  /*12550*/  STSM.16.M88.4 [R95], R12 ;  /* 0x0000000c5f007844 */ /* 0x0005e20000000200 */
[----:B------:R-:W-:Y:S01]  /*12560*/  F2FP.BF16.F32.PACK_AB R26, R63, R62 ;  /* 0x0000003e3f1a723e */ /* 0x000fe200000010ff */
[----:B0-----:R-:W0:Y:S01]  /*12570*/  LDC R94, c[0x0][0xbe8] ;  /* 0x0002fa00ff5e7b82 */ /* 0x001e220000000800 */
[----:B------:R-:W-:Y:S02]  /*12580*/  F2FP.BF16.F32.PACK_AB R27, R33, R32 ;  /* 0x00000020211b723e */ /* 0x000fe400000010ff */
[----:B------:R-:W-:-:S03]  /*12590*/  ISETP.NE.U32.AND P0, PT, RZ, UR10, PT ;  /* 0x0000000aff007c0c */ /* 0x000fc6000bf05070 */
[----:B------:R3:W-:Y:S02]  /*125a0*/  STSM.16.M88.4 [R96], R24 ;  /* 0x0000001860007844 */ /* 0x0007e40000000200 */
[----:B------:R-:W-:Y:S01]  /*125b0*/  BAR.SYNC.DEFER_BLOCKING 0x1, 0x100 ;  /* 0x0044000000007b1d */ /* 0x000fe20000010000 */
[----:B------:R-:W-:-:S13]  /*125c0*/  ISETP.NE.AND.EX P0, PT, RZ, UR11, PT, P0 ;  /* 0x0000000bff007c0c */ /* 0x000fda000bf05300 */
[----:B------:R-:W4:Y:S01]  /*125d0*/  @P0 LDG.E R97, desc[UR54][R98.64] ;  /* 0x0000003662610981 */ /* 0x000f22000c1e1900 */
[----:B------:R-:W-:Y:S01]  /*125e0*/  UISETP.NE.U32.AND UP0, UPT, UR8, URZ, UPT ;  /* 0x0000003f0800728c */ /* 0x000fe2000bf05070 */
[----:B0-----:R-:W-:Y:S01]  /*125f0*/  ISETP.NE.AND P1, PT, R94, 0x1, PT ;  /* 0x000000015e00780c */ /* 0x001fe20003f25270 */
[----:B------:R-:W-:Y:S02]  /*12600*/  ULDC UR4, c[0x0][0xa88] ;  /* 0x0002a20000047ab9 */ /* 0x000fe40000000800 */
[----:B------:R-:W-:Y:S01]  /*12610*/  UISETP.NE.AND.EX UP0, UPT, UR9, URZ, UPT, UP0 ;  /* 0x0000003f0900728c */ /* 0x000fe2000bf05300 */
[----:B-1----:R-:W-:Y:S01]  /*12620*/  IMAD.U32 R9, RZ, RZ, UR4 ;  /* 0x00000004ff097e24 */ /* 0x002fe2000f8e00ff */
[----:B------:R-:W-:-:S04]  /*12630*/  UMOV UR16, 0x9b8 ;  /* 0x000009b800107882 */ /* 0x000fc80000000000 */
[----:B------:R-:W-:-:S04]  /*12640*/  PLOP3.LUT P4, PT, PT, PT, UP0, 0x80, 0x0 ;  /* 0x000000000000781c */ /* 0x000fc80003f8f008 */
[----:B------:R-:W0:Y:S01]  /*12650*/  @P1 LDC R6, c[0x0][0xbec] ;  /* 0x0002fb00ff061b82 */ /* 0x000e220000000800 */
[----:B------:R-:W-:-:S04]  /*12660*/  @UP0 ULEA UR8, UP1, UR43, UR8, 0x2 ;  /* 0x000000082b080291 */ /* 0x000fc8000f82103f */
[----:B------:R-:W-:Y:S02]  /*12670*/  @UP0 ULEA.HI.X UR9, UR43, UR9, UR42, 0x2, UP1 ;  /* 0x000000092b090291 */ /* 0x000fe400088f142a */
[----:B------:R-:W-:Y:S01]  /*12680*/  UISETP.GT.AND UP1, UPT, UR46, 0x1, UPT ;  /* 0x000000012e00788c */ /* 0x000fe2000bf24270 */
[----:B------:R-:W1:Y:S01]  /*12690*/  @P1 LDC R11, c[0x0][0xbf0] ;  /* 0x0002fc00ff0b1b82 */ /* 0x000e620000000800 */
[----:B------:R-:W-:Y:S02]  /*126a0*/  IMAD.U32 R4, RZ, RZ, UR8 ;  /* 0x00000008ff047e24 */ /* 0x000fe4000f8e00ff */
[----:B------:R-:W-:Y:S01]  /*126b0*/  USEL UR16, UR16, 0x978, UP1 ;  /* 0x0000097810107887 */ /* 0x000fe20008800000 */
[----:B------:R-:W-:Y:S01]  /*126c0*/  IMAD.U32 R5, RZ, RZ, UR9 ;  /* 0x00000009ff057e24 */ /* 0x000fe2000f8e00ff */
[----:B------:R-:W-:Y:S01]  /*126d0*/  UISETP.NE.U32.AND UP0, UPT, UR10, URZ, UPT ;  /* 0x0000003f0a00728c */ /* 0x000fe2000bf05070 */
[----:B--2---:R-:W-:Y:S01]  /*126e0*/  VIADD R15, R18, UR36 ;  /* 0x00000024120f7c36 */ /* 0x004fe20008000000 */
[----:B------:R-:W-:-:S02]  /*126f0*/  UMOV UR4, URZ ;  /* 0x0000003f00047c82 */ /* 0x000fc40008000000 */
[----:B------:R-:W-:Y:S01]  /*12700*/  UISETP.NE.AND.EX UP0, UPT, UR11, URZ, UPT, UP0 ;  /* 0x0000003f0b00728c */ /* 0x000fe2000bf05300 */
[----:B------:R0:W5:Y:S01]  /*12710*/  @P4 LDG.E R9, desc[UR54][R4.64] ;  /* 0x0000003604094981 */ /* 0x000162000c1e1900 */
[----:B------:R-:W-:Y:S01]  /*12720*/  USEL UR7, UR37, URZ, UP1 ;  /* 0x0000003f25077287 */ /* 0x000fe20008800000 */
[----:B------:R-:W-:Y:S01]  /*12730*/  IMAD.MOV.U32 R7, RZ, RZ, R15 ;  /* 0x000000ffff077224 */ /* 0x000fe200078e000f */
[----:B------:R-:W-:Y:S02]  /*12740*/  USEL UR43, UR43, URZ, !UP0 ;  /* 0x0000003f2b2b7287 */ /* 0x000fe4000c000000 */
[----:B------:R-:W-:Y:S01]  /*12750*/  ULDC.64 UR10, c[0x0][UR16+0x218] ;  /* 0x00008600100a7abb */ /* 0x000fe20008000a00 */
[----:B------:R-:W-:Y:S01]  /*12760*/  ULDC.64 UR14, c[0x0][UR16+0x228] ;  /* 0x00008a00100e7abb */ /* 0x000fe20008000a00 */
[----:B------:R-:W-:Y:S01]  /*12770*/  ULDC.64 UR12, c[0x0][UR16+0x220] ;  /* 0x00008800100c7abb */ /* 0x000fe20008000a00 */
[----:B------:R-:W-:Y:S02]  /*12780*/  UIMAD.WIDE.U32 UR8, UR10, UR44, URZ ;  /* 0x0000002c0a0872a5 */ /* 0x000fe4000f8e003f */
[----:B------:R-:W-:Y:S01]  /*12790*/  UIMAD.WIDE.U32 UR18, UR14, UR7, URZ ;  /* 0x000000070e1272a5 */ /* 0x000fe2000f8e003f */
[----:B0-----:R-:W-:Y:S01]  /*127a0*/  @P1 IMAD.HI.U32 R4, R15, R6, RZ ;  /* 0x000000060f041227 */ /* 0x001fe200078e00ff */
[----:B------:R-:W-:-:S02]  /*127b0*/  UIMAD UR10, UR11, UR44, URZ ;  /* 0x0000002c0b0a72a4 */ /* 0x000fc4000f8e023f */
[----:B------:R-:W-:Y:S02]  /*127c0*/  UIMAD UR14, UR15, UR7, URZ ;  /* 0x000000070f0e72a4 */ /* 0x000fe4000f8e023f */
[----:B------:R-:W-:Y:S01]  /*127d0*/  USEL UR42, UR42, URZ, !UP0 ;  /* 0x0000003f2a2a7287 */ /* 0x000fe2000c000000 */
[----:B-1----:R-:W-:Y:S01]  /*127e0*/  @P1 SHF.R.U32.HI R7, RZ, R11, R4 ;  /* 0x0000000bff071219 */ /* 0x002fe20000011604 */
[----:B------:R-:W-:Y:S01]  /*127f0*/  UIMAD UR7, UR13, UR43, URZ ;  /* 0x0000002b0d0772a4 */ /* 0x000fe2000f8e023f */
[----:B------:R-:W-:Y:S01]  /*12800*/  IMAD.U32 R4, RZ, RZ, UR18 ;  /* 0x00000012ff047e24 */ /* 0x000fe2000f8e00ff */
[----:B------:R-:W-:Y:S01]  /*12810*/  UIADD3 UR9, UR9, UR10, URZ ;  /* 0x0000000a09097290 */ /* 0x000fe2000fffe03f */
[----:B------:R-:W-:Y:S01]  /*12820*/  IMAD.U32 R5, RZ, RZ, UR19 ;  /* 0x00000013ff057e24 */ /* 0x000fe2000f8e00ff */
[----:B------:R-:W-:Y:S01]  /*12830*/  UIMAD.WIDE.U32 UR10, UR12, UR43, URZ ;  /* 0x0000002b0c0a72a5 */ /* 0x000fe2000f8e003f */
[--C-:B------:R-:W-:Y:S01]  /*12840*/  IMAD.MOV R11, RZ, RZ, -R7.reuse ;  /* 0x000000ffff0b7224 */ /* 0x100fe200078e0a07 */
[----:B------:R-:W-:Y:S01]  /*12850*/  UIMAD UR7, UR12, UR42, UR7 ;  /* 0x0000002a0c0772a4 */ /* 0x000fe2000f8e0207 */
[----:B------:R-:W-:Y:S01]  /*12860*/  SHF.R.S32.HI R5, RZ, 0x1f, R7 ;  /* 0x0000001fff057819 */ /* 0x000fe20000011407 */
[----:B------:R-:W-:Y:S01]  /*12870*/  UIADD3 UR14, UR19, UR14, URZ ;  /* 0x0000000e130e7290 */ /* 0x000fe2000fffe03f */
[----:B------:R-:W-:Y:S01]  /*12880*/  IMAD R11, R94, R11, R15 ;  /* 0x0000000b5e0b7224 */ /* 0x000fe200078e020f */
[----:B------:R-:W-:-:S04]  /*12890*/  UIADD3 UR7, UR11, UR7, URZ ;  /* 0x000000070b077290 */ /* 0x000fc8000fffe03f */
[----:B------:R-:W-:Y:S01]  /*128a0*/  IMAD.U32 R8, RZ, RZ, UR14 ;  /* 0x0000000eff087e24 */ /* 0x000fe2000f8e00ff */
[----:B------:R-:W-:Y:S02]  /*128b0*/  SHF.R.S32.HI R6, RZ, 0x1f, R11 ;  /* 0x0000001fff067819 */ /* 0x000fe4000001140b */
[----:B----4-:R-:W-:-:S13]  /*128c0*/  @P0 R2UR UR4, R97 ;  /* 0x00000000610402ca */ /* 0x010fda00000e0000 */
        /* <DEDUP_REMOVED lines=15> */
[----:B---3--:R-:W-:Y:S08]  /*129c0*/  @P4 BRA `(.L_x_2104) ;  /* 0x0000000000104947 */ /* 0x008ff00003800000 */
[----:B------:R-:W-:Y:S05]  /*129d0*/  @!P0 BRA `(.L_x_2104) ;  /* 0x00000000000c8947 */ /* 0x000fea0003800000 */
[----:B------:R-:W2:Y:S04]  /*129e0*/  LDG.E R4, desc[UR54][R98.64] ;  /* 0x0000003662047981 */ /* 0x000ea8000c1e1900 */
[----:B-----5:R-:W2:Y:S02]  /*129f0*/  LDG.E R9, desc[UR54][R98.64+0x4] ;  /* 0x0000043662097981 */ /* 0x020ea4000c1e1900 */
[----:B--2---:R-:W-:-:S07]  /*12a00*/  IMAD.IADD R9, R9, 0x1, -R4 ;  /* 0x0000000109097824 */ /* 0x004fce00078e0a04 */
.L_x_2104:
[----:B------:R-:W2:Y:S01]  /*12a10*/  LDL R12, [R1+0x38] ;  /* 0x00003800010c7983 */ /* 0x000ea20000100800 */
[----:B------:R-:W0:Y:S03]  /*12a20*/  S2R R4, SR_TID.X ;  /* 0x0000000000047919 */ /* 0x000e260000002100 */
[----:B------:R-:W-:Y:S04]  /*12a30*/  SHFL.IDX PT, R5, R10, RZ, 0x1c1f ;  /* 0x001c1fff0a057589 */ /* 0x000fe800000e0000 */
[----:B------:R-:W-:Y:S04]  /*12a40*/  SHFL.IDX PT, R6, R8, 0x1, 0x1c1f ;  /* 0x003c1f0008067f89 */ /* 0x000fe800000e0000 */
[----:B------:R-:W-:Y:S01]  /*12a50*/  SHFL.IDX PT, R7, R10, 0x1, 0x1c1f ;  /* 0x003c1f000a077f89 */ /* 0x000fe200000e0000 */
[----:B0-----:R-:W-:-:S05]  /*12a60*/  VIADD R13, R4, 0xffffff80 ;  /* 0xffffff80040d7836 */ /* 0x001fca0000000000 */
[----:B------:R-:W-:-:S04]  /*12a70*/  SHF.R.S32.HI R11, RZ, 0x1f, R13 ;  /* 0x0000001fff0b7819 */ /* 0x000fc8000001140d */
[----:B------:R-:W-:Y:S01]  /*12a80*/  LEA.HI R11, R11, R13, RZ, 0x7 ;  /* 0x0000000d0b0b7211 */ /* 0x000fe200078f38ff */
[----:B------:R-:W0:Y:S03]  /*12a90*/  SHFL.IDX PT, R4, R8, RZ, 0x1c1f ;  /* 0x001c1fff08047589 */ /* 0x000e2600000e0000 */
[----:B------:R-:W-:Y:S01]  /*12aa0*/  LOP3.LUT R11, R11, 0xffffff80, RZ, 0xc0, !PT ;  /* 0xffffff800b0b7812 */ /* 0x000fe200078ec0ff */
[----:B-----5:R-:W-:-:S04]  /*12ab0*/  IMAD R30, R9, R94, RZ ;  /* 0x0000005e091e7224 */ /* 0x020fc800078e02ff */
[----:B------:R-:W-:-:S05]  /*12ac0*/  IMAD.IADD R11, R13, 0x1, -R11 ;  /* 0x000000010d0b7824 */ /* 0x000fca00078e0a0b */
[----:B------:R-:W-:Y:S01]  /*12ad0*/  LOP3.LUT P0, RZ, R11, 0x3, RZ, 0xc0, !PT ;  /* 0x000000030bff7812 */ /* 0x000fe2000780c0ff */
[----:B--2---:R-:W-:-:S04]  /*12ae0*/  VIADD R13, R12, UR36 ;  /* 0x000000240c0d7c36 */ /* 0x004fc80008000000 */
[C---:B------:R-:W-:Y:S01]  /*12af0*/  VIADD R25, R13.reuse, 0x8 ;  /* 0x000000080d197836 */ /* 0x040fe20000000000 */
[----:B------:R-:W-:-:S04]  /*12b00*/  ISETP.GE.OR P2, PT, R13, R30, P0 ;  /* 0x0000001e0d00720c */ /* 0x000fc80000746670 */
[----:B------:R-:W-:-:S09]  /*12b10*/  ISETP.GE.OR P0, PT, R25, R30, P0 ;  /* 0x0000001e1900720c */ /* 0x000fd20000706670 */
[----:B0-----:R0:W-:Y:S04]  /*12b20*/  @!P2 ST.E desc[UR54][R4.64], R2 ;  /* 0x000000020400a985 */ /* 0x0011e8000c101936 */
[----:B------:R0:W-:Y:S01]  /*12b30*/  @!P0 ST.E desc[UR54][R6.64], R0 ;  /* 0x0000000006008985 */ /* 0x0001e2000c101936 */
[----:B------:R-:W-:-:S13]  /*12b40*/  PLOP3.LUT P0, PT, PT, PT, UP1, 0x80, 0x0 ;  /* 0x000000000000781c */ /* 0x000fda0003f0f018 */
[----:B0-----:R-:W-:Y:S05]  /*12b50*/  @P0 BRA `(.L_x_2105) ;  /* 0x0000000800a00947 */ /* 0x001fea0003800000 */
[----:B------:R-:W-:Y:S01]  /*12b60*/  VIADD R11, R108, 0xffffff80 ;  /* 0xffffff806c0b7836 */ /* 0x000fe20000000000 */
[----:B------:R-:W-:Y:S01]  /*12b70*/  ULDC.64 UR10, c[0x0][0xaa0] ;  /* 0x0002a800000a7ab9 */ /* 0x000fe20000000a00 */
[----:B------:R-:W0:Y:S03]  /*12b80*/  @P1 LDC R49, c[0x0][0xbf0] ;  /* 0x0002fc00ff311b82 */ /* 0x000e260000000800 */
        /* <DEDUP_REMOVED lines=20> */
[----:B------:R-:W5:Y:S01]  /*12cd0*/  LD.E.128 R8, desc[UR54][R8.64] ;  /* 0x0000003608087980 */ /* 0x000f62000c101d00 */
[----:B------:R-:W-:Y:S01]  /*12ce0*/  LOP3.LUT R24, R25, 0x380, RZ, 0xc0, !PT ;  /* 0x0000038019187812 */ /* 0x000fe200078ec0ff */
[----:B------:R-:W-:Y:S01]  /*12cf0*/  IMAD.X R45, RZ, RZ, R21, P6 ;  /* 0x000000ffff2d7224 */ /* 0x000fe200030e0615 */
[----:B------:R-:W-:-:S02]  /*12d00*/  LOP3.LUT R32, R33, 0x380, RZ, 0xc0, !PT ;  /* 0x0000038021207812 */ /* 0x000fc400078ec0ff */
[----:B------:R-:W-:Y:S02]  /*12d10*/  LOP3.LUT R36, R37, 0x380, RZ, 0xc0, !PT ;  /* 0x0000038025247812 */ /* 0x000fe400078ec0ff */
[----:B------:R-:W-:Y:S02]  /*12d20*/  LOP3.LUT R40, R41, 0x380, RZ, 0xc0, !PT ;  /* 0x0000038029287812 */ /* 0x000fe400078ec0ff */
[----:B------:R-:W-:Y:S02]  /*12d30*/  SHF.R.U64 R7, R7, 0x3, RZ ;  /* 0x0000000307077819 */ /* 0x000fe400000012ff */
[----:B------:R-:W-:Y:S02]  /*12d40*/  LOP3.LUT R0, R5, 0x380, RZ, 0xc0, !PT ;  /* 0x0000038005007812 */ /* 0x000fe400078ec0ff */
[----:B------:R-:W-:Y:S02]  /*12d50*/  SHF.R.U64 R12, R12, 0x3, RZ ;  /* 0x000000030c0c7819 */ /* 0x000fe400000012ff */
[----:B------:R-:W-:-:S02]  /*12d60*/  SHF.R.U64 R24, R24, 0x3, RZ ;  /* 0x0000000318187819 */ /* 0x000fc400000012ff */
[----:B------:R-:W-:Y:S02]  /*12d70*/  SHF.R.U64 R32, R32, 0x3, RZ ;  /* 0x0000000320207819 */ /* 0x000fe400000012ff */
[----:B------:R-:W-:Y:S02]  /*12d80*/  SHF.R.U64 R36, R36, 0x3, RZ ;  /* 0x0000000324247819 */ /* 0x000fe400000012ff */
        /* <DEDUP_REMOVED lines=22> */
[----:B------:R-:W-:Y:S01]  /*12ef0*/  VIADD R2, R0, UR36 ;  /* 0x0000002400027c36 */ /* 0x000fe20008000000 */
[----:B------:R-:W5:Y:S02]  /*12f00*/  LD.E.128 R32, desc[UR54][R32.64] ;  /* 0x0000003620207980 */ /* 0x000f64000c101d00 */
[----:B------:R-:W-:-:S02]  /*12f10*/  UIMAD.WIDE.U32 UR8, UR44, UR10, UR8 ;  /* 0x0000000a2c0872a5 */ /* 0x000fc4000f8e0008 */
[----:B------:R-:W-:Y:S01]  /*12f20*/  USHF.R.S32.HI UR4, URZ, 0x1f, UR43 ;  /* 0x0000001f3f047899 */ /* 0x000fe2000801142b */
[----:B------:R-:W5:Y:S01]  /*12f30*/  LD.E.128 R36, desc[UR54][R36.64] ;  /* 0x0000003624247980 */ /* 0x000f62000c101d00 */
[----:B------:R-:W-:-:S03]  /*12f40*/  UIMAD UR9, UR44, UR11, UR9 ;  /* 0x0000000b2c0972a4 */ /* 0x000fc6000f8e0209 */
[----:B------:R-:W-:Y:S01]  /*12f50*/  ULDC.64 UR10, c[0x0][0xaf0] ;  /* 0x0002bc00000a7ab9 */ /* 0x000fe20000000a00 */
[----:B------:R-:W5:Y:S01]  /*12f60*/  LD.E.128 R40, desc[UR54][R40.64] ;  /* 0x0000003628287980 */ /* 0x000f62000c101d00 */
[----:B------:R-:W-:Y:S01]  /*12f70*/  UIMAD UR4, UR4, UR10, URZ ;  /* 0x0000000a040472a4 */ /* 0x000fe2000f8e023f */
[----:B------:R-:W-:Y:S01]  /*12f80*/  IMAD.MOV.U32 R29, RZ, RZ, R2 ;  /* 0x000000ffff1d7224 */ /* 0x000fe200078e0002 */
[----:B------:R-:W-:Y:S01]  /*12f90*/  UIMAD.WIDE.U32 UR8, UR43, UR10, UR8 ;  /* 0x0000000a2b0872a5 */ /* 0x000fe2000f8e0008 */
[----:B------:R-:W5:Y:S01]  /*12fa0*/  LD.E.128 R44, desc[UR54][R44.64] ;  /* 0x000000362c2c7980 */ /* 0x000f62000c101d00 */
[----:B------:R-:W-:-:S03]  /*12fb0*/  UIMAD UR4, UR43, UR11, UR4 ;  /* 0x0000000b2b0472a4 */ /* 0x000fc6000f8e0204 */
[----:B------:R-:W-:Y:S01]  /*12fc0*/  ULDC.64 UR10, c[0x0][0xae0] ;  /* 0x0002b800000a7ab9 */ /* 0x000fe20000000a00 */
[----:B-1----:R-:W-:Y:S01]  /*12fd0*/  @P1 IMAD.HI.U32 R0, R2, R21, RZ ;  /* 0x0000001502001227 */ /* 0x002fe200078e00ff */
[----:B------:R-:W-:Y:S01]  /*12fe0*/  @!PT LDS RZ, [RZ] ;  /* 0x00000000fffff984 */ /* 0x000fe20000000800 */
[----:B------:R-:W-:Y:S01]  /*12ff0*/  @!PT LDS RZ, [RZ] ;  /* 0x00000000fffff984 */ /* 0x000fe20000000800 */
[----:B------:R-:W-:Y:S01]  /*13000*/  @!PT LDS RZ, [RZ] ;  /* 0x00000000fffff984 */ /* 0x000fe20000000800 */
[----:B------:R-:W-:Y:S01]  /*13010*/  @!PT LDS RZ, [RZ] ;  /* 0x00000000fffff984 */ /* 0x000fe20000000800 */
[----:B------:R1:W-:Y:S06]  /*13020*/  MEMBAR.ALL.CTA ;  /* 0x0000000000007992 */ /* 0x0003ec0000008000 */
[----:B-1----:R-:W1:Y:S01]  /*13030*/  FENCE.VIEW.ASYNC.S ;  /* 0x00000000000073c6 */ /* 0x002e620000000000 */
[----:B0-----:R-:W-:Y:S01]  /*13040*/  @P1 SHF.R.U32.HI R29, RZ, R49, R0 ;  /* 0x00000031ff1d1219 */ /* 0x001fe20000011600 */
[----:B------:R-:W-:-:S03]  /*13050*/  UIADD3 UR4, UR9, UR4, URZ ;  /* 0x0000000409047290 */ /* 0x000fc6000fffe03f */
[--C-:B------:R-:W-:Y:S01]  /*13060*/  SHF.R.S32.HI R0, RZ, 0x1f, R29.reuse ;  /* 0x0000001fff007819 */ /* 0x100fe2000001141d */
[----:B------:R-:W-:Y:S02]  /*13070*/  IMAD.MOV R49, RZ, RZ, -R29 ;  /* 0x000000ffff317224 */ /* 0x000fe400078e0a1d */
[----:B------:R-:W-:Y:S02]  /*13080*/  IMAD.U32 R21, RZ, RZ, UR9 ;  /* 0x00000009ff157e24 */ /* 0x000fe4000f8e00ff */
[----:B------:R-:W-:Y:S02]  /*13090*/  IMAD R0, R0, UR10, RZ ;  /* 0x0000000a00007c24 */ /* 0x000fe4000f8e02ff */
[----:B------:R-:W-:Y:S02]  /*130a0*/  IMAD R49, R94, R49, R2 ;  /* 0x000000315e317224 */ /* 0x000fe400078e0202 */
[----:B------:R-:W-:Y:S01]  /*130b0*/  IMAD.U32 R20, RZ, RZ, UR8 ;  /* 0x00000008ff147e24 */ /* 0x000fe2000f8e00ff */
[----:B------:R-:W-:Y:S01]  /*130c0*/  ULDC.64 UR8, c[0x0][0xad8] ;  /* 0x0002b60000087ab9 */ /* 0x000fe20000000a00 */
[----:B------:R-:W-:-:S02]  /*130d0*/  IMAD.U32 R21, RZ, RZ, UR4 ;  /* 0x00000004ff157e24 */ /* 0x000fc4000f8e00ff */
[C---:B------:R-:W-:Y:S01]  /*130e0*/  IMAD R51, R29.reuse, UR11, R0 ;  /* 0x0000000b1d337c24 */ /* 0x040fe2000f8e0200 */
[----:B------:R-:W-:Y:S01]  /*130f0*/  SHF.R.S32.HI R0, RZ, 0x1f, R49 ;  /* 0x0000001fff007819 */ /* 0x000fe20000011431 */
[----:B------:R-:W-:-:S04]  /*13100*/  IMAD.WIDE.U32 R20, R29, UR10, R20 ;  /* 0x0000000a1d147c25 */ /* 0x000fc8000f8e0014 */
[----:B------:R-:W-:Y:S02]  /*13110*/  IMAD.IADD R21, R21, 0x1, R51 ;  /* 0x0000000115157824 */ /* 0x000fe400078e0233 */
[----:B------:R-:W-:Y:S02]  /*13120*/  IMAD R0, R0, UR8, RZ ;  /* 0x0000000800007c24 */ /* 0x000fe4000f8e02ff */
[----:B------:R-:W-:Y:S02]  /*13130*/  VIADD R53, R95, UR36 ;  /* 0x000000245f357c36 */ /* 0x000fe40008000000 */
        /* <DEDUP_REMOVED lines=12> */
[----:B-1----:R0:W-:Y:S01]  /*13200*/  SYNCS.ARRIVE.TRANS64.RED.A1T0 RZ, [R3+URZ], RZ ;  /* 0x000000ff03ff79a7 */ /* 0x0021e2000810043f */
        /* <DEDUP_REMOVED lines=10> */
[-C--:B-1----:R-:W-:Y:S02]  /*132b0*/  @!P2 LEA R2, P4, R17, R20.reuse, 0x1 ;  /* 0x000000141102a211 */ /* 0x082fe400078808ff */
[----:B------:R-:W-:Y:S02]  /*132c0*/  @!P3 LEA R20, P5, R19, R20, 0x1 ;  /* 0x000000141314b211 */ /* 0x000fe400078a08ff */
[-C--:B0-2---:R-:W-:Y:S02]  /*132d0*/  @!P2 LEA.HI.X R3, R17, R48.reuse, R52, 0x1, P4 ;  /* 0x000000301103a211 */ /* 0x085fe400020f0c34 */
[----:B------:R-:W-:-:S03]  /*132e0*/  @!P3 LEA.HI.X R21, R19, R48, R50, 0x1, P5 ;  /* 0x000000301315b211 */ /* 0x000fc600028f0c32 */
[----:B-----5:R3:W-:Y:S04]  /*132f0*/  @!P2 ST.E.128 desc[UR54][R2.64], R4 ;  /* 0x000000040200a985 */ /* 0x0207e8000c101d36 */
[----:B------:R3:W-:Y:S02]  /*13300*/  @!P3 ST.E.128 desc[UR54][R20.64], R32 ;  /* 0x000000201400b985 */ /* 0x0007e4000c101d36 */
.L_x_2107:
[----:B------:R-:W-:Y:S05]  /*13310*/  BSYNC B1 ;  /* 0x0000000000017941 */ /* 0x000fea0003800000 */
.L_x_2106:
[----:B---3-5:R3:W4:Y:S01]  /*13320*/  SHFL.IDX PT, R6, R28, 0x1, 0x181f ;  /* 0x00381f001c067f89 */ /* 0x02872200000e0000 */
[----:B------:R-:W-:Y:S03]  /*13330*/  BSSY B1, `(.L_x_2108) ;  /* 0x000000c000017945 */ /* 0x000fe60003800000 */
[----:B------:R3:W0:Y:S01]  /*13340*/  SHFL.IDX PT, R4, R0, 0x1, 0x181f ;  /* 0x00381f0000047f89 */ /* 0x00062200000e0000 */
[----:B------:R-:W-:Y:S05]  /*13350*/  @P0 BRA `(.L_x_2109) ;  /* 0x0000000000240947 */ /* 0x000fea0003800000 */
[----:B------:R-:W-:Y:S02]  /*13360*/  ULDC UR4, c[0x0][0xac8] ;  /* 0x0002b20000047ab9 */ /* 0x000fe40000000800 */
[----:B------:R-:W-:Y:S02]  /*13370*/  ISETP.GE.AND P3, PT, R17, UR4, PT ;  /* 0x0000000411007c0c */ /* 0x000fe4000bf66270 */
[----:B------:R-:W-:-:S11]  /*13380*/  ISETP.GE.AND P4, PT, R19, UR4, PT ;  /* 0x0000000413007c0c */ /* 0x000fd6000bf86270 */
[-C--:B0-----:R-:W-:Y:S02]  /*13390*/  @!P3 LEA R2, P0, R17, R4.reuse, 0x1 ;  /* 0x000000041102b211 */ /* 0x081fe400078008ff */
[----:B------:R-:W-:Y:S02]  /*133a0*/  @!P4 LEA R4, P2, R19, R4, 0x1 ;  /* 0x000000041304c211 */ /* 0x000fe400078408ff */
[-C--:B----4-:R-:W-:Y:S02]  /*133b0*/  @!P3 LEA.HI.X R3, R17, R6.reuse, R52, 0x1, P0 ;  /* 0x000000061103b211 */ /* 0x090fe400000f0c34 */
[----:B------:R-:W-:-:S03]  /*133c0*/  @!P4 LEA.HI.X R5, R19, R6, R50, 0x1, P2 ;  /* 0x000000061305c211 */ /* 0x000fc600010f0c32 */
[----:B------:R0:W-:Y:S04]  /*133d0*/  @!P3 ST.E.128 desc[UR54][R2.64], R8 ;  /* 0x000000080200b985 */ /* 0x0001e8000c101d36 */
[----:B------:R0:W-:Y:S02]  /*133e0*/  @!P4 ST.E.128 desc[UR54][R4.64], R36 ;  /* 0x000000240400c985 */ /* 0x0001e4000c101d36 */
.L_x_2109:
[----:B------:R-:W-:Y:S05]  /*133f0*/  BSYNC B1 ;  /* 0x0000000000017941 */ /* 0x000fea0003800000 */
.L_x_2108:
[----:B----4-:R4:W1:Y:S01]  /*13400*/  SHFL.IDX PT, R6, R28, 0x2, 0x181f ;  /* 0x00581f001c067f89 */ /* 0x01086200000e0000 */
[----:B------:R-:W-:Y:S03]  /*13410*/  BSSY B1, `(.L_x_2110) ;  /* 0x000000c000017945 */ /* 0x000fe60003800000 */
[----:B0-----:R4:W0:Y:S01]  /*13420*/  SHFL.IDX PT, R4, R0, 0x2, 0x181f ;  /* 0x00581f0000047f89 */ /* 0x00182200000e0000 */
[----:B------:R-:W-:Y:S05]  /*13430*/  @P1 BRA `(.L_x_2111) ;  /* 0x0000000000241947 */ /* 0x000fea0003800000 */
[----:B------:R-:W-:Y:S02]  /*13440*/  ULDC UR4, c[0x0][0xac8] ;  /* 0x0002b20000047ab9 */ /* 0x000fe40000000800 */
[----:B------:R-:W-:Y:S02]  /*13450*/  ISETP.GE.AND P2, PT, R17, UR4, PT ;  /* 0x0000000411007c0c */ /* 0x000fe4000bf46270 */
[----:B------:R-:W-:-:S11]  /*13460*/  ISETP.GE.AND P3, PT, R19, UR4, PT ;  /* 0x0000000413007c0c */ /* 0x000fd6000bf66270 */
[-C--:B0-----:R-:W-:Y:S02]  /*13470*/  @!P2 LEA R2, P0, R17, R4.reuse, 0x1 ;  /* 0x000000041102a211 */ /* 0x081fe400078008ff */
[----:B------:R-:W-:Y:S02]  /*13480*/  @!P3 LEA R4, P1, R19, R4, 0x1 ;  /* 0x000000041304b211 */ /* 0x000fe400078208ff */
[-C--:B-1----:R-:W-:Y:S02]  /*13490*/  @!P2 LEA.HI.X R3, R17, R6.reuse, R52, 0x1, P0 ;  /* 0x000000061103a211 */ /* 0x082fe400000f0c34 */
[----:B------:R-:W-:-:S03]  /*134a0*/  @!P3 LEA.HI.X R5, R19, R6, R50, 0x1, P1 ;  /* 0x000000061305b211 */ /* 0x000fc600008f0c32 */
[----:B------:R0:W-:Y:S04]  /*134b0*/  @!P2 ST.E.128 desc[UR54][R2.64], R12 ;  /* 0x0000000c0200a985 */ /* 0x0001e8000c101d36 */
[----:B------:R0:W-:Y:S02]  /*134c0*/  @!P3 ST.E.128 desc[UR54][R4.64], R40 ;  /* 0x000000280400b985 */ /* 0x0001e4000c101d36 */
.L_x_2111:
[----:B------:R-:W-:Y:S05]  /*134d0*/  BSYNC B1 ;  /* 0x0000000000017941 */ /* 0x000fea0003800000 */
.L_x_2110:
[----:B0-----:R-:W-:Y:S01]  /*134e0*/  VIADD R3, R53, 0x60 ;  /* 0x0000006035037836 */ /* 0x001fe20000000000 */
[----:B---34-:R-:W0:Y:S04]  /*134f0*/  SHFL.IDX PT, R28, R28, 0x3, 0x181f ;  /* 0x00781f001c1c7f89 */ /* 0x018e2800000e0000 */
        /* <DEDUP_REMOVED lines=10> */
[----:B----4-:R-:W-:-:S04]  /*135a0*/  LEA R2, P0, R19, R0, 0x1 ;  /* 0x0000000013027211 */ /* 0x010fc800078008ff */
[----:B------:R-:W-:-:S05]  /*135b0*/  LEA.HI.X R3, R19, R28, R50, 0x1, P0 ;  /* 0x0000001c13037211 */ /* 0x000fca00000f0c32 */
[----:B------:R0:W-:Y:S01]  /*135c0*/  ST.E.128 desc[UR54][R2.64], R44 ;  /* 0x0000002c02007985 */ /* 0x0001e2000c101d36 */
[----:B------:R-:W-:Y:S05]  /*135d0*/  BRA `(.L_x_2112) ;  /* 0x00000018005c7947 */ /* 0x000fea0003800000 */
.L_x_2105:
[----:B------:R-:W-:Y:S01]  /*135e0*/  ULDC.64 UR10, c[0x0][0xb08] ;  /* 0x0002c200000a7ab9 */ /* 0x000fe20000000a00 */
[----:B------:R-:W0:Y:S01]  /*135f0*/  @P1 LDC R0, c[0x0][0xbec] ;  /* 0x0002fb00ff001b82 */ /* 0x000e220000000800 */
[----:B------:R-:W-:Y:S01]  /*13600*/  UIMAD UR7, UR12, UR10, URZ ;  /* 0x0000000a0c0772a4 */ /* 0x000fe2000f8e023f */
[----:B------:R-:W-:Y:S01]  /*13610*/  IMAD.MOV.U32 R7, RZ, RZ, R15 ;  /* 0x000000ffff077224 */ /* 0x000fe200078e000f */
[----:B------:R-:W-:Y:S01]  /*13620*/  UIMAD.WIDE.U32 UR8, UR4, UR10, URZ ;  /* 0x0000000a040872a5 */ /* 0x000fe2000f8e003f */
[----:B------:R-:W-:Y:S01]  /*13630*/  ISETP.GE.AND P0, PT, R13, R30, PT ;  /* 0x0000001e0d00720c */ /* 0x000fe20003f06270 */
[----:B------:R-:W-:Y:S01]  /*13640*/  UIMAD UR7, UR4, UR11, UR7 ;  /* 0x0000000b040772a4 */ /* 0x000fe2000f8e0207 */
[----:B------:R-:W-:Y:S01]  /*13650*/  VIADD R2, R3, 0x2e820 ;  /* 0x0002e82003027836 */ /* 0x000fe20000000000 */
[----:B------:R-:W-:Y:S01]  /*13660*/  USHF.R.S32.HI UR4, URZ, 0x1f, UR43 ;  /* 0x0000001f3f047899 */ /* 0x000fe2000801142b */
[----:B------:R-:W1:Y:S01]  /*13670*/  @P1 LDC R5, c[0x0][0xbf0] ;  /* 0x0002fc00ff051b82 */ /* 0x000e620000000800 */
[----:B------:R-:W-:Y:S01]  /*13680*/  UIADD3 UR9, UR9, UR7, URZ ;  /* 0x0000000709097290 */ /* 0x000fe2000fffe03f */
[C---:B------:R-:W-:Y:S01]  /*13690*/  VIADD R21, R16.reuse, 0x8 ;  /* 0x0000000810157836 */ /* 0x040fe20000000000 */
[----:B------:R-:W-:Y:S01]  /*136a0*/  ULDC.64 UR10, c[0x0][0xb38] ;  /* 0x0002ce00000a7ab9 */ /* 0x000fe20000000a00 */
[----:B------:R-:W-:Y:S01]  /*136b0*/  PRMT R2, RZ, 0x654, R2 ;  /* 0x00000654ff027816 */ /* 0x000fe20000000002 */
[----:B------:R-:W-:Y:S01]  /*136c0*/  UIMAD.WIDE.U32 UR8, UR44, UR10, UR8 ;  /* 0x0000000a2c0872a5 */ /* 0x000fe2000f8e0008 */
[C---:B------:R-:W-:Y:S01]  /*136d0*/  VIADD R27, R16.reuse, 0x10 ;  /* 0x00000010101b7836 */ /* 0x040fe20000000000 */
[----:B------:R-:W-:Y:S01]  /*136e0*/  BSSY B1, `(.L_x_2113) ;  /* 0x0000077000017945 */ /* 0x000fe20003800000 */
[C---:B------:R-:W-:Y:S01]  /*136f0*/  VIADD R107, R16.reuse, 0x20 ;  /* 0x00000020106b7836 */ /* 0x040fe20000000000 */
[----:B------:R-:W-:Y:S01]  /*13700*/  UIMAD UR9, UR44, UR11, UR9 ;  /* 0x0000000b2c0972a4 */ /* 0x000fe2000f8e0209 */
[----:B------:R-:W-:Y:S01]  /*13710*/  VIADD R109, R16, 0x18 ;  /* 0x00000018106d7836 */ /* 0x000fe20000000000 */
[----:B------:R2:W-:Y:S01]  /*13720*/  SYNCS.ARRIVE.TRANS64.RED.A1T0 RZ, [R2+URZ], RZ ;  /* 0x000000ff02ff79a7 */ /* 0x0005e2000810043f */
[----:B------:R-:W-:Y:S01]  /*13730*/  ULDC.64 UR10, c[0x0][0xb40] ;  /* 0x0002d000000a7ab9 */ /* 0x000fe20000000a00 */
[----:B------:R-:W-:Y:S01]  /*13740*/  SHF.R.S32.HI R24, RZ, 0x1f, R21 ;  /* 0x0000001fff187819 */ /* 0x000fe20000011415 */
[----:B------:R-:W-:Y:S01]  /*13750*/  UIMAD UR4, UR4, UR10, URZ ;  /* 0x0000000a040472a4 */ /* 0x000fe2000f8e023f */
[----:B------:R-:W-:Y:S01]  /*13760*/  SHF.R.S32.HI R26, RZ, 0x1f, R27 ;  /* 0x0000001fff1a7819 */ /* 0x000fe2000001141b */
[----:B------:R-:W-:Y:S01]  /*13770*/  UIMAD.WIDE.U32 UR8, UR43, UR10, UR8 ;  /* 0x0000000a2b0872a5 */ /* 0x000fe2000f8e0008 */
[----:B0-----:R-:W-:Y:S01]  /*13780*/  @P1 IMAD.HI.U32 R0, R15, R0, RZ ;  /* 0x000000000f001227 */ /* 0x001fe200078e00ff */
[----:B------:R-:W-:Y:S01]  /*13790*/  UIMAD UR4, UR43, UR11, UR4 ;  /* 0x0000000b2b0472a4 */ /* 0x000fe2000f8e0204 */
[----:B------:R-:W-:-:S02]  /*137a0*/  SHF.R.S32.HI R95, RZ, 0x1f, R23 ;  /* 0x0000001fff5f7819 */ /* 0x000fc40000011417 */
[----:B------:R-:W-:Y:S01]  /*137b0*/  ULDC.64 UR10, c[0x0][0xb48] ;  /* 0x0002d200000a7ab9 */ /* 0x000fe20000000a00 */
[----:B------:R-:W-:Y:S01]  /*137c0*/  UIADD3 UR9, UR9, UR4, URZ ;  /* 0x0000000409097290 */ /* 0x000fe2000fffe03f */
[----:B------:R-:W-:Y:S01]  /*137d0*/  SHF.R.S32.HI R96, RZ, 0x1f, R228 ;  /* 0x0000001fff607819 */ /* 0x000fe200000114e4 */
[C---:B------:R-:W-:Y:S01]  /*137e0*/  VIADD R106, R16.reuse, 0x20 ;  /* 0x00000020106a7836 */ /* 0x040fe20000000000 */
[----:B-1----:R-:W-:Y:S01]  /*137f0*/  @P1 SHF.R.U32.HI R7, RZ, R5, R0 ;  /* 0x00000005ff071219 */ /* 0x002fe20000011600 */
[----:B------:R-:W-:Y:S01]  /*13800*/  UIMAD.WIDE.U32 UR8, UR37, UR10, UR8 ;  /* 0x0000000a250872a5 */ /* 0x000fe2000f8e0008 */
[----:B------:R-:W-:Y:S01]  /*13810*/  SHF.R.S32.HI R97, RZ, 0x1f, R229 ;  /* 0x0000001fff617819 */ /* 0x000fe200000114e5 */
[----:B------:R-:W-:Y:S01]  /*13820*/  VIADD R108, R16, 0x18 ;  /* 0x00000018106c7836 */ /* 0x000fe20000000000 */
[--C-:B------:R-:W-:Y:S01]  /*13830*/  SHF.R.S32.HI R0, RZ, 0x1f, R7.reuse ;  /* 0x0000001fff007819 */ /* 0x100fe20000011407 */
[----:B------:R-:W-:Y:S01]  /*13840*/  IMAD.MOV R9, RZ, RZ, -R7 ;  /* 0x000000ffff097224 */ /* 0x000fe200078e0a07 */
[----:B------:R-:W-:-:S02]  /*13850*/  UIMAD UR37, UR37, UR11, UR9 ;  /* 0x0000000b252572a4 */ /* 0x000fc4000f8e0209 */
[----:B------:R-:W-:Y:S01]  /*13860*/  IMAD.U32 R5, RZ, RZ, UR9 ;  /* 0x00000009ff057e24 */ /* 0x000fe2000f8e00ff */
[----:B------:R-:W-:Y:S01]  /*13870*/  SHF.R.S32.HI R98, RZ, 0x1f, R230 ;  /* 0x0000001fff627819 */ /* 0x000fe200000114e6 */
[----:B------:R-:W-:Y:S01]  /*13880*/  ULDC.64 UR10, c[0x0][0xb30] ;  /* 0x0002cc00000a7ab9 */ /* 0x000fe20000000a00 */
[----:B------:R-:W-:Y:S01]  /*13890*/  IMAD R9, R94, R9, R15 ;  /* 0x000000095e097224 */ /* 0x000fe200078e020f */
[----:B------:R-:W-:Y:S01]  /*138a0*/  SHF.R.S32.HI R99, RZ, 0x1f, R231 ;  /* 0x0000001fff637819 */ /* 0x000fe200000114e7 */
[----:B------:R-:W-:Y:S01]  /*138b0*/  IMAD R0, R0, UR10, RZ ;  /* 0x0000000a00007c24 */ /* 0x000fe2000f8e02ff */
[----:B------:R-:W-:Y:S01]  /*138c0*/  SHF.R.S32.HI R100, RZ, 0x1f, R232 ;  /* 0x0000001fff647819 */ /* 0x000fe200000114e8 */
[----:B------:R-:W-:Y:S01]  /*138d0*/  IMAD.U32 R4, RZ, RZ, UR8 ;  /* 0x00000008ff047e24 */ /* 0x000fe2000f8e00ff */
[----:B------:R-:W-:Y:S01]  /*138e0*/  ULDC.64 UR8, c[0x0][0xb28] ;  /* 0x0002ca0000087ab9 */ /* 0x000fe20000000a00 */
[----:B------:R-:W-:Y:S01]  /*138f0*/  IMAD.U32 R5, RZ, RZ, UR37 ;  /* 0x00000025ff057e24 */ /* 0x000fe2000f8e00ff */
[----:B------:R-:W-:Y:S01]  /*13900*/  SHF.R.S32.HI R101, RZ, 0x1f, R233 ;  /* 0x0000001fff657819 */ /* 0x000fe200000114e9 */
[C---:B------:R-:W-:Y:S01]  /*13910*/  IMAD R11, R7.reuse, UR11, R0 ;  /* 0x0000000b070b7c24 */ /* 0x040fe2000f8e0200 */
[----:B------:R-:W-:Y:S01]  /*13920*/  SHF.R.S32.HI R0, RZ, 0x1f, R9 ;  /* 0x0000001fff007819 */ /* 0x000fe20000011409 */
[----:B------:R-:W-:Y:S01]  /*13930*/  IMAD.WIDE.U32 R4, R7, UR10, R4 ;  /* 0x0000000a07047c25 */ /* 0x000fe2000f8e0004 */
[----:B------:R-:W-:-:S02]  /*13940*/  SHF.R.S32.HI R102, RZ, 0x1f, R234 ;  /* 0x0000001fff667819 */ /* 0x000fc400000114ea */
[----:B------:R-:W-:Y:S01]  /*13950*/  SHF.R.S32.HI R103, RZ, 0x1f, R235 ;  /* 0x0000001fff677819 */ /* 0x000fe200000114eb */
[----:B------:R-:W-:Y:S01]  /*13960*/  IMAD R0, R0, UR8, RZ ;  /* 0x0000000800007c24 */ /* 0x000fe2000f8e02ff */
[----:B------:R-:W-:Y:S01]  /*13970*/  SHF.R.S32.HI R104, RZ, 0x1f, R236 ;  /* 0x0000001fff687819 */ /* 0x000fe200000114ec */
[----:B------:R-:W-:Y:S01]  /*13980*/  IMAD.IADD R5, R5, 0x1, R11 ;  /* 0x0000000105057824 */ /* 0x000fe200078e020b */
[----:B------:R-:W-:Y:S01]  /*13990*/  SHF.R.S32.HI R105, RZ, 0x1f, R237 ;  /* 0x0000001fff697819 */ /* 0x000fe200000114ed */
[C---:B------:R-:W-:Y:S01]  /*139a0*/  IMAD R7, R9.reuse, UR9, R0 ;  /* 0x0000000909077c24 */ /* 0x040fe2000f8e0200 */
[----:B------:R-:W-:Y:S01]  /*139b0*/  SHF.R.S32.HI R107, RZ, 0x1f, R107 ;  /* 0x0000001fff6b7819 */ /* 0x000fe2000001146b */
[----:B------:R-:W-:Y:S01]  /*139c0*/  IMAD.WIDE.U32 R4, R9, UR8, R4 ;  /* 0x0000000809047c25 */ /* 0x000fe2000f8e0004 */
[----:B------:R-:W-:Y:S01]  /*139d0*/  ULDC.64 UR8, c[0x0][0xb00] ;  /* 0x0002c00000087ab9 */ /* 0x000fe20000000a00 */
[----:B------:R-:W-:Y:S02]  /*139e0*/  SHF.R.S32.HI R109, RZ, 0x1f, R109 ;  /* 0x0000001fff6d7819 */ /* 0x000fe4000001146d */
[----:B------:R-:W-:Y:S01]  /*139f0*/  IMAD.IADD R3, R5, 0x1, R7 ;  /* 0x0000000105037824 */ /* 0x000fe200078e0207 */
[----:B------:R-:W-:-:S04]  /*13a00*/  LEA R0, P1, R4, UR8, 0x2 ;  /* 0x0000000804007c11 */ /* 0x000fc8000f8210ff */
[----:B------:R-:W-:Y:S02]  /*13a10*/  LEA.HI.X R20, R4, UR9, R3, 0x2, P1 ;  /* 0x0000000904147c11 */ /* 0x000fe400088f1403 */
[----:B------:R2:W0:Y:S04]  /*13a20*/  SHFL.IDX PT, R4, R0, RZ, 0x1c1f ;  /* 0x001c1fff00047589 */ /* 0x00042800000e0000 */
[----:B------:R2:W1:Y:S01]  /*13a30*/  SHFL.IDX PT, R5, R20, RZ, 0x1c1f ;  /* 0x001c1fff14057589 */ /* 0x00046200000e0000 */
[----:B------:R-:W-:Y:S05]  /*13a40*/  @P0 BRA `(.L_x_2114) ;  /* 0x0000000400000947 */ /* 0x000fea0003800000 */
[----:B------:R-:W-:Y:S02]  /*13a50*/  ULDC UR4, c[0x0][0xac8] ;  /* 0x0002b20000047ab9 */ /* 0x000fe40000000800 */
[----:B------:R-:W-:Y:S02]  /*13a60*/  ISETP.GE.AND P3, PT, R21, UR4, PT ;  /* 0x0000000415007c0c */ /* 0x000fe4000bf66270 */
[----:B------:R-:W-:Y:S02]  /*13a70*/  ISETP.GE.AND P2, PT, R16, UR4, PT ;  /* 0x0000000410007c0c */ /* 0x000fe4000bf46270 */
[----:B------:R-:W-:Y:S02]  /*13a80*/  ISETP.GE.AND P1, PT, R27, UR4, PT ;  /* 0x000000041b007c0c */ /* 0x000fe4000bf26270 */
[----:B------:R-:W-:Y:S02]  /*13a90*/  ISETP.GE.AND P0, PT, R108, UR4, PT ;  /* 0x000000046c007c0c */ /* 0x000fe4000bf06270 */
[----:B------:R-:W-:-:S05]  /*13aa0*/  ISETP.GE.AND P4, PT, R106, UR4, PT ;  /* 0x000000046a007c0c */ /* 0x000fca000bf86270 */
[CC--:B0-----:R-:W-:Y:S02]  /*13ab0*/  @!P3 LEA R6, P5, R21.reuse, R4.reuse, 0x2 ;  /* 0x000000041506b211 */ /* 0x0c1fe400078a10ff */
[----:B-12---:R-:W-:Y:S02]  /*13ac0*/  @!P2 IMAD.WIDE R2, R16, 0x4, R4 ;  /* 0x000000041002a825 */ /* 0x006fe400078e0204 */
        /* <DEDUP_REMOVED lines=56> */
.L_x_2114:
[----:B------:R-:W-:Y:S05]  /*13e50*/  BSYNC B1 ;  /* 0x0000000000017941 */ /* 0x000fea0003800000 */
.L_x_2113:
[----:B------:R-:W-:Y:S01]  /*13e60*/  ISETP.GE.AND P0, PT, R25, R30, PT ;  /* 0x0000001e1900720c */ /* 0x000fe20003f06270 */
[----:B-1-3--:R1:W3:Y:S04]  /*13e70*/  SHFL.IDX PT, R5, R20, 0x1, 0x1c1f ;  /* 0x003c1f0014057f89 */ /* 0x00a2e800000e0000 */
[----:B0-----:R1:W0:Y:S08]  /*13e80*/  SHFL.IDX PT, R4, R0, 0x1, 0x1c1f ;  /* 0x003c1f0000047f89 */ /* 0x00123000000e0000 */
[----:B-1----:R-:W-:Y:S05]  /*13e90*/  @P0 BRA `(.L_x_2112) ;  /* 0x00000010002c0947 */ /* 0x002fea0003800000 */
[----:B------:R-:W-:Y:S02]  /*13ea0*/  ULDC UR4, c[0x0][0xac8] ;  /* 0x0002b20000047ab9 */ /* 0x000fe40000000800 */
[----:B------:R-:W-:Y:S02]  /*13eb0*/  ISETP.GE.AND P1, PT, R21, UR4, PT ;  /* 0x0000000415007c0c */ /* 0x000fe4000bf26270 */
[----:B------:R-:W-:Y:S02]  /*13ec0*/  ISETP.GE.AND P0, PT, R27, UR4, PT ;  /* 0x000000041b007c0c */ /* 0x000fe4000bf06270 */
[----:B------:R-:W-:Y:S02]  /*13ed0*/  ISETP.GE.AND P5, PT, R16, UR4, PT ;  /* 0x0000000410007c0c */ /* 0x000fe4000bfa6270 */
[----:B------:R-:W-:-:S07]  /*13ee0*/  ISETP.GE.AND P2, PT, R108, UR4, PT ;  /* 0x000000046c007c0c */ /* 0x000fce000bf46270 */
[-C--:B0-----:R-:W-:Y:S02]  /*13ef0*/  @!P1 LEA R6, P3, R21, R4.reuse, 0x2 ;  /* 0x0000000415069211 */ /* 0x081fe400078610ff */
[-C--:B------:R-:W-:Y:S02]  /*13f00*/  @!P0 LEA R8, P4, R27, R4.reuse, 0x2 ;  /* 0x000000041b088211 */ /* 0x080fe400078810ff */
[-C--:B---3--:R-:W-:Y:S01]  /*13f10*/  @!P1 LEA.HI.X R7, R21, R5.reuse, R24, 0x2, P3 ;  /* 0x0000000515079211 */ /* 0x088fe200018f1418 */
[----:B--2---:R-:W-:Y:S01]  /*13f20*/  @!P5 IMAD.WIDE R2, R16, 0x4, R4 ;  /* 0x000000041002d825 */ /* 0x004fe200078e0204 */
[----:B------:R-:W-:Y:S02]  /*13f30*/  ISETP.GE.AND P3, PT, R106, UR4, PT ;  /* 0x000000046a007c0c */ /* 0x000fe4000bf66270 */
[----:B------:R-:W-:Y:S02]  /*13f40*/  @!P0 LEA.HI.X R9, R27, R5, R26, 0x2, P4 ;  /* 0x000000051b098211 */ /* 0x000fe400020f141a */
[----:B------:R-:W-:Y:S01]  /*13f50*/  ISETP.GE.AND P4, PT, R237, UR4, PT ;  /* 0x00000004ed007c0c */ /* 0x000fe2000bf86270 */
[----:B------:R0:W-:Y:S04]  /*13f60*/  @!P5 ST.E.64 desc[UR54][R2.64], R34 ;  /* 0x000000220200d985 */ /* 0x0001e8000c101b36 */
[----:B------:R1:W-:Y:S01]  /*13f70*/  @!P1 ST.E.64 desc[UR54][R6.64], R36 ;  /* 0x0000002406009985 */ /* 0x0003e2000c101b36 */
[----:B------:R-:W-:-:S03]  /*13f80*/  @!P2 LEA R10, P1, R108, R4, 0x2 ;  /* 0x000000046c0aa211 */ /* 0x000fc600078210ff */
        /* <DEDUP_REMOVED lines=11> */
[----:B0-----:R-:W-:-:S03]  /*14040*/  @!P0 LEA R2, P3, R236, R4, 0x2 ;  /* 0x00000004ec028211 */ /* 0x001fc600078610ff */
[----:B------:R-:W-:Y:S01]  /*14050*/  @!P4 ST.E.64 desc[UR54][R14.64], R44 ;  /* 0x0000002c0e00c985 */ /* 0x000fe2000c101b36 */
[----:B------:R-:W-:Y:S02]  /*14060*/  ISETP.GE.AND P4, PT, R233, UR4, PT ;  /* 0x00000004e9007c0c */ /* 0x000fe4000bf86270 */
[CC--:B-1----:R-:W-:Y:S02]  /*14070*/  @!P1 LEA R6, P5, R235.reuse, R4.reuse, 0x2 ;  /* 0x00000004eb069211 */ /* 0x0c2fe400078a10ff */
[-C--:B------:R-:W-:Y:S02]  /*14080*/  @!P0 LEA.HI.X R3, R236, R5.reuse, R104, 0x2, P3 ;  /* 0x00000005ec038211 */ /* 0x080fe400018f1468 */
[----:B------:R-:W-:Y:S02]  /*14090*/  ISETP.GE.AND P3, PT, R232, UR4, PT ;  /* 0x00000004e8007c0c */ /* 0x000fe4000bf66270 */
[----:B--2---:R-:W-:Y:S01]  /*140a0*/  @!P2 LEA R8, P6, R234, R4, 0x2 ;  /* 0x00000004ea08a211 */ /* 0x004fe200078c10ff */
        /* <DEDUP_REMOVED lines=33> */
.L_x_2103:
        /* <DEDUP_REMOVED lines=31> */
.L_x_2115:
[----:B------:R-:W-:Y:S01]  /*144b0*/  USEL UR43, UR43, URZ, !UP0 ;  /* 0x0000003f2b2b7287 */ /* 0x000fe2000c000000 */
[----:B------:R-:W-:Y:S01]  /*144c0*/  BSSY B1, `(.L_x_2116) ;  /* 0x0000037000017945 */ /* 0x000fe20003800000 */
[----:B------:R-:W-:-:S03]  /*144d0*/  USEL UR42, UR42, URZ, !UP0 ;  /* 0x0000003f2a2a7287 */ /* 0x000fc6000c000000 */
[----:B------:R-:W-:Y:S09]  /*144e0*/  @P0 BRA `(.L_x_2117) ;  /* 0x0000000000d00947 */ /* 0x000ff20003800000 */
[----:B------:R-:W0:Y:S01]  /*144f0*/  LDC R9, c[0x0][0xbe8] ;  /* 0x0002fa00ff097b82 */ /* 0x000e220000000800 */
[----:B------:R-:W-:-:S05]  /*14500*/  IMAD.U32 R4, RZ, RZ, UR36 ;  /* 0x00000024ff047e24 */ /* 0x000fca000f8e00ff */
[----:B------:R-:W-:Y:S01]  /*14510*/  IADD3 R4, R4, -0x80, R7 ;  /* 0xffffff8004047810 */ /* 0x000fe20007ffe007 */
        /* <DEDUP_REMOVED lines=49> */
.L_x_2117:
[----:B------:R-:W-:Y:S05]  /*14830*/  BSYNC B1 ;  /* 0x0000000000017941 */ /* 0x000fea0003800000 */
.L_x_2116:
[----:B------:R-:W-:-:S06]  /*14840*/  UISETP.GT.AND UP0, UPT, UR46, 0x1, UPT ;  /* 0x000000012e00788c */ /* 0x000fcc000bf04270 */
[----:B------:R-:W-:-:S13]  /*14850*/  PLOP3.LUT P0, PT, PT, PT, UP0, 0x80, 0x0 ;  /* 0x000000000000781c */ /* 0x000fda0003f0f008 */
[----:B------:R-:W-:Y:S05]  /*14860*/  @P0 BRA `(.L_x_2112) ;  /* 0x0000000400b80947 */ /* 0x000fea0003800000 */
[----:B------:R-:W1:Y:S01]  /*14870*/  LDC R11, c[0x0][0xbe8] ;  /* 0x0002fa00ff0b7b82 */ /* 0x000e620000000800 */
[----:B------:R-:W-:Y:S01]  /*14880*/  SHF.R.S32.HI R8, RZ, 0x1f, R10 ;  /* 0x0000001fff087819 */ /* 0x000fe2000001140a */
[----:B------:R-:W-:Y:S01]  /*14890*/  ULDC.64 UR10, c[0x0][0xaa0] ;  /* 0x0002a800000a7ab9 */ /* 0x000fe20000000a00 */
[----:B------:R-:W-:Y:S01]  /*148a0*/  BSSY B1, `(.L_x_2118) ;  /* 0x0000040000017945 */ /* 0x000fe20003800000 */
[----:B------:R-:W-:Y:S01]  /*148b0*/  UIMAD UR7, UR16, UR10, URZ ;  /* 0x0000000a100772a4 */ /* 0x000fe2000f8e023f */
[----:B------:R-:W-:Y:S01]  /*148c0*/  LEA.HI R8, R8, R10, RZ, 0x3 ;  /* 0x0000000a08087211 */ /* 0x000fe200078f18ff */
[----:B------:R-:W-:Y:S01]  /*148d0*/  UIMAD.WIDE.U32 UR8, UR4, UR10, URZ ;  /* 0x0000000a040872a5 */ /* 0x000fe2000f8e003f */
[----:B------:R-:W-:Y:S01]  /*148e0*/  SHF.R.S32.HI R10, RZ, 0x1f, R19 ;  /* 0x0000001fff0a7819 */ /* 0x000fe20000011413 */
[----:B------:R-:W-:Y:S01]  /*148f0*/  UIMAD UR7, UR4, UR11, UR7 ;  /* 0x0000000b040772a4 */ /* 0x000fe2000f8e0207 */
[----:B------:R-:W-:Y:S02]  /*14900*/  SHF.R.S32.HI R8, RZ, 0x3, R8 ;  /* 0x00000003ff087819 */ /* 0x000fe40000011408 */
[----:B------:R-:W-:Y:S01]  /*14910*/  ULDC.64 UR10, c[0x0][0xae8] ;  /* 0x0002ba00000a7ab9 */ /* 0x000fe20000000a00 */
[----:B------:R-:W-:Y:S01]  /*14920*/  UIADD3 UR9, UR9, UR7, URZ ;  /* 0x0000000709097290 */ /* 0x000fe2000fffe03f */
[----:B------:R-:W-:Y:S01]  /*14930*/  SHF.R.S32.HI R12, RZ, 0x1f, R17 ;  /* 0x0000001fff0c7819 */ /* 0x000fe20000011411 */
[----:B------:R-:W-:-:S02]  /*14940*/  IMAD R2, R22, 0x20, R8 ;  /* 0x0000002016027824 */ /* 0x000fc400078e0208 */
[----:B------:R-:W-:Y:S01]  /*14950*/  UIMAD.WIDE.U32 UR8, UR44, UR10, UR8 ;  /* 0x0000000a2c0872a5 */ /* 0x000fe2000f8e0008 */
[----:B------:R-:W-:Y:S02]  /*14960*/  VIADD R8, R8, UR36 ;  /* 0x0000002408087c36 */ /* 0x000fe40008000000 */
[----:B------:R-:W-:Y:S01]  /*14970*/  VIADD R6, R2, UR36 ;  /* 0x0000002402067c36 */ /* 0x000fe20008000000 */
[----:B------:R-:W-:-:S03]  /*14980*/  UIMAD UR9, UR44, UR11, UR9 ;  /* 0x0000000b2c0972a4 */ /* 0x000fc6000f8e0209 */
[----:B------:R-:W-:Y:S01]  /*14990*/  ULDC.64 UR10, c[0x0][0xaf0] ;  /* 0x0002bc00000a7ab9 */ /* 0x000fe20000000a00 */
[----:B-1----:R-:W-:Y:S01]  /*149a0*/  ISETP.NE.AND P0, PT, R11, 0x1, PT ;  /* 0x000000010b00780c */ /* 0x002fe20003f05270 */
[----:B------:R-:W-:Y:S01]  /*149b0*/  UIMAD UR42, UR42, UR10, URZ ;  /* 0x0000000a2a2a72a4 */ /* 0x000fe2000f8e023f */
[----:B0-----:R-:W-:Y:S01]  /*149c0*/  IMAD.MOV.U32 R5, RZ, RZ, R6 ;  /* 0x000000ffff057224 */ /* 0x001fe200078e0006 */
[----:B------:R-:W-:Y:S02]  /*149d0*/  UIMAD.WIDE.U32 UR8, UR43, UR10, UR8 ;  /* 0x0000000a2b0872a5 */ /* 0x000fe4000f8e0008 */
[----:B------:R-:W-:-:S03]  /*149e0*/  UIMAD UR4, UR43, UR11, UR42 ;  /* 0x0000000b2b0472a4 */ /* 0x000fc6000f8e022a */
[----:B------:R-:W-:Y:S01]  /*149f0*/  ULDC.64 UR10, c[0x0][0xae0] ;  /* 0x0002b800000a7ab9 */ /* 0x000fe20000000a00 */
[----:B------:R-:W-:-:S04]  /*14a00*/  UIADD3 UR4, UR9, UR4, URZ ;  /* 0x0000000409047290 */ /* 0x000fc8000fffe03f */
        /* <DEDUP_REMOVED lines=10> */
[----:B------:R-:W-:Y:S01]  /*14ab0*/  IMAD.U32 R2, RZ, RZ, UR8 ;  /* 0x00000008ff027e24 */ /* 0x000fe2000f8e00ff */
[----:B------:R-:W-:Y:S01]  /*14ac0*/  ULDC.64 UR8, c[0x0][0xad8] ;  /* 0x0002b60000087ab9 */ /* 0x000fe20000000a00 */
[C---:B------:R-:W-:Y:S01]  /*14ad0*/  IMAD R9, R5.reuse, UR11, R4 ;  /* 0x0000000b05097c24 */ /* 0x040fe2000f8e0204 */
[----:B------:R-:W-:Y:S01]  /*14ae0*/  SHF.R.S32.HI R4, RZ, 0x1f, R7 ;  /* 0x0000001fff047819 */ /* 0x000fe20000011407 */
[----:B------:R-:W-:-:S04]  /*14af0*/  IMAD.WIDE.U32 R2, R5, UR10, R2 ;  /* 0x0000000a05027c25 */ /* 0x000fc8000f8e0002 */
[----:B------:R-:W-:Y:S02]  /*14b00*/  IMAD.IADD R3, R3, 0x1, R9 ;  /* 0x0000000103037824 */ /* 0x000fe400078e0209 */
[----:B------:R-:W-:Y:S02]  /*14b10*/  IMAD R4, R4, UR8, RZ ;  /* 0x0000000804047c24 */ /* 0x000fe4000f8e02ff */
[----:B-----5:R-:W-:Y:S02]  /*14b20*/  IMAD R11, R0, R11, RZ ;  /* 0x0000000b000b7224 */ /* 0x020fe400078e02ff */
        /* <DEDUP_REMOVED lines=17> */
[-C--:B-1----:R-:W-:Y:S02]  /*14c40*/  @!P4 LEA R6, P2, R17, R2.reuse, 0x1 ;  /* 0x000000021106c211 */ /* 0x082fe400078408ff */
[----:B------:R-:W-:Y:S02]  /*14c50*/  @!P5 LEA R2, P3, R19, R2, 0x1 ;  /* 0x000000021302d211 */ /* 0x000fe400078608ff */
[-C--:B--2---:R-:W-:Y:S02]  /*14c60*/  @!P4 LEA.HI.X R7, R17, R0.reuse, R12, 0x1, P2 ;  /* 0x000000001107c211 */ /* 0x084fe400010f0c0c */
[----:B------:R-:W-:-:S03]  /*14c70*/  @!P5 LEA.HI.X R3, R19, R0, R10, 0x1, P3 ;  /* 0x000000001303d211 */ /* 0x000fc600018f0c0a */
[----:B------:R3:W-:Y:S04]  /*14c80*/  @!P4 ST.E.128 desc[UR54][R6.64], RZ ;  /* 0x000000ff0600c985 */ /* 0x0007e8000c101d36 */
[----:B------:R3:W-:Y:S02]  /*14c90*/  @!P5 ST.E.128 desc[UR54][R2.64], RZ ;  /* 0x000000ff0200d985 */ /* 0x0007e4000c101d36 */
.L_x_2119:
[----:B------:R-:W-:Y:S05]  /*14ca0*/  BSYNC B1 ;  /* 0x0000000000017941 */ /* 0x000fea0003800000 */
.L_x_2118:
[----:B--2---:R2:W4:Y:S01]  /*14cb0*/  SHFL.IDX PT, R0, R5, 0x1, 0x181f ;  /* 0x00381f0005007f89 */ /* 0x00452200000e0000 */
[----:B------:R-:W-:Y:S03]  /*14cc0*/  BSSY B1, `(.L_x_2120) ;  /* 0x000000c000017945 */ /* 0x000fe60003800000 */
[----:B-1-3--:R2:W1:Y:S01]  /*14cd0*/  SHFL.IDX PT, R2, R4, 0x1, 0x181f ;  /* 0x00381f0004027f89 */ /* 0x00a46200000e0000 */
[----:B------:R-:W-:Y:S05]  /*14ce0*/  @P1 BRA `(.L_x_2121) ;  /* 0x0000000000241947 */ /* 0x000fea0003800000 */
[----:B------:R-:W-:Y:S02]  /*14cf0*/  ULDC UR4, c[0x0][0xac8] ;  /* 0x0002b20000047ab9 */ /* 0x000fe40000000800 */
[----:B------:R-:W-:Y:S02]  /*14d00*/  ISETP.GE.AND P3, PT, R17, UR4, PT ;  /* 0x0000000411007c0c */ /* 0x000fe4000bf66270 */
[----:B------:R-:W-:-:S11]  /*14d10*/  ISETP.GE.AND P4, PT, R19, UR4, PT ;  /* 0x0000000413007c0c */ /* 0x000fd6000bf86270 */
[-C--:B-1----:R-:W-:Y:S02]  /*14d20*/  @!P3 LEA R6, P1, R17, R2.reuse, 0x1 ;  /* 0x000000021106b211 */ /* 0x082fe400078208ff */
[----:B------:R-:W-:Y:S02]  /*14d30*/  @!P4 LEA R2, P2, R19, R2, 0x1 ;  /* 0x000000021302c211 */ /* 0x000fe400078408ff */
[-C--:B----4-:R-:W-:Y:S02]  /*14d40*/  @!P3 LEA.HI.X R7, R17, R0.reuse, R12, 0x1, P1 ;  /* 0x000000001107b211 */ /* 0x090fe400008f0c0c */
[----:B------:R-:W-:-:S03]  /*14d50*/  @!P4 LEA.HI.X R3, R19, R0, R10, 0x1, P2 ;  /* 0x000000001303c211 */ /* 0x000fc600010f0c0a */
[----:B------:R3:W-:Y:S04]  /*14d60*/  @!P3 ST.E.128 desc[UR54][R6.64], RZ ;  /* 0x000000ff0600b985 */ /* 0x0007e8000c101d36 */
[----:B------:R3:W-:Y:S02]  /*14d70*/  @!P4 ST.E.128 desc[UR54][R2.64], RZ ;  /* 0x000000ff0200c985 */ /* 0x0007e4000c101d36 */
.L_x_2121:
[----:B------:R-:W-:Y:S05]  /*14d80*/  BSYNC B1 ;  /* 0x0000000000017941 */ /* 0x000fea0003800000 */
.L_x_2120:
[----:B----4-:R4:W0:Y:S01]  /*14d90*/  SHFL.IDX PT, R0, R5, 0x2, 0x181f ;  /* 0x00581f0005007f89 */ /* 0x01082200000e0000 */
        /* <DEDUP_REMOVED lines=8> */
[-C--:B0-----:R-:W-:Y:S02]  /*14e20*/  @!P2 LEA.HI.X R7, R17, R0.reuse, R12, 0x1, P0 ;  /* 0x000000001107a211 */ /* 0x081fe400000f0c0c */
[----:B------:R-:W-:-:S03]  /*14e30*/  @!P3 LEA.HI.X R3, R19, R0, R10, 0x1, P1 ;  /* 0x000000001303b211 */ /* 0x000fc600008f0c0a */
[----:B------:R3:W-:Y:S04]  /*14e40*/  @!P2 ST.E.128 desc[UR54][R6.64], RZ ;  /* 0x000000ff0600a985 */ /* 0x0007e8000c101d36 */
[----:B------:R3:W-:Y:S02]  /*14e50*/  @!P3 ST.E.128 desc[UR54][R2.64], RZ ;  /* 0x000000ff0200b985 */ /* 0x0007e4000c101d36 */
.L_x_2123:
[----:B------:R-:W-:Y:S05]  /*14e60*/  BSYNC B1 ;  /* 0x0000000000017941 */ /* 0x000fea0003800000 */
.L_x_2122:
[----:B0-----:R-:W-:Y:S01]  /*14e70*/  VIADD R0, R8, 0x60 ;  /* 0x0000006008007836 */ /* 0x001fe20000000000 */
[----:B---3--:R0:W3:Y:S04]  /*14e80*/  SHFL.IDX PT, R6, R5, 0x3, 0x181f ;  /* 0x00781f0005067f89 */ /* 0x0080e800000e0000 */
[----:B------:R-:W-:Y:S01]  /*14e90*/  ISETP.GE.AND P0, PT, R0, R11, PT ;  /* 0x0000000b0000720c */ /* 0x000fe20003f06270 */
[----:B-1----:R0:W1:-:S12]  /*14ea0*/  SHFL.IDX PT, R2, R4, 0x3, 0x181f ;  /* 0x00781f0004027f89 */ /* 0x00205800000e0000 */
[----:B0-----:R-:W-:Y:S05]  /*14eb0*/  @P0 BRA `(.L_x_2112) ;  /* 0x0000000000240947 */ /* 0x001fea0003800000 */
[----:B------:R-:W-:Y:S02]  /*14ec0*/  ULDC UR4, c[0x0][0xac8] ;  /* 0x0002b20000047ab9 */ /* 0x000fe40000000800 */
[----:B------:R-:W-:Y:S02]  /*14ed0*/  ISETP.GE.AND P2, PT, R17, UR4, PT ;  /* 0x0000000411007c0c */ /* 0x000fe4000bf46270 */
[----:B------:R-:W-:-:S11]  /*14ee0*/  ISETP.GE.AND P3, PT, R19, UR4, PT ;  /* 0x0000000413007c0c */ /* 0x000fd6000bf66270 */
[-C--:B-12-4-:R-:W-:Y:S02]  /*14ef0*/  @!P2 LEA R4, P0, R17, R2.reuse, 0x1 ;  /* 0x000000021104a211 */ /* 0x096fe400078008ff */
[----:B------:R-:W-:Y:S02]  /*14f00*/  @!P3 LEA R2, P1, R19, R2, 0x1 ;  /* 0x000000021302b211 */ /* 0x000fe400078208ff */
[-C--:B---3--:R-:W-:Y:S02]  /*14f10*/  @!P2 LEA.HI.X R5, R17, R6.reuse, R12, 0x1, P0 ;  /* 0x000000061105a211 */ /* 0x088fe400000f0c0c */
[----:B------:R-:W-:-:S03]  /*14f20*/  @!P3 LEA.HI.X R3, R19, R6, R10, 0x1, P1 ;  /* 0x000000061303b211 */ /* 0x000fc600008f0c0a */
[----:B------:R0:W-:Y:S04]  /*14f30*/  @!P2 ST.E.128 desc[UR54][R4.64], RZ ;  /* 0x000000ff0400a985 */ /* 0x0001e8000c101d36 */
[----:B------:R0:W-:Y:S02]  /*14f40*/  @!P3 ST.E.128 desc[UR54][R2.64], RZ ;  /* 0x000000ff0200b985 */ /* 0x0001e4000c101d36 */
.L_x_2112:
[----:B------:R-:W-:Y:S05]  /*14f50*/  BSYNC B0 ;  /* 0x0000000000007941 */ /* 0x000fea0003800000 */
.L_x_2102:
[----:B------:R-:W-:Y:S02]  /*14f60*/  ULDC UR4, c[0x0][0xc3c] ;  /* 0x00030f0000047ab9 */ /* 0x000fe40000000800 */
[----:B------:R-:W-:-:S13]  /*14f70*/  ISETP.GE.AND P0, PT, R31, UR4, PT ;  /* 0x000000041f007c0c */ /* 0x000fda000bf06270 */
[----:B------:R-:W-:Y:S05]  /*14f80*/  @!P0 BRA `(.L_x_2124) ;  /* 0xfffffec000108947 */ /* 0x000fea000383ffff */
[----:B------:R-:W-:Y:S05]  /*14f90*/  EXIT ;  /* 0x000000000000794d */ /* 0x000fea0003800000 */
.L_x_2062:
[----:B------:R-:W-:-:S08]  /*14fa0*/  NOP ;  /* 0x0000000000007918 */ /* 0x000fd00000000000 */
[----:B------:R-:W0:-:S00]  /*14fb0*/  USETMAXREG.DEALLOC.CTAPOOL 0x18 ;  /* 0x00000018000079c8 */ /* 0x000e0000080e0500 */
[----:B0-----:R-:W-:Y:S01]  /*14fc0*/  LOP3.LUT R0, R0, 0x3, RZ, 0xc0, !PT ;  /* 0x0000000300007812 */ /* 0x001fe200078ec0ff */
[----:B------:R-:W-:-:S05]  /*14fd0*/  IMAD.MOV.U32 R6, RZ, RZ, RZ ;  /* 0x000000ffff067224 */ /* 0x000fca00078e00ff */
[----:B------:R-:W0:Y:S02]  /*14fe0*/  SHFL.IDX PT, R0, R0, RZ, 0x1f ;  /* 0x00001fff00007589 */ /* 0x000e2400000e0000 */
[----:B0-----:R-:W-:-:S04]  /*14ff0*/  ISETP.NE.AND P0, PT, R0, RZ, PT ;  /* 0x000000ff0000720c */ /* 0x001fc80003f05270 */
[----:B------:R-:W-:-:S05]  /*15000*/  P2R R0, PR, RZ, 0x1 ;  /* 0x00000001ff007803 */ /* 0x000fca0000000000 */
[----:B------:R0:W-:Y:S04]  /*15010*/  STL [R1+0x34], R0 ;  /* 0x0000340001007387 */ /* 0x0001e80000100800 */
[----:B------:R-:W-:Y:S05]  /*15020*/  @!P0 BRA `(.L_x_2125) ;  /* 0x00000000002c8947 */ /* 0x000fea0003800000 */
[----:B------:R-:W1:Y:S08]  /*15030*/  S2UR UR5, SR_CgaCtaId ;  /* 0x00000000000579c3 */ /* 0x000e700000008800 */
[----:B------:R-:W-:Y:S06]  /*15040*/  BAR.SYNC.DEFER_BLOCKING 0x5, 0x180 ;  /* 0x0146000000007b1d */ /* 0x000fec0000010000 */
[----:B------:R-:W-:-:S02]  /*15050*/  UMOV UR4, 0x400 ;  /* 0x0000040000047882 */ /* 0x000fc40000000000 */
[----:B-1----:R-:W-:-:S09]  /*15060*/  ULEA UR4, UR5, UR4, 0x18 ;  /* 0x0000000405047291 */ /* 0x002fd2000f8ec03f */
[----:B------:R-:W1:Y:S04]  /*15070*/  LDS.128 R4, [UR4+0x2e8d0] ;  /* 0x02e8d004ff047984 */ /* 0x000e680008000c00 */
[----:B-1----:R1:W-:Y:S01]  /*15080*/  STL.64 [R1+0x10], R4 ;  /* 0x0000100401007387 */ /* 0x0023e20000100a00 */
[----:B0-----:R-:W-:-:S03]  /*15090*/  IMAD.MOV.U32 R0, RZ, RZ, R7 ;  /* 0x000000ffff007224 */ /* 0x001fc600078e0007 */
[----:B------:R1:W-:Y:S02]  /*150a0*/  STL [R1+0x18], R6 ;  /* 0x0000180601007387 */ /* 0x0003e40000100800 */
[----:B------:R-:W-:Y:S01]  /*150b0*/  R2UR UR42, R0 ;  /* 0x00000000002a72ca */ /* 0x000fe200000e0000 */
[----:B------:R-:W-:Y:S06]  /*150c0*/  BAR.ARV 0x4, 0x180 ;  /* 0x0106000000007b1d */ /* 0x000fec0000002000 */
[----:B------:R-:W-:Y:S08]  /*150d0*/  BRA `(.L_x_2126) ;  /* 0x0000000c00c47947 */ /* 0x000ff00003800000 */
.L_x_2125:
[----:B0-----:R-:W0:Y:S01]  /*150e0*/  S2R R0, SR_TID.X ;  /* 0x0000000000007919 */ /* 0x001e220000002100 */
        /* <DEDUP_REMOVED lines=43> */
.L_x_2129:
        /* <DEDUP_REMOVED lines=39> */
.L_x_2127:
        /* <DEDUP_REMOVED lines=15> */
.L_x_2130:
        /* <DEDUP_REMOVED lines=62> */
.L_x_2131:
        /* <DEDUP_REMOVED lines=63> */
.L_x_2132:
[----:B01----:R-:W-:-:S05]  /*15ed0*/  LOP3.LUT R3, RZ, R2, RZ, 0x33, !PT ;  /* 0x00000002ff037212 */ /* 0x003fca00078e33ff */
[----:B------:R-:W-:-:S05]  /*15ee0*/  IMAD.IADD R2, R6, 0x1, R3 ;  /* 0x0000000106027824 */ /* 0x000fca00078e0203 */
[----:B------:R1:W-:Y:S01]  /*15ef0*/  STL [R1+0x14], R2 ;  /* 0x0000140201007387 */ /* 0x0003e20000100800 */
[----:B------:R-:W-:Y:S05]  /*15f00*/  BRA `(.L_x_2133) ;  /* 0x00000000000c7947 */ /* 0x000fea0003800000 */
.L_x_2128:
[----:B------:R0:W-:Y:S04]  /*15f10*/  STL [R1+0x10], R7 ;  /* 0x0000100701007387 */ /* 0x0001e80000100800 */
[----:B------:R0:W-:Y:S04]  /*15f20*/  STL [R1+0x14], RZ ;  /* 0x000014ff01007387 */ /* 0x0001e80000100800 */
[----:B------:R0:W-:Y:S02]  /*15f30*/  STL [R1+0x18], RZ ;  /* 0x000018ff01007387 */ /* 0x0001e40000100800 */
.L_x_2133:
        /* <DEDUP_REMOVED lines=11> */
.L_x_2126:
        /* <DEDUP_REMOVED lines=38> */
[----:B------:R0:W-:Y:S01]  /*16250*/  STL [R1+0x28], R5 ;  /* 0x0000280501007387 */ /* 0x0001e20000100800 */
[----:B------:R-:W-:Y:S01]  /*16260*/  LOP3.LUT R3, R2, 0x70, R3, 0x78, !PT ;  /* 0x0000007002037812 */ /* 0x000fe200078e7803 */
[----:B------:R-:W-:Y:S01]  /*16270*/  IMAD.SHL.U32 R2, R4, 0x10, RZ ;  /* 0x0000001004027824 */ /* 0x000fe200078e00ff */
[----:B------:R-:W-:-:S04]  /*16280*/  SHF.R.U32.HI R4, RZ, 0x3, R4 ;  /* 0x00000003ff047819 */ /* 0x000fc80000011604 */
[----:B------:R-:W-:Y:S01]  /*16290*/  LOP3.LUT R3, R3, 0x400, R2, 0xf8, !PT ;  /* 0x0000040003037812 */ /* 0x000fe200078ef802 */
[----:B------:R-:W-:Y:S01]  /*162a0*/  IMAD.MOV.U32 R2, RZ, RZ, 0x40 ;  /* 0x00000040ff027424 */ /* 0x000fe200078e00ff */
[----:B------:R-:W-:Y:S01]  /*162b0*/  LOP3.LUT R4, R4, 0x70, R0, 0xf8, !PT ;  /* 0x0000007004047812 */ /* 0x000fe200078ef800 */
[----:B------:R-:W-:-:S03]  /*162c0*/  IMAD.MOV.U32 R0, RZ, RZ, 0x1 ;  /* 0x00000001ff007424 */ /* 0x000fc600078e00ff */
[----:B------:R-:W-:Y:S01]  /*162d0*/  SEL R2, R2, 0xffffffc0, !P0 ;  /* 0xffffffc002027807 */ /* 0x000fe20004000000 */
[----:B------:R-:W-:-:S05]  /*162e0*/  IMAD.IADD R2, R18, 0x1, R3 ;  /* 0x0000000112027824 */ /* 0x000fca00078e0203 */
[----:B------:R0:W-:Y:S04]  /*162f0*/  STL [R1+0x2c], R2 ;  /* 0x00002c0201007387 */ /* 0x0001e80000100800 */
[----:B------:R0:W-:Y:S04]  /*16300*/  STL [R1+0x30], RZ ;  /* 0x000030ff01007387 */ /* 0x0001e80000100800 */
[----:B------:R0:W-:Y:S04]  /*16310*/  STL [R1+0x4], R0 ;  /* 0x0000040001007387 */ /* 0x0001e80000100800 */
[----:B------:R0:W-:Y:S02]  /*16320*/  STL [R1], RZ ;  /* 0x000000ff01007387 */ /* 0x0001e40000100800 */
.L_x_2202:
[----:B------:R-:W-:Y:S01]  /*16330*/  ULDC.64 UR4, c[0x0][0xc88] ;  /* 0x0003220000047ab9 */ /* 0x000fe20000000a00 */
[----:B0-----:R-:W-:Y:S01]  /*16340*/  IMAD.MOV.U32 R0, RZ, RZ, RZ ;  /* 0x000000ffff007224 */ /* 0x001fe200078e00ff */
[----:B------:R-:W-:Y:S01]  /*16350*/  UIMAD.WIDE UR4, UR42, 0x4, UR4 ;  /* 0x000000042a0478a5 */ /* 0x000fe2000f8e0204 */
[----:B------:R-:W2:Y:S01]  /*16360*/  LDL.LU R12, [R1+0x18] ;  /* 0x00001800010c7983 */ /* 0x000ea20000300800 */
[----:B------:R-:W-:Y:S01]  /*16370*/  ULDC.64 UR6, c[0x0][0xa08] ;  /* 0x0002820000067ab9 */ /* 0x000fe20000000a00 */
[----:B------:R-:W-:Y:S01]  /*16380*/  IMAD.MOV.U32 R9, RZ, RZ, RZ ;  /* 0x000000ffff097224 */ /* 0x000fe200078e00ff */
[----:B------:R-:W-:Y:S01]  /*16390*/  ULDC.64 UR8, c[0x0][0xa18] ;  /* 0x0002860000087ab9 */ /* 0x000fe20000000a00 */
[----:B------:R-:W0:Y:S01]  /*163a0*/  LDC R17, c[0x0][0x288] ;  /* 0x0000a200ff117b82 */ /* 0x000e220000000800 */
[----:B------:R-:W-:Y:S02]  /*163b0*/  IMAD.U32 R2, RZ, RZ, UR4 ;  /* 0x00000004ff027e24 */ /* 0x000fe4000f8e00ff */
[----:B------:R-:W-:Y:S01]  /*163c0*/  IMAD.U32 R3, RZ, RZ, UR5 ;  /* 0x00000005ff037e24 */ /* 0x000fe2000f8e00ff */
[----:B------:R-:W-:-:S04]  /*163d0*/  ULDC.64 UR4, c[0x0][0xa28] ;  /* 0x00028a0000047ab9 */ /* 0x000fc80000000a00 */
[----:B------:R-:W3:Y:S01]  /*163e0*/  LDG.E R2, desc[UR54][R2.64] ;  /* 0x0000003602027981 */ /* 0x000ee2000c1e1900 */
[----:B------:R-:W-:Y:S01]  /*163f0*/  UISETP.NE.U32.AND UP0, UPT, UR4, URZ, UPT ;  /* 0x0000003f0400728c */ /* 0x000fe2000bf05070 */
[----:B-1----:R-:W1:Y:S03]  /*16400*/  LDC R10, c[0x0][0x424] ;  /* 0x00010900ff0a7b82 */ /* 0x002e660000000800 */
[----:B------:R-:W-:-:S05]  /*16410*/  UISETP.NE.AND.EX UP0, UPT, UR5, URZ, UPT, UP0 ;  /* 0x0000003f0500728c */ /* 0x000fca000bf05300 */
[----:B------:R-:W4:Y:S01]  /*16420*/  LDC R11, c[0x0][0x2f0] ;  /* 0x0000bc00ff0b7b82 */ /* 0x000f220000000800 */
[----:B------:R-:W-:Y:S02]  /*16430*/  PLOP3.LUT P0, PT, PT, PT, UP0, 0x80, 0x0 ;  /* 0x000000000000781c */ /* 0x000fe40003f0f008 */
[----:B---3--:R-:W-:-:S13]  /*16440*/  R2UR UR43, R2 ;  /* 0x00000000022b72ca */ /* 0x008fda00000e0000 */
[----:B------:R-:W-:Y:S02]  /*16450*/  USHF.R.S32.HI UR46, URZ, 0x1f, UR43 ;  /* 0x0000001f3f2e7899 */ /* 0x000fe4000801142b */
[----:B------:R-:W-:-:S04]  /*16460*/  @UP0 ULEA UR4, UP1, UR43, UR4, 0x2 ;  /* 0x000000042b040291 */ /* 0x000fc8000f82103f */
[----:B------:R-:W-:Y:S02]  /*16470*/  @UP0 ULEA.HI.X UR5, UR43, UR5, UR46, 0x2, UP1 ;  /* 0x000000052b050291 */ /* 0x000fe400088f142e */
[----:B------:R-:W-:-:S04]  /*16480*/  IMAD.U32 R2, RZ, RZ, UR4 ;  /* 0x00000004ff027e24 */ /* 0x000fc8000f8e00ff */
[----:B------:R-:W-:Y:S01]  /*16490*/  IMAD.U32 R3, RZ, RZ, UR5 ;  /* 0x00000005ff037e24 */ /* 0x000fe2000f8e00ff */
[----:B------:R-:W-:Y:S01]  /*164a0*/  ULDC.64 UR4, c[0x0][0xa00] ;  /* 0x0002800000047ab9 */ /* 0x000fe20000000a00 */
[----:B------:R-:W-:-:S03]  /*164b0*/  USHF.L.U32 UR48, UR43, 0x2, URZ ;  /* 0x000000022b307899 */ /* 0x000fc6000800063f */
[----:B------:R3:W5:Y:S01]  /*164c0*/  @P0 LDG.E R0, desc[UR54][R2.64] ;  /* 0x0000003602000981 */ /* 0x000762000c1e1900 */
[----:B------:R-:W-:Y:S01]  /*164d0*/  ISETP.NE.U32.AND P0, PT, RZ, UR4, PT ;  /* 0x00000004ff007c0c */ /* 0x000fe2000bf05070 */
[----:B------:R-:W-:Y:S02]  /*164e0*/  USHF.L.U64.HI UR49, UR43, 0x2, UR46 ;  /* 0x000000022b317899 */ /* 0x000fe4000801022e */
[----:B------:R-:W-:Y:S01]  /*164f0*/  UIADD3 UR4, UP0, UR48, UR4, URZ ;  /* 0x0000000430047290 */ /* 0x000fe2000ff1e03f */
[----:B------:R-:W-:Y:S02]  /*16500*/  ISETP.NE.AND.EX P2, PT, RZ, UR5, PT, P0 ;  /* 0x00000005ff007c0c */ /* 0x000fe4000bf45300 */
[----:B------:R-:W-:Y:S01]  /*16510*/  ISETP.NE.U32.AND P0, PT, RZ, UR6, PT ;  /* 0x00000006ff007c0c */ /* 0x000fe2000bf05070 */
[----:B------:R-:W-:Y:S02]  /*16520*/  UIADD3.X UR5, UR49, UR5, URZ, UP0, !UPT ;  /* 0x0000000531057290 */ /* 0x000fe400087fe43f */
[----:B---3--:R-:W-:Y:S01]  /*16530*/  IMAD.U32 R2, RZ, RZ, UR4 ;  /* 0x00000004ff027e24 */ /* 0x008fe2000f8e00ff */
[----:B------:R-:W-:Y:S01]  /*16540*/  UIADD3 UR4, UP0, UR48, UR6, URZ ;  /* 0x0000000630047290 */ /* 0x000fe2000ff1e03f */
[----:B------:R-:W-:-:S02]  /*16550*/  ISETP.NE.AND.EX P0, PT, RZ, UR7, PT, P0 ;  /* 0x00000007ff007c0c */ /* 0x000fc4000bf05300 */
[----:B------:R-:W-:Y:S01]  /*16560*/  IMAD.U32 R3, RZ, RZ, UR5 ;  /* 0x00000005ff037e24 */ /* 0x000fe2000f8e00ff */
[----:B------:R-:W-:-:S04]  /*16570*/  UIADD3.X UR5, UR49, UR7, URZ, UP0, !UPT ;  /* 0x0000000731057290 */ /* 0x000fc800087fe43f */
[----:B------:R-:W3:Y:S01]  /*16580*/  @P2 LDG.E R8, desc[UR54][R2.64] ;  /* 0x0000003602082981 */ /* 0x000ee2000c1e1900 */
[----:B------:R-:W-:Y:S01]  /*16590*/  IMAD.U32 R6, RZ, RZ, UR4 ;  /* 0x00000004ff067e24 */ /* 0x000fe2000f8e00ff */
[----:B------:R-:W-:Y:S01]  /*165a0*/  UISETP.NE.U32.AND UP0, UPT, UR8, URZ, UPT ;  /* 0x0000003f0800728c */ /* 0x000fe2000bf05070 */
[----:B------:R-:W-:-:S03]  /*165b0*/  IMAD.U32 R7, RZ, RZ, UR5 ;  /* 0x00000005ff077e24 */ /* 0x000fc6000f8e00ff */
[----:B------:R-:W-:Y:S02]  /*165c0*/  UISETP.NE.AND.EX UP0, UPT, UR9, URZ, UPT, UP0 ;  /* 0x0000003f0900728c */ /* 0x000fe4000bf05300 */
[----:B------:R-:W5:Y:S04]  /*165d0*/  @P0 LDG.E R9, desc[UR54][R6.64] ;  /* 0x0000003606090981 */ /* 0x000f68000c1e1900 */
[----:B------:R-:W-:-:S05]  /*165e0*/  PLOP3.LUT P3, PT, PT, PT, UP0, 0x80, 0x0 ;  /* 0x000000000000781c */ /* 0x000fca0003f6f008 */
[----:B------:R-:W-:-:S04]  /*165f0*/  @UP0 UIADD3 UR4, UP1, UR48, UR8, URZ ;  /* 0x0000000830040290 */ /* 0x000fc8000ff3e03f */
[----:B------:R-:W-:Y:S02]  /*16600*/  @UP0 UIADD3.X UR5, UR49, UR9, URZ, UP1, !UPT ;  /* 0x0000000931050290 */ /* 0x000fe40008ffe43f */
[----:B------:R-:W-:-:S04]  /*16610*/  IMAD.U32 R4, RZ, RZ, UR4 ;  /* 0x00000004ff047e24 */ /* 0x000fc8000f8e00ff */
[----:B------:R-:W-:-:S05]  /*16620*/  IMAD.U32 R5, RZ, RZ, UR5 ;  /* 0x00000005ff057e24 */ /* 0x000fca000f8e00ff */
[----:B0-----:R0:W5:Y:S01]  /*16630*/  @P3 LDG.E R17, desc[UR54][R4.64] ;  /* 0x0000003604113981 */ /* 0x001162000c1e1900 */
[----:B------:R-:W-:Y:S01]  /*16640*/  UMOV UR47, URZ ;  /* 0x0000003f002f7c82 */ /* 0x000fe20008000000 */
[----:B--2---:R-:W-:Y:S01]  /*16650*/  R2UR UR36, R12 ;  /* 0x000000000c2472ca */ /* 0x004fe200000e0000 */
[----:B0-----:R-:W0:Y:S02]  /*16660*/  LDC.64 R4, c[0x0][0x418] ;  /* 0x00010600ff047b82 */ /* 0x001e240000000a00 */
[----:B0-----:R-:W-:Y:S02]  /*16670*/  ISETP.NE.U32.AND P1, PT, R4, RZ, PT ;  /* 0x000000ff0400720c */ /* 0x001fe40003f25070 */
[----:B------:R-:W-:Y:S02]  /*16680*/  LOP3.LUT R4, R12, 0xff000000, RZ, 0xc0, !PT ;  /* 0xff0000000c047812 */ /* 0x000fe400078ec0ff */
[----:B------:R-:W-:Y:S02]  /*16690*/  ISETP.NE.AND.EX P1, PT, R5, RZ, PT, P1 ;  /* 0x000000ff0500720c */ /* 0x000fe40003f25310 */
[----:B------:R-:W-:-:S02]  /*166a0*/  SHF.R.U32.HI R4, RZ, 0x8, R4 ;  /* 0x00000008ff047819 */ /* 0x000fc40000011604 */
[----:B---3--:R-:W-:Y:S02]  /*166b0*/  @P2 R2UR UR47, R8 ;  /* 0x00000000082f22ca */ /* 0x008fe400000e0000 */
[----:B------:R-:W-:-:S04]  /*166c0*/  LOP3.LUT R8, R12, 0xff0000, RZ, 0xc0, !PT ;  /* 0x00ff00000c087812 */ /* 0x000fc800078ec0ff */
[----:B------:R-:W-:Y:S01]  /*166d0*/  LEA.HI R8, R8, R4, RZ, 0x10 ;  /* 0x0000000408087211 */ /* 0x000fe200078f80ff */
[----:B-1--4-:R-:W-:Y:S08]  /*166e0*/  @P3 BRA `(.L_x_2135) ;  /* 0x0000000000103947 */ /* 0x012ff00003800000 */
[----:B------:R-:W-:Y:S05]  /*166f0*/  @!P2 BRA `(.L_x_2135) ;  /* 0x00000000000ca947 */ /* 0x000fea0003800000 */
[----:B-----5:R-:W2:Y:S04]  /*16700*/  LDG.E R17, desc[UR54][R2.64] ;  /* 0x0000003602117981 */ /* 0x020ea8000c1e1900 */
[----:B------:R-:W2:Y:S02]  /*16710*/  LDG.E R2, desc[UR54][R2.64+0x4] ;  /* 0x0000043602027981 */ /* 0x000ea4000c1e1900 */
[----:B--2---:R-:W-:-:S07]  /*16720*/  IMAD.IADD R17, R2, 0x1, -R17 ;  /* 0x0000000102117824 */ /* 0x004fce00078e0a11 */
.L_x_2135:
[----:B------:R-:W-:Y:S01]  /*16730*/  IMAD.U32 R3, RZ, RZ, UR43 ;  /* 0x0000002bff037e24 */ /* 0x000fe2000f8e00ff */
[----:B------:R-:W-:Y:S01]  /*16740*/  ULDC.64 UR4, c[0x0][0xa20] ;  /* 0x0002880000047ab9 */ /* 0x000fe20000000a00 */
[----:B-----5:R-:W-:Y:S01]  /*16750*/  IMAD.IADD R4, R9, 0x1, R0 ;  /* 0x0000000109047824 */ /* 0x020fe200078e0200 */
[----:B------:R-:W-:Y:S01]  /*16760*/  ISETP.NE.U32.AND P2, PT, RZ, UR4, PT ;  /* 0x00000004ff007c0c */ /* 0x000fe2000bf45070 */
[----:B------:R-:W-:Y:S01]  /*16770*/  ULOP3.LUT UR36, UR36, 0xffff, URZ, 0xc0, !UPT ;  /* 0x0000ffff24247892 */ /* 0x000fe2000f8ec03f */
[----:B------:R0:W-:Y:S01]  /*16780*/  STL [R1+0x8], R3 ;  /* 0x0000080301007387 */ /* 0x0001e20000100800 */
[----:B------:R-:W-:Y:S02]  /*16790*/  SEL R10, R10, 0x1, P1 ;  /* 0x000000010a0a7807 */ /* 0x000fe40000800000 */
[----:B------:R-:W-:Y:S01]  /*167a0*/  ISETP.NE.AND.EX P2, PT, RZ, UR5, PT, P2 ;  /* 0x00000005ff007c0c */ /* 0x000fe2000bf45320 */
[----:B------:R0:W-:Y:S02]  /*167b0*/  STL [R1+0x20], R4 ;  /* 0x0000200401007387 */ /* 0x0001e40000100800 */
[----:B------:R-:W-:-:S10]  /*167c0*/  IMAD R2, R10, R11, RZ ;  /* 0x0000000b0a027224 */ /* 0x000fd400078e02ff */
[----:B0-----:R-:W-:Y:S05]  /*167d0*/  @!P2 BRA `(.L_x_2136) ;  /* 0x000000000018a947 */ /* 0x001fea0003800000 */
[----:B------:R-:W-:-:S04]  /*167e0*/  UIADD3 UR4, UP0, UR48, UR4, URZ ;  /* 0x0000000430047290 */ /* 0x000fc8000ff1e03f */
[----:B------:R-:W-:Y:S02]  /*167f0*/  UIADD3.X UR5, UR49, UR5, URZ, UP0, !UPT ;  /* 0x0000000531057290 */ /* 0x000fe400087fe43f */
[----:B------:R-:W-:-:S04]  /*16800*/  IMAD.U32 R2, RZ, RZ, UR4 ;  /* 0x00000004ff027e24 */ /* 0x000fc8000f8e00ff */
[----:B------:R-:W-:-:S05]  /*16810*/  IMAD.U32 R3, RZ, RZ, UR5 ;  /* 0x00000005ff037e24 */ /* 0x000fca000f8e00ff */
[----:B------:R0:W5:Y:S01]  /*16820*/  LDG.E R2, desc[UR54][R2.64] ;  /* 0x0000003602027981 */ /* 0x000162000c1e1900 */
[----:B------:R-:W-:Y:S05]  /*16830*/  BRA `(.L_x_2137) ;  /* 0x0000000000107947 */ /* 0x000fea0003800000 */
.L_x_2136:
[----:B------:R-:W-:Y:S05]  /*16840*/  @!P0 BRA `(.L_x_2137) ;  /* 0x00000000000c8947 */ /* 0x000fea0003800000 */
[----:B------:R-:W2:Y:S04]  /*16850*/  LDG.E R2, desc[UR54][R6.64] ;  /* 0x0000003606027981 */ /* 0x000ea8000c1e1900 */
[----:B------:R-:W2:Y:S02]  /*16860*/  LDG.E R6, desc[UR54][R6.64+0x4] ;  /* 0x0000043606067981 */ /* 0x000ea4000c1e1900 */
[----:B--2---:R-:W-:-:S07]  /*16870*/  IMAD.IADD R2, R6, 0x1, -R2 ;  /* 0x0000000106027824 */ /* 0x004fce00078e0a02 */
.L_x_2137:
[----:B0-----:R-:W2:Y:S01]  /*16880*/  LDL R3, [R1+0x14] ;  /* 0x0000140001037983 */ /* 0x001ea20000100800 */
[----:B-----5:R-:W-:Y:S02]  /*16890*/  IMAD.IADD R2, R2, 0x1, -R0 ;  /* 0x0000000102027824 */ /* 0x020fe400078e0a00 */
[----:B------:R-:W0:Y:S02]  /*168a0*/  LDC R0, c[0x0][0x448] ;  /* 0x00011200ff007b82 */ /* 0x000e240000000800 */
[C---:B------:R-:W-:Y:S01]  /*168b0*/  VIADD R5, R2.reuse, 0xdf ;  /* 0x000000df02057836 */ /* 0x040fe20000000000 */
[----:B------:R-:W-:Y:S02]  /*168c0*/  IADD3 R2, R2, 0xe0, -R17 ;  /* 0x000000e002027810 */ /* 0x000fe40007ffe811 */
[----:B0-----:R-:W-:-:S13]  /*168d0*/  ISETP.NE.AND P0, PT, R0, 0x1, PT ;  /* 0x000000010000780c */ /* 0x001fda0003f05270 */
[----:B------:R-:W0:Y:S08]  /*168e0*/  @P0 LDC R4, c[0x0][0x44c] ;  /* 0x00011300ff040b82 */ /* 0x000e300000000800 */
[----:B------:R-:W1:Y:S01]  /*168f0*/  @P0 LDC R0, c[0x0][0x450] ;  /* 0x00011400ff000b82 */ /* 0x000e620000000800 */
[----:B--2---:R-:W-:-:S04]  /*16900*/  IMAD.SHL.U32 R3, R3, 0x80, RZ ;  /* 0x0000008003037824 */ /* 0x004fc800078e00ff */
[----:B------:R-:W-:-:S04]  /*16910*/  VIADD R3, R3, 0x7f ;  /* 0x0000007f03037836 */ /* 0x000fc80000000000 */
[----:B0-----:R-:W-:-:S05]  /*16920*/  @P0 IMAD.HI.U32 R4, R3, R4, RZ ;  /* 0x0000000403040227 */ /* 0x001fca00078e00ff */
[----:B-1----:R-:W-:Y:S01]  /*16930*/  @P0 SHF.R.U32.HI R3, RZ, R0, R4 ;  /* 0x00000000ff030219 */ /* 0x002fe20000011604 */
[----:B------:R-:W-:-:S04]  /*16940*/  IMAD.MOV.U32 R4, RZ, RZ, RZ ;  /* 0x000000ffff047224 */ /* 0x000fc800078e00ff */
[----:B------:R-:W-:Y:S02]  /*16950*/  IMAD.IADD R3, R2, 0x1, R3 ;  /* 0x0000000102037824 */ /* 0x000fe400078e0203 */
[----:B------:R-:W-:Y:S02]  /*16960*/  IMAD.MOV.U32 R2, RZ, RZ, RZ ;  /* 0x000000ffff027224 */ /* 0x000fe400078e00ff */
[----:B------:R-:W-:-:S04]  /*16970*/  IMAD.HI R4, R5, -0x6db6db6d, R4 ;  /* 0x9249249305047827 */ /* 0x000fc800078e0204 */
[----:B------:R-:W-:Y:S01]  /*16980*/  IMAD.HI R2, R3, -0x6db6db6d, R2 ;  /* 0x9249249303027827 */ /* 0x000fe200078e0202 */
[----:B------:R-:W-:-:S04]  /*16990*/  SHF.R.U32.HI R0, RZ, 0x1f, R4 ;  /* 0x0000001fff007819 */ /* 0x000fc80000011604 */
[----:B------:R-:W-:Y:S02]  /*169a0*/  SHF.R.U32.HI R3, RZ, 0x1f, R2 ;  /* 0x0000001fff037819 */ /* 0x000fe40000011602 */
[----:B------:R-:W-:Y:S02]  /*169b0*/  LEA.HI.SX32 R0, R4, R0, 0x19 ;  /* 0x0000000004007211 */ /* 0x000fe400078fcaff */
[----:B------:R-:W-:Y:S01]  /*169c0*/  LEA.HI.SX32 R3, R2, R3, 0x19 ;  /* 0x0000000302037211 */ /* 0x000fe200078fcaff */
[----:B------:R-:W-:-:S03]  /*169d0*/  IMAD.MOV.U32 R2, RZ, RZ, RZ ;  /* 0x000000ffff027224 */ /* 0x000fc600078e00ff */
[----:B------:R-:W-:Y:S02]  /*169e0*/  VIMNMX R19, R0, R3, PT ;  /* 0x0000000300137248 */ /* 0x000fe40003fe0100 */
[----:B------:R-:W-:Y:S02]  /*169f0*/  SHF.R.U32.HI R0, RZ, 0x10, R8 ;  /* 0x00000010ff007819 */ /* 0x000fe40000011608 */
[----:B------:R-:W-:Y:S02]  /*16a00*/  ISETP.GE.AND P1, PT, R19, 0x1, PT ;  /* 0x000000011300780c */ /* 0x000fe40003f26270 */
[----:B------:R-:W-:-:S13]  /*16a10*/  ISETP.NE.AND P0, PT, R0, RZ, PT ;  /* 0x000000ff0000720c */ /* 0x000fda0003f05270 */
[----:B------:R-:W0:Y:S01]  /*16a20*/  @!P0 LDC R0, c[0x0][0x9f0] ;  /* 0x00027c00ff008b82 */ /* 0x000e220000000800 */
        /* <DEDUP_REMOVED lines=12> */
[----:B------:R-:W-:-:S04]  /*16af0*/  IADD3 R3, R0, -0x1, R19 ;  /* 0xffffffff00037810 */ /* 0x000fc80007ffe013 */
        /* <DEDUP_REMOVED lines=14> */
.L_x_2138:
[----:B------:R-:W-:Y:S01]  /*16be0*/  LOP3.LUT R8, R8, 0xff, RZ, 0xc0, !PT ;  /* 0x000000ff08087812 */ /* 0x000fe200078ec0ff */
[----:B------:R-:W-:Y:S04]  /*16bf0*/  BSSY B7, `(.L_x_2139) ;  /* 0x000032c000077945 */ /* 0x000fe80003800000 */
[----:B0-----:R-:W-:-:S05]  /*16c00*/  IMAD R0, R8, R2, RZ ;  /* 0x0000000208007224 */ /* 0x001fca00078e02ff */
[----:B------:R0:W-:Y:S01]  /*16c10*/  STL [R1+0xc], R0 ;  /* 0x00000c0001007387 */ /* 0x0001e20000100800 */
[----:B------:R-:W-:-:S04]  /*16c20*/  VIADDMNMX R19, R0, R2, R19, PT ;  /* 0x0000000200137246 */ /* 0x000fc80003800113 */
[----:B------:R-:W-:-:S13]  /*16c30*/  ISETP.GT.AND P0, PT, R19, R0, PT ;  /* 0x000000001300720c */ /* 0x000fda0003f04270 */
[----:B------:R-:W-:Y:S05]  /*16c40*/  @P0 BRA `(.L_x_2140) ;  /* 0x0000000000480947 */ /* 0x000fea0003800000 */
[----:B0-----:R-:W0:Y:S02]  /*16c50*/  S2R R0, SR_TID.X ;  /* 0x0000000000007919 */ /* 0x001e240000002100 */
        /* <DEDUP_REMOVED lines=17> */
.L_x_2140:
[----:B0-----:R-:W-:Y:S01]  /*16d70*/  VIADD R0, R18, 0x20400 ;  /* 0x0002040012007836 */ /* 0x001fe20000000000 */
        /* <DEDUP_REMOVED lines=19> */
.L_x_2143:
[----:B------:R-:W-:Y:S05]  /*16eb0*/  BSYNC B6 ;  /* 0x0000000000067941 */ /* 0x000fea0003800000 */
.L_x_2142:
[----:B------:R-:W-:Y:S01]  /*16ec0*/  VIADD R0, R18, 0xe400 ;  /* 0x0000e40012007836 */ /* 0x000fe20000000000 */
[----:B------:R-:W-:Y:S04]  /*16ed0*/  BSSY B6, `(.L_x_2144) ;  /* 0x0000014000067945 */ /* 0x000fe80003800000 */
[----:B------:R-:W-:-:S04]  /*16ee0*/  LOP3.LUT P0, RZ, R0, 0x3ff, RZ, 0xc0, !PT ;  /* 0x000003ff00ff7812 */ /* 0x000fc8000780c0ff */
[----:B------:R-:W-:-:S09]  /*16ef0*/  P2R R16, PR, RZ, 0x1 ;  /* 0x00000001ff107803 */ /* 0x000fd20000000000 */
        /* <DEDUP_REMOVED lines=17> */
.L_x_2145:
[----:B------:R-:W-:Y:S05]  /*17010*/  BSYNC B6 ;  /* 0x0000000000067941 */ /* 0x000fea0003800000 */
.L_x_2144:
        /* <DEDUP_REMOVED lines=20> */
.L_x_2147:
[----:B------:R-:W-:Y:S05]  /*17160*/  BSYNC B6 ;  /* 0x0000000000067941 */ /* 0x000fea0003800000 */
.L_x_2146:
[----:B------:R-:W-:Y:S01]  /*17170*/  ISETP.NE.AND P6, PT, R16, RZ, PT ;  /* 0x000000ff1000720c */ /* 0x000fe20003fc5270 */
[----:B------:R-:W-:-:S12]  /*17180*/  BSSY B6, `(.L_x_2148) ;  /* 0x0000012000067945 */ /* 0x000fd80003800000 */
        /* <DEDUP_REMOVED lines=17> */
.L_x_2149:
[----:B------:R-:W-:Y:S05]  /*172a0*/  BSYNC B6 ;  /* 0x0000000000067941 */ /* 0x000fea0003800000 */
.L_x_2148:
        /* <DEDUP_REMOVED lines=9> */
[----:B------:R-:W0:Y:S01]  /*17340*/  S2R R0, SR_TID.X ;  /* 0x0000000000007919 */ /* 0x000e220000002100 */
[----:B------:R-:W-:-:S03]  /*17350*/  ULDC.64 UR4, c[0x0][0xa08] ;  /* 0x0002820000047ab9 */ /* 0x000fc60000000a00 */
[----:B--2---:R1:W2:Y:S01]  /*17360*/  @P0 LDG.E R8, desc[UR54][R2.64] ;  /* 0x0000003602080981 */ /* 0x0042a2000c1e1900 */
[----:B0-----:R-:W-:-:S04]  /*17370*/  SHF.R.U32.HI R0, RZ, 0x5, R0 ;  /* 0x00000005ff007819 */ /* 0x001fc80000011600 */
[----:B------:R-:W-:Y:S01]  /*17380*/  LOP3.LUT R0, R0, 0x3, RZ, 0xc0, !PT ;  /* 0x0000000300007812 */ /* 0x000fe200078ec0ff */
[----:B-1----:R-:W0:Y:S01]  /*17390*/  LDC.64 R2, c[0x0][0x418] ;  /* 0x00010600ff027b82 */ /* 0x002e220000000a00 */
[----:B--2---:R-:W-:Y:S01]  /*173a0*/  SHF.R.S32.HI R9, RZ, 0x1f, R8 ;  /* 0x0000001fff097819 */ /* 0x004fe20000011408 */
[----:B------:R1:W-:Y:S01]  /*173b0*/  @P0 STL [R1+0x8], R8 ;  /* 0x0000080801000387 */ /* 0x0003e20000100800 */
[----:B0-----:R-:W-:Y:S01]  /*173c0*/  LOP3.LUT P0, RZ, R2, UR4, RZ, 0xfc, !PT ;  /* 0x0000000402ff7c12 */ /* 0x001fe2000f80fcff */
[----:B------:R-:W-:Y:S02]  /*173d0*/  UMOV UR4, 0xffffffff ;  /* 0xffffffff00047882 */ /* 0x000fe40000000000 */
[----:B------:R1:W-:Y:S01]  /*173e0*/  STL [R1+0x18], R9 ;  /* 0x0000180901007387 */ /* 0x0003e20000100800 */
[----:B------:R-:W-:-:S04]  /*173f0*/  LOP3.LUT P0, RZ, R3, UR5, RZ, 0xfc, P0 ;  /* 0x0000000503ff7c12 */ /* 0x000fc8000800fcff */
[----:B------:R-:W-:Y:S01]  /*17400*/  SEL R16, R8, RZ, !P0 ;  /* 0x000000ff08107207 */ /* 0x000fe20004000000 */
[----:B------:R-:W-:Y:S08]  /*17410*/  BRA.DIV UR4, `(.L_x_2150) ;  /* 0x00000042048c7947 */ /* 0x000ff0000b800000 */
[----:B------:R0:W2:Y:S02]  /*17420*/  SHFL.IDX PT, R14, R0, RZ, 0x1f ;  /* 0x00001fff000e7589 */ /* 0x0000a400000e0000 */
.L_x_2221:
        /* <DEDUP_REMOVED lines=9> */
.L_x_2224:
        /* <DEDUP_REMOVED lines=21> */
.L_x_2153:
[----:B0-----:R-:W2:Y:S04]  /*17610*/  LDL R3, [R1] ;  /* 0x0000000001037983 */ /* 0x001ea80000100800 */
[----:B------:R-:W3:Y:S01]  /*17620*/  LDL R2, [R1+0x4] ;  /* 0x0000040001027983 */ /* 0x000ee20000100800 */
[----:B-1----:R-:W0:Y:S02]  /*17630*/  S2R R8, SR_TID.X ;  /* 0x0000000000087919 */ /* 0x002e240000002100 */
[----:B0-----:R-:W-:-:S04]  /*17640*/  LOP3.LUT R8, R8, 0x7f, RZ, 0xc0, !PT ;  /* 0x0000007f08087812 */ /* 0x001fc800078ec0ff */
[----:B------:R-:W-:Y:S01]  /*17650*/  ISETP.NE.AND P1, PT, R8, RZ, PT ;  /* 0x000000ff0800720c */ /* 0x000fe20003f25270 */
[----:B--2---:R-:W-:Y:S01]  /*17660*/  IMAD R4, R3, 0x8, R18 ;  /* 0x0000000803047824 */ /* 0x004fe200078e0212 */
[----:B---3--:R-:W-:-:S04]  /*17670*/  SHF.L.U32 R3, R2, 0x1f, RZ ;  /* 0x0000001f02037819 */ /* 0x008fc800000006ff */
[----:B------:R-:W0:Y:S02]  /*17680*/  SYNCS.PHASECHK.TRANS64.TRYWAIT P0, [R4+URZ+0x2e880], R3 ;  /* 0x02e88003040075a7 */ /* 0x000e24000800017f */
[----:B0-----:R-:W-:Y:S05]  /*17690*/  @!P0 BRA `(.L_x_2154) ;  /* 0x00000040002c8947 */ /* 0x001fea0003800000 */
.L_x_2225:
        /* <DEDUP_REMOVED lines=8> */
.L_x_2155:
[----:B------:R-:W2:Y:S04]  /*17720*/  LDL R2, [R1] ;  /* 0x0000000001027983 */ /* 0x000ea80000100800 */
[----:B------:R-:W3:Y:S01]  /*17730*/  LDL R5, [R1+0x20] ;  /* 0x0000200001057983 */ /* 0x000ee20000100800 */
        /* <DEDUP_REMOVED lines=15> */
[----:B-12---:R-:W-:Y:S05]  /*17830*/  @!P0 BRA `(.L_x_2156) ;  /* 0x0000003c00d88947 */ /* 0x006fea0003800000 */
.L_x_2226:
        /* <DEDUP_REMOVED lines=8> */
.L_x_2157:
        /* <DEDUP_REMOVED lines=8> */
[----:B------:R-:W-:Y:S01]  /*17940*/  PLOP3.LUT P0, PT, PT, PT, PT, 0x80, 0x0 ;  /* 0x000000000000781c */ /* 0x000fe20003f0f070 */
[----:B------:R-:W-:Y:S01]  /*17950*/  UMOV UR10, URZ ;  /* 0x0000003f000a7c82 */ /* 0x000fe20008000000 */
[----:B------:R-:W-:-:S02]  /*17960*/  UMOV UR12, UR36 ;  /* 0x00000024000c7c82 */ /* 0x000fc40008000000 */
[----:B------:R-:W-:Y:S01]  /*17970*/  P2R R0, PR, RZ, 0x1 ;  /* 0x00000001ff007803 */ /* 0x000fe20000000000 */
[----:B------:R-:W-:Y:S02]  /*17980*/  UIADD3 UR8, UR8, 0x20400, URZ ;  /* 0x0002040008087890 */ /* 0x000fe4000fffe03f */
[----:B------:R-:W-:Y:S02]  /*17990*/  UIADD3 UR9, UR9, 0x2e830, URZ ;  /* 0x0002e83009097890 */ /* 0x000fe4000fffe03f */
[----:B------:R2:W-:Y:S07]  /*179a0*/  STL [R1+0x1c], R0 ;  /* 0x00001c0001007387 */ /* 0x0005ee0000100800 */
[----:B------:R2:W-:Y:S01]  /*179b0*/  UTMALDG.4D [UR8], [UR4], desc[UR6] ;  /* 0x00000608040075b4 */ /* 0x0005e20008019000 */
[----:B------:R-:W-:-:S02]  /*179c0*/  NOP ;  /* 0x0000000000007918 */ /* 0x000fc40000000000 */
.L_x_2151:
[----:B------:R-:W-:Y:S05]  /*179d0*/  WARPSYNC.ALL ;  /* 0x0000000000007948 */ /* 0x000fea0003800000 */
[----:B0-2---:R-:W-:Y:S01]  /*179e0*/  VIADD R0, R18, 0x1c400 ;  /* 0x0001c40012007836 */ /* 0x005fe20000000000 */
[----:B------:R-:W-:Y:S01]  /*179f0*/  USHF.R.S32.HI UR4, URZ, 0x1f, UR47 ;  /* 0x0000001f3f047899 */ /* 0x000fe2000801142f */
        /* <DEDUP_REMOVED lines=18> */
[----:B-1----:R-:W-:Y:S02]  /*17b20*/  IMAD.U32 R4, RZ, RZ, UR6 ;  /* 0x00000006ff047e24 */ /* 0x002fe4000f8e00ff */
        /* <DEDUP_REMOVED lines=11> */
.L_x_2159:
[----:B------:R-:W-:Y:S05]  /*17be0*/  BSYNC B6 ;  /* 0x0000000000067941 */ /* 0x000fea0003800000 */
.L_x_2158:
[----:B------:R-:W2:Y:S01]  /*17bf0*/  LDL R7, [R1+0x14] ;  /* 0x0000140001077983 */ /* 0x000ea20000100800 */
[----:B------:R-:W0:Y:S01]  /*17c00*/  LDC R5, c[0x0][0x448] ;  /* 0x00011200ff057b82 */ /* 0x000e220000000800 */
[----:B------:R-:W-:Y:S02]  /*17c10*/  ULDC.64 UR6, c[0x0][0x2d8] ;  /* 0x0000b60000067ab9 */ /* 0x000fe40000000a00 */
[----:B-1----:R1:W5:Y:S01]  /*17c20*/  LDL R9, [R1+0x2c] ;  /* 0x00002c0001097983 */ /* 0x0023620000100800 */
[----:B------:R-:W3:Y:S01]  /*17c30*/  S2R R2, SR_TID.X ;  /* 0x0000000000027919 */ /* 0x000ee20000002100 */
[----:B------:R-:W-:Y:S01]  /*17c40*/  UMOV UR4, UR48 ;  /* 0x0000003000047c82 */ /* 0x000fe20008000000 */
[----:B------:R-:W-:Y:S01]  /*17c50*/  UMOV UR5, UR37 ;  /* 0x0000002500057c82 */ /* 0x000fe20008000000 */
[----:B------:R-:W-:Y:S01]  /*17c60*/  ULDC.64 UR8, c[0x0][0x2e0] ;  /* 0x0000b80000087ab9 */ /* 0x000fe20000000a00 */
[----:B0-----:R-:W-:-:S13]  /*17c70*/  ISETP.NE.AND P0, PT, R5, 0x1, PT ;  /* 0x000000010500780c */ /* 0x001fda0003f05270 */
[----:B------:R-:W0:Y:S01]  /*17c80*/  @P0 LDC R3, c[0x0][0x44c] ;  /* 0x00011300ff030b82 */ /* 0x000e220000000800 */
[C---:B---3--:R-:W-:Y:S01]  /*17c90*/  LOP3.LUT R0, R2.reuse, 0x7f, RZ, 0xc0, !PT ;  /* 0x0000007f02007812 */ /* 0x048fe200078ec0ff */
[----:B------:R-:W-:-:S03]  /*17ca0*/  IMAD.SHL.U32 R2, R2, 0x10, RZ ;  /* 0x0000001002027824 */ /* 0x000fc600078e00ff */
[----:B------:R-:W-:-:S03]  /*17cb0*/  SHF.R.U32.HI R0, RZ, 0x3, R0 ;  /* 0x00000003ff007819 */ /* 0x000fc60000011600 */
[----:B------:R-:W3:Y:S01]  /*17cc0*/  @P0 LDC R4, c[0x0][0x450] ;  /* 0x00011400ff040b82 */ /* 0x000ee20000000800 */
[----:B------:R-:W-:Y:S01]  /*17cd0*/  LOP3.LUT R2, R0, 0x70, R2, 0xf8, !PT ;  /* 0x0000007000027812 */ /* 0x000fe200078ef802 */
[----:B------:R-:W4:Y:S01]  /*17ce0*/  S2R R8, SR_TID.X ;  /* 0x0000000000087919 */ /* 0x000f220000002100 */
[----:B------:R-:W-:Y:S02]  /*17cf0*/  UIMAD.WIDE.U32 UR4, UR36, UR6, UR4 ;  /* 0x00000006240472a5 */ /* 0x000fe4000f8e0004 */
[----:B------:R-:W-:Y:S02]  /*17d00*/  UIMAD UR6, UR46, UR8, URZ ;  /* 0x000000082e0672a4 */ /* 0x000fe4000f8e023f */
[----:B------:R-:W-:Y:S02]  /*17d10*/  UIMAD UR5, UR36, UR7, UR5 ;  /* 0x00000007240572a4 */ /* 0x000fe4000f8e0205 */
[----:B------:R-:W-:Y:S02]  /*17d20*/  UIMAD UR6, UR43, UR9, UR6 ;  /* 0x000000092b0672a4 */ /* 0x000fe4000f8e0206 */
[----:B------:R-:W-:-:S03]  /*17d30*/  UIMAD.WIDE.U32 UR4, UR43, UR8, UR4 ;  /* 0x000000082b0472a5 */ /* 0x000fc6000f8e0004 */
[----:B------:R-:W-:Y:S01]  /*17d40*/  ULDC.64 UR8, c[0x0][0x2d0] ;  /* 0x0000b40000087ab9 */ /* 0x000fe20000000a00 */
[----:B------:R-:W-:Y:S01]  /*17d50*/  UIADD3 UR5, UR5, UR6, URZ ;  /* 0x0000000605057290 */ /* 0x000fe2000fffe03f */
[----:B----4-:R-:W-:-:S05]  /*17d60*/  IMAD.SHL.U32 R10, R8, 0x10, RZ ;  /* 0x00000010080a7824 */ /* 0x010fca00078e00ff */
[----:B------:R-:W-:Y:S01]  /*17d70*/  LOP3.LUT R10, R10, 0x70, RZ, 0xc0, !PT ;  /* 0x000000700a0a7812 */ /* 0x000fe200078ec0ff */
[----:B--2---:R-:W-:-:S04]  /*17d80*/  IMAD R0, R7, 0x80, R2 ;  /* 0x0000008007007824 */ /* 0x004fc800078e0202 */
[----:B0-----:R-:W-:-:S04]  /*17d90*/  @P0 IMAD.HI.U32 R3, R0, R3, RZ ;  /* 0x0000000300030227 */ /* 0x001fc800078e00ff */
[----:B------:R-:W-:Y:S01]  /*17da0*/  IMAD.MOV.U32 R2, RZ, RZ, R0 ;  /* 0x000000ffff027224 */ /* 0x000fe200078e0000 */
[----:B---3--:R-:W-:-:S04]  /*17db0*/  @P0 SHF.R.U32.HI R2, RZ, R4, R3 ;  /* 0x00000004ff020219 */ /* 0x008fc80000011603 */
        /* <DEDUP_REMOVED lines=19> */
[----:B-1----:R-:W-:Y:S09]  /*17ef0*/  BRA.DIV UR4, `(.L_x_2160) ;  /* 0x0000003a043c7947 */ /* 0x002ff2000b800000 */
[----:B------:R-:W2:Y:S01]  /*17f00*/  LDL.LU R7, [R1+0x14] ;  /* 0x0000140001077983 */ /* 0x000ea20000300800 */
[----:B------:R-:W0:Y:S01]  /*17f10*/  S2R R6, SR_TID.X ;  /* 0x0000000000067919 */ /* 0x000e220000002100 */
[----:B------:R-:W-:Y:S02]  /*17f20*/  IMAD R3, R17, R5, RZ ;  /* 0x0000000511037224 */ /* 0x000fe400078e02ff */
[----:B------:R-:W1:Y:S01]  /*17f30*/  SHFL.IDX PT, R5, R2, RZ, 0x181f ;  /* 0x00181fff02057589 */ /* 0x000e6200000e0000 */
[----:B0-----:R-:W-:-:S04]  /*17f40*/  LOP3.LUT R6, R6, 0x7f, RZ, 0xc0, !PT ;  /* 0x0000007f06067812 */ /* 0x001fc800078ec0ff */
[----:B------:R-:W-:Y:S02]  /*17f50*/  SHF.R.U32.HI R8, RZ, 0x3, R6 ;  /* 0x00000003ff087819 */ /* 0x000fe40000011606 */
[----:B------:R-:W0:Y:S03]  /*17f60*/  SHFL.IDX PT, R6, R0, RZ, 0x181f ;  /* 0x00181fff00067589 */ /* 0x000e2600000e0000 */
[----:B--2---:R-:W-:-:S05]  /*17f70*/  IMAD R4, R7, 0x80, R8 ;  /* 0x0000008007047824 */ /* 0x004fca00078e0208 */
[----:B------:R-:W-:-:S13]  /*17f80*/  ISETP.GE.AND P1, PT, R4, R3, PT ;  /* 0x000000030400720c */ /* 0x000fda0003f26270 */
[----:B-1----:R-:W-:-:S05]  /*17f90*/  @!P1 IADD3 R5, P2, R10, R5, RZ ;  /* 0x000000050a059210 */ /* 0x002fca0007f5e0ff */
[----:B0-----:R-:W-:-:S04]  /*17fa0*/  @!P1 IMAD.X R6, RZ, RZ, R6, P2 ;  /* 0x000000ffff069224 */ /* 0x001fc800010e0606 */
[----:B------:R-:W-:Y:S02]  /*17fb0*/  @!P1 IMAD.MOV.U32 R7, RZ, RZ, R6 ;  /* 0x000000ffff079224 */ /* 0x000fe400078e0006 */
[----:B------:R-:W-:Y:S02]  /*17fc0*/  @!P1 IMAD.MOV.U32 R6, RZ, RZ, R5 ;  /* 0x000000ffff069224 */ /* 0x000fe400078e0005 */
[----:B------:R-:W-:-:S03]  /*17fd0*/  VIADD R5, R4, 0x10 ;  /* 0x0000001004057836 */ /* 0x000fc60000000000 */
[----:B------:R-:W-:Y:S01]  /*17fe0*/  @!PT LDS RZ, [RZ] ;  /* 0x00000000fffff984 */ /* 0x000fe20000000800 */
[----:B-----5:R0:W-:Y:S02]  /*17ff0*/  @!P1 LDGSTS.E.BYPASS.LTC128B.128 [R9+0x1c400], desc[UR54][R6.64], !P0 ;  /* 0x1c40000006099fae */ /* 0x0201e4000c101d76 */
        /* <DEDUP_REMOVED lines=43> */
[----:B------:R-:W1:Y:S04]  /*182b0*/  SHFL.IDX PT, R0, R0, 0x7, 0x181f ;  /* 0x00f81f0000007f89 */ /* 0x000e6800000e0000 */
[----:B------:R-:W2:Y:S01]  /*182c0*/  SHFL.IDX PT, R2, R2, 0x7, 0x181f ;  /* 0x00f81f0002027f89 */ /* 0x000ea200000e0000 */
[----:B0-----:R-:W-:-:S05]  /*182d0*/  @!P1 IADD3 R6, P2, R10, R6, RZ ;  /* 0x000000060a069210 */ /* 0x001fca0007f5e0ff */
[----:B------:R-:W-:-:S04]  /*182e0*/  @!P1 IMAD.X R5, RZ, RZ, R5, P2 ;  /* 0x000000ffff059224 */ /* 0x000fc800010e0605 */
[----:B------:R-:W-:-:S05]  /*182f0*/  @!P1 IMAD.MOV.U32 R7, RZ, RZ, R5 ;  /* 0x000000ffff079224 */ /* 0x000fca00078e0005 */
[----:B-12---:R0:W-:Y:S02]  /*18300*/  @!P1 LDGSTS.E.BYPASS.LTC128B.128 [R9+0x1f400], desc[UR54][R6.64], !P0 ;  /* 0x1f40000006099fae */ /* 0x0061e4000c101d76 */
.L_x_2243:
[----:B------:R-:W-:-:S05]  /*18310*/  VIADD R4, R4, 0x70 ;  /* 0x0000007004047836 */ /* 0x000fca0000000000 */
        /* <DEDUP_REMOVED lines=9> */
.L_x_2161:
[----:B------:R-:W-:Y:S02]  /*183b0*/  PLOP3.LUT P1, PT, P1, P0, PT, 0xa2, 0x0 ;  /* 0x000000000000781c */ /* 0x000fe40000f21472 */
[----:B------:R-:W-:-:S08]  /*183c0*/  @P0 R2UR P1, UR4, R18 ;  /* 0x00000000120402ca */ /* 0x000fd00000020000 */
[----:B------:R-:W-:-:S05]  /*183d0*/  @P0 PLOP3.LUT P0, PT, P1, PT, PT, 0x80, 0x0 ;  /* 0x000000000000081c */ /* 0x000fca0000f0f070 */
[----:B------:R-:W-:Y:S01]  /*183e0*/  @!P1 SYNCS.ARRIVE.TRANS64.RED.A0T1 RZ, [UR4+0x2e800], RZ ;  /* 0x02e800ffffff99a7 */ /* 0x000fe20008200404 */
[----:B------:R-:W-:Y:S07]  /*183f0*/  @!P1 ARRIVES.LDGSTSBAR.64.TRANSCNT [UR4+0x2e800] ;  /* 0x02e80000ff0099b0 */ /* 0x000fee0008000a84 */
[----:B------:R-:W-:Y:S05]  /*18400*/  @P0 BRA.U.ANY `(.L_x_2161) ;  /* 0xfffffffd00e80947 */ /* 0x000fea000393ffff */
[----:B-1----:R-:W2:Y:S02]  /*18410*/  LDL.LU R2, [R1+0x30] ;  /* 0x0000300001027983 */ /* 0x002ea40000300800 */
        /* <DEDUP_REMOVED lines=9> */
[----:B------:R-:W2:Y:S03]  /*184b0*/  SYNCS.PHASECHK.TRANS64.TRYWAIT P0, [R18+URZ+0x2e820], R0 ;  /* 0x02e82000120075a7 */ /* 0x000ea6000800017f */
[----:B-12---:R-:W-:Y:S05]  /*184c0*/  @!P0 BRA `(.L_x_2163) ;  /* 0x0000003c00408947 */ /* 0x006fea0003800000 */
.L_x_2244:
[----:B------:R-:W-:Y:S05]  /*184d0*/  BSYNC B0 ;  /* 0x0000000000007941 */ /* 0x000fea0003800000 */
.L_x_2162:
[----:B------:R-:W2:Y:S01]  /*184e0*/  LDL R2, [R1+0xc] ;  /* 0x00000c0001027983 */ /* 0x000ea20000100800 */
[----:B------:R-:W-:-:S05]  /*184f0*/  VIADD R17, R19, 0xfffffffe ;  /* 0xfffffffe13117836 */ /* 0x000fca0000000000 */
[----:B--2---:R-:W-:-:S13]  /*18500*/  ISETP.GE.AND P0, PT, R17, R2, PT ;  /* 0x000000021100720c */ /* 0x004fda0003f06270 */
[----:B------:R-:W-:Y:S05]  /*18510*/  @!P0 BRA `(.L_x_2164) ;  /* 0x0000000c00ec8947 */ /* 0x000fea0003800000 */
[----:B-1----:R1:W5:Y:S04]  /*18520*/  LDL.LU R0, [R1+0x4] ;  /* 0x0000040001007983 */ /* 0x0023680000300800 */
[----:B0-----:R1:W5:Y:S02]  /*18530*/  LDL.LU R6, [R1] ;  /* 0x0000000001067983 */ /* 0x0013640000300800 */
.L_x_2184:
[----:B------:R-:W2:Y:S01]  /*18540*/  LDL R2, [R1+0x1c] ;  /* 0x00001c0001027983 */ /* 0x000ea20000100800 */
[----:B-----5:R-:W-:Y:S01]  /*18550*/  VIADD R3, R6, 0x1 ;  /* 0x0000000106037836 */ /* 0x020fe20000000000 */
[----:B------:R-:W-:Y:S05]  /*18560*/  YIELD ;  /* 0x0000000000007946 */ /* 0x000fea0003800000 */
[C---:B------:R-:W-:Y:S01]  /*18570*/  ISETP.NE.AND P0, PT, R3.reuse, 0x2, PT ;  /* 0x000000020300780c */ /* 0x040fe20003f05270 */
[----:B------:R-:W-:Y:S03]  /*18580*/  BSSY B0, `(.L_x_2165) ;  /* 0x000006c000007945 */ /* 0x000fe60003800000 */
[----:B------:R-:W-:-:S02]  /*18590*/  SEL R9, R3, RZ, P0 ;  /* 0x000000ff03097207 */ /* 0x000fc40000000000 */
[----:B--2---:R-:W-:Y:S02]  /*185a0*/  ISETP.NE.AND P1, PT, R2, RZ, PT ;  /* 0x000000ff0200720c */ /* 0x004fe40003f25270 */
        /* <DEDUP_REMOVED lines=29> */
.L_x_2167:
        /* <DEDUP_REMOVED lines=8> */
.L_x_2245:
[----:B------:R-:W-:Y:S05]  /*18800*/  BSYNC B1 ;  /* 0x0000000000017941 */ /* 0x000fea0003800000 */
.L_x_2168:
        /* <DEDUP_REMOVED lines=9> */
.L_x_2171:
[----:B------:R-:W-:Y:S05]  /*188a0*/  BSYNC B1 ;  /* 0x0000000000017941 */ /* 0x000fea0003800000 */
.L_x_2170:
[----:B------:R-:W3:Y:S04]  /*188b0*/  LDL R2, [R1] ;  /* 0x0000000001027983 */ /* 0x000ee80000100800 */
[----:B------:R-:W4:Y:S01]  /*188c0*/  LDL R5, [R1+0x20] ;  /* 0x0000200001057983 */ /* 0x000f220000100800 */
[----:B0-----:R-:W-:Y:S01]  /*188d0*/  IMAD.MOV.U32 R9, RZ, RZ, RZ ;  /* 0x000000ffff097224 */ /* 0x001fe200078e00ff */
        /* <DEDUP_REMOVED lines=10> */
.L_x_2172:
        /* <DEDUP_REMOVED lines=13> */
.L_x_2246:
[----:B------:R-:W-:Y:S05]  /*18a50*/  BSYNC B1 ;  /* 0x0000000000017941 */ /* 0x000fea0003800000 */
.L_x_2173:
[----:B------:R-:W-:Y:S01]  /*18a60*/  BSSY B1, `(.L_x_2175) ;  /* 0x000000b000017945 */ /* 0x000fe20003800000 */
[----:B------:R-:W-:Y:S02]  /*18a70*/  IMAD.MOV.U32 R10, RZ, RZ, 0x0 ;  /* 0x00000000ff0a7424 */ /* 0x000fe400078e00ff */
[----:B------:R-:W-:Y:S01]  /*18a80*/  IMAD.MOV.U32 R11, RZ, RZ, 0x14f00000 ;  /* 0x14f00000ff0b7424 */ /* 0x000fe200078e00ff */
[----:B------:R-:W-:Y:S06]  /*18a90*/  @P1 BRA `(.L_x_2176) ;  /* 0x00000000001c1947 */ /* 0x000fec0003800000 */
[----:B------:R-:W3:Y:S01]  /*18aa0*/  S2R R7, SR_TID.X ;  /* 0x0000000000077919 */ /* 0x000ee20000002100 */
[----:B0-2---:R-:W-:-:S04]  /*18ab0*/  IMAD.MOV.U32 R3, RZ, RZ, 0x7000 ;  /* 0x00007000ff037424 */ /* 0x005fc800078e00ff */
[----:B------:R4:W-:Y:S01]  /*18ac0*/  SYNCS.ARRIVE.TRANS64 RZ, [R4+URZ+0x2e830], R3 ;  /* 0x02e8300304ff79a7 */ /* 0x0009e2000800003f */
[----:B---3--:R-:W-:-:S04]  /*18ad0*/  LOP3.LUT R7, R7, 0x1f, RZ, 0xc0, !PT ;  /* 0x0000001f07077812 */ /* 0x008fc800078ec0ff */
[----:B------:R-:W-:-:S13]  /*18ae0*/  ISETP.NE.AND P0, PT, R7, RZ, PT ;  /* 0x000000ff0700720c */ /* 0x000fda0003f05270 */
[----:B----4-:R-:W-:Y:S05]  /*18af0*/  @!P0 BRA `(.L_x_2176) ;  /* 0x0000000000048947 */ /* 0x010fea0003800000 */
[----:B------:R-:W-:Y:S01]  /*18b00*/  BPT.TRAP 0x1 ;  /* 0x000000040000795c */ /* 0x000fe20000300000 */
.L_x_2176:
[----:B------:R-:W-:Y:S05]  /*18b10*/  BSYNC B1 ;  /* 0x0000000000017941 */ /* 0x000fea0003800000 */
.L_x_2175:
[----:B------:R-:W-:Y:S01]  /*18b20*/  R2UR UR10, R9 ;  /* 0x00000000090a72ca */ /* 0x000fe200000e0000 */
[----:B------:R-:W-:Y:S01]  /*18b30*/  UIADD3 UR4, UP0, UR44, 0x370, URZ ;  /* 0x000003702c047890 */ /* 0x000fe2000ff1e03f */
[----:B------:R-:W-:Y:S01]  /*18b40*/  R2UR UR6, R10 ;  /* 0x000000000a0672ca */ /* 0x000fe200000e0000 */
[----:B------:R-:W-:Y:S01]  /*18b50*/  VIADD R2, R2, 0x20400 ;  /* 0x0002040002027836 */ /* 0x000fe20000000000 */
[----:B------:R-:W-:Y:S01]  /*18b60*/  R2UR UR7, R11 ;  /* 0x000000000b0772ca */ /* 0x000fe200000e0000 */
[----:B0-2---:R-:W-:Y:S01]  /*18b70*/  VIADD R4, R4, 0x2e830 ;  /* 0x0002e83004047836 */ /* 0x005fe20000000000 */
[----:B------:R-:W-:Y:S01]  /*18b80*/  PLOP3.LUT P0, PT, PT, PT, PT, 0x80, 0x0 ;  /* 0x000000000000781c */ /* 0x000fe20003f0f070 */
[----:B------:R-:W-:-:S12]  /*18b90*/  UIADD3.X UR5, URZ, UR45, URZ, UP0, !UPT ;  /* 0x0000002d3f057290 */ /* 0x000fd800087fe43f */
.L_x_2177:
        /* <DEDUP_REMOVED lines=10> */
.L_x_2166:
[----:B------:R-:W-:Y:S05]  /*18c40*/  BSYNC B0 ;  /* 0x0000000000007941 */ /* 0x000fea0003800000 */
.L_x_2165:
[----:B------:R-:W-:-:S06]  /*18c50*/  UISETP.NE.AND UP0, UPT, UR39, 0x3, UPT ;  /* 0x000000032700788c */ /* 0x000fcc000bf05270 */
[----:B------:R-:W-:-:S13]  /*18c60*/  PLOP3.LUT P0, PT, PT, PT, UP0, 0x80, 0x0 ;  /* 0x000000000000781c */ /* 0x000fda0003f0f008 */
[----:B------:R-:W-:Y:S05]  /*18c70*/  @!P0 BRA `(.L_x_2178) ;  /* 0x0000000000048947 */ /* 0x000fea0003800000 */
[----:B------:R-:W-:Y:S01]  /*18c80*/  BPT.TRAP 0x1 ;  /* 0x000000040000795c */ /* 0x000fe20000300000 */
.L_x_2178:
        /* <DEDUP_REMOVED lines=8> */
.L_x_2247:
[----:B------:R-:W-:Y:S05]  /*18d10*/  BSYNC B0 ;  /* 0x0000000000007941 */ /* 0x000fea0003800000 */
.L_x_2179:
[----:B------:R-:W-:Y:S05]  /*18d20*/  @!P1 BRA `(.L_x_2181) ;  /* 0x0000000000049947 */ /* 0x000fea0003800000 */
[----:B------:R-:W-:Y:S01]  /*18d30*/  BPT.TRAP 0x1 ;  /* 0x000000040000795c */ /* 0x000fe20000300000 */
.L_x_2181:
[----:B--2---:R-:W-:Y:S01]  /*18d40*/  SHF.L.U32 R2, R0, 0x1f, RZ ;  /* 0x0000001f00027819 */ /* 0x004fe200000006ff */
[----:B------:R-:W-:-:S03]  /*18d50*/  IMAD R0, R6, 0x7000, RZ ;  /* 0x0000700006007824 */ /* 0x000fc600078e02ff */
[----:B------:R-:W2:Y:S02]  /*18d60*/  SYNCS.PHASECHK.TRANS64.TRYWAIT P0, [R19+URZ+0x2e860], R2 ;  /* 0x02e86002130075a7 */ /* 0x000ea4000800017f */
[----:B--2---:R-:W-:Y:S05]  /*18d70*/  @!P0 BRA `(.L_x_2182) ;  /* 0x0000003400648947 */ /* 0x004fea0003800000 */
.L_x_2248:
[----:B------:R-:W2:Y:S04]  /*18d80*/  LDL R3, [R1+0x28] ;  /* 0x0000280001037983 */ /* 0x000ea80000100800 */
[----:B------:R-:W3:Y:S01]  /*18d90*/  LDL R12, [R1+0x24] ;  /* 0x00002400010c7983 */ /* 0x000ee20000100800 */
[----:B------:R-:W-:Y:S05]  /*18da0*/  WARPSYNC.ALL ;  /* 0x0000000000007948 */ /* 0x000fea0003800000 */
[----:B--2---:R-:W-:-:S02]  /*18db0*/  LOP3.LUT R2, R0, R3, RZ, 0xfc, !PT ;  /* 0x0000000300027212 */ /* 0x004fc400078efcff */
[----:B------:R-:W2:Y:S01]  /*18dc0*/  S2R R3, SR_TID.X ;  /* 0x0000000000037919 */ /* 0x000ea20000002100 */
[C---:B---3--:R-:W-:Y:S02]  /*18dd0*/  IADD3 R0, R18.reuse, R0, R12 ;  /* 0x0000000012007210 */ /* 0x048fe40007ffe00c */
[----:B------:R-:W-:-:S05]  /*18de0*/  IMAD.IADD R2, R18, 0x1, R2 ;  /* 0x0000000112027824 */ /* 0x000fca00078e0202 */
[----:B------:R-:W0:Y:S01]  /*18df0*/  LDSM.16.MT88.4 R4, [R2+0xe400] ;  /* 0x00e400000204783b */ /* 0x000e220000004200 */
[----:B--2---:R-:W-:Y:S01]  /*18e00*/  LOP3.LUT P0, RZ, R3, 0x4, RZ, 0xc0, !PT ;  /* 0x0000000403ff7812 */ /* 0x004fe2000780c0ff */
[----:B------:R-:W-:-:S05]  /*18e10*/  IMAD.MOV.U32 R3, RZ, RZ, 0x40 ;  /* 0x00000040ff037424 */ /* 0x000fca00078e00ff */
[----:B------:R-:W-:-:S05]  /*18e20*/  SEL R3, R3, 0xffffffc0, !P0 ;  /* 0xffffffc003037807 */ /* 0x000fca0004000000 */
[----:B------:R-:W-:Y:S01]  /*18e30*/  IMAD.IADD R3, R3, 0x1, R2 ;  /* 0x0000000103037824 */ /* 0x000fe200078e0202 */
[C-C-:B0-----:R-:W-:Y:S02]  /*18e40*/  PRMT R8, R4.reuse, 0x6420, R5.reuse ;  /* 0x0000642004087816 */ /* 0x141fe40000000005 */
[----:B------:R-:W-:Y:S02]  /*18e50*/  PRMT R9, R4, 0x7531, R5 ;  /* 0x0000753104097816 */ /* 0x000fe40000000005 */
[C-C-:B------:R-:W-:Y:S02]  /*18e60*/  PRMT R10, R6.reuse, 0x6420, R7.reuse ;  /* 0x00006420060a7816 */ /* 0x140fe40000000007 */
[----:B------:R-:W-:Y:S02]  /*18e70*/  PRMT R11, R6, 0x7531, R7 ;  /* 0x00007531060b7816 */ /* 0x000fe40000000007 */
[----:B------:R-:W0:Y:S04]  /*18e80*/  LDSM.16.MT88.4 R4, [R3+0xe400] ;  /* 0x00e400000304783b */ /* 0x000e280000004200 */
[----:B------:R-:W-:Y:S01]  /*18e90*/  STSM.16.M88.4 [R0+0x400], R8 ;  /* 0x0004000800007844 */ /* 0x000fe20000000200 */
        /* <DEDUP_REMOVED lines=71> */
[----:B------:R0:W-:Y:S02]  /*19310*/  STSM.16.M88.4 [R0+0x6400], R4 ;  /* 0x0064000400007844 */ /* 0x0001e40000000200 */
[C-C-:B0-----:R-:W-:Y:S02]  /*19320*/  PRMT R4, R8.reuse, 0x6420, R9.reuse ;  /* 0x0000642008047816 */ /* 0x141fe40000000009 */
        /* <DEDUP_REMOVED lines=12> */
.L_x_2183:
[----:B0-----:R-:W0:Y:S01]  /*193f0*/  S2R R0, SR_TID.X ;  /* 0x0000000000007919 */ /* 0x001e220000002100 */
[----:B--2---:R2:W-:Y:S01]  /*19400*/  SYNCS.ARRIVE.TRANS64.A1T0 RZ, [R19+URZ+0x2e850], RZ ;  /* 0x02e850ff13ff79a7 */ /* 0x0045e2000810003f */
[----:B------:R3:W5:Y:S01]  /*19410*/  LDL R6, [R1] ;  /* 0x0000000001067983 */ /* 0x0007620000100800 */
[----:B0-----:R-:W-:-:S03]  /*19420*/  LOP3.LUT R2, R0, 0x7f, RZ, 0xc0, !PT ;  /* 0x0000007f00027812 */ /* 0x001fc600078ec0ff */
        /* <DEDUP_REMOVED lines=10> */
.L_x_2164:
[----:B------:R-:W2:Y:S01]  /*194d0*/  S2R R2, SR_TID.X ;  /* 0x0000000000027919 */ /* 0x000ea20000002100 */
[----:B------:R-:W-:Y:S01]  /*194e0*/  BSSY B0, `(.L_x_2185) ;  /* 0x0000011000007945 */ /* 0x000fe20003800000 */
[----:B--2---:R-:W-:-:S04]  /*194f0*/  LOP3.LUT R2, R2, 0x7f, RZ, 0xc0, !PT ;  /* 0x0000007f02027812 */ /* 0x004fc800078ec0ff */
[----:B------:R-:W-:-:S13]  /*19500*/  ISETP.NE.AND P0, PT, R2, RZ, PT ;  /* 0x000000ff0200720c */ /* 0x000fda0003f05270 */
[----:B------:R-:W-:Y:S05]  /*19510*/  @P0 BRA `(.L_x_2186) ;  /* 0x0000000000340947 */ /* 0x000fea0003800000 */
[----:B------:R-:W2:Y:S01]  /*19520*/  S2R R5, SR_LANEID ;  /* 0x0000000000057919 */ /* 0x000ea20000000000 */
[----:B------:R-:W-:Y:S01]  /*19530*/  VOTEU.ANY UR4, UPT, PT ;  /* 0x0000000000047886 */ /* 0x000fe200038e0100 */
[----:B------:R-:W3:Y:S01]  /*19540*/  LDC.64 R2, c[0x0][0xc60] ;  /* 0x00031800ff027b82 */ /* 0x000ee20000000a00 */
[----:B-1---5:R-:W2:Y:S02]  /*19550*/  FLO.U32 R0, UR4 ;  /* 0x0000000400007d00 */ /* 0x022ea400080e0000 */
[----:B--2---:R-:W-:-:S06]  /*19560*/  ISETP.EQ.U32.AND P1, PT, R0, R5, PT ;  /* 0x000000050000720c */ /* 0x004fcc0003f22070 */
[----:B------:R-:W3:Y:S07]  /*19570*/  POPC R5, UR4 ;  /* 0x0000000400057d09 */ /* 0x000eee0008000000 */
[----:B---3--:R-:W2:Y:S01]  /*19580*/  @P1 ATOMG.E.ADD.STRONG.GPU PT, R3, desc[UR54][R2.64], R5 ;  /* 0x00000005020319a8 */ /* 0x008ea200081ee1f6 */
[----:B------:R-:W1:Y:S02]  /*19590*/  S2R R4, SR_LTMASK ;  /* 0x0000000000047919 */ /* 0x000e640000003900 */
[----:B-1----:R-:W-:-:S04]  /*195a0*/  LOP3.LUT R4, R4, UR4, RZ, 0xc0, !PT ;  /* 0x0000000404047c12 */ /* 0x002fc8000f8ec0ff */
[----:B0-----:R-:W0:Y:S01]  /*195b0*/  POPC R7, R4 ;  /* 0x0000000400077309 */ /* 0x001e220000000000 */
[----:B--2---:R-:W0:Y:S02]  /*195c0*/  SHFL.IDX PT, R0, R3, R0, 0x1f ;  /* 0x00001f0003007589 */ /* 0x004e2400000e0000 */
[----:B0-----:R-:W-:-:S05]  /*195d0*/  IADD3 R0, R0, UR40, R7 ;  /* 0x0000002800007c10 */ /* 0x001fca000fffe007 */
[----:B------:R2:W-:Y:S02]  /*195e0*/  STL [R1+0x10], R0 ;  /* 0x0000100001007387 */ /* 0x0005e40000100800 */
.L_x_2186:
[----:B------:R-:W-:Y:S05]  /*195f0*/  BSYNC B0 ;  /* 0x0000000000007941 */ /* 0x000fea0003800000 */
.L_x_2185:
[----:B------:R-:W-:-:S06]  /*19600*/  UISETP.NE.AND UP0, UPT, UR39, 0x3, UPT ;  /* 0x000000032700788c */ /* 0x000fcc000bf05270 */
[----:B------:R-:W-:-:S13]  /*19610*/  PLOP3.LUT P1, PT, PT, PT, UP0, 0x80, 0x0 ;  /* 0x000000000000781c */ /* 0x000fda0003f2f008 */
[----:B------:R-:W-:Y:S05]  /*19620*/  @!P1 BRA `(.L_x_2187) ;  /* 0x0000000000049947 */ /* 0x000fea0003800000 */
[----:B------:R-:W-:Y:S01]  /*19630*/  BPT.TRAP 0x1 ;  /* 0x000000040000795c */ /* 0x000fe20000300000 */
.L_x_2187:
[----:B------:R-:W3:Y:S04]  /*19640*/  LDL R2, [R1+0x4] ;  /* 0x0000040001027983 */ /* 0x000ee80000100800 */
[----:B-12--5:R-:W2:Y:S01]  /*19650*/  LDL R0, [R1] ;  /* 0x0000000001007983 */ /* 0x026ea20000100800 */
[----:B------:R-:W-:Y:S01]  /*19660*/  BSSY B0, `(.L_x_2188) ;  /* 0x0000008000007945 */ /* 0x000fe20003800000 */
[----:B---3--:R-:W-:-:S04]  /*19670*/  LOP3.LUT R3, R2, 0x1, RZ, 0x3c, !PT ;  /* 0x0000000102037812 */ /* 0x008fc800078e3cff */
[----:B------:R-:W-:Y:S01]  /*19680*/  SHF.L.U32 R3, R3, 0x1f, RZ ;  /* 0x0000001f03037819 */ /* 0x000fe200000006ff */
[----:B--2---:R-:W-:-:S04]  /*19690*/  IMAD R16, R0, 0x8, R18 ;  /* 0x0000000800107824 */ /* 0x004fc800078e0212 */
[----:B------:R-:W1:Y:S01]  /*196a0*/  SYNCS.PHASECHK.TRANS64.TRYWAIT P1, [R16+URZ+0x2e870], R3 ;  /* 0x02e87003100075a7 */ /* 0x000e62000802017f */
[----:B------:R-:W-:-:S05]  /*196b0*/  IMAD.U32 R0, RZ, RZ, UR41 ;  /* 0x00000029ff007e24 */ /* 0x000fca000f8e00ff */
[----:B------:R-:W-:Y:S01]  /*196c0*/  ISETP.NE.AND P2, PT, R0, 0x3, PT ;  /* 0x000000030000780c */ /* 0x000fe20003f45270 */
[----:B-1----:R-:W-:-:S12]  /*196d0*/  @!P1 BRA `(.L_x_2189) ;  /* 0x0000002c00209947 */ /* 0x002fd80003800000 */
.L_x_2249:
[----:B------:R-:W-:Y:S05]  /*196e0*/  BSYNC B0 ;  /* 0x0000000000007941 */ /* 0x000fea0003800000 */
.L_x_2188:
[----:B------:R-:W-:Y:S05]  /*196f0*/  @!P2 BRA `(.L_x_2190) ;  /* 0x000000000004a947 */ /* 0x000fea0003800000 */
[----:B------:R-:W-:Y:S01]  /*19700*/  BPT.TRAP 0x1 ;  /* 0x000000040000795c */ /* 0x000fe20000300000 */
.L_x_2190:
[----:B------:R-:W1:Y:S02]  /*19710*/  LDL R0, [R1+0x4] ;  /* 0x0000040001007983 */ /* 0x000e640000100800 */
[----:B-1----:R-:W-:-:S04]  /*19720*/  SHF.L.U32 R3, R0, 0x1f, RZ ;  /* 0x0000001f00037819 */ /* 0x002fc800000006ff */
[----:B------:R-:W1:Y:S02]  /*19730*/  SYNCS.PHASECHK.TRANS64.TRYWAIT P1, [R16+URZ+0x2e860], R3 ;  /* 0x02e86003100075a7 */ /* 0x000e64000802017f */
[----:B-1----:R-:W-:Y:S05]  /*19740*/  @!P1 BRA `(.L_x_2191) ;  /* 0x0000002c00189947 */ /* 0x002fea0003800000 */
.L_x_2250:
[----:B------:R-:W2:Y:S04]  /*19750*/  LDL R17, [R1] ;  /* 0x0000000001117983 */ /* 0x000ea80000100800 */
[----:B------:R-:W1:Y:S04]  /*19760*/  LDL R2, [R1+0x28] ;  /* 0x0000280001027983 */ /* 0x000e680000100800 */
[----:B------:R-:W3:Y:S01]  /*19770*/  LDL R12, [R1+0x24] ;  /* 0x00002400010c7983 */ /* 0x000ee20000100800 */
[----:B0-----:R-:W0:Y:S01]  /*19780*/  S2R R9, SR_TID.X ;  /* 0x0000000000097919 */ /* 0x001e220000002100 */
[----:B------:R-:W-:Y:S05]  /*19790*/  WARPSYNC.ALL ;  /* 0x0000000000007948 */ /* 0x000fea0003800000 */
[----:B------:R-:W-:Y:S01]  /*197a0*/  IMAD.MOV.U32 R13, RZ, RZ, 0x40 ;  /* 0x00000040ff0d7424 */ /* 0x000fe200078e00ff */
[----:B0-----:R-:W-:-:S04]  /*197b0*/  LOP3.LUT P1, RZ, R9, 0x4, RZ, 0xc0, !PT ;  /* 0x0000000409ff7812 */ /* 0x001fc8000782c0ff */
[----:B------:R-:W-:Y:S01]  /*197c0*/  SEL R13, R13, 0xffffffc0, !P1 ;  /* 0xffffffc00d0d7807 */ /* 0x000fe20004800000 */
[----:B--2---:R-:W-:-:S05]  /*197d0*/  IMAD R0, R17, 0x7000, RZ ;  /* 0x0000700011007824 */ /* 0x004fca00078e02ff */
[----:B-1----:R-:W-:-:S05]  /*197e0*/  LOP3.LUT R3, R0, R2, RZ, 0xfc, !PT ;  /* 0x0000000200037212 */ /* 0x002fca00078efcff */
[----:B------:R-:W-:-:S05]  /*197f0*/  IMAD.IADD R2, R18, 0x1, R3 ;  /* 0x0000000112027824 */ /* 0x000fca00078e0203 */
[----:B------:R-:W0:Y:S01]  /*19800*/  LDSM.16.MT88.4 R4, [R2+0xe400] ;  /* 0x00e400000204783b */ /* 0x000e220000004200 */
[----:B------:R-:W-:Y:S01]  /*19810*/  IMAD.IADD R3, R13, 0x1, R2 ;  /* 0x000000010d037824 */ /* 0x000fe200078e0202 */
[----:B---3--:R-:W-:Y:S02]  /*19820*/  IADD3 R0, R18, R0, R12 ;  /* 0x0000000012007210 */ /* 0x008fe40007ffe00c */
        /* <DEDUP_REMOVED lines=91> */
.L_x_2192:
        /* <DEDUP_REMOVED lines=13> */
.L_x_2141:
[----:B------:R-:W-:Y:S05]  /*19eb0*/  BSYNC B7 ;  /* 0x0000000000077941 */ /* 0x000fea0003800000 */
.L_x_2139:
[----:B01----:R-:W2:Y:S02]  /*19ec0*/  LDL R0, [R1+0x34] ;  /* 0x0000340001007983 */ /* 0x003ea40000100800 */
[----:B--2---:R-:W-:-:S13]  /*19ed0*/  ISETP.NE.AND P0, PT, R0, RZ, PT ;  /* 0x000000ff0000720c */ /* 0x004fda0003f05270 */
        /* <DEDUP_REMOVED lines=13> */
.L_x_2193:
        /* <DEDUP_REMOVED lines=30> */
[----:B0-----:R-:W-:Y:S02]  /*1a190*/  SEL R3, R8, RZ, P3 ;  /* 0x000000ff08037207 */ /* 0x001fe40001800000 */
[----:B------:R-:W0:Y:S03]  /*1a1a0*/  LDC R8, c[0x0][0xc38] ;  /* 0x00030e00ff087b82 */ /* 0x000e260000000800 */
        /* <DEDUP_REMOVED lines=15> */
.L_x_2197:
        /* <DEDUP_REMOVED lines=38> */
.L_x_2195:
        /* <DEDUP_REMOVED lines=13> */
.L_x_2198:
[----:B0---4-:R-:W-:Y:S01]  /*1a5d0*/  IMAD R3, R5, R8, R6 ;  /* 0x0000000805037224 */ /* 0x011fe200078e0206 */
[----:B--2---:R-:W-:Y:S01]  /*1a5e0*/  ISETP.NE.AND P0, PT, R7, 0x1, PT ;  /* 0x000000010700780c */ /* 0x004fe20003f05270 */
[----:B------:R-:W-:Y:S02]  /*1a5f0*/  UIADD3 UR42, UR4, UR42, URZ ;  /* 0x0000002a042a7290 */ /* 0x000fe4000fffe03f */
[----:B------:R-:W-:Y:S01]  /*1a600*/  IMAD.IADD R4, R4, 0x1, -R3 ;  /* 0x0000000104047824 */ /* 0x000fe200078e0a03 */
[----:B------:R0:W-:Y:S09]  /*1a610*/  STL [R1+0x10], R3 ;  /* 0x0000100301007387 */ /* 0x0001f20000100800 */
[----:B------:R-:W-:Y:S05]  /*1a620*/  @!P0 BRA `(.L_x_2199) ;  /* 0x0000000000e48947 */ /* 0x000fea0003800000 */
[----:B-1----:R-:W-:-:S04]  /*1a630*/  IABS R5, R0 ;  /* 0x0000000000057213 */ /* 0x002fc80000000000 */
[----:B------:R-:W1:Y:S08]  /*1a640*/  I2F.RP R6, R5 ;  /* 0x0000000500067306 */ /* 0x000e700000209400 */
[----:B-1----:R-:W1:Y:S02]  /*1a650*/  MUFU.RCP R6, R6 ;  /* 0x0000000600067308 */ /* 0x002e640000001000 */
[----:B-1----:R-:W-:-:S06]  /*1a660*/  VIADD R9, R6, 0xffffffe ;  /* 0x0ffffffe06097836 */ /* 0x002fcc0000000000 */
[----:B0-----:R-:W3:Y:S02]  /*1a670*/  F2I.FTZ.U32.TRUNC.NTZ R3, R9 ;  /* 0x0000000900037305 */ /* 0x001ee4000021f000 */
[----:B---3--:R-:W-:-:S04]  /*1a680*/  IMAD.MOV R2, RZ, RZ, -R3 ;  /* 0x000000ffff027224 */ /* 0x008fc800078e0a03 */
        /* <DEDUP_REMOVED lines=51> */
.L_x_2199:
[----:B------:R-:W-:Y:S02]  /*1a9c0*/  ULDC.64 UR4, c[0x0][0xc90] ;  /* 0x0003240000047ab9 */ /* 0x000fe40000000a00 */
[----:B------:R-:W-:-:S06]  /*1a9d0*/  UIMAD.WIDE UR4, UR42, 0x4, UR4 ;  /* 0x000000042a0478a5 */ /* 0x000fcc000f8e0204 */
[----:B---3--:R-:W-:Y:S02]  /*1a9e0*/  IMAD.U32 R2, RZ, RZ, UR4 ;  /* 0x00000004ff027e24 */ /* 0x008fe4000f8e00ff */
        /* <DEDUP_REMOVED lines=61> */
.L_x_2200:
[----:B0-----:R-:W-:-:S05]  /*1adc0*/  LOP3.LUT R3, RZ, R4, RZ, 0x33, !PT ;  /* 0x00000004ff037212 */ /* 0x001fca00078e33ff */
[----:B------:R-:W-:-:S05]  /*1add0*/  IMAD.IADD R0, R0, 0x1, R3 ;  /* 0x0000000100007824 */ /* 0x000fca00078e0203 */
[----:B------:R2:W-:Y:S01]  /*1ade0*/  STL [R1+0x14], R0 ;  /* 0x0000140001007387 */ /* 0x0005e20000100800 */
[----:B------:R-:W-:Y:S05]  /*1adf0*/  BRA `(.L_x_2201) ;  /* 0x0000000000107947 */ /* 0x000fea0003800000 */
.L_x_2196:
[----:B------:R0:W-:Y:S01]  /*1ae00*/  STL [R1+0x10], R4 ;  /* 0x0000100401007387 */ /* 0x0001e20000100800 */
[----:B------:R-:W-:-:S03]  /*1ae10*/  ULDC UR42, c[0x0][0xc3c] ;  /* 0x00030f00002a7ab9 */ /* 0x000fc60000000800 */
[----:B------:R0:W-:Y:S04]  /*1ae20*/  STL [R1+0x14], RZ ;  /* 0x000014ff01007387 */ /* 0x0001e80000100800 */
[----:B------:R0:W-:Y:S02]  /*1ae30*/  STL [R1+0x18], RZ ;  /* 0x000018ff01007387 */ /* 0x0001e40000100800 */
.L_x_2201:
[----:B------:R-:W3:Y:S04]  /*1ae40*/  LDL R3, [R1+0x14] ;  /* 0x0000140001037983 */ /* 0x000ee80000100800 */
[----:B-1----:R-:W4:Y:S04]  /*1ae50*/  LDL R2, [R1+0x18] ;  /* 0x0000180001027983 */ /* 0x002f280000100800 */
[----:B0-----:R-:W5:Y:S01]  /*1ae60*/  LDL R4, [R1+0x10] ;  /* 0x0000100001047983 */ /* 0x001f620000100800 */
[----:B--2---:R-:W0:Y:S02]  /*1ae70*/  S2R R0, SR_TID.X ;  /* 0x0000000000007919 */ /* 0x004e240000002100 */
[----:B0-----:R-:W-:Y:S01]  /*1ae80*/  LOP3.LUT R0, R0, 0x1f, RZ, 0xc0, !PT ;  /* 0x0000001f00007812 */ /* 0x001fe200078ec0ff */
[----:B------:R-:W-:Y:S03]  /*1ae90*/  BAR.SYNC.DEFER_BLOCKING 0x4, 0x180 ;  /* 0x0106000000007b1d */ /* 0x000fe60000010000 */
[----:B------:R-:W-:-:S13]  /*1aea0*/  ISETP.NE.AND P0, PT, R0, RZ, PT ;  /* 0x000000ff0000720c */ /* 0x000fda0003f05270 */
[----:B------:R-:W-:Y:S01]  /*1aeb0*/  @!P0 MOV R0, 0x400 ;  /* 0x0000040000008802 */ /* 0x000fe20000000f00 */
[----:B---3--:R-:W-:Y:S02]  /*1aec0*/  IMAD.MOV.U32 R5, RZ, RZ, R3 ;  /* 0x000000ffff057224 */ /* 0x008fe400078e0003 */
[----:B------:R-:W0:Y:S01]  /*1aed0*/  @!P0 S2R R3, SR_CgaCtaId ;  /* 0x0000000000038919 */ /* 0x000e220000008800 */
[----:B----4-:R-:W-:Y:S01]  /*1aee0*/  IMAD.MOV.U32 R6, RZ, RZ, R2 ;  /* 0x000000ffff067224 */ /* 0x010fe200078e0002 */
[----:B0-----:R-:W-:Y:S01]  /*1aef0*/  @!P0 LEA R18, R3, R0, 0x18 ;  /* 0x0000000003128211 */ /* 0x001fe200078ec0ff */
[----:B------:R-:W-:-:S04]  /*1af00*/  IMAD.U32 R0, RZ, RZ, UR42 ;  /* 0x0000002aff007e24 */ /* 0x000fc8000f8e00ff */
[----:B------:R-:W-:-:S05]  /*1af10*/  @!P0 IMAD.MOV.U32 R7, RZ, RZ, R0 ;  /* 0x000000ffff078224 */ /* 0x000fca00078e0000 */
[----:B-----5:R0:W-:Y:S01]  /*1af20*/  @!P0 STS.128 [R18+0x2e8d0], R4 ;  /* 0x02e8d00412008388 */ /* 0x0201e20000000c00 */
[----:B------:R-:W-:Y:S06]  /*1af30*/  BAR.ARV 0x5, 0x180 ;  /* 0x0146000000007b1d */ /* 0x000fec0000002000 */
.L_x_2194:
[----:B------:R-:W-:Y:S02]  /*1af40*/  ULDC UR4, c[0x0][0xc3c] ;  /* 0x00030f0000047ab9 */ /* 0x000fe40000000800 */
[----:B------:R-:W-:-:S06]  /*1af50*/  UISETP.GE.AND UP0, UPT, UR42, UR4, UPT ;  /* 0x000000042a00728c */ /* 0x000fcc000bf06270 */
[----:B------:R-:W-:-:S13]  /*1af60*/  PLOP3.LUT P0, PT, PT, PT, UP0, 0x80, 0x0 ;  /* 0x000000000000781c */ /* 0x000fda0003f0f008 */
[----:B------:R-:W-:Y:S05]  /*1af70*/  @!P0 BRA `(.L_x_2202) ;  /* 0xffffffb000ec8947 */ /* 0x000fea000383ffff */
.L_x_2134:
        /* <DEDUP_REMOVED lines=12> */
.L_x_2251:
[----:B------:R-:W-:Y:S05]  /*1b040*/  BSYNC B0 ;  /* 0x0000000000007941 */ /* 0x000fea0003800000 */
.L_x_2203:
[----:B------:R-:W-:-:S03]  /*1b050*/  UMOV UR4, 0xffffffff ;  /* 0xffffffff00047882 */ /* 0x000fc60000000000 */
[----:B------:R-:W-:Y:S05]  /*1b060*/  BRA.DIV UR4, `(.L_x_2205) ;  /* 0x0000001204f87947 */ /* 0x000fea000b800000 */
[----:B------:R-:W1:Y:S02]  /*1b070*/  S2R R2, SR_TID.X ;  /* 0x0000000000027919 */ /* 0x000e640000002100 */
[----:B-1----:R-:W-:-:S04]  /*1b080*/  SHF.R.U32.HI R2, RZ, 0x5, R2 ;  /* 0x00000005ff027819 */ /* 0x002fc80000011602 */
[----:B------:R-:W-:-:S05]  /*1b090*/  LOP3.LUT R2, R2, 0x3, RZ, 0xc0, !PT ;  /* 0x0000000302027812 */ /* 0x000fca00078ec0ff */
[----:B------:R1:W2:Y:S02]  /*1b0a0*/  SHFL.IDX PT, R14, R2, RZ, 0x1f ;  /* 0x00001fff020e7589 */ /* 0x0002a400000e0000 */
.L_x_2254:
[----:B--2---:R-:W-:Y:S01]  /*1b0b0*/  ISETP.NE.AND P0, PT, R14, RZ, PT ;  /* 0x000000ff0e00720c */ /* 0x004fe20003f05270 */
[----:B------:R-:W-:-:S12]  /*1b0c0*/  BSSY B0, `(.L_x_2206) ;  /* 0x000002e000007945 */ /* 0x000fd80003800000 */
[----:B------:R-:W-:Y:S05]  /*1b0d0*/  @P0 BRA `(.L_x_2207) ;  /* 0x0000000000b00947 */ /* 0x000fea0003800000 */
[----:B------:R-:W-:-:S03]  /*1b0e0*/  UMOV UR4, 0xffffffff ;  /* 0xffffffff00047882 */ /* 0x000fc60000000000 */
[----:B------:R-:W-:Y:S05]  /*1b0f0*/  BRA.DIV UR4, `(.L_x_2208) ;  /* 0x0000001604087947 */ /* 0x000fea000b800000 */
[----:B------:R-:W-:-:S13]  /*1b100*/  ELECT P6, URZ, PT ;  /* 0x00000000003f782f */ /* 0x000fda00038c0000 */
.L_x_2257:
[----:B------:R-:W-:Y:S05]  /*1b110*/  @!P6 BRA `(.L_x_2207) ;  /* 0x0000000000a0e947 */ /* 0x000fea0003800000 */
[----:B------:R-:W-:-:S06]  /*1b120*/  ULOP3.LUT UR4, UR38, 0x2, URZ, 0xfc, !UPT ;  /* 0x0000000226047892 */ /* 0x000fcc000f8efc3f */
[----:B-1----:R-:W-:-:S05]  /*1b130*/  IMAD.U32 R2, RZ, RZ, UR4 ;  /* 0x00000004ff027e24 */ /* 0x002fca000f8e00ff */
[----:B------:R-:W-:-:S13]  /*1b140*/  ISETP.NE.AND P0, PT, R2, 0x3, PT ;  /* 0x000000030200780c */ /* 0x000fda0003f05270 */
[----:B------:R-:W-:Y:S05]  /*1b150*/  @!P0 BRA `(.L_x_2209) ;  /* 0x0000000000048947 */ /* 0x000fea0003800000 */
[----:B------:R-:W-:Y:S01]  /*1b160*/  BPT.TRAP 0x1 ;  /* 0x000000040000795c */ /* 0x000fe20000300000 */
.L_x_2209:
        /* <DEDUP_REMOVED lines=14> */
.L_x_2258:
[----:B------:R-:W1:Y:S02]  /*1b250*/  SYNCS.PHASECHK.TRANS64.TRYWAIT P1, [R7+URZ], R2 ;  /* 0x00000002070075a7 */ /* 0x000e64000802017f */
[----:B-1----:R-:W-:Y:S05]  /*1b260*/  @!P1 BRA `(.L_x_2211) ;  /* 0x0000001000e09947 */ /* 0x002fea0003800000 */
.L_x_2259:
[----:B------:R-:W-:Y:S05]  /*1b270*/  @!P0 BRA `(.L_x_2212) ;  /* 0x0000000000048947 */ /* 0x000fea0003800000 */
[----:B------:R-:W-:Y:S01]  /*1b280*/  BPT.TRAP 0x1 ;  /* 0x000000040000795c */ /* 0x000fe20000300000 */
.L_x_2212:
[----:B------:R-:W2:Y:S02]  /*1b290*/  LDL.LU R4, [R1] ;  /* 0x0000000001047983 */ /* 0x000ea40000300800 */
[----:B--2---:R-:W-:-:S04]  /*1b2a0*/  IMAD R4, R4, 0x8, R0 ;  /* 0x0000000804047824 */ /* 0x004fc800078e0200 */
[----:B------:R-:W2:Y:S02]  /*1b2b0*/  SYNCS.PHASECHK.TRANS64.TRYWAIT P1, [R4+URZ+0x2e860], R5 ;  /* 0x02e86005040075a7 */ /* 0x000ea4000802017f */
[----:B--2---:R-:W-:Y:S05]  /*1b2c0*/  @!P1 BRA `(.L_x_2213) ;  /* 0x0000001000dc9947 */ /* 0x004fea0003800000 */
.L_x_2260:
[----:B------:R-:W-:Y:S05]  /*1b2d0*/  @!P0 BRA `(.L_x_2214) ;  /* 0x0000000000048947 */ /* 0x000fea0003800000 */
[----:B------:R-:W-:Y:S01]  /*1b2e0*/  BPT.TRAP 0x1 ;  /* 0x000000040000795c */ /* 0x000fe20000300000 */
.L_x_2214:
[----:B------:R-:W-:-:S04]  /*1b2f0*/  IMAD R3, R3, 0x8, R0 ;  /* 0x0000000803037824 */ /* 0x000fc800078e0200 */
[----:B------:R-:W3:Y:S02]  /*1b300*/  SYNCS.PHASECHK.TRANS64.TRYWAIT P1, [R3+URZ+0x2e860], R2 ;  /* 0x02e86002030075a7 */ /* 0x000ee4000802017f */
[----:B---3--:R-:W-:Y:S05]  /*1b310*/  @!P1 BRA `(.L_x_2215) ;  /* 0x0000001000dc9947 */ /* 0x008fea0003800000 */
.L_x_2261:
[----:B------:R-:W-:Y:S05]  /*1b320*/  @!P0 BRA `(.L_x_2216) ;  /* 0x0000000000048947 */ /* 0x000fea0003800000 */
[----:B------:R-:W-:Y:S01]  /*1b330*/  BPT.TRAP 0x1 ;  /* 0x000000040000795c */ /* 0x000fe20000300000 */
.L_x_2216:
[----:B------:R-:W4:Y:S02]  /*1b340*/  SYNCS.PHASECHK.TRANS64.TRYWAIT P0, [R4+URZ+0x2e880], R5 ;  /* 0x02e88005040075a7 */ /* 0x000f24000800017f */
[----:B----4-:R-:W-:Y:S05]  /*1b350*/  @!P0 BRA `(.L_x_2217) ;  /* 0x0000001000e08947 */ /* 0x010fea0003800000 */
.L_x_2218:
[----:B------:R0:W0:Y:S02]  /*1b360*/  SYNCS.PHASECHK.TRANS64.TRYWAIT P0, [R3+URZ+0x2e880], R2 ;  /* 0x02e88002030075a7 */ /* 0x000024000800017f */
[----:B0-----:R-:W-:Y:S05]  /*1b370*/  @!P0 NANOSLEEP.SYNCS 0x989680 ;  /* 0x009896800000895d */ /* 0x001fea0003900000 */
[----:B------:R-:W0:Y:S02]  /*1b380*/  @!P0 SYNCS.PHASECHK.TRANS64 P0, [R3+URZ+0x2e880], R2 ;  /* 0x02e88002030085a7 */ /* 0x000e24000800007f */
[----:B0-----:R-:W-:Y:S05]  /*1b390*/  @!P0 BRA `(.L_x_2218) ;  /* 0xfffffffc00f08947 */ /* 0x001fea000383ffff */
.L_x_2207:
[----:B------:R-:W-:Y:S05]  /*1b3a0*/  BSYNC B0 ;  /* 0x0000000000007941 */ /* 0x000fea0003800000 */
.L_x_2206:
[----:B------:R-:W-:Y:S05]  /*1b3b0*/  EXIT ;  /* 0x000000000000794d */ /* 0x000fea0003800000 */
.L_x_2070:
[----:B0-----:R-:W-:-:S04]  /*1b3c0*/  IMAD.U32 R3, RZ, RZ, UR41 ;  /* 0x00000029ff037e24 */ /* 0x001fc8000f8e00ff */
[----:B------:R0:W1:Y:S03]  /*1b3d0*/  SYNCS.PHASECHK.TRANS64.TRYWAIT P0, [R3+URZ+0x2e800], R2 ;  /* 0x02e80002030075a7 */ /* 0x000066000800017f */
[----:B-1----:R-:W-:Y:S05]  /*1b3e0*/  @!P0 NANOSLEEP.SYNCS 0x989680 ;  /* 0x009896800000895d */ /* 0x002fea0003900000 */
[----:B------:R-:W1:Y:S02]  /*1b3f0*/  @!P0 SYNCS.PHASECHK.TRANS64 P0, [R3+URZ+0x2e800], R2 ;  /* 0x02e80002030085a7 */ /* 0x000e64000800007f */
[----:B-1----:R-:W-:Y:S05]  /*1b400*/  @!P0 BRA `(.L_x_2070) ;  /* 0xfffffffc00ec8947 */ /* 0x002fea000383ffff */
[----:B------:R-:W-:Y:S05]  /*1b410*/  BRA `(.L_x_2219) ;  /* 0xfffffe6c00047947 */ /* 0x000fea000383ffff */
.L_x_2074:
[----:B-1----:R1:W2:Y:S02]  /*1b420*/  SYNCS.PHASECHK.TRANS64.TRYWAIT P0, [R2+URZ+0x2e830], R3 ;  /* 0x02e83003020075a7 */ /* 0x0022a4000800017f */
[----:B--2---:R-:W-:Y:S05]  /*1b430*/  @!P0 NANOSLEEP.SYNCS 0x989680 ;  /* 0x009896800000895d */ /* 0x004fea0003900000 */
[----:B------:R-:W2:Y:S02]  /*1b440*/  @!P0 SYNCS.PHASECHK.TRANS64 P0, [R2+URZ+0x2e830], R3 ;  /* 0x02e83003020085a7 */ /* 0x000ea4000800007f */
[----:B--2---:R-:W-:Y:S05]  /*1b450*/  @!P0 BRA `(.L_x_2074) ;  /* 0xfffffffc00f08947 */ /* 0x004fea000383ffff */
[----:B------:R-:W-:Y:S05]  /*1b460*/  BRA `(.L_x_2073) ;  /* 0xfffffe6c00207947 */ /* 0x000fea000383ffff */
.L_x_2079:
[----:B-1----:R-:W-:-:S04]  /*1b470*/  IMAD.U32 R8, RZ, RZ, UR6 ;  /* 0x00000006ff087e24 */ /* 0x002fc8000f8e00ff */
[----:B------:R1:W2:Y:S03]  /*1b480*/  SYNCS.PHASECHK.TRANS64.TRYWAIT P3, [R8+URZ+0x2e830], R7 ;  /* 0x02e83007080075a7 */ /* 0x0002a6000806017f */
[----:B--2---:R-:W-:Y:S05]  /*1b490*/  @!P3 NANOSLEEP.SYNCS 0x989680 ;  /* 0x009896800000b95d */ /* 0x004fea0003900000 */
[----:B------:R-:W2:Y:S02]  /*1b4a0*/  @!P3 SYNCS.PHASECHK.TRANS64 P3, [R8+URZ+0x2e830], R7 ;  /* 0x02e830070800b5a7 */ /* 0x000ea4000806007f */
[----:B--2---:R-:W-:Y:S05]  /*1b4b0*/  @!P3 BRA `(.L_x_2079) ;  /* 0xfffffffc00ecb947 */ /* 0x004fea000383ffff */
[----:B------:R-:W-:Y:S05]  /*1b4c0*/  BRA `(.L_x_2076) ;  /* 0xfffffeb800d87947 */ /* 0x000fea000383ffff */
.L_x_2083:
[----:B-1----:R-:W-:-:S04]  /*1b4d0*/  IMAD.U32 R8, RZ, RZ, UR6 ;  /* 0x00000006ff087e24 */ /* 0x002fc8000f8e00ff */
[----:B------:R1:W2:Y:S03]  /*1b4e0*/  SYNCS.PHASECHK.TRANS64.TRYWAIT P3, [R8+URZ+0x2e850], R7 ;  /* 0x02e85007080075a7 */ /* 0x0002a6000806017f */
[----:B--2---:R-:W-:Y:S05]  /*1b4f0*/  @!P3 NANOSLEEP.SYNCS 0x989680 ;  /* 0x009896800000b95d */ /* 0x004fea0003900000 */
[----:B------:R-:W2:Y:S02]  /*1b500*/  @!P3 SYNCS.PHASECHK.TRANS64 P3, [R8+URZ+0x2e850], R7 ;  /* 0x02e850070800b5a7 */ /* 0x000ea4000806007f */
[----:B--2---:R-:W-:Y:S05]  /*1b510*/  @!P3 BRA `(.L_x_2083) ;  /* 0xfffffffc00ecb947 */ /* 0x004fea000383ffff */
[----:B------:R-:W-:Y:S05]  /*1b520*/  BRA `(.L_x_2080) ;  /* 0xfffffec400d87947 */ /* 0x000fea000383ffff */
.L_x_2090:
[----:B-1----:R-:W-:-:S04]  /*1b530*/  IMAD.U32 R8, RZ, RZ, UR6 ;  /* 0x00000006ff087e24 */ /* 0x002fc8000f8e00ff */
[----:B------:R1:W2:Y:S03]  /*1b540*/  SYNCS.PHASECHK.TRANS64.TRYWAIT P2, [R8+URZ+0x2e830], R7 ;  /* 0x02e83007080075a7 */ /* 0x0002a6000804017f */
[----:B--2---:R-:W-:Y:S05]  /*1b550*/  @!P2 NANOSLEEP.SYNCS 0x989680 ;  /* 0x009896800000a95d */ /* 0x004fea0003900000 */
[----:B------:R-:W2:Y:S02]  /*1b560*/  @!P2 SYNCS.PHASECHK.TRANS64 P2, [R8+URZ+0x2e830], R7 ;  /* 0x02e830070800a5a7 */ /* 0x000ea4000804007f */
[----:B--2---:R-:W-:Y:S05]  /*1b570*/  @!P2 BRA `(.L_x_2090) ;  /* 0xfffffffc00eca947 */ /* 0x004fea000383ffff */
[----:B------:R-:W-:Y:S05]  /*1b580*/  BRA `(.L_x_2087) ;  /* 0xffffff0c00ac7947 */ /* 0x000fea000383ffff */
.L_x_2094:
[----:B-1----:R-:W-:-:S04]  /*1b590*/  IMAD.U32 R8, RZ, RZ, UR6 ;  /* 0x00000006ff087e24 */ /* 0x002fc8000f8e00ff */
[----:B------:R1:W2:Y:S03]  /*1b5a0*/  SYNCS.PHASECHK.TRANS64.TRYWAIT P2, [R8+URZ+0x2e850], R7 ;  /* 0x02e85007080075a7 */ /* 0x0002a6000804017f */
[----:B--2---:R-:W-:Y:S05]  /*1b5b0*/  @!P2 NANOSLEEP.SYNCS 0x989680 ;  /* 0x009896800000a95d */ /* 0x004fea0003900000 */
[----:B------:R-:W2:Y:S02]  /*1b5c0*/  @!P2 SYNCS.PHASECHK.TRANS64 P2, [R8+URZ+0x2e850], R7 ;  /* 0x02e850070800a5a7 */ /* 0x000ea4000804007f */
[----:B--2---:R-:W-:Y:S05]  /*1b5d0*/  @!P2 BRA `(.L_x_2094) ;  /* 0xfffffffc00eca947 */ /* 0x004fea000383ffff */
[----:B------:R-:W-:Y:S05]  /*1b5e0*/  BRA `(.L_x_2091) ;  /* 0xffffff1800a07947 */ /* 0x000fea000383ffff */
.L_x_2100:
[----:B-1----:R-:W-:-:S04]  /*1b5f0*/  IMAD.U32 R5, RZ, RZ, UR5 ;  /* 0x00000005ff057e24 */ /* 0x002fc8000f8e00ff */
[----:B------:R1:W2:Y:S03]  /*1b600*/  SYNCS.PHASECHK.TRANS64.TRYWAIT P0, [R5+URZ+0x2e850], R0 ;  /* 0x02e85000050075a7 */ /* 0x0002a6000800017f */
[----:B--2---:R-:W-:Y:S05]  /*1b610*/  @!P0 NANOSLEEP.SYNCS 0x989680 ;  /* 0x009896800000895d */ /* 0x004fea0003900000 */
[----:B------:R-:W2:Y:S02]  /*1b620*/  @!P0 SYNCS.PHASECHK.TRANS64 P0, [R5+URZ+0x2e850], R0 ;  /* 0x02e85000050085a7 */ /* 0x000ea4000800007f */
[----:B--2---:R-:W-:Y:S05]  /*1b630*/  @!P0 BRA `(.L_x_2100) ;  /* 0xfffffffc00ec8947 */ /* 0x004fea000383ffff */
[----:B------:R-:W-:Y:S05]  /*1b640*/  BRA `(.L_x_2099) ;  /* 0xffffff5000647947 */ /* 0x000fea000383ffff */
.L_x_2150:
[----:B------:R-:W-:Y:S02]  /*1b650*/  IMAD.MOV.U32 R13, RZ, RZ, R0 ;  /* 0x000000ffff0d7224 */ /* 0x000fe400078e0000 */
[----:B------:R-:W-:Y:S02]  /*1b660*/  IMAD.MOV.U32 R12, RZ, RZ, RZ ;  /* 0x000000ffff0c7224 */ /* 0x000fe400078e00ff */
[----:B------:R-:W-:Y:S02]  /*1b670*/  IMAD.MOV.U32 R11, RZ, RZ, 0x1f ;  /* 0x0000001fff0b7424 */ /* 0x000fe400078e00ff */
[----:B------:R-:W-:-:S07]  /*1b680*/  IMAD.MOV.U32 R15, RZ, RZ, -0x1 ;  /* 0xffffffffff0f7424 */ /* 0x000fce00078e00ff */
[----:B-1----:R-:W-:Y:S05]  /*1b690*/  WARPSYNC.COLLECTIVE R15, `(.L_x_2220) ;  /* 0x000000000f087348 */ /* 0x002fea0003c00000 */
[----:B------:R0:W2:Y:S02]  /*1b6a0*/  SHFL.IDX P6, R14, R13, R12, R11 ;  /* 0x0000000c0d0e7389 */ /* 0x0000a400000c000b */
[----:B012---:R-:W-:Y:S01]  /*1b6b0*/  ENDCOLLECTIVE ;  /* 0x000000000000791b */ /* 0x007fe20003800000 */
.L_x_2220:
[----:B------:R-:W-:Y:S05]  /*1b6c0*/  BRA `(.L_x_2221) ;  /* 0xffffffbc00587947 */ /* 0x000fea000383ffff */
.L_x_2152:
[----:B------:R-:W-:Y:S01]  /*1b6d0*/  BSSY B0, `(.L_x_2222) ;  /* 0x0000006000007945 */ /* 0x000fe20003800000 */
[----:B------:R-:W-:-:S07]  /*1b6e0*/  IMAD.MOV.U32 R15, RZ, RZ, -0x1 ;  /* 0xffffffffff0f7424 */ /* 0x000fce00078e00ff */
[----:B-1----:R-:W-:Y:S05]  /*1b6f0*/  WARPSYNC.COLLECTIVE R15, `(.L_x_2223) ;  /* 0x000000000f0c7348 */ /* 0x002fea0003c00000 */
[----:B------:R-:W-:Y:S02]  /*1b700*/  ELECT P6, UR62, PT ;  /* 0x00000000003e782f */ /* 0x000fe400038c0000 */
[----:B------:R-:W-:Y:S01]  /*1b710*/  MOV R14, UR62 ;  /* 0x0000003e000e7c02 */ /* 0x000fe20008000f00 */
[----:B-1----:R-:W-:Y:S10]  /*1b720*/  ENDCOLLECTIVE ;  /* 0x000000000000791b */ /* 0x002ff40003800000 */
.L_x_2223:
[----:B------:R-:W-:Y:S05]  /*1b730*/  BSYNC B0 ;  /* 0x0000000000007941 */ /* 0x000fea0003800000 */
.L_x_2222:
[----:B------:R-:W-:Y:S05]  /*1b740*/  BRA `(.L_x_2224) ;  /* 0xffffffbc005c7947 */ /* 0x000fea000383ffff */
.L_x_2154:
[----:B0-----:R0:W1:Y:S02]  /*1b750*/  SYNCS.PHASECHK.TRANS64.TRYWAIT P0, [R4+URZ+0x2e880], R3 ;  /* 0x02e88003040075a7 */ /* 0x001064000800017f */
[----:B-1----:R-:W-:Y:S05]  /*1b760*/  @!P0 NANOSLEEP.SYNCS 0x989680 ;  /* 0x009896800000895d */ /* 0x002fea0003900000 */
[----:B------:R-:W1:Y:S02]  /*1b770*/  @!P0 SYNCS.PHASECHK.TRANS64 P0, [R4+URZ+0x2e880], R3 ;  /* 0x02e88003040085a7 */ /* 0x000e64000800007f */
[----:B-1----:R-:W-:Y:S05]  /*1b780*/  @!P0 BRA `(.L_x_2154) ;  /* 0xfffffffc00f08947 */ /* 0x002fea000383ffff */
[----:B------:R-:W-:Y:S05]  /*1b790*/  BRA `(.L_x_2225) ;  /* 0xffffffbc00c07947 */ /* 0x000fea000383ffff */
.L_x_2156:
[----:B-1----:R1:W2:Y:S02]  /*1b7a0*/  SYNCS.PHASECHK.TRANS64.TRYWAIT P0, [R4+URZ+0x2e840], R3 ;  /* 0x02e84003040075a7 */ /* 0x0022a4000800017f */
[----:B--2---:R-:W-:Y:S05]  /*1b7b0*/  @!P0 NANOSLEEP.SYNCS 0x989680 ;  /* 0x009896800000895d */ /* 0x004fea0003900000 */
[----:B------:R-:W2:Y:S02]  /*1b7c0*/  @!P0 SYNCS.PHASECHK.TRANS64 P0, [R4+URZ+0x2e840], R3 ;  /* 0x02e84003040085a7 */ /* 0x000ea4000800007f */
[----:B--2---:R-:W-:Y:S05]  /*1b7d0*/  @!P0 BRA `(.L_x_2156) ;  /* 0xfffffffc00f08947 */ /* 0x004fea000383ffff */
[----:B------:R-:W-:Y:S05]  /*1b7e0*/  BRA `(.L_x_2226) ;  /* 0xffffffc000147947 */ /* 0x000fea000383ffff */
.L_x_2160:
[----:B------:R-:W-:Y:S01]  /*1b7f0*/  IMAD.MOV.U32 R13, RZ, RZ, R0 ;  /* 0x000000ffff0d7224 */ /* 0x000fe200078e0000 */
[----:B------:R-:W-:Y:S01]  /*1b800*/  LOP3.LUT R8, R8, 0x7f, RZ, 0xc0, !PT ;  /* 0x0000007f08087812 */ /* 0x000fe200078ec0ff */
[----:B------:R-:W-:Y:S02]  /*1b810*/  IMAD.MOV.U32 R12, RZ, RZ, RZ ;  /* 0x000000ffff0c7224 */ /* 0x000fe400078e00ff */
[----:B------:R-:W-:Y:S01]  /*1b820*/  IMAD.MOV.U32 R11, RZ, RZ, 0x181f ;  /* 0x0000181fff0b7424 */ /* 0x000fe200078e00ff */
[----:B------:R-:W-:Y:S01]  /*1b830*/  SHF.R.U32.HI R8, RZ, 0x3, R8 ;  /* 0x00000003ff087819 */ /* 0x000fe20000011608 */
[----:B------:R-:W-:Y:S02]  /*1b840*/  IMAD.MOV.U32 R15, RZ, RZ, -0x1 ;  /* 0xffffffffff0f7424 */ /* 0x000fe400078e00ff */
[----:B------:R-:W-:Y:S02]  /*1b850*/  IMAD R3, R17, R5, RZ ;  /* 0x0000000511037224 */ /* 0x000fe400078e02ff */
[----:B------:R-:W-:-:S07]  /*1b860*/  IMAD R4, R7, 0x80, R8 ;  /* 0x0000008007047824 */ /* 0x000fce00078e0208 */
[----:B-----5:R-:W-:Y:S05]  /*1b870*/  WARPSYNC.COLLECTIVE R15, `(.L_x_2227) ;  /* 0x000000000f087348 */ /* 0x020fea0003c00000 */
[----:B------:R0:W1:Y:S02]  /*1b880*/  SHFL.IDX P6, R14, R13, R12, R11 ;  /* 0x0000000c0d0e7389 */ /* 0x00006400000c000b */
[----:B01---5:R-:W-:Y:S01]  /*1b890*/  ENDCOLLECTIVE ;  /* 0x000000000000791b */ /* 0x023fe20003800000 */
.L_x_2227:
[C---:B------:R-:W-:Y:S01]  /*1b8a0*/  VIADD R8, R4.reuse, 0x60 ;  /* 0x0000006004087836 */ /* 0x040fe20000000000 */
[----:B------:R-:W-:Y:S01]  /*1b8b0*/  ISETP.GE.AND P1, PT, R4, R3, PT ;  /* 0x000000030400720c */ /* 0x000fe20003f26270 */
[----:B------:R-:W-:Y:S02]  /*1b8c0*/  IMAD.MOV.U32 R13, RZ, RZ, R2 ;  /* 0x000000ffff0d7224 */ /* 0x000fe400078e0002 */
[----:B------:R-:W-:-:S10]  /*1b8d0*/  IMAD.MOV.U32 R6, RZ, RZ, R14 ;  /* 0x000000ffff067224 */ /* 0x000fd400078e000e */
[----:B------:R-:W-:Y:S05]  /*1b8e0*/  WARPSYNC.COLLECTIVE R15, `(.L_x_2228) ;  /* 0x000000000f087348 */ /* 0x000fea0003c00000 */
[----:B------:R0:W1:Y:S02]  /*1b8f0*/  SHFL.IDX P6, R14, R13, R12, R11 ;  /* 0x0000000c0d0e7389 */ /* 0x00006400000c000b */
[----:B01----:R-:W-:Y:S01]  /*1b900*/  ENDCOLLECTIVE ;  /* 0x000000000000791b */ /* 0x003fe20003800000 */
.L_x_2228:
[----:B------:R-:W-:Y:S02]  /*1b910*/  IMAD.MOV.U32 R13, RZ, RZ, R0 ;  /* 0x000000ffff0d7224 */ /* 0x000fe400078e0000 */
[----:B------:R-:W-:Y:S02]  /*1b920*/  IMAD.MOV.U32 R12, RZ, RZ, 0x1 ;  /* 0x00000001ff0c7424 */ /* 0x000fe400078e00ff */
[----:B------:R-:W-:-:S07]  /*1b930*/  IMAD.MOV.U32 R5, RZ, RZ, R14 ;  /* 0x000000ffff057224 */ /* 0x000fce00078e000e */
[----:B------:R-:W-:Y:S05]  /*1b940*/  WARPSYNC.COLLECTIVE R15, `(.L_x_2229) ;  /* 0x000000000f087348 */ /* 0x000fea0003c00000 */
[----:B------:R0:W1:Y:S02]  /*1b950*/  SHFL.IDX P6, R14, R13, R12, R11 ;  /* 0x0000000c0d0e7389 */ /* 0x00006400000c000b */
[----:B01----:R-:W-:Y:S01]  /*1b960*/  ENDCOLLECTIVE ;  /* 0x000000000000791b */ /* 0x003fe20003800000 */
.L_x_2229:
[----:B------:R-:W-:-:S05]  /*1b970*/  @!P1 IADD3 R5, P2, R10, R5, RZ ;  /* 0x000000050a059210 */ /* 0x000fca0007f5e0ff */
[----:B------:R-:W-:-:S04]  /*1b980*/  @!P1 IMAD.X R6, RZ, RZ, R6, P2 ;  /* 0x000000ffff069224 */ /* 0x000fc800010e0606 */
[----:B------:R-:W-:Y:S02]  /*1b990*/  @!P1 IMAD.MOV.U32 R7, RZ, RZ, R6 ;  /* 0x000000ffff079224 */ /* 0x000fe400078e0006 */
        /* <DEDUP_REMOVED lines=12> */
.L_x_2230:
[----:B------:R-:W-:Y:S02]  /*1ba60*/  IMAD.MOV.U32 R13, RZ, RZ, R0 ;  /* 0x000000ffff0d7224 */ /* 0x000fe400078e0000 */
[----:B------:R-:W-:Y:S02]  /*1ba70*/  IMAD.MOV.U32 R12, RZ, RZ, 0x2 ;  /* 0x00000002ff0c7424 */ /* 0x000fe400078e00ff */
[----:B------:R-:W-:-:S07]  /*1ba80*/  IMAD.MOV.U32 R6, RZ, RZ, R14 ;  /* 0x000000ffff067224 */ /* 0x000fce00078e000e */
[----:B------:R-:W-:Y:S05]  /*1ba90*/  WARPSYNC.COLLECTIVE R15, `(.L_x_2231) ;  /* 0x000000000f087348 */ /* 0x000fea0003c00000 */
[----:B------:R0:W1:Y:S02]  /*1baa0*/  SHFL.IDX P6, R14, R13, R12, R11 ;  /* 0x0000000c0d0e7389 */ /* 0x00006400000c000b */
[----:B01----:R-:W-:Y:S01]  /*1bab0*/  ENDCOLLECTIVE ;  /* 0x000000000000791b */ /* 0x003fe20003800000 */
.L_x_2231:
        /* <DEDUP_REMOVED lines=14> */
.L_x_2232:
[----:B------:R-:W-:Y:S02]  /*1bba0*/  IMAD.MOV.U32 R13, RZ, RZ, R0 ;  /* 0x000000ffff0d7224 */ /* 0x000fe400078e0000 */
[----:B------:R-:W-:Y:S02]  /*1bbb0*/  IMAD.MOV.U32 R12, RZ, RZ, 0x3 ;  /* 0x00000003ff0c7424 */ /* 0x000fe400078e00ff */
[----:B------:R-:W-:-:S07]  /*1bbc0*/  IMAD.MOV.U32 R6, RZ, RZ, R14 ;  /* 0x000000ffff067224 */ /* 0x000fce00078e000e */
[----:B------:R-:W-:Y:S05]  /*1bbd0*/  WARPSYNC.COLLECTIVE R15, `(.L_x_2233) ;  /* 0x000000000f087348 */ /* 0x000fea0003c00000 */
[----:B------:R0:W1:Y:S02]  /*1bbe0*/  SHFL.IDX P6, R14, R13, R12, R11 ;  /* 0x0000000c0d0e7389 */ /* 0x00006400000c000b */
[----:B01----:R-:W-:Y:S01]  /*1bbf0*/  ENDCOLLECTIVE ;  /* 0x000000000000791b */ /* 0x003fe20003800000 */
.L_x_2233:
        /* <DEDUP_REMOVED lines=14> */
.L_x_2234:
[----:B------:R-:W-:Y:S02]  /*1bce0*/  IMAD.MOV.U32 R13, RZ, RZ, R0 ;  /* 0x000000ffff0d7224 */ /* 0x000fe400078e0000 */
[----:B------:R-:W-:Y:S02]  /*1bcf0*/  IMAD.MOV.U32 R12, RZ, RZ, 0x4 ;  /* 0x00000004ff0c7424 */ /* 0x000fe400078e00ff */
[----:B------:R-:W-:-:S07]  /*1bd00*/  IMAD.MOV.U32 R6, RZ, RZ, R14 ;  /* 0x000000ffff067224 */ /* 0x000fce00078e000e */
[----:B------:R-:W-:Y:S05]  /*1bd10*/  WARPSYNC.COLLECTIVE R15, `(.L_x_2235) ;  /* 0x000000000f087348 */ /* 0x000fea0003c00000 */
[----:B------:R0:W1:Y:S02]  /*1bd20*/  SHFL.IDX P6, R14, R13, R12, R11 ;  /* 0x0000000c0d0e7389 */ /* 0x00006400000c000b */
[----:B01----:R-:W-:Y:S01]  /*1bd30*/  ENDCOLLECTIVE ;  /* 0x000000000000791b */ /* 0x003fe20003800000 */
.L_x_2235:
        /* <DEDUP_REMOVED lines=14> */
.L_x_2236:
[----:B------:R-:W-:Y:S02]  /*1be20*/  IMAD.MOV.U32 R13, RZ, RZ, R0 ;  /* 0x000000ffff0d7224 */ /* 0x000fe400078e0000 */
[----:B------:R-:W-:Y:S02]  /*1be30*/  IMAD.MOV.U32 R12, RZ, RZ, 0x5 ;  /* 0x00000005ff0c7424 */ /* 0x000fe400078e00ff */
[----:B------:R-:W-:-:S07]  /*1be40*/  IMAD.MOV.U32 R6, RZ, RZ, R14 ;  /* 0x000000ffff067224 */ /* 0x000fce00078e000e */
[----:B------:R-:W-:Y:S05]  /*1be50*/  WARPSYNC.COLLECTIVE R15, `(.L_x_2237) ;  /* 0x000000000f087348 */ /* 0x000fea0003c00000 */
[----:B------:R0:W1:Y:S02]  /*1be60*/  SHFL.IDX P6, R14, R13, R12, R11 ;  /* 0x0000000c0d0e7389 */ /* 0x00006400000c000b */
[----:B01----:R-:W-:Y:S01]  /*1be70*/  ENDCOLLECTIVE ;  /* 0x000000000000791b */ /* 0x003fe20003800000 */
.L_x_2237:
        /* <DEDUP_REMOVED lines=14> */
.L_x_2238:
[----:B------:R-:W-:Y:S02]  /*1bf60*/  IMAD.MOV.U32 R13, RZ, RZ, R0 ;  /* 0x000000ffff0d7224 */ /* 0x000fe400078e0000 */
[----:B------:R-:W-:Y:S02]  /*1bf70*/  IMAD.MOV.U32 R12, RZ, RZ, 0x6 ;  /* 0x00000006ff0c7424 */ /* 0x000fe400078e00ff */
[----:B------:R-:W-:-:S07]  /*1bf80*/  IMAD.MOV.U32 R6, RZ, RZ, R14 ;  /* 0x000000ffff067224 */ /* 0x000fce00078e000e */
[----:B------:R-:W-:Y:S05]  /*1bf90*/  WARPSYNC.COLLECTIVE R15, `(.L_x_2239) ;  /* 0x000000000f087348 */ /* 0x000fea0003c00000 */
[----:B------:R0:W1:Y:S02]  /*1bfa0*/  SHFL.IDX P6, R14, R13, R12, R11 ;  /* 0x0000000c0d0e7389 */ /* 0x00006400000c000b */
[----:B01----:R-:W-:Y:S01]  /*1bfb0*/  ENDCOLLECTIVE ;  /* 0x000000000000791b */ /* 0x003fe20003800000 */
.L_x_2239:
        /* <DEDUP_REMOVED lines=13> */
.L_x_2240:
[----:B------:R-:W-:Y:S02]  /*1c090*/  IMAD.MOV.U32 R13, RZ, RZ, R0 ;  /* 0x000000ffff0d7224 */ /* 0x000fe400078e0000 */
[----:B------:R-:W-:Y:S02]  /*1c0a0*/  IMAD.MOV.U32 R12, RZ, RZ, 0x7 ;  /* 0x00000007ff0c7424 */ /* 0x000fe400078e00ff */
[----:B------:R-:W-:-:S07]  /*1c0b0*/  IMAD.MOV.U32 R6, RZ, RZ, R14 ;  /* 0x000000ffff067224 */ /* 0x000fce00078e000e */
[----:B------:R-:W-:Y:S05]  /*1c0c0*/  WARPSYNC.COLLECTIVE R15, `(.L_x_2241) ;  /* 0x000000000f087348 */ /* 0x000fea0003c00000 */
[----:B------:R0:W1:Y:S02]  /*1c0d0*/  SHFL.IDX P6, R14, R13, R12, R11 ;  /* 0x0000000c0d0e7389 */ /* 0x00006400000c000b */
[----:B01----:R-:W-:Y:S01]  /*1c0e0*/  ENDCOLLECTIVE ;  /* 0x000000000000791b */ /* 0x003fe20003800000 */
.L_x_2241:
        /* <DEDUP_REMOVED lines=12> */
.L_x_2242:
[----:B------:R-:W-:Y:S01]  /*1c1b0*/  IMAD.MOV.U32 R2, RZ, RZ, R14 ;  /* 0x000000ffff027224 */ /* 0x000fe200078e000e */
[----:B------:R-:W-:Y:S06]  /*1c1c0*/  BRA `(.L_x_2243) ;  /* 0xffffffc000507947 */ /* 0x000fec000383ffff */
.L_x_2163:
[----:B-1----:R1:W2:Y:S02]  /*1c1d0*/  SYNCS.PHASECHK.TRANS64.TRYWAIT P0, [R18+URZ+0x2e820], R0 ;  /* 0x02e82000120075a7 */ /* 0x0022a4000800017f */
[----:B--2---:R-:W-:Y:S05]  /*1c1e0*/  @!P0 NANOSLEEP.SYNCS 0x989680 ;  /* 0x009896800000895d */ /* 0x004fea0003900000 */
[----:B------:R-:W2:Y:S02]  /*1c1f0*/  @!P0 SYNCS.PHASECHK.TRANS64 P0, [R18+URZ+0x2e820], R0 ;  /* 0x02e82000120085a7 */ /* 0x000ea4000800007f */
[----:B--2---:R-:W-:Y:S05]  /*1c200*/  @!P0 BRA `(.L_x_2163) ;  /* 0xfffffffc00f08947 */ /* 0x004fea000383ffff */
[----:B------:R-:W-:Y:S05]  /*1c210*/  BRA `(.L_x_2244) ;  /* 0xffffffc000ac7947 */ /* 0x000fea000383ffff */
.L_x_2169:
[----:B--2---:R2:W3:Y:S02]  /*1c220*/  SYNCS.PHASECHK.TRANS64.TRYWAIT P0, [R4+URZ+0x2e880], R3 ;  /* 0x02e88003040075a7 */ /* 0x0044e4000800017f */
[----:B---3--:R-:W-:Y:S05]  /*1c230*/  @!P0 NANOSLEEP.SYNCS 0x989680 ;  /* 0x009896800000895d */ /* 0x008fea0003900000 */
[----:B------:R-:W3:Y:S02]  /*1c240*/  @!P0 SYNCS.PHASECHK.TRANS64 P0, [R4+URZ+0x2e880], R3 ;  /* 0x02e88003040085a7 */ /* 0x000ee4000800007f */
[----:B---3--:R-:W-:Y:S05]  /*1c250*/  @!P0 BRA `(.L_x_2169) ;  /* 0xfffffffc00f08947 */ /* 0x008fea000383ffff */
[----:B------:R-:W-:Y:S05]  /*1c260*/  BRA `(.L_x_2245) ;  /* 0xffffffc400647947 */ /* 0x000fea000383ffff */
.L_x_2174:
[----:B0-----:R0:W3:Y:S02]  /*1c270*/  SYNCS.PHASECHK.TRANS64.TRYWAIT P0, [R4+URZ+0x2e840], R3 ;  /* 0x02e84003040075a7 */ /* 0x0010e4000800017f */
[----:B---3--:R-:W-:Y:S05]  /*1c280*/  @!P0 NANOSLEEP.SYNCS 0x989680 ;  /* 0x009896800000895d */ /* 0x008fea0003900000 */
[----:B------:R-:W3:Y:S02]  /*1c290*/  @!P0 SYNCS.PHASECHK.TRANS64 P0, [R4+URZ+0x2e840], R3 ;  /* 0x02e84003040085a7 */ /* 0x000ee4000800007f */
[----:B---3--:R-:W-:Y:S05]  /*1c2a0*/  @!P0 BRA `(.L_x_2174) ;  /* 0xfffffffc00f08947 */ /* 0x008fea000383ffff */
[----:B------:R-:W-:Y:S05]  /*1c2b0*/  BRA `(.L_x_2246) ;  /* 0xffffffc400e47947 */ /* 0x000fea000383ffff */
.L_x_2180:
[----:B--2---:R2:W3:Y:S02]  /*1c2c0*/  SYNCS.PHASECHK.TRANS64.TRYWAIT P0, [R19+URZ+0x2e870], R2 ;  /* 0x02e87002130075a7 */ /* 0x0044e4000800017f */
[----:B---3--:R-:W-:Y:S05]  /*1c2d0*/  @!P0 NANOSLEEP.SYNCS 0x989680 ;  /* 0x009896800000895d */ /* 0x008fea0003900000 */
[----:B------:R-:W3:Y:S02]  /*1c2e0*/  @!P0 SYNCS.PHASECHK.TRANS64 P0, [R19+URZ+0x2e870], R2 ;  /* 0x02e87002130085a7 */ /* 0x000ee4000800007f */
[----:B---3--:R-:W-:Y:S05]  /*1c2f0*/  @!P0 BRA `(.L_x_2180) ;  /* 0xfffffffc00f08947 */ /* 0x008fea000383ffff */
[----:B------:R-:W-:Y:S05]  /*1c300*/  BRA `(.L_x_2247) ;  /* 0xffffffc800807947 */ /* 0x000fea000383ffff */
.L_x_2182:
[----:B--2---:R2:W3:Y:S02]  /*1c310*/  SYNCS.PHASECHK.TRANS64.TRYWAIT P0, [R19+URZ+0x2e860], R2 ;  /* 0x02e86002130075a7 */ /* 0x0044e4000800017f */
[----:B---3--:R-:W-:Y:S05]  /*1c320*/  @!P0 NANOSLEEP.SYNCS 0x989680 ;  /* 0x009896800000895d */ /* 0x008fea0003900000 */
[----:B------:R-:W3:Y:S02]  /*1c330*/  @!P0 SYNCS.PHASECHK.TRANS64 P0, [R19+URZ+0x2e860], R2 ;  /* 0x02e86002130085a7 */ /* 0x000ee4000800007f */
[----:B---3--:R-:W-:Y:S05]  /*1c340*/  @!P0 BRA `(.L_x_2182) ;  /* 0xfffffffc00f08947 */ /* 0x008fea000383ffff */
[----:B------:R-:W-:Y:S05]  /*1c350*/  BRA `(.L_x_2248) ;  /* 0xffffffc800887947 */ /* 0x000fea000383ffff */
.L_x_2189:
[----:B-1----:R1:W2:Y:S02]  /*1c360*/  SYNCS.PHASECHK.TRANS64.TRYWAIT P1, [R16+URZ+0x2e870], R3 ;  /* 0x02e87003100075a7 */ /* 0x0022a4000802017f */
[----:B--2---:R-:W-:Y:S05]  /*1c370*/  @!P1 NANOSLEEP.SYNCS 0x989680 ;  /* 0x009896800000995d */ /* 0x004fea0003900000 */
[----:B------:R-:W2:Y:S02]  /*1c380*/  @!P1 SYNCS.PHASECHK.TRANS64 P1, [R16+URZ+0x2e870], R3 ;  /* 0x02e87003100095a7 */ /* 0x000ea4000802007f */
[----:B--2---:R-:W-:Y:S05]  /*1c390*/  @!P1 BRA `(.L_x_2189) ;  /* 0xfffffffc00f09947 */ /* 0x004fea000383ffff */
[----:B------:R-:W-:Y:S05]  /*1c3a0*/  BRA `(.L_x_2249) ;  /* 0xffffffd000cc7947 */ /* 0x000fea000383ffff */
.L_x_2191:
[----:B-1----:R1:W2:Y:S02]  /*1c3b0*/  SYNCS.PHASECHK.TRANS64.TRYWAIT P1, [R16+URZ+0x2e860], R3 ;  /* 0x02e86003100075a7 */ /* 0x0022a4000802017f */
[----:B--2---:R-:W-:Y:S05]  /*1c3c0*/  @!P1 NANOSLEEP.SYNCS 0x989680 ;  /* 0x009896800000995d */ /* 0x004fea0003900000 */
[----:B------:R-:W2:Y:S02]  /*1c3d0*/  @!P1 SYNCS.PHASECHK.TRANS64 P1, [R16+URZ+0x2e860], R3 ;  /* 0x02e86003100095a7 */ /* 0x000ea4000802007f */
[----:B--2---:R-:W-:Y:S05]  /*1c3e0*/  @!P1 BRA `(.L_x_2191) ;  /* 0xfffffffc00f09947 */ /* 0x004fea000383ffff */
[----:B------:R-:W-:Y:S05]  /*1c3f0*/  BRA `(.L_x_2250) ;  /* 0xffffffd000d47947 */ /* 0x000fea000383ffff */
.L_x_2204:
[----:B0-----:R0:W1:Y:S02]  /*1c400*/  SYNCS.PHASECHK.TRANS64.TRYWAIT P0, [R0+URZ+0x2e820], R3 ;  /* 0x02e82003000075a7 */ /* 0x001064000800017f */
[----:B-1----:R-:W-:Y:S05]  /*1c410*/  @!P0 NANOSLEEP.SYNCS 0x989680 ;  /* 0x009896800000895d */ /* 0x002fea0003900000 */
[----:B------:R-:W1:Y:S02]  /*1c420*/  @!P0 SYNCS.PHASECHK.TRANS64 P0, [R0+URZ+0x2e820], R3 ;  /* 0x02e82003000085a7 */ /* 0x000e64000800007f */
[----:B-1----:R-:W-:Y:S05]  /*1c430*/  @!P0 BRA `(.L_x_2204) ;  /* 0xfffffffc00f08947 */ /* 0x002fea000383ffff */
[----:B------:R-:W-:Y:S05]  /*1c440*/  BRA `(.L_x_2251) ;  /* 0xffffffe800fc7947 */ /* 0x000fea000383ffff */
.L_x_2205:
        /* <DEDUP_REMOVED lines=11> */
.L_x_2253:
[----:B------:R-:W-:Y:S05]  /*1c500*/  BSYNC B0 ;  /* 0x0000000000007941 */ /* 0x000fea0003800000 */
.L_x_2252:
[----:B------:R-:W-:Y:S05]  /*1c510*/  BRA `(.L_x_2254) ;  /* 0xffffffe800e47947 */ /* 0x000fea000383ffff */
.L_x_2208:
[----:B------:R-:W-:Y:S01]  /*1c520*/  BSSY B1, `(.L_x_2255) ;  /* 0x0000006000017945 */ /* 0x000fe20003800000 */
[----:B------:R-:W-:-:S07]  /*1c530*/  IMAD.MOV.U32 R15, RZ, RZ, -0x1 ;  /* 0xffffffffff0f7424 */ /* 0x000fce00078e00ff */
[----:B01----:R-:W-:Y:S05]  /*1c540*/  WARPSYNC.COLLECTIVE R15, `(.L_x_2256) ;  /* 0x000000000f0c7348 */ /* 0x003fea0003c00000 */
[----:B------:R-:W-:Y:S02]  /*1c550*/  ELECT P6, UR62, PT ;  /* 0x00000000003e782f */ /* 0x000fe400038c0000 */
[----:B------:R-:W-:Y:S01]  /*1c560*/  MOV R14, UR62 ;  /* 0x0000003e000e7c02 */ /* 0x000fe20008000f00 */
[----:B01----:R-:W-:Y:S10]  /*1c570*/  ENDCOLLECTIVE ;  /* 0x000000000000791b */ /* 0x003ff40003800000 */
.L_x_2256:
[----:B------:R-:W-:Y:S05]  /*1c580*/  BSYNC B1 ;  /* 0x0000000000017941 */ /* 0x000fea0003800000 */
.L_x_2255:
[----:B------:R-:W-:Y:S05]  /*1c590*/  BRA `(.L_x_2257) ;  /* 0xffffffe800dc7947 */ /* 0x000fea000383ffff */
.L_x_2210:
[----:B0-----:R0:W1:Y:S02]  /*1c5a0*/  SYNCS.PHASECHK.TRANS64.TRYWAIT P1, [R6+URZ], R5 ;  /* 0x00000005060075a7 */ /* 0x001064000802017f */
[----:B-1----:R-:W-:Y:S05]  /*1c5b0*/  @!P1 NANOSLEEP.SYNCS 0x989680 ;  /* 0x009896800000995d */ /* 0x002fea0003900000 */
[----:B------:R-:W1:Y:S02]  /*1c5c0*/  @!P1 SYNCS.PHASECHK.TRANS64 P1, [R6+URZ], R5 ;  /* 0x00000005060095a7 */ /* 0x000e64000802007f */
[----:B-1----:R-:W-:Y:S05]  /*1c5d0*/  @!P1 BRA `(.L_x_2210) ;  /* 0xfffffffc00f09947 */ /* 0x002fea000383ffff */
[----:B------:R-:W-:Y:S05]  /*1c5e0*/  BRA `(.L_x_2258) ;  /* 0xffffffec00187947 */ /* 0x000fea000383ffff */
.L_x_2211:
[----:B-1----:R1:W2:Y:S02]  /*1c5f0*/  SYNCS.PHASECHK.TRANS64.TRYWAIT P1, [R7+URZ], R2 ;  /* 0x00000002070075a7 */ /* 0x0022a4000802017f */
[----:B--2---:R-:W-:Y:S05]  /*1c600*/  @!P1 NANOSLEEP.SYNCS 0x989680 ;  /* 0x009896800000995d */ /* 0x004fea0003900000 */
[----:B------:R-:W2:Y:S02]  /*1c610*/  @!P1 SYNCS.PHASECHK.TRANS64 P1, [R7+URZ], R2 ;  /* 0x00000002070095a7 */ /* 0x000ea4000802007f */
[----:B--2---:R-:W-:Y:S05]  /*1c620*/  @!P1 BRA `(.L_x_2211) ;  /* 0xfffffffc00f09947 */ /* 0x004fea000383ffff */
[----:B------:R-:W-:Y:S05]  /*1c630*/  BRA `(.L_x_2259) ;  /* 0xffffffec000c7947 */ /* 0x000fea000383ffff */
.L_x_2213:
[----:B--2---:R2:W3:Y:S02]  /*1c640*/  SYNCS.PHASECHK.TRANS64.TRYWAIT P1, [R4+URZ+0x2e860], R5 ;  /* 0x02e86005040075a7 */ /* 0x0044e4000802017f */
[----:B---3--:R-:W-:Y:S05]  /*1c650*/  @!P1 NANOSLEEP.SYNCS 0x989680 ;  /* 0x009896800000995d */ /* 0x008fea0003900000 */
[----:B------:R-:W3:Y:S02]  /*1c660*/  @!P1 SYNCS.PHASECHK.TRANS64 P1, [R4+URZ+0x2e860], R5 ;  /* 0x02e86005040095a7 */ /* 0x000ee4000802007f */
[----:B---3--:R-:W-:Y:S05]  /*1c670*/  @!P1 BRA `(.L_x_2213) ;  /* 0xfffffffc00f09947 */ /* 0x008fea000383ffff */
[----:B------:R-:W-:Y:S05]  /*1c680*/  BRA `(.L_x_2260) ;  /* 0xffffffec00107947 */ /* 0x000fea000383ffff */
.L_x_2215:
[----:B---3--:R3:W4:Y:S02]  /*1c690*/  SYNCS.PHASECHK.TRANS64.TRYWAIT P1, [R3+URZ+0x2e860], R2 ;  /* 0x02e86002030075a7 */ /* 0x008724000802017f */
[----:B----4-:R-:W-:Y:S05]  /*1c6a0*/  @!P1 NANOSLEEP.SYNCS 0x989680 ;  /* 0x009896800000995d */ /* 0x010fea0003900000 */
[----:B------:R-:W4:Y:S02]  /*1c6b0*/  @!P1 SYNCS.PHASECHK.TRANS64 P1, [R3+URZ+0x2e860], R2 ;  /* 0x02e86002030095a7 */ /* 0x000f24000802007f */
[----:B----4-:R-:W-:Y:S05]  /*1c6c0*/  @!P1 BRA `(.L_x_2215) ;  /* 0xfffffffc00f09947 */ /* 0x010fea000383ffff */
[----:B------:R-:W-:Y:S05]  /*1c6d0*/  BRA `(.L_x_2261) ;  /* 0xffffffec00107947 */ /* 0x000fea000383ffff */
.L_x_2217:
[----:B----4-:R4:W0:Y:S02]  /*1c6e0*/  SYNCS.PHASECHK.TRANS64.TRYWAIT P0, [R4+URZ+0x2e880], R5 ;  /* 0x02e88005040075a7 */ /* 0x010824000800017f */
[----:B0-----:R-:W-:Y:S05]  /*1c6f0*/  @!P0 NANOSLEEP.SYNCS 0x989680 ;  /* 0x009896800000895d */ /* 0x001fea0003900000 */
[----:B------:R-:W0:Y:S02]  /*1c700*/  @!P0 SYNCS.PHASECHK.TRANS64 P0, [R4+URZ+0x2e880], R5 ;  /* 0x02e88005040085a7 */ /* 0x000e24000800007f */
[----:B0-----:R-:W-:Y:S05]  /*1c710*/  @!P0 BRA `(.L_x_2217) ;  /* 0xfffffffc00f08947 */ /* 0x001fea000383ffff */
[----:B------:R-:W-:Y:S05]  /*1c720*/  BRA `(.L_x_2218) ;  /* 0xffffffec000c7947 */ /* 0x000fea000383ffff */
.L_x_2262:
        /* <DEDUP_REMOVED lines=13> */
.L_x_2823:


//--------------------- .text._ZN7cutlass13device_kernelIN5flash11enable_sm90INS1_16FlashAttnFwdSm90INS1_25CollectiveMainloopFwdSm90ILi2EN4cute5tupleIJNS5_1CILi1EEES8_S8_EEENS6_IJNS7_ILi128EEENS7_ILi224EEESA_EEELi128ENS_12float_e4m3_tEfNS_4arch4Sm90ELb1ELb0ELb1ELb1ELb0ELb1ELb0ELb1ELb1ELb1ELb1ELb0EEENS1_21CollectiveEpilogueFwdINS6_IJSA_SA_SB_EEES9_NS_10bfloat16_tESF_Li256ELb1ELb1ELb1ELb1EEENS1_36VarlenDynamicPersistentTileSchedulerILi128ELi224ELi256ELi128ELb1ELb1ELb1ELb1ELb1ELb1EEEEEEEEEvNT_6ParamsE --------------------------
	.section	.text._ZN7cutlass13device_kernelIN5flash11enable_sm90INS1_16FlashAttnFwdSm90INS1_25CollectiveMainloopFwdSm90ILi2EN4cute5tupleIJNS5_1CILi1EEES8_S8_EEENS6_IJNS7_ILi128EEENS7_ILi224EEESA_EEELi128ENS_12float_e4m3_tEfNS_4arch4Sm90ELb1ELb0ELb1ELb1ELb0ELb1ELb0ELb1ELb1ELb1ELb1ELb0EEENS1_21CollectiveEpilogueFwdINS6_IJSA_SA_SB_EEES9_NS_10bfloat16_tESF_Li256ELb1ELb1ELb1ELb1EEENS1_36VarlenDynamicPersistentTileSchedulerILi128ELi224ELi256ELi128ELb1ELb1ELb1ELb1ELb1ELb1EEEEEEEEEvNT_6ParamsE,"ax",@progbits
	.align	128
.text._ZN7cutlass13device_kernelIN5flash11enable_sm90INS1_16FlashAttnFwdSm90INS1_25CollectiveMainloopFwdSm90ILi2EN4cute5tupleIJNS5_1CILi1EEES8_S8_EEENS6_IJNS7_ILi128EEENS7_ILi224EEESA_EEELi128ENS_12float_e4m3_tEfNS_4arch4Sm90ELb1ELb0ELb1ELb1ELb0ELb1ELb0ELb1ELb1ELb1ELb1ELb0EEENS1_21CollectiveEpilogueFwdINS6_IJSA_SA_SB_EEES9_NS_10bfloat16_tESF_Li256ELb1ELb1ELb1ELb1EEENS1_36VarlenDynamicPersistentTileSchedulerILi128ELi224ELi256ELi128ELb1ELb1ELb1ELb1ELb1ELb1EEEEEEEEEvNT_6ParamsE:
        .type           _ZN7cutlass13device_kernelIN5flash11enable_sm90INS1_16FlashAttnFwdSm90INS1_25CollectiveMainloopFwdSm90ILi2EN4cute5tupleIJNS5_1CILi1EEES8_S8_EEENS6_IJNS7_ILi128EEENS7_ILi224EEESA_EEELi128ENS_12float_e4m3_tEfNS_4arch4Sm90ELb1ELb0ELb1ELb1ELb0ELb1ELb0ELb1ELb1ELb1ELb1ELb0EEENS1_21CollectiveEpilogueFwdINS6_IJSA_SA_SB_EEES9_NS_10bfloat16_tESF_Li256ELb1ELb1ELb1ELb1EEENS1_36VarlenDynamicPersistentTileSchedulerILi128ELi224ELi256ELi128ELb1ELb1ELb1ELb1ELb1ELb1EEEEEEEEEvNT_6ParamsE,@function
        .size           _ZN7cutlass13device_kernelIN5flash11enable_sm90INS1_16FlashAttnFwdSm90INS1_25CollectiveMainloopFwdSm90ILi2EN4cute5tupleIJNS5_1CILi1EEES8_S8_EEENS6_IJNS7_ILi128EEENS7_ILi224EEESA_EEELi128ENS_12float_e4m3_tEfNS_4arch4Sm90ELb1ELb0ELb1ELb1ELb0ELb1ELb0ELb1ELb1ELb1ELb1ELb0EEENS1_21CollectiveEpilogueFwdINS6_IJSA_SA_SB_EEES9_NS_10bfloat16_tESF_Li256ELb1ELb1ELb1ELb1EEENS1_36VarlenDynamicPersistentTileSchedulerILi128ELi224ELi256ELi128ELb1ELb1ELb1ELb1ELb1ELb1EEEEEEEEEvNT_6ParamsE,(.L_x_2824 - _ZN7cutlass13device_kernelIN5flash11enable_sm90INS1_16FlashAttnFwdSm90INS1_25CollectiveMainloopFwdSm90ILi2EN4cute5tupleIJNS5_1CILi1EEES8_S8_EEENS6_IJNS7_ILi128EEENS7_ILi224EEESA_EEELi128ENS_12float_e4m3_tEfNS_4arch4Sm90ELb1ELb0ELb1ELb1ELb0ELb1ELb0ELb1ELb1ELb1ELb1ELb0EEENS1_21CollectiveEpilogueFwdINS6_IJSA_SA_SB_EEES9_NS_10bfloat16_tESF_Li256ELb1ELb1ELb1ELb1EEENS1_36VarlenDynamicPersistentTileSchedulerILi128ELi224ELi256ELi128ELb1ELb1ELb1ELb1ELb1ELb1EEEEEEEEEvNT_6ParamsE)
        .other          _ZN7cutlass13device_kernelIN5flash11enable_sm90INS1_16FlashAttnFwdSm90INS1_25CollectiveMainloopFwdSm90ILi2EN4cute5tupleIJNS5_1CILi1EEES8_S8_EEENS6_IJNS7_ILi128EEENS7_ILi224EEESA_EEELi128ENS_12float_e4m3_tEfNS_4arch4Sm90ELb1ELb0ELb1ELb1ELb0ELb1ELb0ELb1ELb1ELb1ELb1ELb0EEENS1_21CollectiveEpilogueFwdINS6_IJSA_SA_SB_EEES9_NS_10bfloat16_tESF_Li256ELb1ELb1ELb1ELb1EEENS1_36VarlenDynamicPersistentTileSchedulerILi128ELi224ELi256ELi128ELb1ELb1ELb1ELb1ELb1ELb1EEEEEEEEEvNT_6ParamsE,@"STO_CUDA_ENTRY STV_DEFAULT"
_ZN7cutlass13device_kernelIN5flash11enable_sm90INS1_16FlashAttnFwdSm90INS1_25CollectiveMainloopFwdSm90ILi2EN4cute5tupleIJNS5_1CILi1EEES8_S8_EEENS6_IJNS7_ILi128EEENS7_ILi224EEESA_EEELi128ENS_12float_e4m3_tEfNS_4arch4Sm90ELb1ELb0ELb1ELb1ELb0ELb1ELb0ELb1ELb1ELb1ELb1ELb0EEENS1_21CollectiveEpilogueFwdINS6_IJSA_SA_SB_EEES9_NS_10bfloat16_tESF_Li256ELb1ELb1ELb1ELb1EEENS1_36VarlenDynamicPersistentTileSchedulerILi128ELi224ELi256ELi128ELb1ELb1ELb1ELb1ELb1ELb1EEEEEEEEEvNT_6ParamsE:
        /* <DEDUP_REMOVED lines=24> */
.L_x_2264:
[----:B------:R-:W-:Y:S05]  /*0180*/  BSYNC B0 ;  /* 0x0000000000007941 */ /* 0x000fea0003800000 */
.L_x_2263:
        /* <DEDUP_REMOVED lines=41> */
.L_x_2265:
        /* <DEDUP_REMOVED lines=22> */
.L_x_2266:
        /* <DEDUP_REMOVED lines=18> */
.L_x_2267:
        /* <DEDUP_REMOVED lines=22> */
.L_x_2268:
        /* <DEDUP_REMOVED lines=22> */
.L_x_2269:
[----:B0-----:R-:W-:Y:S01]  /*0960*/  UMOV UR4, 0x1 ;  /* 0x0000000100047882 */ /* 0x001fe20000000000 */
[----:B------:R-:W-:Y:S01]  /*0970*/  PLOP3.LUT P0, PT, PT, PT, UP0, 0x80, 0x0 ;  /* 0x000000000000781c */ /* 0x000fe20003f0f008 */
[----:B------:R-:W-:Y:S01]  /*0980*/  USEL UR4, UR4, 0x2, !UP0 ;  /* 0x0000000204047887 */ /* 0x000fe2000c000000 */
[----:B------:R-:W-:Y:S01]  /*0990*/  NOP ;  /* 0x0000000000007918 */ /* 0x000fe20000000000 */
[----:B------:R-:W-:Y:S04]  /*09a0*/  BSSY B8, `(.L_x_2270) ;  /* 0x0002e80000087945 */ /* 0x000fe80003800000 */
[----:B------:R-:W-:-:S05]  /*09b0*/  IMAD.U32 R2, RZ, RZ, UR4 ;  /* 0x00000004ff027e24 */ /* 0x000fca000f8e00ff */
[----:B------:R0:W-:Y:S01]  /*09c0*/  STL [R1+0xa4], R2 ;  /* 0x0000a40201007387 */ /* 0x0001e20000100800 */
[----:B-12-4-:R-:W-:Y:S06]  /*09d0*/  BAR.SYNC.DEFER_BLOCKING 0x0 ;  /* 0x0000000000007b1d */ /* 0x016fec0000010000 */
[----:B------:R-:W-:Y:S05]  /*09e0*/  @!P0 BRA `(.L_x_2271) ;  /* 0x0000026c00748947 */ /* 0x000fea0003800000 */
.L_x_2272:
[----:B------:R-:W-:-:S08]  /*09f0*/  NOP ;  /* 0x0000000000007918 */ /* 0x000fd00000000000 */
[----:B------:R-:W1:Y:S02]  /*0a00*/  USETMAXREG.TRY_ALLOC.CTAPOOL UP0, 0xf0 ;  /* 0x000000f0000079c8 */ /* 0x000e640008000600 */
[----:B-1----:R-:W-:-:S13]  /*0a10*/  PLOP3.LUT P0, PT, PT, PT, UP0, 0x80, 0x0 ;  /* 0x000000000000781c */ /* 0x002fda0003f0f008 */
[----:B------:R-:W-:Y:S05]  /*0a20*/  @!P0 BRA `(.L_x_2272) ;  /* 0xfffffffc00f08947 */ /* 0x000fea000383ffff */
[----:B------:R-:W1:Y:S01]  /*0a30*/  S2R R0, SR_TID.X ;  /* 0x0000000000007919 */ /* 0x000e620000002100 */
[----:B------:R-:W2:Y:S01]  /*0a40*/  S2UR UR5, SR_CgaCtaId ;  /* 0x00000000000579c3 */ /* 0x000ea20000008800 */
[----:B------:R-:W-:-:S07]  /*0a50*/  UMOV UR4, 0x400 ;  /* 0x0000040000047882 */ /* 0x000fce0000000000 */
[----:B------:R-:W-:Y:S06]  /*0a60*/  BAR.ARV 0x8, 0x180 ;  /* 0x0206000000007b1d */ /* 0x000fec0000002000 */
[----:B--2---:R-:W-:-:S06]  /*0a70*/  ULEA UR4, UR5, UR4, 0x18 ;  /* 0x0000000405047291 */ /* 0x004fcc000f8ec03f */
[----:B------:R-:W-:Y:S01]  /*0a80*/  IMAD.U32 R16, RZ, RZ, UR4 ;  /* 0x00000004ff107e24 */ /* 0x000fe2000f8e00ff */
[----:B-1----:R-:W-:Y:S01]  /*0a90*/  SHF.R.U32.HI R0, RZ, 0x7, R0 ;  /* 0x00000007ff007819 */ /* 0x002fe20000011600 */
[----:B------:R-:W-:-:S03]  /*0aa0*/  ULDC UR4, c[0x0][0xc3c] ;  /* 0x00030f0000047ab9 */ /* 0x000fc60000000800 */
[----:B------:R-:W-:Y:S01]  /*0ab0*/  ISETP.NE.AND P0, PT, R0, 0x1, PT ;  /* 0x000000010000780c */ /* 0x000fe20003f05270 */
[----:B------:R-:W-:-:S05]  /*0ac0*/  IMAD.U32 R0, RZ, RZ, UR5 ;  /* 0x00000005ff007e24 */ /* 0x000fca000f8e00ff */
[----:B------:R-:W-:Y:S07]  /*0ad0*/  STL [R1+0x5c], R0 ;  /* 0x00005c0001007387 */ /* 0x000fee0000100800 */
[----:B------:R-:W-:Y:S08]  /*0ae0*/  @!P0 BAR.ARV 0x9, 0x100 ;  /* 0x0244000000008b1d */ /* 0x000ff00000002000 */
[----:B------:R-:W-:Y:S06]  /*0af0*/  BAR.SYNC.DEFER_BLOCKING 0x5, 0x180 ;  /* 0x0146000000007b1d */ /* 0x000fec0000010000 */
[----:B------:R-:W1:Y:S02]  /*0b00*/  LDS.128 R12, [R16+0x2e8d0] ;  /* 0x02e8d000100c7984 */ /* 0x000e640000000c00 */
[----:B------:R-:W-:Y:S06]  /*0b10*/  BAR.ARV 0x4, 0x180 ;  /* 0x0106000000007b1d */ /* 0x000fec0000002000 */
[----:B-1----:R-:W-:-:S13]  /*0b20*/  ISETP.GE.AND P0, PT, R15, UR4, PT ;  /* 0x000000040f007c0c */ /* 0x002fda000bf06270 */
[----:B------:R-:W-:Y:S05]  /*0b30*/  @P0 BRA `(.L_x_2273) ;  /* 0x000002e400980947 */ /* 0x000fea0003800000 */
[----:B0-----:R-:W2:Y:S01]  /*0b40*/  LDL R2, [R1+0xa4] ;  /* 0x0000a40001027983 */ /* 0x001ea20000100800 */
[----:B------:R-:W-:Y:S01]  /*0b50*/  IMAD.MOV.U32 R234, RZ, RZ, RZ ;  /* 0x000000ffffea7224 */ /* 0x000fe200078e00ff */
[----:B------:R-:W-:Y:S01]  /*0b60*/  MOV R231, RZ ;  /* 0x000000ff00e77202 */ /* 0x000fe20000000f00 */
[----:B------:R-:W0:Y:S02]  /*0b70*/  S2R R0, SR_TID.X ;  /* 0x0000000000007919 */ /* 0x000e240000002100 */
[----:B0-----:R-:W-:-:S05]  /*0b80*/  VIADD R11, R0, 0xffffff80 ;  /* 0xffffff80000b7836 */ /* 0x001fca0000000000 */
[----:B------:R-:W-:Y:S02]  /*0b90*/  SHF.R.S32.HI R0, RZ, 0x1f, R11 ;  /* 0x0000001fff007819 */ /* 0x000fe4000001140b */
[----:B--2---:R-:W-:Y:S02]  /*0ba0*/  R2UR UR4, R2 ;  /* 0x00000000020472ca */ /* 0x004fe400000e0000 */
[----:B------:R-:W-:-:S04]  /*0bb0*/  LEA.HI R2, R0, R11, RZ, 0x7 ;  /* 0x0000000b00027211 */ /* 0x000fc800078f38ff */
[----:B------:R-:W-:Y:S02]  /*0bc0*/  LOP3.LUT R3, R2, 0xffffff80, RZ, 0xc0, !PT ;  /* 0xffffff8002037812 */ /* 0x000fe400078ec0ff */
[----:B------:R-:W-:-:S03]  /*0bd0*/  SHF.R.S32.HI R12, RZ, 0x7, R2 ;  /* 0x00000007ff0c7819 */ /* 0x000fc60000011402 */
[----:B------:R-:W-:Y:S01]  /*0be0*/  IMAD.IADD R21, R11, 0x1, -R3 ;  /* 0x000000010b157824 */ /* 0x000fe200078e0a03 */
[----:B------:R-:W-:Y:S01]  /*0bf0*/  LEA.HI R2, R2, R12, RZ, 0x1 ;  /* 0x0000000c02027211 */ /* 0x000fe200078f08ff */
[----:B------:R-:W-:-:S03]  /*0c00*/  ULOP3.LUT UR4, UR4, 0x1, URZ, 0xfc, !UPT ;  /* 0x0000000104047892 */ /* 0x000fc6000f8efc3f */
        /* <DEDUP_REMOVED lines=9> */
[CC--:B------:R-:W-:Y:S02]  /*0ca0*/  LEA.HI R4, R0.reuse, R11.reuse, RZ, 0x4 ;  /* 0x0000000b00047211 */ /* 0x0c0fe400078f20ff */
[----:B------:R-:W-:Y:S02]  /*0cb0*/  LOP3.LUT R10, R3, 0xfffffff8, RZ, 0xc0, !PT ;  /* 0xfffffff8030a7812 */ /* 0x000fe400078ec0ff */
[----:B------:R-:W-:Y:S02]  /*0cc0*/  LEA.HI R3, R0, R11, RZ, 0x5 ;  /* 0x0000000b00037211 */ /* 0x000fe400078f28ff */
[----:B------:R-:W-:Y:S01]  /*0cd0*/  SHF.R.S32.HI R7, RZ, 0x4, R4 ;  /* 0x00000004ff077819 */ /* 0x000fe20000011404 */
[----:B------:R-:W-:Y:S01]  /*0ce0*/  IMAD.IADD R9, R5, 0x1, -R10 ;  /* 0x0000000105097824 */ /* 0x000fe200078e0a0a */
[C---:B------:R-:W-:Y:S01]  /*0cf0*/  LOP3.LUT R5, R4.reuse, 0x3fffff0, RZ, 0xc0, !PT ;  /* 0x03fffff004057812 */ /* 0x040fe200078ec0ff */
[----:B------:R-:W-:Y:S01]  /*0d00*/  IMAD.SHL.U32 R3, R3, 0x20, RZ ;  /* 0x0000002003037824 */ /* 0x000fe200078e00ff */
[----:B------:R-:W-:Y:S01]  /*0d10*/  LEA.HI R4, R4, R7, RZ, 0x1 ;  /* 0x0000000704047211 */ /* 0x000fe200078f08ff */
[----:B------:R-:W-:Y:S01]  /*0d20*/  IMAD R9, R6, 0x10, R9 ;  /* 0x0000001006097824 */ /* 0x000fe200078e0209 */
[----:B------:R-:W-:Y:S01]  /*0d30*/  LOP3.LUT R8, R8, 0x7ffffffc, RZ, 0xc0, !PT ;  /* 0x7ffffffc08087812 */ /* 0x000fe200078ec0ff */
[----:B------:R-:W-:Y:S01]  /*0d40*/  IMAD.IADD R5, R11, 0x1, -R5 ;  /* 0x000000010b057824 */ /* 0x000fe200078e0a05 */
[----:B------:R-:W-:Y:S01]  /*0d50*/  LOP3.LUT R4, R4, 0x1ffffffe, RZ, 0xc0, !PT ;  /* 0x1ffffffe04047812 */ /* 0x000fe200078ec0ff */
[----:B------:R-:W-:Y:S01]  /*0d60*/  IMAD R20, R2, 0x40, R9 ;  /* 0x0000004002147824 */ /* 0x000fe200078e0209 */
[----:B------:R-:W-:Y:S01]  /*0d70*/  LOP3.LUT R17, R3, 0xfffffc00, RZ, 0xc0, !PT ;  /* 0xfffffc0003117812 */ /* 0x000fe200078ec0ff */
[----:B------:R-:W-:Y:S01]  /*0d80*/  IMAD.MOV.U32 R6, RZ, RZ, R14 ;  /* 0x000000ffff067224 */ /* 0x000fe200078e000e */
[----:B------:R-:W-:Y:S01]  /*0d90*/  LEA.HI R2, R0, R11, RZ, 0x2 ;  /* 0x0000000b00027211 */ /* 0x000fe200078f10ff */
[----:B------:R-:W-:Y:S01]  /*0da0*/  IMAD.IADD R4, R7, 0x1, -R4 ;  /* 0x0000000107047824 */ /* 0x000fe200078e0a04 */
[----:B------:R-:W-:Y:S01]  /*0db0*/  LEA R5, R5, R17, 0x6 ;  /* 0x0000001105057211 */ /* 0x000fe200078e30ff */
[----:B------:R-:W-:Y:S01]  /*0dc0*/  IMAD.MOV.U32 R7, RZ, RZ, R15 ;  /* 0x000000ffff077224 */ /* 0x000fe200078e000f */
[----:B------:R-:W-:Y:S01]  /*0dd0*/  SHF.R.S32.HI R228, RZ, 0x2, R2 ;  /* 0x00000002ffe47819 */ /* 0x000fe20000011402 */
[----:B------:R-:W-:-:S02]  /*0de0*/  IMAD.IADD R8, R21, 0x1, -R8 ;  /* 0x0000000115087824 */ /* 0x000fc400078e0a08 */
[----:B------:R-:W-:Y:S01]  /*0df0*/  IMAD R3, R4, 0x8, R5 ;  /* 0x0000000804037824 */ /* 0x000fe200078e0205 */
[----:B------:R-:W-:Y:S01]  /*0e00*/  LEA.HI R4, R0, R11, RZ, 0x3 ;  /* 0x0000000b00047211 */ /* 0x000fe200078f18ff */
[----:B------:R-:W-:Y:S01]  /*0e10*/  VIADD R24, R228, 0x40 ;  /* 0x00000040e4187836 */ /* 0x000fe20000000000 */
[----:B------:R-:W-:Y:S01]  /*0e20*/  LOP3.LUT R0, R2, 0xfffffffc, RZ, 0xc0, !PT ;  /* 0xfffffffc02007812 */ /* 0x000fe200078ec0ff */
[C---:B------:R-:W-:Y:S01]  /*0e30*/  VIADD R15, R228.reuse, 0x80 ;  /* 0x00000080e40f7836 */ /* 0x040fe20000000000 */
[----:B------:R0:W-:Y:S01]  /*0e40*/  STL [R1+0xa0], R3 ;  /* 0x0000a00301007387 */ /* 0x0001e20000100800 */
[----:B------:R-:W-:Y:S02]  /*0e50*/  VIADD R14, R228, 0xc0 ;  /* 0x000000c0e40e7836 */ /* 0x000fe40000000000 */
[----:B------:R-:W-:Y:S01]  /*0e60*/  IMAD.MOV.U32 R5, RZ, RZ, R13 ;  /* 0x000000ffff057224 */ /* 0x000fe200078e000d */
[----:B------:R-:W-:Y:S01]  /*0e70*/  STL [R1+0x9c], R20 ;  /* 0x00009c1401007387 */ /* 0x000fe20000100800 */
[----:B------:R-:W-:Y:S01]  /*0e80*/  IMAD.IADD R13, R11, 0x1, -R0 ;  /* 0x000000010b0d7824 */ /* 0x000fe200078e0a00 */
[----:B------:R-:W-:Y:S01]  /*0e90*/  SHF.R.S32.HI R10, RZ, 0x1f, R15 ;  /* 0x0000001fff0a7819 */ /* 0x000fe2000001140f */
[----:B------:R-:W-:Y:S01]  /*0ea0*/  IMAD.SHL.U32 R9, R15, 0x80, RZ ;  /* 0x000000800f097824 */ /* 0x000fe200078e00ff */
[----:B------:R-:W-:Y:S01]  /*0eb0*/  STL [R1], RZ ;  /* 0x000000ff01007387 */ /* 0x000fe20000100800 */
[----:B------:R-:W-:Y:S01]  /*0ec0*/  SHF.R.S32.HI R12, RZ, 0x1f, R14 ;  /* 0x0000001fff0c7819 */ /* 0x000fe2000001140e */
[----:B0-----:R-:W-:Y:S01]  /*0ed0*/  IMAD.U32 R3, RZ, RZ, UR4 ;  /* 0x00000004ff037e24 */ /* 0x001fe2000f8e00ff */
[----:B------:R-:W-:Y:S01]  /*0ee0*/  LEA.HI R10, R10, R15, RZ, 0x3 ;  /* 0x0000000f0a0a7211 */ /* 0x000fe200078f18ff */
[----:B------:R-:W-:Y:S01]  /*0ef0*/  IMAD.SHL.U32 R18, R13, 0x10, RZ ;  /* 0x000000100d127824 */ /* 0x000fe200078e00ff */
[----:B------:R-:W-:Y:S01]  /*0f00*/  LEA.HI R12, R12, R14, RZ, 0x3 ;  /* 0x0000000e0c0c7211 */ /* 0x000fe200078f18ff */
[----:B------:R-:W-:Y:S01]  /*0f10*/  UMOV UR4, URZ ;  /* 0x0000003f00047c82 */ /* 0x000fe20008000000 */
[----:B------:R0:W-:Y:S01]  /*0f20*/  STL [R1+0x4c], R3 ;  /* 0x00004c0301007387 */ /* 0x0001e20000100800 */
[----:B------:R-:W-:Y:S01]  /*0f30*/  SHF.R.S32.HI R0, RZ, 0x1f, R228 ;  /* 0x0000001fff007819 */ /* 0x000fe200000114e4 */
[----:B------:R-:W-:Y:S01]  /*0f40*/  IMAD.SHL.U32 R10, R10, 0x80, RZ ;  /* 0x000000800a0a7824 */ /* 0x000fe200078e00ff */
[----:B------:R-:W-:Y:S01]  /*0f50*/  LOP3.LUT R9, R9, 0x380, RZ, 0xc0, !PT ;  /* 0x0000038009097812 */ /* 0x000fe200078ec0ff */
[----:B------:R-:W-:Y:S01]  /*0f60*/  IMAD.SHL.U32 R12, R12, 0x80, RZ ;  /* 0x000000800c0c7824 */ /* 0x000fe200078e00ff */
[----:B------:R-:W-:Y:S01]  /*0f70*/  LEA.HI R0, R13, R13, RZ, 0x1 ;  /* 0x0000000d0d007211 */ /* 0x000fe200078f08ff */
[----:B------:R-:W-:Y:S01]  /*0f80*/  IMAD.MOV.U32 R17, RZ, RZ, RZ ;  /* 0x000000ffff117224 */ /* 0x000fe200078e00ff */
[----:B------:R-:W-:-:S02]  /*0f90*/  SHF.R.S32.HI R19, RZ, 0x1f, R18 ;  /* 0x0000001fff137819 */ /* 0x000fc40000011412 */
[----:B------:R-:W-:Y:S02]  /*0fa0*/  LOP3.LUT R0, R0, 0x1ffffffe, RZ, 0xc0, !PT ;  /* 0x1ffffffe00007812 */ /* 0x000fe400078ec0ff */
[----:B0-----:R-:W-:Y:S02]  /*0fb0*/  SHF.R.S32.HI R3, RZ, 0x1f, R2 ;  /* 0x0000001fff037819 */ /* 0x001fe40000011402 */
[----:B------:R-:W-:Y:S01]  /*0fc0*/  LOP3.LUT R2, R4, 0xfffffff8, RZ, 0xc0, !PT ;  /* 0xfffffff804027812 */ /* 0x000fe200078ec0ff */
[----:B------:R-:W-:Y:S01]  /*0fd0*/  IMAD.IADD R0, R13, 0x1, -R0 ;  /* 0x000000010d007824 */ /* 0x000fe200078e0a00 */
[----:B------:R-:W-:Y:S02]  /*0fe0*/  SHF.R.S32.HI R4, RZ, 0x3, R4 ;  /* 0x00000003ff047819 */ /* 0x000fe40000011404 */
[----:B------:R-:W-:Y:S01]  /*0ff0*/  SHF.R.S32.HI R4, RZ, 0x1f, R24 ;  /* 0x0000001fff047819 */ /* 0x000fe20000011418 */
[----:B------:R-:W-:Y:S01]  /*1000*/  IMAD.IADD R22, R11, 0x1, -R2 ;  /* 0x000000010b167824 */ /* 0x000fe200078e0a02 */
[----:B------:R-:W-:Y:S01]  /*1010*/  LEA.HI R3, R3, R228, RZ, 0x3 ;  /* 0x000000e403037211 */ /* 0x000fe200078f18ff */
[----:B------:R-:W-:Y:S01]  /*1020*/  IMAD.SHL.U32 R2, R24, 0x80, RZ ;  /* 0x0000008018027824 */ /* 0x000fe200078e00ff */
[----:B------:R-:W-:Y:S01]  /*1030*/  LEA.HI R4, R4, R24, RZ, 0x3 ;  /* 0x0000001804047211 */ /* 0x000fe200078f18ff */
[----:B------:R-:W-:Y:S01]  /*1040*/  IMAD.SHL.U32 R11, R14, 0x80, RZ ;  /* 0x000000800e0b7824 */ /* 0x000fe200078e00ff */
[----:B------:R-:W-:Y:S01]  /*1050*/  LOP3.LUT R3, R3, 0xfffffff8, RZ, 0xc0, !PT ;  /* 0xfffffff803037812 */ /* 0x000fe200078ec0ff */
[----:B------:R-:W-:Y:S01]  /*1060*/  IMAD.SHL.U32 R25, R22, 0x8, RZ ;  /* 0x0000000816197824 */ /* 0x000fe200078e00ff */
[----:B------:R-:W-:Y:S01]  /*1070*/  LOP3.LUT R2, R2, 0x380, RZ, 0xc0, !PT ;  /* 0x0000038002027812 */ /* 0x000fe200078ec0ff */
[----:B------:R-:W-:Y:S01]  /*1080*/  IMAD.SHL.U32 R4, R4, 0x80, RZ ;  /* 0x0000008004047824 */ /* 0x000fe200078e00ff */
[----:B------:R-:W-:Y:S01]  /*1090*/  SHF.L.U32 R22, R13, 0x3, RZ ;  /* 0x000000030d167819 */ /* 0x000fe200000006ff */
[----:B------:R-:W-:Y:S01]  /*10a0*/  IMAD.IADD R229, R228, 0x1, -R3 ;  /* 0x00000001e4e57824 */ /* 0x000fe200078e0a03 */
[----:B------:R-:W-:Y:S01]  /*10b0*/  LOP3.LUT R3, R11, 0x380, RZ, 0xc0, !PT ;  /* 0x000003800b037812 */ /* 0x000fe200078ec0ff */
[----:B------:R-:W-:Y:S01]  /*10c0*/  STL [R1+0x64], R25 ;  /* 0x0000641901007387 */ /* 0x000fe20000100800 */
[----:B------:R-:W-:Y:S01]  /*10d0*/  LOP3.LUT R3, R4, 0xfffffc00, RZ, 0xc0, !PT ;  /* 0xfffffc0004037812 */ /* 0x000fe200078ec0ff */
[----:B------:R-:W-:Y:S01]  /*10e0*/  IMAD.SHL.U32 R4, R8, 0x2, RZ ;  /* 0x0000000208047824 */ /* 0x000fe200078e00ff */
[----:B------:R-:W-:Y:S01]  /*10f0*/  SHF.R.U32.HI R9, RZ, 0x3, R2 ;  /* 0x00000003ff097819 */ /* 0x000fe20000011602 */
[----:B------:R-:W-:Y:S01]  /*1100*/  VIADD R230, R22, 0x20 ;  /* 0x0000002016e67836 */ /* 0x000fe20000000000 */
[----:B------:R-:W-:Y:S01]  /*1110*/  LOP3.LUT R2, R2, 0x70, R18, 0xf8, !PT ;  /* 0x0000007002027812 */ /* 0x000fe200078ef812 */
[----:B------:R0:W-:Y:S03]  /*1120*/  STL [R1+0x6c], R3 ;  /* 0x00006c0301007387 */ /* 0x0001e60000100800 */
[----:B0-----:R-:W-:-:S02]  /*1130*/  LOP3.LUT R3, R3, R2, R9, 0xf6, !PT ;  /* 0x0000000203037212 */ /* 0x001fc400078ef609 */
[----:B------:R-:W-:Y:S02]  /*1140*/  LOP3.LUT R9, R10, 0xfffffc00, RZ, 0xc0, !PT ;  /* 0xfffffc000a097812 */ /* 0x000fe400078ec0ff */
[----:B------:R-:W-:Y:S01]  /*1150*/  LOP3.LUT R2, R12, 0xfffffc00, RZ, 0xc0, !PT ;  /* 0xfffffc000c027812 */ /* 0x000fe200078ec0ff */
[----:B------:R-:W-:Y:S02]  /*1160*/  IMAD.IADD R3, R16, 0x1, R3 ;  /* 0x0000000110037824 */ /* 0x000fe400078e0203 */
[----:B------:R-:W-:Y:S04]  /*1170*/  STL [R1+0x78], R9 ;  /* 0x0000780901007387 */ /* 0x000fe80000100800 */
[----:B------:R0:W-:Y:S04]  /*1180*/  STL [R1+0x74], R2 ;  /* 0x0000740201007387 */ /* 0x0001e80000100800 */
[----:B------:R1:W-:Y:S04]  /*1190*/  STL [R1+0x50], R4 ;  /* 0x0000500401007387 */ /* 0x0003e80000100800 */
[----:B------:R1:W-:Y:S01]  /*11a0*/  STL [R1+0x98], R3 ;  /* 0x0000980301007387 */ /* 0x0003e20000100800 */
[----:B0-----:R-:W-:Y:S01]  /*11b0*/  IMAD R2, R0, 0x8, R20 ;  /* 0x0000000800027824 */ /* 0x001fe200078e0214 */
[----:B------:R-:W-:-:S04]  /*11c0*/  MOV R0, UR4 ;  /* 0x0000000400007c02 */ /* 0x000fc80008000f00 */
[----:B------:R1:W-:Y:S04]  /*11d0*/  STL [R1+0x70], R2 ;  /* 0x0000700201007387 */ /* 0x0003e80000100800 */
[----:B------:R1:W-:Y:S02]  /*11e0*/  STL [R1+0x94], R0 ;  /* 0x0000940001007387 */ /* 0x0003e40000100800 */
.L_x_2472:
[----:B01--4-:R-:W0:Y:S01]  /*11f0*/  LDC.64 R2, c[0x0][0xc88] ;  /* 0x00032200ff027b82 */ /* 0x013e220000000a00 */
[----:B------:R-:W-:Y:S01]  /*1200*/  ULDC.64 UR4, c[0x0][0x208] ;  /* 0x0000820000047ab9 */ /* 0x000fe20000000a00 */
[----:B0-----:R-:W-:-:S05]  /*1210*/  IMAD.WIDE R2, R7, 0x4, R2 ;  /* 0x0000000407027825 */ /* 0x001fca00078e0202 */
[----:B--2--5:R-:W2:Y:S01]  /*1220*/  LDG.E R28, desc[UR4][R2.64] ;  /* 0x00000004021c7981 */ /* 0x024ea2000c1e1900 */
[----:B------:R-:W-:Y:S05]  /*1230*/  YIELD ;  /* 0x0000000000007946 */ /* 0x000fea0003800000 */
[----:B------:R-:W-:Y:S01]  /*1240*/  ULDC.64 UR4, c[0x0][0xa28] ;  /* 0x00028a0000047ab9 */ /* 0x000fe20000000a00 */
[----:B------:R-:W-:Y:S01]  /*1250*/  ULDC.64 UR8, c[0x0][0xa18] ;  /* 0x0002860000087ab9 */ /* 0x000fe20000000a00 */
[----:B------:R-:W-:Y:S01]  /*1260*/  ISETP.NE.U32.AND P1, PT, RZ, UR4, PT ;  /* 0x00000004ff007c0c */ /* 0x000fe2000bf25070 */
[----:B---3--:R-:W-:Y:S01]  /*1270*/  IMAD.MOV.U32 R15, RZ, RZ, RZ ;  /* 0x000000ffff0f7224 */ /* 0x008fe200078e00ff */
[----:B------:R-:W-:Y:S01]  /*1280*/  ULDC.64 UR10, c[0x0][0x208] ;  /* 0x00008200000a7ab9 */ /* 0x000fe20000000a00 */
[----:B------:R-:W-:Y:S01]  /*1290*/  ULDC.64 UR6, c[0x0][0xa08] ;  /* 0x0002820000067ab9 */ /* 0x000fe20000000a00 */
[----:B------:R-:W-:Y:S01]  /*12a0*/  ISETP.NE.AND.EX P1, PT, RZ, UR5, PT, P1 ;  /* 0x00000005ff007c0c */ /* 0x000fe2000bf25310 */
[----:B------:R-:W-:Y:S01]  /*12b0*/  IMAD.MOV.U32 R27, RZ, RZ, RZ ;  /* 0x000000ffff1b7224 */ /* 0x000fe200078e00ff */
[----:B------:R-:W-:-:S04]  /*12c0*/  ISETP.NE.U32.AND P0, PT, RZ, UR6, PT ;  /* 0x00000006ff007c0c */ /* 0x000fc8000bf05070 */
[----:B------:R-:W-:Y:S02]  /*12d0*/  ISETP.NE.AND.EX P0, PT, RZ, UR7, PT, P0 ;  /* 0x00000007ff007c0c */ /* 0x000fe4000bf05300 */
[----:B--2---:R-:W-:Y:S01]  /*12e0*/  SHF.R.S32.HI R0, RZ, 0x1f, R28 ;  /* 0x0000001fff007819 */ /* 0x004fe2000001141c */
[----:B------:R-:W-:-:S04]  /*12f0*/  IMAD.SHL.U32 R30, R28, 0x4, RZ ;  /* 0x000000041c1e7824 */ /* 0x000fc800078e00ff */
[C---:B------:R-:W-:Y:S01]  /*1300*/  @P1 LEA R8, P2, R28.reuse, UR4, 0x2 ;  /* 0x000000041c081c11 */ /* 0x040fe2000f8410ff */
[----:B------:R-:W-:Y:S01]  /*1310*/  STL [R1+0x7c], R28 ;  /* 0x00007c1c01007387 */ /* 0x000fe20000100800 */
[C-C-:B------:R-:W-:Y:S02]  /*1320*/  SHF.L.U64.HI R29, R28.reuse, 0x2, R0.reuse ;  /* 0x000000021c1d7819 */ /* 0x140fe40000010200 */
[----:B------:R-:W-:Y:S01]  /*1330*/  @P1 LEA.HI.X R9, R28, UR5, R0, 0x2, P2 ;  /* 0x000000051c091c11 */ /* 0x000fe200090f1400 */
[----:B------:R-:W-:Y:S01]  /*1340*/  ULDC UR4, c[0x0][0x288] ;  /* 0x0000a20000047ab9 */ /* 0x000fe20000000800 */
[----:B------:R-:W-:Y:S01]  /*1350*/  ISETP.NE.U32.AND P2, PT, RZ, UR8, PT ;  /* 0x00000008ff007c0c */ /* 0x000fe2000bf45070 */
[----:B------:R0:W-:Y:S01]  /*1360*/  STL [R1+0x8c], R0 ;  /* 0x00008c0001007387 */ /* 0x0001e20000100800 */
[----:B------:R-:W-:Y:S02]  /*1370*/  IADD3 R12, P3, R30, UR6, RZ ;  /* 0x000000061e0c7c10 */ /* 0x000fe4000ff7e0ff */
[----:B------:R-:W-:Y:S01]  /*1380*/  ISETP.NE.AND.EX P2, PT, RZ, UR9, PT, P2 ;  /* 0x00000009ff007c0c */ /* 0x000fe2000bf45320 */
[----:B------:R1:W5:Y:S01]  /*1390*/  @P1 LDG.E R15, desc[UR10][R8.64] ;  /* 0x0000000a080f1981 */ /* 0x000362000c1e1900 */
[----:B------:R-:W-:-:S03]  /*13a0*/  IADD3.X R13, R29, UR7, RZ, P3, !PT ;  /* 0x000000071d0d7c10 */ /* 0x000fc60009ffe4ff */
[----:B------:R1:W-:Y:S01]  /*13b0*/  STL [R1+0x84], R30 ;  /* 0x0000841e01007387 */ /* 0x0003e20000100800 */
[----:B0-----:R-:W-:Y:S01]  /*13c0*/  IMAD.U32 R0, RZ, RZ, UR4 ;  /* 0x00000004ff007e24 */ /* 0x001fe2000f8e00ff */
[----:B------:R-:W-:Y:S02]  /*13d0*/  ULDC.64 UR4, c[0x0][0x418] ;  /* 0x0001060000047ab9 */ /* 0x000fe40000000a00 */
[----:B------:R1:W-:Y:S04]  /*13e0*/  STL [R1+0x88], R29 ;  /* 0x0000881d01007387 */ /* 0x0003e80000100800 */
[----:B------:R-:W-:Y:S01]  /*13f0*/  @P2 IADD3 R10, P1, R30, UR8, RZ ;  /* 0x000000081e0a2c10 */ /* 0x000fe2000ff3e0ff */
[----:B------:R1:W5:Y:S03]  /*1400*/  @P0 LDG.E R27, desc[UR10][R12.64] ;  /* 0x0000000a0c1b0981 */ /* 0x000366000c1e1900 */
[----:B------:R-:W-:-:S05]  /*1410*/  @P2 IADD3.X R11, R29, UR9, RZ, P1, !PT ;  /* 0x000000091d0b2c10 */ /* 0x000fca0008ffe4ff */
[----:B------:R-:W2:Y:S01]  /*1420*/  @P2 LDG.E R0, desc[UR10][R10.64] ;  /* 0x0000000a0a002981 */ /* 0x000ea2000c1e1900 */
[----:B------:R-:W-:-:S03]  /*1430*/  UISETP.NE.U32.AND UP0, UPT, UR4, URZ, UPT ;  /* 0x0000003f0400728c */ /* 0x000fc6000bf05070 */
[----:B------:R-:W-:Y:S01]  /*1440*/  ULDC UR4, c[0x0][0x424] ;  /* 0x0001090000047ab9 */ /* 0x000fe20000000800 */
[----:B------:R-:W-:-:S03]  /*1450*/  UISETP.NE.AND.EX UP0, UPT, UR5, URZ, UPT, UP0 ;  /* 0x0000003f0500728c */ /* 0x000fc6000bf05300 */
[----:B------:R-:W-:Y:S01]  /*1460*/  ULDC UR5, c[0x0][0x2f0] ;  /* 0x0000bc0000057ab9 */ /* 0x000fe20000000800 */
[----:B------:R-:W-:-:S04]  /*1470*/  USEL UR4, UR4, 0x1, UP0 ;  /* 0x0000000104047887 */ /* 0x000fc80008000000 */
[----:B------:R-:W-:-:S03]  /*1480*/  UIMAD UR4, UR4, UR5, URZ ;  /* 0x00000005040472a4 */ /* 0x000fc6000f8e023f */
[----:B------:R-:W-:Y:S02]  /*1490*/  ULDC UR5, c[0x0][0x348] ;  /* 0x0000d20000057ab9 */ /* 0x000fe40000000800 */
[----:B------:R-:W-:Y:S02]  /*14a0*/  IMAD.U32 R2, RZ, RZ, UR5 ;  /* 0x00000005ff027e24 */ /* 0x000fe4000f8e00ff */
[----:B------:R-:W-:Y:S01]  /*14b0*/  IMAD.U32 R26, RZ, RZ, UR4 ;  /* 0x00000004ff1a7e24 */ /* 0x000fe2000f8e00ff */
[----:B--2---:R1:W-:Y:S01]  /*14c0*/  STL [R1+0x40], R0 ;  /* 0x0000400001007387 */ /* 0x0043e20000100800 */
[----:B------:R-:W-:Y:S01]  /*14d0*/  IMAD.MOV.U32 R14, RZ, RZ, R0 ;  /* 0x000000ffff0e7224 */ /* 0x000fe200078e0000 */
[----:B------:R-:W-:Y:S06]  /*14e0*/  @P2 BRA `(.L_x_2274) ;  /* 0x00000000002c2947 */ /* 0x000fec0003800000 */
[----:B------:R-:W-:Y:S02]  /*14f0*/  ULDC.64 UR4, c[0x0][0xa00] ;  /* 0x0002800000047ab9 */ /* 0x000fe40000000a00 */
[----:B------:R-:W-:-:S04]  /*1500*/  ISETP.NE.U32.AND P1, PT, RZ, UR4, PT ;  /* 0x00000004ff007c0c */ /* 0x000fc8000bf25070 */
[----:B------:R-:W-:-:S13]  /*1510*/  ISETP.NE.AND.EX P1, PT, RZ, UR5, PT, P1 ;  /* 0x00000005ff007c0c */ /* 0x000fda000bf25310 */
[----:B------:R-:W-:Y:S05]  /*1520*/  @!P1 BRA `(.L_x_2274) ;  /* 0x00000000001c9947 */ /* 0x000fea0003800000 */
[----:B-1----:R-:W0:Y:S01]  /*1530*/  LDC.64 R8, c[0x0][0xa00] ;  /* 0x00028000ff087b82 */ /* 0x002e220000000a00 */
[----:B------:R-:W-:Y:S01]  /*1540*/  ULDC.64 UR4, c[0x0][0x208] ;  /* 0x0000820000047ab9 */ /* 0x000fe20000000a00 */
[----:B0-----:R-:W-:-:S05]  /*1550*/  IMAD.WIDE R8, R28, 0x4, R8 ;  /* 0x000000041c087825 */ /* 0x001fca00078e0208 */
[----:B------:R-:W2:Y:S04]  /*1560*/  LDG.E R0, desc[UR4][R8.64] ;  /* 0x0000000408007981 */ /* 0x000ea8000c1e1900 */
[----:B------:R-:W2:Y:S02]  /*1570*/  LDG.E R3, desc[UR4][R8.64+0x4] ;  /* 0x0000040408037981 */ /* 0x000ea4000c1e1900 */
[----:B--2---:R-:W-:-:S05]  /*1580*/  IMAD.IADD R14, R3, 0x1, -R0 ;  /* 0x00000001030e7824 */ /* 0x004fca00078e0a00 */
[----:B------:R0:W-:Y:S02]  /*1590*/  STL [R1+0x40], R14 ;  /* 0x0000400e01007387 */ /* 0x0001e40000100800 */
.L_x_2274:
[C---:B------:R-:W-:Y:S01]  /*15a0*/  LOP3.LUT R31, R6.reuse, 0xffff, RZ, 0xc0, !PT ;  /* 0x0000ffff061f7812 */ /* 0x040fe200078ec0ff */
[----:B------:R-:W-:Y:S01]  /*15b0*/  ULDC.64 UR4, c[0x0][0xa20] ;  /* 0x0002880000047ab9 */ /* 0x000fe20000000a00 */
[C---:B------:R-:W-:Y:S02]  /*15c0*/  LOP3.LUT R3, R6.reuse, 0xff000000, RZ, 0xc0, !PT ;  /* 0xff00000006037812 */ /* 0x040fe400078ec0ff */
[----:B------:R-:W-:Y:S01]  /*15d0*/  ISETP.NE.U32.AND P1, PT, RZ, UR4, PT ;  /* 0x00000004ff007c0c */ /* 0x000fe2000bf25070 */
[----:B------:R2:W-:Y:S01]  /*15e0*/  STL [R1+0x68], R31 ;  /* 0x0000681f01007387 */ /* 0x0005e20000100800 */
[----:B-1----:R-:W-:Y:S02]  /*15f0*/  LOP3.LUT R0, R6, 0xff0000, RZ, 0xc0, !PT ;  /* 0x00ff000006007812 */ /* 0x002fe400078ec0ff */
[----:B------:R-:W-:Y:S02]  /*1600*/  ISETP.NE.AND.EX P1, PT, RZ, UR5, PT, P1 ;  /* 0x00000005ff007c0c */ /* 0x000fe4000bf25310 */
[----:B------:R-:W-:-:S04]  /*1610*/  SHF.R.U32.HI R3, RZ, 0x8, R3 ;  /* 0x00000008ff037819 */ /* 0x000fc80000011603 */
[----:B------:R-:W-:-:S07]  /*1620*/  LEA.HI R10, R0, R3, RZ, 0x10 ;  /* 0x00000003000a7211 */ /* 0x000fce00078f80ff */
[----:B--2---:R-:W-:Y:S05]  /*1630*/  @!P1 BRA `(.L_x_2275) ;  /* 0x0000000000149947 */ /* 0x004fea0003800000 */
[----:B------:R-:W-:Y:S01]  /*1640*/  IADD3 R6, P0, R30, UR4, RZ ;  /* 0x000000041e067c10 */ /* 0x000fe2000ff1e0ff */
[----:B------:R-:W-:-:S03]  /*1650*/  ULDC.64 UR6, c[0x0][0x208] ;  /* 0x0000820000067ab9 */ /* 0x000fc60000000a00 */
[----:B------:R-:W-:-:S05]  /*1660*/  IADD3.X R7, R29, UR5, RZ, P0, !PT ;  /* 0x000000051d077c10 */ /* 0x000fca00087fe4ff */
[----:B------:R1:W5:Y:S01]  /*1670*/  LDG.E R26, desc[UR6][R6.64] ;  /* 0x00000006061a7981 */ /* 0x000362000c1e1900 */
[----:B------:R-:W-:Y:S05]  /*1680*/  BRA `(.L_x_2276) ;  /* 0x0000000000147947 */ /* 0x000fea0003800000 */
.L_x_2275:
[----:B------:R-:W-:Y:S05]  /*1690*/  @!P0 BRA `(.L_x_2276) ;  /* 0x0000000000108947 */ /* 0x000fea0003800000 */
[----:B------:R-:W-:Y:S02]  /*16a0*/  ULDC.64 UR4, c[0x0][0x208] ;  /* 0x0000820000047ab9 */ /* 0x000fe40000000a00 */
[----:B------:R-:W2:Y:S04]  /*16b0*/  LDG.E R3, desc[UR4][R12.64] ;  /* 0x000000040c037981 */ /* 0x000ea8000c1e1900 */
[----:B------:R-:W2:Y:S02]  /*16c0*/  LDG.E R26, desc[UR4][R12.64+0x4] ;  /* 0x000004040c1a7981 */ /* 0x000ea4000c1e1900 */
[----:B--2---:R-:W-:-:S07]  /*16d0*/  IMAD.IADD R26, R26, 0x1, -R3 ;  /* 0x000000011a1a7824 */ /* 0x004fce00078e0a03 */
.L_x_2276:
[----:B------:R-:W-:Y:S01]  /*16e0*/  ULDC.64 UR4, c[0x0][0xa10] ;  /* 0x0002840000047ab9 */ /* 0x000fe20000000a00 */
[----:B------:R-:W-:Y:S01]  /*16f0*/  ULDC.64 UR6, c[0x0][0x208] ;  /* 0x0000820000067ab9 */ /* 0x000fe20000000a00 */
[----:B------:R-:W-:Y:S01]  /*1700*/  ISETP.NE.U32.AND P0, PT, RZ, UR4, PT ;  /* 0x00000004ff007c0c */ /* 0x000fe2000bf05070 */
[----:B------:R-:W2:Y:S03]  /*1710*/  LDC R4, c[0x0][0x448] ;  /* 0x00011200ff047b82 */ /* 0x000ea60000000800 */
[----:B------:R-:W-:Y:S01]  /*1720*/  ISETP.NE.AND.EX P0, PT, RZ, UR5, PT, P0 ;  /* 0x00000005ff007c0c */ /* 0x000fe2000bf05300 */
[----:B------:R-:W-:-:S12]  /*1730*/  ULDC.64 UR4, c[0x0][0xa30] ;  /* 0x00028c0000047ab9 */ /* 0x000fd80000000a00 */
[----:B-1----:R-:W1:Y:S02]  /*1740*/  @P0 LDC.64 R6, c[0x0][0xa10] ;  /* 0x00028400ff060b82 */ /* 0x002e640000000a00 */
[----:B-1----:R-:W-:-:S05]  /*1750*/  @P0 IMAD.WIDE R6, R28, 0x4, R6 ;  /* 0x000000041c060825 */ /* 0x002fca00078e0206 */
[----:B------:R-:W3:Y:S04]  /*1760*/  @P0 LDG.E R0, desc[UR6][R6.64] ;  /* 0x0000000606000981 */ /* 0x000ee8000c1e1900 */
[----:B------:R1:W3:Y:S01]  /*1770*/  @P0 LDG.E R3, desc[UR6][R6.64+0x4] ;  /* 0x0000040606030981 */ /* 0x0002e2000c1e1900 */
[----:B------:R-:W-:Y:S01]  /*1780*/  ISETP.NE.U32.AND P1, PT, RZ, UR4, PT ;  /* 0x00000004ff007c0c */ /* 0x000fe2000bf25070 */
[----:B-----5:R-:W-:-:S03]  /*1790*/  IMAD.MOV.U32 R121, RZ, RZ, R26 ;  /* 0x000000ffff797224 */ /* 0x020fc600078e001a */
[----:B------:R-:W-:-:S13]  /*17a0*/  ISETP.NE.AND.EX P1, PT, RZ, UR5, PT, P1 ;  /* 0x00000005ff007c0c */ /* 0x000fda000bf25310 */
[----:B------:R-:W-:-:S04]  /*17b0*/  @P1 IADD3 R8, P2, R30, UR4, RZ ;  /* 0x000000041e081c10 */ /* 0x000fc8000ff5e0ff */
[----:B------:R-:W-:-:S05]  /*17c0*/  @P1 IADD3.X R9, R29, UR5, RZ, P2, !PT ;  /* 0x000000051d091c10 */ /* 0x000fca00097fe4ff */
[----:B------:R4:W5:Y:S01]  /*17d0*/  @P1 LDG.E R121, desc[UR6][R8.64] ;  /* 0x0000000608791981 */ /* 0x000962000c1e1900 */
[----:B--2---:R-:W-:Y:S01]  /*17e0*/  ISETP.NE.AND P1, PT, R4, 0x1, PT ;  /* 0x000000010400780c */ /* 0x004fe20003f25270 */
[----:B------:R-:W-:Y:S01]  /*17f0*/  IMAD.IADD R15, R26, 0x1, -R15 ;  /* 0x000000011a0f7824 */ /* 0x000fe200078e0a0f */
[----:B------:R-:W-:Y:S01]  /*1800*/  SHF.L.U32 R5, R5, 0x7, RZ ;  /* 0x0000000705057819 */ /* 0x000fe200000006ff */
[----:B-1----:R-:W-:Y:S01]  /*1810*/  IMAD.MOV.U32 R6, RZ, RZ, RZ ;  /* 0x000000ffff067224 */ /* 0x002fe200078e00ff */
[----:B------:R-:W-:Y:S01]  /*1820*/  LOP3.LUT R12, R10, 0xff, RZ, 0xc0, !PT ;  /* 0x000000ff0a0c7812 */ /* 0x000fe200078ec0ff */
[----:B------:R-:W-:Y:S02]  /*1830*/  BSSY B0, `(.L_x_2277) ;  /* 0x0000038000007945 */ /* 0x000fe40003800000 */
[----:B------:R-:W-:Y:S01]  /*1840*/  VIADD R4, R5, 0x7f ;  /* 0x0000007f05047836 */ /* 0x000fe20000000000 */
[----:B------:R1:W-:Y:S01]  /*1850*/  STL [R1+0x54], R5 ;  /* 0x0000540501007387 */ /* 0x0003e20000100800 */
[----:B----4-:R-:W-:-:S04]  /*1860*/  SHF.R.U32.HI R8, RZ, 0x10, R10 ;  /* 0x00000010ff087819 */ /* 0x010fc8000001160a */
[----:B------:R-:W2:Y:S08]  /*1870*/  @P1 LDC R11, c[0x0][0x44c] ;  /* 0x00011300ff0b1b82 */ /* 0x000eb00000000800 */
[----:B------:R-:W4:Y:S01]  /*1880*/  @P1 LDC R7, c[0x0][0x450] ;  /* 0x00011400ff071b82 */ /* 0x000f220000000800 */
[----:B---3--:R-:W-:Y:S02]  /*1890*/  @P0 IMAD.IADD R2, R3, 0x1, -R0 ;  /* 0x0000000103020824 */ /* 0x008fe400078e0a00 */
[----:B--2---:R-:W-:-:S04]  /*18a0*/  @P1 IMAD.HI.U32 R0, R4, R11, RZ ;  /* 0x0000000b04001227 */ /* 0x004fc800078e00ff */
[----:B-1----:R-:W-:Y:S01]  /*18b0*/  IMAD.IADD R5, R15, 0x1, R2 ;  /* 0x000000010f057824 */ /* 0x002fe200078e0202 */
[----:B----4-:R-:W-:Y:S01]  /*18c0*/  @P1 SHF.R.U32.HI R4, RZ, R7, R0 ;  /* 0x00000007ff041219 */ /* 0x010fe20000011600 */
[----:B------:R-:W-:-:S03]  /*18d0*/  IMAD.MOV.U32 R0, RZ, RZ, RZ ;  /* 0x000000ffff007224 */ /* 0x000fc600078e00ff */
[----:B------:R-:W-:Y:S01]  /*18e0*/  IADD3 R137, R5, 0xe0, -R14 ;  /* 0x000000e005897810 */ /* 0x000fe20007ffe80e */
[----:B------:R1:W-:Y:S04]  /*18f0*/  STL [R1+0x60], R5 ;  /* 0x0000600501007387 */ /* 0x0003e80000100800 */
[----:B------:R-:W-:Y:S01]  /*1900*/  IMAD.IADD R7, R137, 0x1, R4 ;  /* 0x0000000189077824 */ /* 0x000fe200078e0204 */
[----:B------:R2:W-:Y:S01]  /*1910*/  STL [R1+0x90], R12 ;  /* 0x0000900c01007387 */ /* 0x0005e20000100800 */
[----:B------:R-:W-:Y:S02]  /*1920*/  IMAD.MOV.U32 R4, RZ, RZ, RZ ;  /* 0x000000ffff047224 */ /* 0x000fe400078e00ff */
[----:B------:R-:W-:Y:S01]  /*1930*/  IMAD.HI R6, R7, -0x6db6db6d, R6 ;  /* 0x9249249307067827 */ /* 0x000fe200078e0206 */
[----:B------:R2:W-:Y:S03]  /*1940*/  STL [R1+0x80], R8 ;  /* 0x0000800801007387 */ /* 0x0005e60000100800 */
[----:B-1----:R-:W-:-:S04]  /*1950*/  VIADD R5, R5, 0xdf ;  /* 0x000000df05057836 */ /* 0x002fc80000000000 */
[----:B------:R-:W-:Y:S01]  /*1960*/  IMAD.HI R4, R5, -0x6db6db6d, R4 ;  /* 0x9249249305047827 */ /* 0x000fe200078e0204 */
[----:B------:R-:W-:-:S04]  /*1970*/  SHF.R.U32.HI R5, RZ, 0x1f, R6 ;  /* 0x0000001fff057819 */ /* 0x000fc80000011606 */
[----:B------:R-:W-:Y:S02]  /*1980*/  SHF.R.U32.HI R3, RZ, 0x1f, R4 ;  /* 0x0000001fff037819 */ /* 0x000fe40000011604 */
[----:B------:R-:W-:Y:S02]  /*1990*/  LEA.HI.SX32 R5, R6, R5, 0x19 ;  /* 0x0000000506057211 */ /* 0x000fe400078fcaff */
[----:B------:R-:W-:-:S04]  /*19a0*/  LEA.HI.SX32 R138, R4, R3, 0x19 ;  /* 0x00000003048a7211 */ /* 0x000fc800078fcaff */
[----:B------:R-:W-:-:S04]  /*19b0*/  VIMNMX R9, R138, R5, PT ;  /* 0x000000058a097248 */ /* 0x000fc80003fe0100 */
[----:B------:R-:W-:-:S13]  /*19c0*/  ISETP.GE.AND P0, PT, R9, 0x1, PT ;  /* 0x000000010900780c */ /* 0x000fda0003f06270 */
[----:B--2---:R-:W-:Y:S05]  /*19d0*/  @!P0 BRA `(.L_x_2278) ;  /* 0x0000000000748947 */ /* 0x004fea0003800000 */
[----:B------:R-:W-:Y:S01]  /*19e0*/  ISETP.NE.AND P0, PT, R8, RZ, PT ;  /* 0x000000ff0800720c */ /* 0x000fe20003f05270 */
[----:B------:R-:W-:-:S03]  /*19f0*/  ULDC UR4, c[0x0][0x9f0] ;  /* 0x00027c0000047ab9 */ /* 0x000fc60000000800 */
[----:B------:R-:W-:-:S04]  /*1a00*/  SEL R10, R8, UR4, P0 ;  /* 0x00000004080a7c07 */ /* 0x000fc80008000000 */
[-C--:B------:R-:W-:Y:S02]  /*1a10*/  IABS R6, R10.reuse ;  /* 0x0000000a00067213 */ /* 0x080fe40000000000 */
[----:B------:R-:W-:Y:S02]  /*1a20*/  IADD3 R0, R10, -0x1, R9 ;  /* 0xffffffff0a007810 */ /* 0x000fe40007ffe009 */
[----:B------:R-:W1:Y:S01]  /*1a30*/  I2F.RP R3, R6 ;  /* 0x0000000600037306 */ /* 0x000e620000209400 */
[----:B------:R-:W-:Y:S02]  /*1a40*/  IABS R11, R10 ;  /* 0x0000000a000b7213 */ /* 0x000fe40000000000 */
[----:B------:R-:W-:Y:S02]  /*1a50*/  IABS R8, R0 ;  /* 0x0000000000087213 */ /* 0x000fe40000000000 */
[----:B------:R-:W-:-:S04]  /*1a60*/  LOP3.LUT R0, R0, R10, RZ, 0x3c, !PT ;  /* 0x0000000a00007212 */ /* 0x000fc800078e3cff */
[----:B------:R-:W-:Y:S01]  /*1a70*/  ISETP.GE.AND P2, PT, R0, RZ, PT ;  /* 0x000000ff0000720c */ /* 0x000fe20003f46270 */
[----:B-1----:R-:W1:Y:S02]  /*1a80*/  MUFU.RCP R3, R3 ;  /* 0x0000000300037308 */ /* 0x002e640000001000 */
[----:B-1----:R-:W-:Y:S02]  /*1a90*/  VIADD R4, R3, 0xffffffe ;  /* 0x0ffffffe03047836 */ /* 0x002fe40000000000 */
[----:B------:R-:W-:-:S04]  /*1aa0*/  IMAD.MOV R3, RZ, RZ, -R11 ;  /* 0x000000ffff037224 */ /* 0x000fc800078e0a0b */
[----:B------:R1:W2:Y:S02]  /*1ab0*/  F2I.FTZ.U32.TRUNC.NTZ R5, R4 ;  /* 0x0000000400057305 */ /* 0x0002a4000021f000 */
[----:B-1----:R-:W-:Y:S01]  /*1ac0*/  IMAD.MOV.U32 R4, RZ, RZ, RZ ;  /* 0x000000ffff047224 */ /* 0x002fe200078e00ff */
[----:B--2---:R-:W-:-:S05]  /*1ad0*/  IADD3 R7, RZ, -R5, RZ ;  /* 0x80000005ff077210 */ /* 0x004fca0007ffe0ff */
[----:B------:R-:W-:-:S04]  /*1ae0*/  IMAD R7, R7, R6, RZ ;  /* 0x0000000607077224 */ /* 0x000fc800078e02ff */
[----:B------:R-:W-:-:S06]  /*1af0*/  IMAD.HI.U32 R5, R5, R7, R4 ;  /* 0x0000000705057227 */ /* 0x000fcc00078e0004 */
        /* <DEDUP_REMOVED lines=11> */
.L_x_2278:
[----:B------:R-:W-:Y:S05]  /*1bb0*/  BSYNC B0 ;  /* 0x0000000000007941 */ /* 0x000fea0003800000 */
.L_x_2277:
        /* <DEDUP_REMOVED lines=9> */
[----:B------:R-:W-:-:S05]  /*1c50*/  IMAD.MOV.U32 R24, RZ, RZ, R25 ;  /* 0x000000ffff187224 */ /* 0x000fca00078e0019 */
[----:B------:R-:W-:Y:S01]  /*1c60*/  MOV R25, R24 ;  /* 0x0000001800197202 */ /* 0x000fe20000000f00 */
        /* <DEDUP_REMOVED lines=16> */
[----:B0-----:R0:W1:Y:S01]  /*1d70*/  LDC.64 R14, c[0x4][R0] ;  /* 0x01000000000e7b82 */ /* 0x0010620000000a00 */
        /* <DEDUP_REMOVED lines=11> */
.L_x_2281:
[----:B------:R-:W-:Y:S05]  /*1e30*/  BSYNC B6 ;  /* 0x0000000000067941 */ /* 0x000fea0003800000 */
.L_x_2280:
[----:B------:R-:W-:Y:S01]  /*1e40*/  IADD3 R0, R16, 0xe400, RZ ;  /* 0x0000e40010007810 */ /* 0x000fe20007ffe0ff */
[----:B------:R-:W-:Y:S03]  /*1e50*/  BSSY B6, `(.L_x_2282) ;  /* 0x0000013000067945 */ /* 0x000fe60003800000 */
        /* <DEDUP_REMOVED lines=18> */
.L_x_2283:
[----:B------:R-:W-:Y:S05]  /*1f80*/  BSYNC B6 ;  /* 0x0000000000067941 */ /* 0x000fea0003800000 */
.L_x_2282:
[----:B------:R-:W-:Y:S01]  /*1f90*/  ULDC.64 UR4, c[0x0][0x9f8] ;  /* 0x00027e0000047ab9 */ /* 0x000fe20000000a00 */
[----:B------:R-:W-:Y:S01]  /*1fa0*/  IMAD.MOV.U32 R0, RZ, RZ, R28 ;  /* 0x000000ffff007224 */ /* 0x000fe200078e001c */
[----:B------:R-:W-:Y:S01]  /*1fb0*/  ISETP.NE.U32.AND P0, PT, RZ, UR4, PT ;  /* 0x00000004ff007c0c */ /* 0x000fe2000bf05070 */
[----:B------:R-:W-:Y:S01]  /*1fc0*/  ULDC.64 UR6, c[0x0][0x208] ;  /* 0x0000820000067ab9 */ /* 0x000fe20000000a00 */
[----:B------:R-:W2:Y:S01]  /*1fd0*/  LDL R51, [R1+0x6c] ;  /* 0x00006c0001337983 */ /* 0x000ea20000100800 */
[----:B------:R-:W1:Y:S01]  /*1fe0*/  LDC.64 R40, c[0x0][0x300] ;  /* 0x0000c000ff287b82 */ /* 0x000e620000000a00 */
[----:B------:R-:W-:Y:S02]  /*1ff0*/  ISETP.NE.AND.EX P0, PT, RZ, UR5, PT, P0 ;  /* 0x00000005ff007c0c */ /* 0x000fe4000bf05300 */
[----:B------:R-:W3:Y:S04]  /*2000*/  LDL R50, [R1+0x78] ;  /* 0x0000780001327983 */ /* 0x000ee80000100800 */
[----:B------:R-:W4:Y:S01]  /*2010*/  LDL R48, [R1+0x74] ;  /* 0x0000740001307983 */ /* 0x000f220000100800 */
[----:B------:R-:W-:Y:S01]  /*2020*/  IADD3 R27, R27, R26, RZ ;  /* 0x0000001a1b1b7210 */ /* 0x000fe20007ffe0ff */
[----:B------:R-:W0:Y:S05]  /*2030*/  LDC R15, c[0x0][0x3f4] ;  /* 0x0000fd00ff0f7b82 */ /* 0x000e2a0000000800 */
[----:B------:R-:W-:Y:S01]  /*2040*/  @P0 IADD3 R4, P1, R30, UR4, RZ ;  /* 0x000000041e040c10 */ /* 0x000fe2000ff3e0ff */
[----:B------:R-:W0:Y:S02]  /*2050*/  S2R R20, SR_TID.X ;  /* 0x0000000000147919 */ /* 0x000e240000002100 */
[----:B------:R-:W0:Y:S01]  /*2060*/  LDC.64 R96, c[0x0][0x408] ;  /* 0x00010200ff607b82 */ /* 0x000e220000000a00 */
[----:B------:R-:W-:Y:S01]  /*2070*/  @P0 IADD3.X R5, R29, UR5, RZ, P1, !PT ;  /* 0x000000051d050c10 */ /* 0x000fe20008ffe4ff */
[----:B------:R-:W-:-:S04]  /*2080*/  ULDC.64 UR4, c[0x0][0xa08] ;  /* 0x0002820000047ab9 */ /* 0x000fc80000000a00 */
[----:B------:R0:W2:Y:S01]  /*2090*/  @P0 LDG.E R0, desc[UR6][R4.64] ;  /* 0x0000000604000981 */ /* 0x0000a2000c1e1900 */
[----:B------:R-:W-:Y:S01]  /*20a0*/  SHF.R.S32.HI R21, RZ, 0x1f, R27 ;  /* 0x0000001fff157819 */ /* 0x000fe2000001141b */
[-C--:B-1----:R-:W-:Y:S01]  /*20b0*/  IMAD.WIDE.U32 R6, R27, R40.reuse, RZ ;  /* 0x000000281b067225 */ /* 0x082fe200078e00ff */
[----:B------:R-:W-:Y:S01]  /*20c0*/  ISETP.NE.U32.AND P0, PT, RZ, UR4, PT ;  /* 0x00000004ff007c0c */ /* 0x000fe2000bf05070 */
[----:B------:R-:W-:Y:S01]  /*20d0*/  ULDC.64 UR6, c[0x0][0x310] ;  /* 0x0000c40000067ab9 */ /* 0x000fe20000000a00 */
[----:B------:R-:W1:Y:S01]  /*20e0*/  LDC.64 R28, c[0x0][0x3f8] ;  /* 0x0000fe00ff1c7b82 */ /* 0x000e620000000a00 */
[----:B------:R-:W-:Y:S01]  /*20f0*/  IMAD R8, R21, R40, RZ ;  /* 0x0000002815087224 */ /* 0x000fe200078e02ff */
[----:B------:R-:W-:Y:S01]  /*2100*/  ISETP.NE.AND.EX P0, PT, RZ, UR5, PT, P0 ;  /* 0x00000005ff007c0c */ /* 0x000fe2000bf05300 */
[----:B------:R-:W-:Y:S01]  /*2110*/  ULDC.64 UR4, c[0x0][0x308] ;  /* 0x0000c20000047ab9 */ /* 0x000fe20000000a00 */
[----:B0-----:R-:W-:Y:S01]  /*2120*/  VIADD R14, R228, 0x80 ;  /* 0x00000080e40e7836 */ /* 0x001fe20000000000 */
[----:B------:R-:W-:Y:S01]  /*2130*/  ISETP.GE.AND P2, PT, R18, R15, PT ;  /* 0x0000000f1200720c */ /* 0x000fe20003f46270 */
[----:B------:R-:W-:Y:S01]  /*2140*/  IMAD R3, R27, R41, R8 ;  /* 0x000000291b037224 */ /* 0x000fe200078e0208 */
[----:B------:R-:W-:Y:S01]  /*2150*/  SHF.R.S32.HI R23, RZ, 0x1f, R22 ;  /* 0x0000001fff177819 */ /* 0x000fe20000011416 */
[C---:B------:R-:W-:Y:S01]  /*2160*/  VIADD R26, R228.reuse, 0x40 ;  /* 0x00000040e41a7836 */ /* 0x040fe20000000000 */
[----:B------:R-:W-:Y:S01]  /*2170*/  IADD3 R13, R228, 0xc0, RZ ;  /* 0x000000c0e40d7810 */ /* 0x000fe20007ffe0ff */
[----:B------:R-:W-:Y:S01]  /*2180*/  IMAD.IADD R7, R7, 0x1, R3 ;  /* 0x0000000107077824 */ /* 0x000fe200078e0203 */
[----:B------:R-:W-:Y:S01]  /*2190*/  SHF.R.S32.HI R123, RZ, 0x1f, R14 ;  /* 0x0000001fff7b7819 */ /* 0x000fe2000001140e */
[C---:B------:R-:W-:Y:S01]  /*21a0*/  IMAD.SHL.U32 R102, R40.reuse, 0x40, RZ ;  /* 0x0000004028667824 */ /* 0x040fe200078e00ff */
[----:B------:R-:W-:Y:S01]  /*21b0*/  SHF.L.U64.HI R103, R40, 0x6, R41 ;  /* 0x0000000628677819 */ /* 0x000fe20000010229 */
[----:B------:R-:W-:Y:S01]  /*21c0*/  IMAD.WIDE.U32 R4, R31, UR4, R6 ;  /* 0x000000041f047c25 */ /* 0x000fe2000f8e0006 */
[----:B------:R-:W-:-:S02]  /*21d0*/  SHF.R.S32.HI R128, RZ, 0x1f, R26 ;  /* 0x0000001fff807819 */ /* 0x000fc4000001141a */
[----:B------:R-:W-:Y:S01]  /*21e0*/  SHF.R.S32.HI R122, RZ, 0x1f, R13 ;  /* 0x0000001fff7a7819 */ /* 0x000fe2000001140d */
[----:B------:R-:W-:Y:S01]  /*21f0*/  IMAD R5, R31, UR5, R5 ;  /* 0x000000051f057c24 */ /* 0x000fe2000f8e0205 */
[----:B------:R-:W-:Y:S01]  /*2200*/  SHF.R.U32.HI R30, RZ, 0x7, R20 ;  /* 0x00000007ff1e7819 */ /* 0x000fe20000011614 */
[----:B------:R-:W-:Y:S01]  /*2210*/  IMAD R13, R41, 0xe0, RZ ;  /* 0x000000e0290d7824 */ /* 0x000fe200078e02ff */
[----:B------:R-:W-:Y:S01]  /*2220*/  SHF.R.S32.HI R20, RZ, 0x1f, R228 ;  /* 0x0000001fff147819 */ /* 0x000fe200000114e4 */
[----:B------:R-:W-:Y:S01]  /*2230*/  VIADD R35, R228, 0x40 ;  /* 0x00000040e4237836 */ /* 0x000fe20000000000 */
[C---:B------:R-:W-:Y:S01]  /*2240*/  ISETP.NE.AND P6, PT, R30.reuse, 0x1, PT ;  /* 0x000000011e00780c */ /* 0x040fe20003fc5270 */
[----:B------:R-:W-:Y:S01]  /*2250*/  VIADD R136, R30, 0x8 ;  /* 0x000000081e887836 */ /* 0x000fe20000000000 */
[----:B------:R-:W-:Y:S01]  /*2260*/  SHF.L.U64.HI R26, R40, 0x7, R41 ;  /* 0x00000007281a7819 */ /* 0x000fe20000010229 */
[----:B------:R-:W0:Y:S01]  /*2270*/  S2R R30, SR_TID.X ;  /* 0x00000000001e7919 */ /* 0x000e220000002100 */
[----:B-1----:R-:W-:Y:S01]  /*2280*/  IMAD.WIDE.U32 R8, R228, R28, R18 ;  /* 0x0000001ce4087225 */ /* 0x002fe200078e0012 */
[----:B------:R-:W-:-:S03]  /*2290*/  SHF.L.U64.HI R12, R28, 0x6, R29 ;  /* 0x000000061c0c7819 */ /* 0x000fc6000001021d */
[----:B------:R-:W-:Y:S02]  /*22a0*/  IMAD.MOV.U32 R88, RZ, RZ, R8 ;  /* 0x000000ffff587224 */ /* 0x000fe400078e0008 */
[-C--:B------:R-:W-:Y:S02]  /*22b0*/  IMAD R14, R20, R40.reuse, RZ ;  /* 0x00000028140e7224 */ /* 0x080fe400078e02ff */
[----:B------:R-:W-:-:S04]  /*22c0*/  IMAD.WIDE.U32 R134, R228, R40, R102 ;  /* 0x00000028e4867225 */ /* 0x000fc800078e0066 */
[C---:B------:R-:W-:Y:S02]  /*22d0*/  VIADD R34, R228.reuse, 0x80 ;  /* 0x00000080e4227836 */ /* 0x040fe40000000000 */
[----:B------:R-:W-:Y:S02]  /*22e0*/  IMAD.SHL.U32 R35, R35, 0x80, RZ ;  /* 0x0000008023237824 */ /* 0x000fe400078e00ff */
[C---:B------:R-:W-:Y:S02]  /*22f0*/  VIADD R53, R228.reuse, 0xc0 ;  /* 0x000000c0e4357836 */ /* 0x040fe40000000000 */
[----:B------:R-:W-:Y:S02]  /*2300*/  IMAD.SHL.U32 R120, R15, 0x2, RZ ;  /* 0x000000020f787824 */ /* 0x000fe400078e00ff */
[----:B------:R-:W-:-:S04]  /*2310*/  IMAD.WIDE.U32 R10, R228, R96, R18 ;  /* 0x00000060e40a7225 */ /* 0x000fc800078e0012 */
[----:B------:R-:W-:-:S04]  /*2320*/  IMAD.WIDE.U32 R130, R40, 0xe0, RZ ;  /* 0x000000e028827825 */ /* 0x000fc800078e00ff */
[----:B------:R-:W-:-:S04]  /*2330*/  IMAD.WIDE.U32 R90, R28, 0xe0, RZ ;  /* 0x000000e01c5a7825 */ /* 0x000fc800078e00ff */
[----:B0-----:R-:W-:Y:S02]  /*2340*/  VIADD R30, R30, 0xffffff80 ;  /* 0xffffff801e1e7836 */ /* 0x001fe40000000000 */
[----:B------:R-:W-:Y:S01]  /*2350*/  IMAD.SHL.U32 R34, R34, 0x80, RZ ;  /* 0x0000008022227824 */ /* 0x000fe200078e00ff */
[----:B------:R-:W-:Y:S01]  /*2360*/  LOP3.LUT R35, R35, 0x380, RZ, 0xc0, !PT ;  /* 0x0000038023237812 */ /* 0x000fe200078ec0ff */
[----:B------:R-:W-:Y:S01]  /*2370*/  IMAD.SHL.U32 R53, R53, 0x80, RZ ;  /* 0x0000008035357824 */ /* 0x000fe200078e00ff */
[----:B------:R-:W-:Y:S01]  /*2380*/  SHF.R.S32.HI R52, RZ, 0x1f, R30 ;  /* 0x0000001fff347819 */ /* 0x000fe2000001141e */
[----:B------:R-:W-:Y:S01]  /*2390*/  IMAD.WIDE.U32 R100, R228, R40, R18 ;  /* 0x00000028e4647225 */ /* 0x000fe200078e0012 */
[----:B------:R-:W-:Y:S02]  /*23a0*/  LOP3.LUT R34, R34, 0x380, RZ, 0xc0, !PT ;  /* 0x0000038022227812 */ /* 0x000fe400078ec0ff */
[----:B------:R-:W-:Y:S01]  /*23b0*/  LEA.HI R52, R52, R30, RZ, 0x5 ;  /* 0x0000001e34347211 */ /* 0x000fe200078f28ff */
[----:B------:R-:W-:Y:S01]  /*23c0*/  IMAD.MOV.U32 R94, RZ, RZ, R10 ;  /* 0x000000ffff5e7224 */ /* 0x000fe200078e000a */
[----:B------:R-:W-:Y:S01]  /*23d0*/  LOP3.LUT R53, R53, 0x380, RZ, 0xc0, !PT ;  /* 0x0000038035357812 */ /* 0x000fe200078ec0ff */
[----:B------:R-:W-:Y:S01]  /*23e0*/  IMAD R111, R97, 0xe0, RZ ;  /* 0x000000e0616f7824 */ /* 0x000fe200078e02ff */
[----:B------:R-:W-:-:S02]  /*23f0*/  SHF.L.U32 R52, R52, 0x5, RZ ;  /* 0x0000000534347819 */ /* 0x000fc400000006ff */
[----:B------:R-:W-:Y:S02]  /*2400*/  SHF.R.U32.HI R140, RZ, 0x3, R34 ;  /* 0x00000003ff8c7819 */ /* 0x000fe40000011622 */
[----:B------:R-:W-:Y:S02]  /*2410*/  LOP3.LUT R52, R52, 0xfffffc00, RZ, 0xc0, !PT ;  /* 0xfffffc0034347812 */ /* 0x000fe400078ec0ff */
[----:B------:R-:W-:Y:S02]  /*2420*/  SHF.L.U32 R10, R28, 0x6, RZ ;  /* 0x000000061c0a7819 */ /* 0x000fe400000006ff */
[----:B------:R-:W-:Y:S02]  /*2430*/  SHF.R.U32.HI R139, RZ, 0x3, R53 ;  /* 0x00000003ff8b7819 */ /* 0x000fe40000011635 */
[----:B--2---:R-:W-:Y:S02]  /*2440*/  SHF.R.S32.HI R3, RZ, 0x1f, R0 ;  /* 0x0000001fff037819 */ /* 0x004fe40000011400 */
[----:B------:R-:W-:-:S02]  /*2450*/  SEL R7, R0, RZ, !P0 ;  /* 0x000000ff00077207 */ /* 0x000fc40004000000 */
[----:B------:R-:W-:Y:S02]  /*2460*/  SEL R3, R3, RZ, !P0 ;  /* 0x000000ff03037207 */ /* 0x000fe40004000000 */
[----:B------:R-:W-:Y:S01]  /*2470*/  IADD3 R98, P0, R228, R27, RZ ;  /* 0x0000001be4627210 */ /* 0x000fe20007f1e0ff */
[----:B------:R-:W-:-:S04]  /*2480*/  IMAD.WIDE.U32 R42, R7, UR6, R4 ;  /* 0x00000006072a7c25 */ /* 0x000fc8000f8e0004 */
[----:B------:R-:W-:Y:S02]  /*2490*/  IMAD R0, R3, UR6, RZ ;  /* 0x0000000603007c24 */ /* 0x000fe4000f8e02ff */
[----:B------:R-:W-:Y:S02]  /*24a0*/  IMAD R27, R228, R41, R14 ;  /* 0x00000029e41b7224 */ /* 0x000fe400078e020e */
        /* <DEDUP_REMOVED lines=14> */
[----:B------:R-:W-:Y:S01]  /*2590*/  IADD3 R41, R228, 0x40, RZ ;  /* 0x00000040e4297810 */ /* 0x000fe20007ffe0ff */
[----:B------:R-:W-:Y:S02]  /*25a0*/  ULDC UR4, c[0x0][0x2f4] ;  /* 0x0000bd0000047ab9 */ /* 0x000fe40000000800 */
[----:B------:R-:W-:Y:S02]  /*25b0*/  IMAD.IADD R3, R18, 0x1, R3 ;  /* 0x0000000112037824 */ /* 0x000fe400078e0203 */
[----:B------:R-:W-:-:S03]  /*25c0*/  IMAD.WIDE.U32 R6, R228, R96, R22 ;  /* 0x00000060e4067225 */ /* 0x000fc600078e0016 */
[----:B------:R-:W-:Y:S01]  /*25d0*/  SHF.R.S32.HI R8, RZ, 0x1f, R3 ;  /* 0x0000001fff087819 */ /* 0x000fe20000011403 */
[----:B------:R-:W-:Y:S01]  /*25e0*/  IMAD R95, R228, R97, R0 ;  /* 0x00000061e45f7224 */ /* 0x000fe200078e0200 */
[----:B------:R-:W-:Y:S01]  /*25f0*/  P2R R0, PR, RZ, 0x4 ;  /* 0x00000004ff007803 */ /* 0x000fe20000000000 */
[----:B------:R-:W-:Y:S01]  /*2600*/  IMAD.SHL.U32 R41, R41, 0x80, RZ ;  /* 0x0000008029297824 */ /* 0x000fe200078e00ff */
[----:B------:R-:W-:Y:S01]  /*2610*/  LEA.HI R36, R8, R3, RZ, 0x4 ;  /* 0x0000000308247211 */ /* 0x000fe200078f20ff */
[----:B------:R-:W-:Y:S01]  /*2620*/  IMAD.SHL.U32 R3, R229, 0x80, RZ ;  /* 0x00000080e5037824 */ /* 0x000fe200078e00ff */
[----:B------:R-:W-:Y:S01]  /*2630*/  SHF.L.U64.HI R8, R96, 0x6, R97 ;  /* 0x0000000660087819 */ /* 0x000fe20000010261 */
[----:B------:R-:W-:Y:S01]  /*2640*/  IMAD.IADD R93, R7, 0x1, R95 ;  /* 0x00000001075d7824 */ /* 0x000fe200078e025f */
[----:B-----5:R-:W-:Y:S01]  /*2650*/  SHF.R.S32.HI R7, RZ, 0x1f, R121 ;  /* 0x0000001fff077819 */ /* 0x020fe20000011479 */
[----:B------:R-:W-:Y:S01]  /*2660*/  IMAD.X R99, R20, 0x1, R21, P0 ;  /* 0x0000000114637824 */ /* 0x000fe200000e0615 */
[----:B------:R-:W-:Y:S01]  /*2670*/  LOP3.LUT R3, R3, 0x380, RZ, 0xc0, !PT ;  /* 0x0000038003037812 */ /* 0x000fe200078ec0ff */
[----:B------:R-:W-:Y:S01]  /*2680*/  IMAD.MOV.U32 R92, RZ, RZ, R6 ;  /* 0x000000ffff5c7224 */ /* 0x000fe200078e0006 */
[----:B------:R-:W-:Y:S01]  /*2690*/  IADD3 R15, P0, R102, R134, RZ ;  /* 0x00000086660f7210 */ /* 0x000fe20007f1e0ff */
[----:B------:R-:W-:-:S02]  /*26a0*/  IMAD R6, R7, R28, RZ ;  /* 0x0000001c07067224 */ /* 0x000fc400078e02ff */
[----:B------:R-:W-:Y:S01]  /*26b0*/  IMAD.IADD R20, R27, 0x1, R135 ;  /* 0x000000011b147824 */ /* 0x000fe200078e0287 */
[----:B------:R-:W-:Y:S01]  /*26c0*/  SHF.R.U32.HI R21, RZ, 0x3, R3 ;  /* 0x00000003ff157819 */ /* 0x000fe20000011603 */
[----:B------:R-:W-:Y:S01]  /*26d0*/  IMAD.WIDE.U32 R4, R228, R28, R22 ;  /* 0x0000001ce4047225 */ /* 0x000fe200078e0016 */
[----:B------:R-:W-:Y:S02]  /*26e0*/  LOP3.LUT R38, R3, 0x70, R36, 0xf8, !PT ;  /* 0x0000007003267812 */ /* 0x000fe400078ef824 */
[----:B------:R-:W-:Y:S01]  /*26f0*/  LOP3.LUT R41, R41, 0x380, RZ, 0xc0, !PT ;  /* 0x0000038029297812 */ /* 0x000fe200078ec0ff */
[----:B------:R-:W-:Y:S01]  /*2700*/  IMAD.IADD R95, R95, 0x1, R11 ;  /* 0x000000015f5f7824 */ /* 0x000fe200078e020b */
[----:B------:R-:W-:Y:S01]  /*2710*/  SHF.L.U64.HI R11, R28, 0x7, R29 ;  /* 0x000000071c0b7819 */ /* 0x000fe2000001021d */
[----:B------:R-:W-:Y:S02]  /*2720*/  IMAD.IADD R14, R131, 0x1, R13 ;  /* 0x00000001830e7824 */ /* 0x000fe400078e020d */
[----:B------:R-:W-:-:S02]  /*2730*/  IMAD R31, R121, R29, R6 ;  /* 0x0000001d791f7224 */ /* 0x000fc400078e0206 */
[----:B------:R-:W-:Y:S01]  /*2740*/  IMAD.X R13, R20, 0x1, R103, P0 ;  /* 0x00000001140d7824 */ /* 0x000fe200000e0667 */
[----:B------:R-:W-:Y:S01]  /*2750*/  IADD3 R110, P0, R15, R102, RZ ;  /* 0x000000660f6e7210 */ /* 0x000fe20007f1e0ff */
[----:B------:R-:W-:Y:S01]  /*2760*/  IMAD.IADD R5, R5, 0x1, R89 ;  /* 0x0000000105057824 */ /* 0x000fe200078e0259 */
[--C-:B------:R-:W-:Y:S01]  /*2770*/  LOP3.LUT R37, R35, 0x70, R36.reuse, 0xf8, !PT ;  /* 0x0000007023257812 */ /* 0x100fe200078ef824 */
[----:B------:R-:W-:Y:S01]  /*2780*/  IMAD R29, R29, 0xe0, RZ ;  /* 0x000000e01d1d7824 */ /* 0x000fe200078e02ff */
[----:B------:R-:W-:Y:S01]  /*2790*/  SHF.R.U32.HI R41, RZ, 0x3, R41 ;  /* 0x00000003ff297819 */ /* 0x000fe20000011629 */
[----:B------:R-:W-:Y:S01]  /*27a0*/  IMAD.IADD R89, R89, 0x1, R9 ;  /* 0x0000000159597824 */ /* 0x000fe200078e0209 */
[----:B------:R-:W-:Y:S01]  /*27b0*/  LOP3.LUT R38, R38, R21, RZ, 0x3c, !PT ;  /* 0x0000001526267212 */ /* 0x000fe200078e3cff */
[----:B------:R-:W-:Y:S01]  /*27c0*/  IMAD.IADD R112, R91, 0x1, R29 ;  /* 0x000000015b707824 */ /* 0x000fe200078e021d */
[--C-:B------:R-:W-:Y:S01]  /*27d0*/  LOP3.LUT R39, R34, 0x70, R36.reuse, 0xf8, !PT ;  /* 0x0000007022277812 */ /* 0x100fe200078ef824 */
[----:B------:R-:W-:Y:S01]  /*27e0*/  IMAD.SHL.U32 R9, R28, 0x80, RZ ;  /* 0x000000801c097824 */ /* 0x000fe200078e00ff */
[----:B------:R-:W-:Y:S01]  /*27f0*/  SHF.R.S32.HI R34, RZ, 0x4, R36 ;  /* 0x00000004ff227819 */ /* 0x000fe20000011424 */
[----:B------:R-:W-:Y:S01]  /*2800*/  IMAD R6, R7, R96, RZ ;  /* 0x0000006007067224 */ /* 0x000fe200078e02ff */
[----:B------:R-:W-:Y:S01]  /*2810*/  LOP3.LUT R35, R36, 0xfffffff0, RZ, 0xc0, !PT ;  /* 0xfffffff024237812 */ /* 0x000fe200078ec0ff */
[----:B------:R-:W-:Y:S01]  /*2820*/  IMAD.WIDE.U32 R46, R121, R28, R4 ;  /* 0x0000001c792e7225 */ /* 0x000fe200078e0004 */
[----:B------:R-:W-:-:S02]  /*2830*/  LOP3.LUT R118, R37, R41, RZ, 0x3c, !PT ;  /* 0x0000002925767212 */ /* 0x000fc400078e3cff */
[----:B------:R-:W-:Y:S01]  /*2840*/  LOP3.LUT R36, R53, 0x70, R36, 0xf8, !PT ;  /* 0x0000007035247812 */ /* 0x000fe200078ef824 */
[----:B------:R-:W-:Y:S01]  /*2850*/  IMAD.WIDE.U32 R88, R121, R28, R88 ;  /* 0x0000001c79587225 */ /* 0x000fe200078e0058 */
[----:B------:R-:W-:-:S03]  /*2860*/  LOP3.LUT R28, R3, 0x30, R18, 0xf8, !PT ;  /* 0x00000030031c7812 */ /* 0x000fc600078ef812 */
[----:B------:R-:W-:Y:S01]  /*2870*/  IMAD.X R29, R13, 0x1, R103, P0 ;  /* 0x000000010d1d7824 */ /* 0x000fe200000e0667 */
[----:B------:R-:W-:Y:S01]  /*2880*/  IADD3 R37, P0, R42, R100, RZ ;  /* 0x000000642a257210 */ /* 0x000fe20007f1e0ff */
[----:B------:R-:W-:Y:S02]  /*2890*/  IMAD.IADD R119, R52, 0x1, R38 ;  /* 0x0000000134777824 */ /* 0x000fe400078e0226 */
[----:B------:R-:W-:Y:S01]  /*28a0*/  IMAD.IADD R27, R101, 0x1, R27 ;  /* 0x00000001651b7824 */ /* 0x000fe200078e021b */
[----:B------:R-:W-:Y:S01]  /*28b0*/  LOP3.LUT R114, R39, R140, RZ, 0x3c, !PT ;  /* 0x0000008c27727212 */ /* 0x000fe200078e3cff */
[----:B------:R-:W-:Y:S01]  /*28c0*/  IMAD.IADD R38, R43, 0x1, R49 ;  /* 0x000000012b267824 */ /* 0x000fe200078e0231 */
[----:B------:R-:W-:Y:S01]  /*28d0*/  SHF.L.U64.HI R7, R96, 0x7, R97 ;  /* 0x0000000760077819 */ /* 0x000fe20000010261 */
[C---:B------:R-:W-:Y:S01]  /*28e0*/  IMAD R33, R121.reuse, R97, R6 ;  /* 0x0000006179217224 */ /* 0x040fe200078e0206 */
[----:B------:R-:W-:Y:S01]  /*28f0*/  LOP3.LUT R28, R28, R21, RZ, 0x3c, !PT ;  /* 0x000000151c1c7212 */ /* 0x000fe200078e3cff */
[----:B------:R-:W-:Y:S01]  /*2900*/  IMAD.SHL.U32 R6, R96, 0x40, RZ ;  /* 0x0000004060067824 */ /* 0x000fe200078e00ff */
[----:B------:R-:W-:Y:S01]  /*2910*/  LOP3.LUT R113, R36, R139, RZ, 0x3c, !PT ;  /* 0x0000008b24717212 */ /* 0x000fe200078e3cff */
[----:B------:R-:W-:Y:S01]  /*2920*/  IMAD.SHL.U32 R5, R96, 0x80, RZ ;  /* 0x0000008060057824 */ /* 0x000fe200078e00ff */
[----:B------:R-:W-:Y:S01]  /*2930*/  IADD3 R39, P3, R42, 0x40, RZ ;  /* 0x000000402a277810 */ /* 0x000fe20007f7e0ff */
[----:B------:R-:W-:Y:S01]  /*2940*/  IMAD.WIDE.U32 R92, R121, R96, R92 ;  /* 0x00000060795c7225 */ /* 0x000fe200078e005c */
[----:B------:R-:W-:-:S03]  /*2950*/  IADD3 R41, P2, R37, 0x40, RZ ;  /* 0x0000004025297810 */ /* 0x000fc60007f5e0ff */
[----:B------:R-:W-:-:S04]  /*2960*/  IMAD.WIDE.U32 R94, R121, R96, R94 ;  /* 0x00000060795e7225 */ /* 0x000fc800078e005e */
[----:B------:R-:W-:Y:S02]  /*2970*/  VIADD R4, R18, 0x40 ;  /* 0x0000004012047836 */ /* 0x000fe40000000000 */
[----:B------:R-:W-:-:S04]  /*2980*/  IMAD.WIDE.U32 R96, R96, 0xe0, RZ ;  /* 0x000000e060607825 */ /* 0x000fc800078e00ff */
[----:B------:R-:W-:Y:S01]  /*2990*/  IMAD.X R104, R27, 0x1, R38, P0 ;  /* 0x000000011b687824 */ /* 0x000fe200000e0626 */
[----:B------:R-:W-:Y:S01]  /*29a0*/  SHF.R.S32.HI R36, RZ, 0x1f, R35 ;  /* 0x0000001fff247819 */ /* 0x000fe20000011423 */
[----:B------:R-:W-:Y:S01]  /*29b0*/  IMAD.IADD R30, R47, 0x1, R31 ;  /* 0x000000012f1e7824 */ /* 0x000fe200078e021f */
[----:B------:R-:W-:Y:S01]  /*29c0*/  ISETP.GE.AND P0, PT, R18, UR4, PT ;  /* 0x0000000412007c0c */ /* 0x000fe2000bf06270 */
[----:B------:R-:W-:Y:S01]  /*29d0*/  IMAD.IADD R32, R93, 0x1, R33 ;  /* 0x000000015d207824 */ /* 0x000fe200078e0221 */
[----:B------:R-:W-:Y:S01]  /*29e0*/  ISETP.GE.AND P1, PT, R4, UR4, PT ;  /* 0x0000000404007c0c */ /* 0x000fe2000bf26270 */
[----:B------:R-:W-:Y:S02]  /*29f0*/  IMAD.IADD R111, R97, 0x1, R111 ;  /* 0x00000001616f7824 */ /* 0x000fe400078e026f */
[----:B------:R-:W-:Y:S02]  /*2a00*/  IMAD.IADD R28, R52, 0x1, R28 ;  /* 0x00000001341c7824 */ /* 0x000fe400078e021c */
[----:B------:R-:W-:-:S02]  /*2a10*/  IMAD.IADD R31, R31, 0x1, R89 ;  /* 0x000000011f1f7824 */ /* 0x000fc400078e0259 */
[----:B------:R-:W-:Y:S02]  /*2a20*/  IMAD.IADD R33, R33, 0x1, R95 ;  /* 0x0000000121217824 */ /* 0x000fe400078e025f */
[----:B------:R-:W-:Y:S02]  /*2a30*/  IMAD.IADD R118, R51, 0x1, R118 ;  /* 0x0000000133767824 */ /* 0x000fe400078e0276 */
[----:B---3--:R-:W-:Y:S02]  /*2a40*/  IMAD.IADD R114, R50, 0x1, R114 ;  /* 0x0000000132727824 */ /* 0x008fe400078e0272 */
[----:B----4-:R-:W-:Y:S02]  /*2a50*/  IMAD.IADD R113, R48, 0x1, R113 ;  /* 0x0000000130717824 */ /* 0x010fe400078e0271 */
[----:B------:R-:W-:Y:S02]  /*2a60*/  IMAD.X R105, RZ, RZ, R38, P3 ;  /* 0x000000ffff697224 */ /* 0x000fe400018e0626 */
[----:B------:R-:W-:-:S02]  /*2a70*/  IMAD.X R106, RZ, RZ, R104, P2 ;  /* 0x000000ffff6a7224 */ /* 0x000fc400010e0668 */
[----:B------:R-:W-:Y:S01]  /*2a80*/  IMAD.IADD R107, R45, 0x1, R107 ;  /* 0x000000012d6b7824 */ /* 0x000fe200078e026b */
[----:B------:R-:W-:Y:S06]  /*2a90*/  @!P6 BAR.SYNC.DEFER_BLOCKING 0x9, 0x100 ;  /* 0x024400000000eb1d */ /* 0x000fec0000010000 */
.L_x_2367:
[----:B0-----:R-:W0:Y:S01]  /*2aa0*/  LDC R126, c[0x0][0x3f4] ;  /* 0x0000fd00ff7e7b82 */ /* 0x001e220000000800 */
        /* <DEDUP_REMOVED lines=38> */
[----:B------:R-:W-:Y:S01]  /*2d10*/  CS2R R82, SRZ ;  /* 0x0000000000527805 */ /* 0x000fe2000001ff00 */
[----:B------:R-:W-:Y:S01]  /*2d20*/  ULDC.64 UR6, c[0x0][0x208] ;  /* 0x0000820000067ab9 */ /* 0x000fe20000000a00 */
        /* <DEDUP_REMOVED lines=12> */
.L_x_2288:
[----:B------:R-:W-:Y:S05]  /*2df0*/  BSYNC B1 ;  /* 0x0000000000017941 */ /* 0x000fea0003800000 */
.L_x_2287:
        /* <DEDUP_REMOVED lines=8> */
[----:B------:R-:W-:Y:S02]  /*2e80*/  CS2R R62, SRZ ;  /* 0x00000000003e7805 */ /* 0x000fe4000001ff00 */
[----:B------:R-:W-:Y:S02]  /*2e90*/  CS2R R66, SRZ ;  /* 0x0000000000427805 */ /* 0x000fe4000001ff00 */
[----:B------:R-:W-:Y:S02]  /*2ea0*/  CS2R R56, SRZ ;  /* 0x0000000000387805 */ /* 0x000fe4000001ff00 */
[----:B------:R-:W-:Y:S02]  /*2eb0*/  CS2R R54, SRZ ;  /* 0x0000000000367805 */ /* 0x000fe4000001ff00 */
[----:B------:R-:W-:Y:S01]  /*2ec0*/  CS2R R58, SRZ ;  /* 0x00000000003a7805 */ /* 0x000fe2000001ff00 */
[----:B-----5:R-:W-:Y:S01]  /*2ed0*/  IMAD.MOV.U32 R132, RZ, RZ, R76 ;  /* 0x000000ffff847224 */ /* 0x020fe200078e004c */
[----:B------:R-:W-:Y:S01]  /*2ee0*/  CS2R R74, SRZ ;  /* 0x00000000004a7805 */ /* 0x000fe2000001ff00 */
[----:B------:R-:W-:Y:S01]  /*2ef0*/  IMAD.MOV.U32 R149, RZ, RZ, R80 ;  /* 0x000000ffff957224 */ /* 0x000fe200078e0050 */
[----:B------:R-:W-:Y:S06]  /*2f00*/  @P3 BRA `(.L_x_2290) ;  /* 0x0000000000543947 */ /* 0x000fec0003800000 */
[----:B------:R-:W-:Y:S01]  /*2f10*/  IADD3 R84, P4, P5, R46, R48, R10 ;  /* 0x000000302e547210 */ /* 0x000fe20007d9e00a */
[----:B------:R-:W-:Y:S01]  /*2f20*/  ULDC.64 UR4, c[0x0][0x3e8] ;  /* 0x0000fa0000047ab9 */ /* 0x000fe20000000a00 */
[----:B------:R-:W-:Y:S02]  /*2f30*/  CS2R R72, SRZ ;  /* 0x0000000000487805 */ /* 0x000fe4000001ff00 */
[----:B------:R-:W-:Y:S02]  /*2f40*/  CS2R R74, SRZ ;  /* 0x00000000004a7805 */ /* 0x000fe4000001ff00 */
[----:B------:R-:W-:Y:S01]  /*2f50*/  IADD3.X R69, R30, R133, R12, P4, P5 ;  /* 0x000000851e457210 */ /* 0x000fe200027ea40c */
[----:B------:R-:W-:Y:S01]  /*2f60*/  ULDC.64 UR6, c[0x0][0x208] ;  /* 0x0000820000067ab9 */ /* 0x000fe20000000a00 */
        /* <DEDUP_REMOVED lines=15> */
.L_x_2290:
[----:B------:R-:W-:Y:S05]  /*3060*/  BSYNC B1 ;  /* 0x0000000000017941 */ /* 0x000fea0003800000 */
.L_x_2289:
        /* <DEDUP_REMOVED lines=26> */
.L_x_2292:
[----:B------:R-:W-:Y:S05]  /*3210*/  BSYNC B1 ;  /* 0x0000000000017941 */ /* 0x000fea0003800000 */
.L_x_2291:
[----:B0-----:R-:W-:Y:S01]  /*3220*/  VIADD R84, R228, 0xc0 ;  /* 0x000000c0e4547836 */ /* 0x001fe20000000000 */
[----:B------:R-:W-:Y:S04]  /*3230*/  BSSY B1, `(.L_x_2293) ;  /* 0x000001e000017945 */ /* 0x000fe80003800000 */
[----:B------:R-:W-:-:S13]  /*3240*/  ISETP.GE.AND P4, PT, R84, R117, PT ;  /* 0x000000755400720c */ /* 0x000fda0003f86270 */
[----:B------:R-:W-:Y:S05]  /*3250*/  @P4 BRA `(.L_x_2294) ;  /* 0x00000000006c4947 */ /* 0x000fea0003800000 */
[----:B------:R-:W0:Y:S01]  /*3260*/  LDC.64 R52, c[0x0][0x3f8] ;  /* 0x0000fe00ff347b82 */ /* 0x000e220000000a00 */
[----:B------:R-:W-:Y:S01]  /*3270*/  IMAD.MOV.U32 R49, RZ, RZ, R133 ;  /* 0x000000ffff317224 */ /* 0x000fe200078e0085 */
[----:B------:R-:W-:Y:S01]  /*3280*/  ULDC.64 UR4, c[0x0][0x3e8] ;  /* 0x0000fa0000047ab9 */ /* 0x000fe20000000a00 */
[----:B------:R-:W-:Y:S01]  /*3290*/  IMAD.MOV.U32 R51, RZ, RZ, R129 ;  /* 0x000000ffff337224 */ /* 0x000fe200078e0081 */
[----:B------:R-:W-:Y:S02]  /*32a0*/  CS2R R56, SRZ ;  /* 0x0000000000387805 */ /* 0x000fe4000001ff00 */
[----:B------:R-:W-:Y:S01]  /*32b0*/  CS2R R58, SRZ ;  /* 0x00000000003a7805 */ /* 0x000fe2000001ff00 */
[----:B------:R-:W-:Y:S01]  /*32c0*/  ULDC.64 UR6, c[0x0][0x208] ;  /* 0x0000820000067ab9 */ /* 0x000fe20000000a00 */
[----:B0-----:R-:W-:-:S04]  /*32d0*/  IMAD.WIDE.U32 R48, R52, 0xc0, R48 ;  /* 0x000000c034307825 */ /* 0x001fc800078e0030 */
[----:B------:R-:W-:Y:S01]  /*32e0*/  IMAD R53, R53, 0xc0, RZ ;  /* 0x000000c035357824 */ /* 0x000fe200078e02ff */
[----:B------:R-:W-:-:S04]  /*32f0*/  IADD3 R48, P5, P6, R46, UR4, R48 ;  /* 0x000000042e307c10 */ /* 0x000fc8000febe030 */
[----:B------:R-:W-:Y:S02]  /*3300*/  IADD3 R49, R49, R53, RZ ;  /* 0x0000003531317210 */ /* 0x000fe40007ffe0ff */
[----:B------:R-:W0:Y:S02]  /*3310*/  LDC.64 R52, c[0x0][0x408] ;  /* 0x00010200ff347b82 */ /* 0x000e240000000a00 */
        /* <DEDUP_REMOVED lines=15> */
.L_x_2294:
[----:B------:R-:W-:Y:S05]  /*3410*/  BSYNC B1 ;  /* 0x0000000000017941 */ /* 0x000fea0003800000 */
.L_x_2293:
[----:B0-----:R-:W2:Y:S01]  /*3420*/  LDL R48, [R1+0x4c] ;  /* 0x00004c0001307983 */ /* 0x001ea20000100800 */
[----:B------:R-:W-:Y:S01]  /*3430*/  IMAD.MOV.U32 R153, RZ, RZ, R78 ;  /* 0x000000ffff997224 */ /* 0x000fe200078e004e */
[----:B-----5:R-:W-:Y:S01]  /*3440*/  MOV R141, R62 ;  /* 0x0000003e008d7202 */ /* 0x020fe20000000f00 */
[----:B------:R-:W-:Y:S02]  /*3450*/  IMAD.MOV.U32 R154, RZ, RZ, R82 ;  /* 0x000000ffff9a7224 */ /* 0x000fe400078e0052 */
[----:B------:R-:W-:Y:S02]  /*3460*/  IMAD.MOV.U32 R145, RZ, RZ, R68 ;  /* 0x000000ffff917224 */ /* 0x000fe400078e0044 */
[----:B------:R-:W-:Y:S02]  /*3470*/  IMAD.MOV.U32 R148, RZ, RZ, R72 ;  /* 0x000000ffff947224 */ /* 0x000fe400078e0048 */
[----:B------:R-:W-:Y:S02]  /*3480*/  IMAD.MOV.U32 R146, RZ, RZ, R70 ;  /* 0x000000ffff927224 */ /* 0x000fe400078e0046 */
[----:B------:R-:W-:-:S02]  /*3490*/  IMAD.MOV.U32 R147, RZ, RZ, R74 ;  /* 0x000000ffff937224 */ /* 0x000fc400078e004a */
[----:B------:R-:W-:Y:S02]  /*34a0*/  IMAD.MOV.U32 R133, RZ, RZ, R60 ;  /* 0x000000ffff857224 */ /* 0x000fe400078e003c */
[----:B------:R-:W-:Y:S02]  /*34b0*/  IMAD.MOV.U32 R142, RZ, RZ, R64 ;  /* 0x000000ffff8e7224 */ /* 0x000fe400078e0040 */
[----:B------:R-:W-:Y:S02]  /*34c0*/  IMAD.MOV.U32 R143, RZ, RZ, R66 ;  /* 0x000000ffff8f7224 */ /* 0x000fe400078e0042 */
[----:B------:R-:W-:Y:S02]  /*34d0*/  IMAD.MOV.U32 R84, RZ, RZ, R52 ;  /* 0x000000ffff547224 */ /* 0x000fe400078e0034 */
[----:B------:R-:W-:Y:S02]  /*34e0*/  IMAD.MOV.U32 R86, RZ, RZ, R56 ;  /* 0x000000ffff567224 */ /* 0x000fe400078e0038 */
[----:B------:R-:W-:-:S02]  /*34f0*/  IMAD.MOV.U32 R85, RZ, RZ, R54 ;  /* 0x000000ffff557224 */ /* 0x000fc400078e0036 */
[----:B------:R-:W-:Y:S01]  /*3500*/  IMAD.MOV.U32 R87, RZ, RZ, R58 ;  /* 0x000000ffff577224 */ /* 0x000fe200078e003a */
[----:B--2---:R-:W-:-:S13]  /*3510*/  R2UR UR4, R48 ;  /* 0x00000000300472ca */ /* 0x004fda00000e0000 */
[----:B------:R-:W-:-:S06]  /*3520*/  UISETP.NE.AND UP0, UPT, UR4, 0x3, UPT ;  /* 0x000000030400788c */ /* 0x000fcc000bf05270 */
[----:B------:R-:W-:-:S13]  /*3530*/  PLOP3.LUT P5, PT, PT, PT, UP0, 0x80, 0x0 ;  /* 0x000000000000781c */ /* 0x000fda0003faf008 */
[----:B------:R-:W-:Y:S05]  /*3540*/  @!P5 BRA `(.L_x_2295) ;  /* 0x000000000004d947 */ /* 0x000fea0003800000 */
[----:B------:R-:W-:Y:S01]  /*3550*/  BPT.TRAP 0x1 ;  /* 0x000000040000795c */ /* 0x000fe20000300000 */
.L_x_2295:
[----:B------:R-:W2:Y:S01]  /*3560*/  LDL R48, [R1] ;  /* 0x0000000001307983 */ /* 0x000ea20000100800 */
[----:B------:R-:W-:Y:S01]  /*3570*/  IMAD R108, R17, 0x8, R16 ;  /* 0x00000008116c7824 */ /* 0x000fe200078e0210 */
[----:B------:R-:W-:Y:S01]  /*3580*/  BSSY B1, `(.L_x_2296) ;  /* 0x0000004000017945 */ /* 0x000fe20003800000 */
[----:B--2---:R-:W-:-:S04]  /*3590*/  SHF.L.U32 R129, R48, 0x1f, RZ ;  /* 0x0000001f30817819 */ /* 0x004fc800000006ff */
[----:B------:R-:W0:Y:S02]  /*35a0*/  SYNCS.PHASECHK.TRANS64.TRYWAIT P6, [R108+URZ+0x2e890], R129 ;  /* 0x02e890816c0075a7 */ /* 0x000e2400080c017f */
[----:B0-----:R-:W-:Y:S05]  /*35b0*/  @!P6 BRA `(.L_x_2297) ;  /* 0x000002bc0000e947 */ /* 0x001fea0003800000 */
.L_x_2603:
[----:B------:R-:W-:Y:S05]  /*35c0*/  BSYNC B1 ;  /* 0x0000000000017941 */ /* 0x000fea0003800000 */
.L_x_2296:
[----:B------:R-:W-:Y:S01]  /*35d0*/  BSSY B1, `(.L_x_2298) ;  /* 0x00000ef000017945 */ /* 0x000fe20003800000 */
[----:B------:R-:W-:-:S03]  /*35e0*/  IMAD R150, R17, 0x7000, R28 ;  /* 0x0000700011967824 */ /* 0x000fc600078e021c */
[----:B------:R-:W-:Y:S05]  /*35f0*/  @P2 BRA `(.L_x_2299) ;  /* 0x0000000c00b02947 */ /* 0x000fea0003800000 */
[----:B------:R-:W-:Y:S01]  /*3600*/  IADD3 R152, P2, R100, R124, RZ ;  /* 0x0000007c64987210 */ /* 0x000fe20007f5e0ff */
[----:B------:R-:W-:Y:S04]  /*3610*/  BSSY B2, `(.L_x_2300) ;  /* 0x0000074000027945 */ /* 0x000fe80003800000 */
[----:B------:R-:W-:Y:S01]  /*3620*/  IMAD.X R151, R127, 0x1, R27, P2 ;  /* 0x000000017f977824 */ /* 0x000fe200010e061b */
[----:B------:R-:W-:Y:S07]  /*3630*/  @P0 BRA `(.L_x_2301) ;  /* 0x0000000400c40947 */ /* 0x000fee0003800000 */
[----:B------:R1:W2:Y:S01]  /*3640*/  LDS.128 R48, [R116+0x20400] ;  /* 0x0204000074307984 */ /* 0x0002a20000000c00 */
[----:B------:R-:W-:Y:S01]  /*3650*/  ISETP.GE.AND P2, PT, R22, R126, PT ;  /* 0x0000007e1600720c */ /* 0x000fe20003f46270 */
[----:B------:R-:W-:-:S12]  /*3660*/  BSSY B3, `(.L_x_2302) ;  /* 0x0000069000037945 */ /* 0x000fd80003800000 */
[----:B-1----:R-:W-:Y:S05]  /*3670*/  @P2 BRA `(.L_x_2303) ;  /* 0x00000004009c2947 */ /* 0x002fea0003800000 */
[----:B------:R-:W-:Y:S02]  /*3680*/  SHF.R.U32.HI R80, RZ, 0x8, R81 ;  /* 0x00000008ff507819 */ /* 0x000fe40000011651 */
[--C-:B------:R-:W-:Y:S02]  /*3690*/  SHF.R.U32.HI R82, RZ, 0x8, R83.reuse ;  /* 0x00000008ff527819 */ /* 0x100fe40000011653 */
[----:B------:R-:W-:Y:S01]  /*36a0*/  SHF.R.U32.HI R155, RZ, 0x10, R83 ;  /* 0x00000010ff9b7819 */ /* 0x000fe20000011653 */
[----:B------:R-:W-:Y:S01]  /*36b0*/  IMAD.SHL.U32 R80, R80, 0x100, RZ ;  /* 0x0000010050507824 */ /* 0x000fe200078e00ff */
[----:B------:R-:W-:Y:S01]  /*36c0*/  LOP3.LUT R156, R83, 0xff0000ff, RZ, 0xc0, !PT ;  /* 0xff0000ff539c7812 */ /* 0x000fe200078ec0ff */
[----:B------:R-:W-:Y:S01]  /*36d0*/  IMAD.SHL.U32 R83, R82, 0x100, RZ ;  /* 0x0000010052537824 */ /* 0x000fe200078e00ff */
[----:B------:R-:W-:Y:S01]  /*36e0*/  SHF.R.U32.HI R157, RZ, 0x10, R81 ;  /* 0x00000010ff9d7819 */ /* 0x000fe20000011651 */
[----:B--2---:R-:W-:Y:S01]  /*36f0*/  IMAD.MOV.U32 R82, RZ, RZ, R48 ;  /* 0x000000ffff527224 */ /* 0x004fe200078e0030 */
[----:B------:R-:W-:-:S02]  /*3700*/  LOP3.LUT R81, R81, 0xff0000ff, RZ, 0xc0, !PT ;  /* 0xff0000ff51517812 */ /* 0x000fc400078ec0ff */
[----:B------:R-:W-:Y:S01]  /*3710*/  LOP3.LUT R156, R156, 0xff00, R83, 0xf8, !PT ;  /* 0x0000ff009c9c7812 */ /* 0x000fe200078ef853 */
[----:B------:R-:W-:Y:S01]  /*3720*/  IMAD.U32 R83, R155, 0x10000, RZ ;  /* 0x000100009b537824 */ /* 0x000fe200078e00ff */
[----:B------:R-:W-:Y:S02]  /*3730*/  LOP3.LUT R81, R81, 0xff00, R80, 0xf8, !PT ;  /* 0x0000ff0051517812 */ /* 0x000fe400078ef850 */
[----:B------:R-:W-:Y:S02]  /*3740*/  SHF.L.U32 R80, R157, 0x10, RZ ;  /* 0x000000109d507819 */ /* 0x000fe400000006ff */
[----:B------:R-:W-:Y:S02]  /*3750*/  F2FP.F16.E4M3.UNPACK_B R48, R49 ;  /* 0x00000031ff30723e */ /* 0x000fe400020006ff */
[----:B------:R-:W-:Y:S02]  /*3760*/  F2FP.F16.E4M3.UNPACK_B R155, R154.H1 ;  /* 0x0000009aff9b723e */ /* 0x000fe400030006ff */
[----:B------:R-:W-:-:S02]  /*3770*/  LOP3.LUT R80, R81, 0xff0000, R80, 0xf8, !PT ;  /* 0x00ff000051507812 */ /* 0x000fc400078ef850 */
[----:B------:R-:W-:Y:S01]  /*3780*/  LOP3.LUT R81, R156, 0xff0000, R83, 0xf8, !PT ;  /* 0x00ff00009c517812 */ /* 0x000fe200078ef853 */
[--C-:B------:R-:W-:Y:S01]  /*3790*/  HADD2.F32 R83, -RZ, R48.reuse.H1_H1 ;  /* 0x30000030ff537230 */ /* 0x100fe20000004100 */
[----:B------:R-:W-:Y:S01]  /*37a0*/  F2FP.F16.E4M3.UNPACK_B R157, R149.H1 ;  /* 0x00000095ff9d723e */ /* 0x000fe200030006ff */
[--C-:B------:R-:W-:Y:S01]  /*37b0*/  HADD2.F32 R159, -RZ, R155.reuse.H0_H0 ;  /* 0x2000009bff9f7230 */ /* 0x100fe20000004100 */
[----:B------:R-:W-:Y:S01]  /*37c0*/  F2FP.F16.E4M3.UNPACK_B R49, R49.H1 ;  /* 0x00000031ff31723e */ /* 0x000fe200030006ff */
[----:B------:R-:W-:Y:S01]  /*37d0*/  HADD2.F32 R48, -RZ, R48.H0_H0 ;  /* 0x20000030ff307230 */ /* 0x000fe20000004100 */
[----:B------:R-:W-:Y:S01]  /*37e0*/  F2FP.F16.E4M3.UNPACK_B R154, R154 ;  /* 0x0000009aff9a723e */ /* 0x000fe200020006ff */
[----:B------:R-:W-:Y:S02]  /*37f0*/  HADD2.F32 R160, -RZ, R155.H1_H1 ;  /* 0x3000009bffa07230 */ /* 0x000fe40000004100 */
[----:B------:R-:W-:Y:S01]  /*3800*/  FMUL.FTZ R161, R83, R159 ;  /* 0x0000009f53a17220 */ /* 0x000fe20000410000 */
[----:B------:R-:W-:-:S02]  /*3810*/  HADD2.F32 R158, -RZ, R157.H0_H0 ;  /* 0x2000009dff9e7230 */ /* 0x000fc40000004100 */
[----:B------:R-:W-:Y:S01]  /*3820*/  FMUL.FTZ R162, R48, R159 ;  /* 0x0000009f30a27220 */ /* 0x000fe20000410000 */
[--C-:B------:R-:W-:Y:S02]  /*3830*/  HADD2.F32 R156, -RZ, R49.reuse.H1_H1 ;  /* 0x30000031ff9c7230 */ /* 0x100fe40000004100 */
[----:B------:R-:W-:Y:S02]  /*3840*/  HADD2.F32 R155, -RZ, R49.H0_H0 ;  /* 0x20000031ff9b7230 */ /* 0x000fe40000004100 */
[----:B------:R-:W-:Y:S01]  /*3850*/  FFMA.FTZ R49, R83, R158, R162 ;  /* 0x0000009e53317223 */ /* 0x000fe200000100a2 */
[----:B------:R-:W-:Y:S02]  /*3860*/  HADD2.F32 R157, -RZ, R157.H1_H1 ;  /* 0x3000009dff9d7230 */ /* 0x000fe40000004100 */
[----:B------:R-:W-:Y:S01]  /*3870*/  FMUL.FTZ R164, R156, R160 ;  /* 0x000000a09ca47220 */ /* 0x000fe20000410000 */
[----:B------:R-:W-:Y:S01]  /*3880*/  F2FP.F16.E4M3.UNPACK_B R83, R82.H1 ;  /* 0x00000052ff53723e */ /* 0x000fe200030006ff */
[C---:B------:R-:W-:Y:S01]  /*3890*/  FMUL.FTZ R159, R155.reuse, R160 ;  /* 0x000000a09b9f7220 */ /* 0x040fe20000410000 */
[----:B------:R-:W-:Y:S01]  /*38a0*/  F2FP.F16.E4M3.UNPACK_B R82, R82 ;  /* 0x00000052ff52723e */ /* 0x000fe200020006ff */
[----:B------:R-:W-:Y:S01]  /*38b0*/  FFMA.FTZ R48, R48, R158, -R161 ;  /* 0x0000009e30307223 */ /* 0x000fe200000108a1 */
[-C--:B------:R-:W-:Y:S01]  /*38c0*/  FFMA.FTZ R164, R155, R157.reuse, -R164 ;  /* 0x0000009d9ba47223 */ /* 0x080fe200000108a4 */
[----:B------:R-:W-:Y:S01]  /*38d0*/  FFMA.FTZ R161, R156, R157, R159 ;  /* 0x0000009d9ca17223 */ /* 0x000fe2000001009f */
[--C-:B------:R-:W-:Y:S01]  /*38e0*/  HADD2.F32 R157, -RZ, R154.reuse.H1_H1 ;  /* 0x3000009aff9d7230 */ /* 0x100fe20000004100 */
[----:B------:R-:W-:Y:S01]  /*38f0*/  F2FP.F16.E4M3.UNPACK_B R156, R149 ;  /* 0x00000095ff9c723e */ /* 0x000fe200020006ff */
[----:B------:R-:W-:-:S02]  /*3900*/  HADD2.F32 R158, -RZ, R154.H0_H0 ;  /* 0x2000009aff9e7230 */ /* 0x000fc40000004100 */
[--C-:B------:R-:W-:Y:S02]  /*3910*/  HADD2.F32 R154, -RZ, R83.reuse.H0_H0 ;  /* 0x20000053ff9a7230 */ /* 0x100fe40000004100 */
[----:B------:R-:W-:Y:S02]  /*3920*/  HADD2.F32 R155, -RZ, R83.H1_H1 ;  /* 0x30000053ff9b7230 */ /* 0x000fe40000004100 */
[--C-:B------:R-:W-:Y:S02]  /*3930*/  HADD2.F32 R149, -RZ, R82.reuse.H1_H1 ;  /* 0x30000052ff957230 */ /* 0x100fe40000004100 */
[-C--:B------:R-:W-:Y:S01]  /*3940*/  FMUL.FTZ R162, R154, R157.reuse ;  /* 0x0000009d9aa27220 */ /* 0x080fe20000410000 */
[----:B------:R-:W-:Y:S02]  /*3950*/  HADD2.F32 R83, -RZ, R82.H0_H0 ;  /* 0x20000052ff537230 */ /* 0x000fe40000004100 */
[----:B------:R-:W-:Y:S01]  /*3960*/  FMUL.FTZ R159, R155, R157 ;  /* 0x0000009d9b9f7220 */ /* 0x000fe20000410000 */
[----:B------:R-:W-:-:S02]  /*3970*/  HADD2.F32 R82, -RZ, R156.H1_H1 ;  /* 0x3000009cff527230 */ /* 0x000fc40000004100 */
[-C--:B------:R-:W-:Y:S01]  /*3980*/  FMUL.FTZ R160, R149, R158.reuse ;  /* 0x0000009e95a07220 */ /* 0x080fe20000410000 */
[----:B------:R-:W-:Y:S02]  /*3990*/  HADD2.F32 R156, -RZ, R156.H0_H0 ;  /* 0x2000009cff9c7230 */ /* 0x000fe40000004100 */
[----:B------:R-:W-:Y:S01]  /*39a0*/  FMUL.FTZ R158, R83, R158 ;  /* 0x0000009e539e7220 */ /* 0x000fe20000410000 */
[-C--:B------:R-:W-:Y:S01]  /*39b0*/  FFMA.FTZ R154, R154, R82.reuse, -R159 ;  /* 0x000000529a9a7223 */ /* 0x080fe2000001089f */
[----:B------:R-:W-:Y:S01]  /*39c0*/  FFMA.FTZ R155, R155, R82, R162 ;  /* 0x000000529b9b7223 */ /* 0x000fe200000100a2 */
[-C--:B------:R-:W-:Y:S01]  /*39d0*/  FFMA.FTZ R82, R83, R156.reuse, -R160 ;  /* 0x0000009c53527223 */ /* 0x080fe200000108a0 */
[----:B------:R-:W-:Y:S01]  /*39e0*/  FFMA.FTZ R83, R149, R156, R158 ;  /* 0x0000009c95537223 */ /* 0x000fe2000001009e */
[----:B------:R-:W-:Y:S02]  /*39f0*/  F2FP.F16.E4M3.UNPACK_B R156, R51.H1 ;  /* 0x00000033ff9c723e */ /* 0x000fe400030006ff */
[----:B------:R-:W-:-:S02]  /*3a00*/  F2FP.F16.E4M3.UNPACK_B R162, R81.H1 ;  /* 0x00000051ffa2723e */ /* 0x000fc400030006ff */
[----:B------:R-:W-:Y:S01]  /*3a10*/  F2FP.F16.E4M3.UNPACK_B R159, R80.H1 ;  /* 0x00000050ff9f723e */ /* 0x000fe200030006ff */
[--C-:B------:R-:W-:Y:S01]  /*3a20*/  HADD2.F32 R157, -RZ, R156.reuse.H0_H0 ;  /* 0x2000009cff9d7230 */ /* 0x100fe20000004100 */
[----:B------:R-:W-:Y:S01]  /*3a30*/  F2FP.SATFINITE.E4M3.F32.PACK_AB_MERGE_C R149, R161, R164, RZ ;  /* 0x000000a4a195723e */ /* 0x000fe200048070ff */
[----:B------:R-:W-:Y:S01]  /*3a40*/  HADD2.F32 R156, -RZ, R156.H1_H1 ;  /* 0x3000009cff9c7230 */ /* 0x000fe20000004100 */
[----:B------:R-:W-:Y:S01]  /*3a50*/  F2FP.SATFINITE.E4M3.F32.PACK_AB_MERGE_C R154, R155, R154, RZ ;  /* 0x0000009a9b9a723e */ /* 0x000fe200048070ff */
[--C-:B------:R-:W-:Y:S01]  /*3a60*/  HADD2.F32 R163, -RZ, R162.reuse.H1_H1 ;  /* 0x300000a2ffa37230 */ /* 0x100fe20000004100 */
[----:B------:R-:W-:Y:S01]  /*3a70*/  F2FP.F16.E4M3.UNPACK_B R155, R50.H1 ;  /* 0x00000032ff9b723e */ /* 0x000fe200030006ff */
[----:B------:R-:W-:Y:S01]  /*3a80*/  HADD2.F32 R160, -RZ, R159.H1_H1 ;  /* 0x3000009fffa07230 */ /* 0x000fe20000004100 */
[----:B------:R-:W-:Y:S01]  /*3a90*/  F2FP.F16.E4M3.UNPACK_B R161, R81 ;  /* 0x00000051ffa1723e */ /* 0x000fe200020006ff */
[----:B------:R-:W-:Y:S01]  /*3aa0*/  HADD2.F32 R162, -RZ, R162.H0_H0 ;  /* 0x200000a2ffa27230 */ /* 0x000fe20000004100 */
        /* <DEDUP_REMOVED lines=13> */
[----:B------:R-:W-:Y:S01]  /*3b80*/  FFMA.FTZ R166, R155, R80, -R166 ;  /* 0x000000509ba67223 */ /* 0x000fe200000108a6 */
[----:B------:R-:W-:Y:S01]  /*3b90*/  FFMA.FTZ R160, R156, R160, R165 ;  /* 0x000000a09ca07223 */ /* 0x000fe200000100a5 */
[----:B------:R-:W-:Y:S01]  /*3ba0*/  FFMA.FTZ R155, R81, R80, R164 ;  /* 0x00000050519b7223 */ /* 0x000fe200000100a4 */
[--C-:B------:R-:W-:Y:S01]  /*3bb0*/  HADD2.F32 R80, -RZ, R51.reuse.H0_H0 ;  /* 0x20000033ff507230 */ /* 0x100fe20000004100 */
[----:B------:R-:W-:Y:S01]  /*3bc0*/  F2FP.SATFINITE.E4M3.F32.PACK_AB_MERGE_C R49, R49, R48, R149 ;  /* 0x000000303131723e */ /* 0x000fe20004807095 */
[----:B------:R-:W-:Y:S01]  /*3bd0*/  HADD2.F32 R81, -RZ, R51.H1_H1 ;  /* 0x30000033ff517230 */ /* 0x000fe20000004100 */
[----:B------:R-:W-:Y:S01]  /*3be0*/  F2FP.SATFINITE.E4M3.F32.PACK_AB_MERGE_C R160, R160, R163, RZ ;  /* 0x000000a3a0a0723e */ /* 0x000fe200048070ff */
        /* <DEDUP_REMOVED lines=16> */
.L_x_2303:
[----:B------:R-:W-:Y:S05]  /*3cf0*/  BSYNC B3 ;  /* 0x0000000000037941 */ /* 0x000fea0003800000 */
.L_x_2302:
[----:B------:R-:W-:Y:S01]  /*3d00*/  ULDC.64 UR4, c[0x0][0x2e8] ;  /* 0x0000ba0000047ab9 */ /* 0x000fe20000000a00 */
[----:B------:R-:W-:Y:S01]  /*3d10*/  ULDC.64 UR6, c[0x0][0x208] ;  /* 0x0000820000067ab9 */ /* 0x000fe20000000a00 */
[----:B------:R-:W-:-:S04]  /*3d20*/  IADD3 R80, P2, P6, R152, UR4, R42 ;  /* 0x0000000498507c10 */ /* 0x000fc8000fe5e02a */
[----:B------:R-:W-:-:S05]  /*3d30*/  IADD3.X R81, R151, UR5, R38, P2, P6 ;  /* 0x0000000597517c10 */ /* 0x000fca00097ec426 */
[----:B--2---:R1:W-:Y:S04]  /*3d40*/  STG.E.128 desc[UR6][R80.64], R48 ;  /* 0x0000003050007986 */ /* 0x0043e8000c101d06 */
.L_x_2301:
[----:B------:R-:W-:Y:S05]  /*3d50*/  BSYNC B2 ;  /* 0x0000000000027941 */ /* 0x000fea0003800000 */
.L_x_2300:
[----:B------:R-:W-:Y:S05]  /*3d60*/  @P1 BRA `(.L_x_2299) ;  /* 0x0000000400d41947 */ /* 0x000fea0003800000 */
[----:B------:R-:W-:Y:S01]  /*3d70*/  LOP3.LUT P2, RZ, R229, 0x4, RZ, 0xc0, !PT ;  /* 0x00000004e5ff7812 */ /* 0x000fe2000784c0ff */
[C---:B-1----:R-:W-:Y:S01]  /*3d80*/  VIADD R49, R150.reuse, 0x40 ;  /* 0x0000004096317836 */ /* 0x042fe20000000000 */
[----:B------:R-:W-:Y:S11]  /*3d90*/  BSSY B2, `(.L_x_2304) ;  /* 0x000006d000027945 */ /* 0x000ff60003800000 */
[----:B------:R-:W-:Y:S01]  /*3da0*/  @P2 VIADD R49, R150, 0xffffffc0 ;  /* 0xffffffc096312836 */ /* 0x000fe20000000000 */
[----:B------:R-:W-:-:S03]  /*3db0*/  ISETP.GE.AND P2, PT, R230, R126, PT ;  /* 0x0000007ee600720c */ /* 0x000fc60003f46270 */
[----:B------:R-:W-:-:S06]  /*3dc0*/  IMAD.IADD R49, R16, 0x1, R49 ;  /* 0x0000000110317824 */ /* 0x000fcc00078e0231 */
[----:B------:R-:W1:Y:S04]  /*3dd0*/  LDS.128 R48, [R49+0x20400] ;  /* 0x0204000031307984 */ /* 0x000e680000000c00 */
        /* <DEDUP_REMOVED lines=10> */
[----:B------:R-:W-:-:S02]  /*3e80*/  IMAD.U32 R77, R81, 0x10000, RZ ;  /* 0x00010000514d7824 */ /* 0x000fc400078e00ff */
[----:B-1----:R-:W-:Y:S01]  /*3e90*/  IMAD.MOV.U32 R78, RZ, RZ, R48 ;  /* 0x000000ffff4e7224 */ /* 0x002fe200078e0030 */
[----:B------:R-:W-:Y:S01]  /*3ea0*/  LOP3.LUT R79, R80, 0xff00, R79, 0xf8, !PT ;  /* 0x0000ff00504f7812 */ /* 0x000fe200078ef84f */
[----:B------:R-:W-:Y:S01]  /*3eb0*/  IMAD.U32 R82, R82, 0x10000, RZ ;  /* 0x0001000052527824 */ /* 0x000fe200078e00ff */
[----:B------:R-:W-:Y:S02]  /*3ec0*/  F2FP.F16.E4M3.UNPACK_B R48, R49 ;  /* 0x00000031ff30723e */ /* 0x000fe400020006ff */
        /* <DEDUP_REMOVED lines=25> */
[----:B------:R-:W-:Y:S01]  /*4060*/  HADD2.F32 R83, -RZ, R153.H1_H1 ;  /* 0x30000099ff537230 */ /* 0x000fe20000004100 */
[----:B------:R-:W-:Y:S01]  /*4070*/  F2FP.F16.E4M3.UNPACK_B R155, R77 ;  /* 0x0000004dff9b723e */ /* 0x000fe200020006ff */
[----:B------:R-:W-:-:S02]  /*4080*/  HADD2.F32 R82, -RZ, R79.H1_H1 ;  /* 0x3000004fff527230 */ /* 0x000fc40000004100 */
[----:B------:R-:W-:Y:S02]  /*4090*/  HADD2.F32 R81, -RZ, R79.H0_H0 ;  /* 0x2000004fff517230 */ /* 0x000fe40000004100 */
[--C-:B------:R-:W-:Y:S02]  /*40a0*/  HADD2.F32 R79, -RZ, R78.reuse.H0_H0 ;  /* 0x2000004eff4f7230 */ /* 0x100fe40000004100 */
[-C--:B------:R-:W-:Y:S01]  /*40b0*/  FMUL.FTZ R156, R82, R83.reuse ;  /* 0x00000053529c7220 */ /* 0x080fe20000410000 */
[----:B------:R-:W-:Y:S02]  /*40c0*/  HADD2.F32 R80, -RZ, R78.H1_H1 ;  /* 0x3000004eff507230 */ /* 0x000fe40000004100 */
[----:B------:R-:W-:Y:S01]  /*40d0*/  FMUL.FTZ R83, R81, R83 ;  /* 0x0000005351537220 */ /* 0x000fe20000410000 */
[----:B------:R-:W-:Y:S02]  /*40e0*/  HADD2.F32 R153, -RZ, R153.H0_H0 ;  /* 0x20000099ff997230 */ /* 0x000fe40000004100 */
[----:B------:R-:W-:-:S02]  /*40f0*/  HADD2.F32 R78, -RZ, R132.H1_H1 ;  /* 0x30000084ff4e7230 */ /* 0x000fc40000004100 */
[----:B------:R-:W-:Y:S02]  /*4100*/  HADD2.F32 R132, -RZ, R132.H0_H0 ;  /* 0x20000084ff847230 */ /* 0x000fe40000004100 */
[-C--:B------:R-:W-:Y:S01]  /*4110*/  FMUL.FTZ R154, R80, R153.reuse ;  /* 0x00000099509a7220 */ /* 0x080fe20000410000 */
[----:B------:R-:W-:Y:S01]  /*4120*/  FMUL.FTZ R153, R79, R153 ;  /* 0x000000994f997220 */ /* 0x000fe20000410000 */
[-C--:B------:R-:W-:Y:S01]  /*4130*/  FFMA.FTZ R81, R81, R78.reuse, -R156 ;  /* 0x0000004e51517223 */ /* 0x080fe2000001089c */
[----:B------:R-:W-:Y:S01]  /*4140*/  FFMA.FTZ R82, R82, R78, R83 ;  /* 0x0000004e52527223 */ /* 0x000fe20000010053 */
[----:B------:R-:W-:Y:S01]  /*4150*/  F2FP.F16.E4M3.UNPACK_B R83, R51.H1 ;  /* 0x00000033ff53723e */ /* 0x000fe200030006ff */
[-C--:B------:R-:W-:Y:S01]  /*4160*/  FFMA.FTZ R78, R79, R132.reuse, -R154 ;  /* 0x000000844f4e7223 */ /* 0x080fe2000001089a */
[----:B------:R-:W-:Y:S01]  /*4170*/  F2FP.F16.E4M3.UNPACK_B R156, R77.H1 ;  /* 0x0000004dff9c723e */ /* 0x000fe200030006ff */
[----:B------:R-:W-:Y:S01]  /*4180*/  FFMA.FTZ R79, R80, R132, R153 ;  /* 0x00000084504f7223 */ /* 0x000fe20000010099 */
[----:B------:R-:W-:Y:S01]  /*4190*/  F2FP.SATFINITE.E4M3.F32.PACK_AB_MERGE_C R81, R82, R81, RZ ;  /* 0x000000515251723e */ /* 0x000fe200048070ff */
[--C-:B------:R-:W-:Y:S01]  /*41a0*/  HADD2.F32 R132, -RZ, R83.reuse.H0_H0 ;  /* 0x20000053ff847230 */ /* 0x100fe20000004100 */
[----:B------:R-:W-:Y:S01]  /*41b0*/  F2FP.SATFINITE.E4M3.F32.PACK_AB_MERGE_C R80, R158, R149, RZ ;  /* 0x000000959e50723e */ /* 0x000fe200048070ff */
[----:B------:R-:W-:Y:S01]  /*41c0*/  HADD2.F32 R83, -RZ, R83.H1_H1 ;  /* 0x30000053ff537230 */ /* 0x000fe20000004100 */
[----:B------:R-:W-:Y:S01]  /*41d0*/  F2FP.F16.E4M3.UNPACK_B R82, R50.H1 ;  /* 0x00000032ff52723e */ /* 0x000fe200030006ff */
[----:B------:R-:W-:Y:S01]  /*41e0*/  HADD2.F32 R158, -RZ, R156.H1_H1 ;  /* 0x3000009cff9e7230 */ /* 0x000fe20000004100 */
[-C--:B------:R-:W-:Y:S01]  /*41f0*/  F2FP.F16.E4M3.UNPACK_B R153, R76.reuse.H1 ;  /* 0x0000004cff99723e */ /* 0x080fe200030006ff */
[----:B------:R-:W-:Y:S01]  /*4200*/  HADD2.F32 R157, -RZ, R155.H1_H1 ;  /* 0x3000009bff9d7230 */ /* 0x000fe20000004100 */
[----:B------:R-:W-:Y:S01]  /*4210*/  F2FP.F16.E4M3.UNPACK_B R149, R76 ;  /* 0x0000004cff95723e */ /* 0x000fe200020006ff */
[----:B------:R-:W-:-:S02]  /*4220*/  HADD2.F32 R77, -RZ, R82.H1_H1 ;  /* 0x30000052ff4d7230 */ /* 0x000fc40000004100 */
[-C--:B------:R-:W-:Y:S01]  /*4230*/  FMUL.FTZ R159, R83, R158.reuse ;  /* 0x0000009e539f7220 */ /* 0x080fe20000410000 */
[----:B------:R-:W-:Y:S02]  /*4240*/  HADD2.F32 R154, -RZ, R153.H1_H1 ;  /* 0x30000099ff9a7230 */ /* 0x000fe40000004100 */
[C---:B------:R-:W-:Y:S01]  /*4250*/  FMUL.FTZ R160, R132.reuse, R158 ;  /* 0x0000009e84a07220 */ /* 0x040fe20000410000 */
[----:B------:R-:W-:Y:S01]  /*4260*/  HADD2.F32 R82, -RZ, R82.H0_H0 ;  /* 0x20000052ff527230 */ /* 0x000fe20000004100 */
[----:B------:R-:W-:Y:S01]  /*4270*/  F2FP.F16.E4M3.UNPACK_B R51, R51 ;  /* 0x00000033ff33723e */ /* 0x000fe200020006ff */
[----:B------:R-:W-:Y:S02]  /*4280*/  HADD2.F32 R76, -RZ, R149.H1_H1 ;  /* 0x30000095ff4c7230 */ /* 0x000fe40000004100 */
[----:B------:R-:W-:Y:S01]  /*4290*/  FFMA.FTZ R158, R132, R154, -R159 ;  /* 0x0000009a849e7223 */ /* 0x000fe2000001089f */
[-C--:B------:R-:W-:Y:S01]  /*42a0*/  FMUL.FTZ R159, R77, R157.reuse ;  /* 0x0000009d4d9f7220 */ /* 0x080fe20000410000 */
[----:B------:R-:W-:Y:S01]  /*42b0*/  FMUL.FTZ R132, R82, R157 ;  /* 0x0000009d52847220 */ /* 0x000fe20000410000 */
[----:B------:R-:W-:Y:S01]  /*42c0*/  F2FP.F16.E4M3.UNPACK_B R50, R50 ;  /* 0x00000032ff32723e */ /* 0x000fe200020006ff */
[----:B------:R-:W-:-:S02]  /*42d0*/  HADD2.F32 R156, -RZ, R156.H0_H0 ;  /* 0x2000009cff9c7230 */ /* 0x000fc40000004100 */
[-C--:B------:R-:W-:Y:S01]  /*42e0*/  FFMA.FTZ R159, R82, R76.reuse, -R159 ;  /* 0x0000004c529f7223 */ /* 0x080fe2000001089f */
        /* <DEDUP_REMOVED lines=22> */
[----:B------:R-:W-:-:S07]  /*4450*/  F2FP.SATFINITE.E4M3.F32.PACK_AB_MERGE_C R50, R155, R82, R132 ;  /* 0x000000529b32723e */ /* 0x000fce0004807084 */
.L_x_2305:
[----:B------:R-:W-:Y:S05]  /*4460*/  BSYNC B2 ;  /* 0x0000000000027941 */ /* 0x000fea0003800000 */
.L_x_2304:
[----:B------:R-:W-:Y:S01]  /*4470*/  ULDC.64 UR4, c[0x0][0x2e8] ;  /* 0x0000ba0000047ab9 */ /* 0x000fe20000000a00 */
[----:B------:R-:W-:Y:S01]  /*4480*/  ULDC.64 UR6, c[0x0][0x208] ;  /* 0x0000820000067ab9 */ /* 0x000fe20000000a00 */
[----:B------:R-:W-:-:S04]  /*4490*/  IADD3 R76, P2, P6, R39, UR4, R152 ;  /* 0x00000004274c7c10 */ /* 0x000fc8000fe5e098 */
[----:B------:R-:W-:-:S05]  /*44a0*/  IADD3.X R77, R105, UR5, R151, P2, P6 ;  /* 0x00000005694d7c10 */ /* 0x000fca00097ec497 */
[----:B-1----:R2:W-:Y:S04]  /*44b0*/  STG.E.128 desc[UR6][R76.64], R48 ;  /* 0x000000304c007986 */ /* 0x0025e8000c101d06 */
.L_x_2299:
[----:B------:R-:W-:Y:S05]  /*44c0*/  BSYNC B1 ;  /* 0x0000000000017941 */ /* 0x000fea0003800000 */
.L_x_2298:
[----:B------:R-:W-:Y:S04]  /*44d0*/  BSSY B1, `(.L_x_2306) ;  /* 0x00000ef000017945 */ /* 0x000fe80003800000 */
[----:B------:R-:W-:Y:S05]  /*44e0*/  @P3 BRA `(.L_x_2307) ;  /* 0x0000000c00b43947 */ /* 0x000fea0003800000 */
[----:B--2---:R-:W-:Y:S01]  /*44f0*/  IADD3 R77, P2, P3, R134, R124, R18 ;  /* 0x0000007c864d7210 */ /* 0x004fe20007b5e012 */
[----:B------:R-:W-:Y:S03]  /*4500*/  BSSY B2, `(.L_x_2308) ;  /* 0x0000075000027945 */ /* 0x000fe60003800000 */
[----:B------:R-:W-:Y:S01]  /*4510*/  IADD3.X R76, R20, R127, R19, P2, P3 ;  /* 0x0000007f144c7210 */ /* 0x000fe200017e6413 */
[----:B------:R-:W-:Y:S08]  /*4520*/  @P0 BRA `(.L_x_2309) ;  /* 0x0000000400c80947 */ /* 0x000ff00003800000 */
[----:B-1----:R1:W2:Y:S01]  /*4530*/  LDS.128 R48, [R116+0x22400] ;  /* 0x0224000074307984 */ /* 0x0022a20000000c00 */
[----:B------:R-:W-:Y:S01]  /*4540*/  ISETP.GE.AND P2, PT, R22, R126, PT ;  /* 0x0000007e1600720c */ /* 0x000fe20003f46270 */
[----:B------:R-:W-:-:S12]  /*4550*/  BSSY B3, `(.L_x_2310) ;  /* 0x000006a000037945 */ /* 0x000fd80003800000 */
[----:B-1----:R-:W-:Y:S05]  /*4560*/  @P2 BRA `(.L_x_2311) ;  /* 0x0000000400a02947 */ /* 0x002fea0003800000 */
[----:B------:R-:W-:Y:S02]  /*4570*/  SHF.R.U32.HI R74, RZ, 0x8, R73 ;  /* 0x00000008ff4a7819 */ /* 0x000fe40000011649 */
[--C-:B------:R-:W-:Y:S02]  /*4580*/  SHF.R.U32.HI R79, RZ, 0x8, R75.reuse ;  /* 0x00000008ff4f7819 */ /* 0x100fe4000001164b */
[----:B------:R-:W-:Y:S02]  /*4590*/  LOP3.LUT R78, R75, 0xff0000ff, RZ, 0xc0, !PT ;  /* 0xff0000ff4b4e7812 */ /* 0x000fe400078ec0ff */
[----:B------:R-:W-:Y:S01]  /*45a0*/  SHF.R.U32.HI R80, RZ, 0x10, R75 ;  /* 0x00000010ff507819 */ /* 0x000fe2000001164b */
[----:B------:R-:W-:Y:S01]  /*45b0*/  IMAD.SHL.U32 R75, R74, 0x100, RZ ;  /* 0x000001004a4b7824 */ /* 0x000fe200078e00ff */
[----:B------:R-:W-:Y:S01]  /*45c0*/  LOP3.LUT R72, R73, 0xff0000ff, RZ, 0xc0, !PT ;  /* 0xff0000ff49487812 */ /* 0x000fe200078ec0ff */
[----:B--2---:R-:W-:Y:S01]  /*45d0*/  IMAD.MOV.U32 R74, RZ, RZ, R48 ;  /* 0x000000ffff4a7224 */ /* 0x004fe200078e0030 */
[----:B------:R-:W-:Y:S01]  /*45e0*/  SHF.R.U32.HI R81, RZ, 0x10, R73 ;  /* 0x00000010ff517819 */ /* 0x000fe20000011649 */
[----:B------:R-:W-:Y:S01]  /*45f0*/  IMAD.MOV.U32 R73, RZ, RZ, R49 ;  /* 0x000000ffff497224 */ /* 0x000fe200078e0031 */
[----:B------:R-:W-:Y:S01]  /*4600*/  SHF.L.U32 R79, R79, 0x8, RZ ;  /* 0x000000084f4f7819 */ /* 0x000fe200000006ff */
[----:B------:R-:W-:Y:S01]  /*4610*/  IMAD.U32 R80, R80, 0x10000, RZ ;  /* 0x0001000050507824 */ /* 0x000fe200078e00ff */
[----:B------:R-:W-:Y:S01]  /*4620*/  LOP3.LUT R49, R72, 0xff00, R75, 0xf8, !PT ;  /* 0x0000ff0048317812 */ /* 0x000fe200078ef84b */
[----:B------:R-:W-:Y:S01]  /*4630*/  IMAD.U32 R72, R81, 0x10000, RZ ;  /* 0x0001000051487824 */ /* 0x000fe200078e00ff */
[----:B------:R-:W-:-:S02]  /*4640*/  LOP3.LUT R79, R78, 0xff00, R79, 0xf8, !PT ;  /* 0x0000ff004e4f7812 */ /* 0x000fc400078ef84f */
[----:B------:R-:W-:Y:S02]  /*4650*/  F2FP.F16.E4M3.UNPACK_B R78, R147.H1 ;  /* 0x00000093ff4e723e */ /* 0x000fe400030006ff */
[-C--:B------:R-:W-:Y:S02]  /*4660*/  F2FP.F16.E4M3.UNPACK_B R48, R73.reuse ;  /* 0x00000049ff30723e */ /* 0x080fe400020006ff */
        /* <DEDUP_REMOVED lines=52> */
[----:B------:R-:W-:Y:S02]  /*49b0*/  HADD2.F32 R72, -RZ, R78.H1_H1 ;  /* 0x3000004eff487230 */ /* 0x000fe40000004100 */
[----:B------:R-:W-:Y:S01]  /*49c0*/  FMUL.FTZ R49, R79, R148 ;  /* 0x000000944f317220 */ /* 0x000fe20000410000 */
[----:B------:R-:W-:Y:S01]  /*49d0*/  HADD2.F32 R149, -RZ, R132.H1_H1 ;  /* 0x30000084ff957230 */ /* 0x000fe20000004100 */
[----:B------:R-:W-:Y:S01]  /*49e0*/  F2FP.F16.E4M3.UNPACK_B R51, R51 ;  /* 0x00000033ff33723e */ /* 0x000fe200020006ff */
[----:B------:R-:W-:-:S02]  /*49f0*/  HADD2.F32 R78, -RZ, R78.H0_H0 ;  /* 0x2000004eff4e7230 */ /* 0x000fc40000004100 */
[----:B------:R-:W-:Y:S01]  /*4a00*/  FFMA.FTZ R152, R80, R83, -R49 ;  /* 0x0000005350987223 */ /* 0x000fe20000010831 */
[----:B------:R-:W-:Y:S02]  /*4a10*/  HADD2.F32 R49, -RZ, R81.H1_H1 ;  /* 0x30000051ff317230 */ /* 0x000fe40000004100 */
[-C--:B------:R-:W-:Y:S01]  /*4a20*/  FMUL.FTZ R151, R72, R149.reuse ;  /* 0x0000009548977220 */ /* 0x080fe20000410000 */
[----:B------:R-:W-:Y:S01]  /*4a30*/  F2FP.F16.E4M3.UNPACK_B R50, R50 ;  /* 0x00000032ff32723e */ /* 0x000fe200020006ff */
[----:B------:R-:W-:Y:S01]  /*4a40*/  FMUL.FTZ R149, R78, R149 ;  /* 0x000000954e957220 */ /* 0x000fe20000410000 */
[----:B------:R-:W-:Y:S01]  /*4a50*/  FMUL.FTZ R148, R80, R148 ;  /* 0x0000009450947220 */ /* 0x000fe20000410000 */
[-C--:B------:R-:W-:Y:S01]  /*4a60*/  FFMA.FTZ R151, R78, R49.reuse, -R151 ;  /* 0x000000314e977223 */ /* 0x080fe20000010897 */
[----:B------:R-:W-:Y:S02]  /*4a70*/  HADD2.F32 R147, -RZ, R147.H0_H0 ;  /* 0x20000093ff937230 */ /* 0x000fe40000004100 */
[----:B------:R-:W-:Y:S01]  /*4a80*/  FFMA.FTZ R80, R72, R49, R149 ;  /* 0x0000003148507223 */ /* 0x000fe20000010095 */
[----:B------:R-:W-:-:S02]  /*4a90*/  HADD2.F32 R72, -RZ, R51.H0_H0 ;  /* 0x20000033ff487230 */ /* 0x000fc40000004100 */
[----:B------:R-:W-:Y:S01]  /*4aa0*/  FFMA.FTZ R153, R79, R83, R148 ;  /* 0x000000534f997223 */ /* 0x000fe20000010094 */
[--C-:B------:R-:W-:Y:S02]  /*4ab0*/  HADD2.F32 R49, -RZ, R50.reuse.H0_H0 ;  /* 0x20000032ff317230 */ /* 0x100fe40000004100 */
[----:B------:R-:W-:Y:S02]  /*4ac0*/  HADD2.F32 R51, -RZ, R51.H1_H1 ;  /* 0x30000033ff337230 */ /* 0x000fe40000004100 */
[----:B------:R-:W-:Y:S01]  /*4ad0*/  FMUL.FTZ R148, R72, R147 ;  /* 0x0000009348947220 */ /* 0x000fe20000410000 */
[----:B------:R-:W-:Y:S01]  /*4ae0*/  HADD2.F32 R50, -RZ, R50.H1_H1 ;  /* 0x30000032ff327230 */ /* 0x000fe20000004100 */
[----:B------:R-:W-:Y:S01]  /*4af0*/  F2FP.SATFINITE.E4M3.F32.PACK_AB_MERGE_C R80, R80, R151, RZ ;  /* 0x000000975050723e */ /* 0x000fe200048070ff */
        /* <DEDUP_REMOVED lines=11> */
[----:B------:R-:W-:Y:S02]  /*4bb0*/  F2FP.SATFINITE.E4M3.F32.PACK_AB_MERGE_C R49, R73, R48, R155 ;  /* 0x000000304931723e */ /* 0x000fe4000480709b */
[----:B------:R-:W-:Y:S02]  /*4bc0*/  F2FP.SATFINITE.E4M3.F32.PACK_AB_MERGE_C R48, R75, R74, R154 ;  /* 0x0000004a4b30723e */ /* 0x000fe4000480709a */
[----:B------:R-:W-:-:S02]  /*4bd0*/  F2FP.SATFINITE.E4M3.F32.PACK_AB_MERGE_C R50, R79, R78, R80 ;  /* 0x0000004e4f32723e */ /* 0x000fc40004807050 */
[----:B------:R-:W-:-:S07]  /*4be0*/  F2FP.SATFINITE.E4M3.F32.PACK_AB_MERGE_C R51, R148, R83, R152 ;  /* 0x000000539433723e */ /* 0x000fce0004807098 */
.L_x_2311:
[----:B------:R-:W-:Y:S05]  /*4bf0*/  BSYNC B3 ;  /* 0x0000000000037941 */ /* 0x000fea0003800000 */
.L_x_2310:
[----:B------:R-:W-:Y:S01]  /*4c00*/  ULDC.64 UR4, c[0x0][0x2e8] ;  /* 0x0000ba0000047ab9 */ /* 0x000fe20000000a00 */
[----:B------:R-:W-:Y:S01]  /*4c10*/  ULDC.64 UR6, c[0x0][0x208] ;  /* 0x0000820000067ab9 */ /* 0x000fe20000000a00 */
[----:B------:R-:W-:-:S04]  /*4c20*/  IADD3 R72, P2, P3, R77, UR4, R42 ;  /* 0x000000044d487c10 */ /* 0x000fc8000fb5e02a */
[----:B------:R-:W-:-:S05]  /*4c30*/  IADD3.X R73, R76, UR5, R38, P2, P3 ;  /* 0x000000054c497c10 */ /* 0x000fca00097e6426 */
[----:B--2---:R2:W-:Y:S04]  /*4c40*/  STG.E.128 desc[UR6][R72.64], R48 ;  /* 0x0000003048007986 */ /* 0x0045e8000c101d06 */
.L_x_2309:
[----:B------:R-:W-:Y:S05]  /*4c50*/  BSYNC B2 ;  /* 0x0000000000027941 */ /* 0x000fea0003800000 */
.L_x_2308:
[----:B------:R-:W-:Y:S05]  /*4c60*/  @P1 BRA `(.L_x_2307) ;  /* 0x0000000400d41947 */ /* 0x000fea0003800000 */
[----:B------:R-:W-:Y:S01]  /*4c70*/  LOP3.LUT P2, RZ, R229, 0x4, RZ, 0xc0, !PT ;  /* 0x00000004e5ff7812 */ /* 0x000fe2000784c0ff */
[C---:B-12---:R-:W-:Y:S01]  /*4c80*/  VIADD R49, R150.reuse, 0x40 ;  /* 0x0000004096317836 */ /* 0x046fe20000000000 */
        /* <DEDUP_REMOVED lines=8> */
[----:B------:R-:W-:Y:S02]  /*4d10*/  SHF.R.U32.HI R74, RZ, 0x10, R71 ;  /* 0x00000010ff4a7819 */ /* 0x000fe40000011647 */
[----:B------:R-:W-:Y:S01]  /*4d20*/  LOP3.LUT R72, R71, 0xff0000ff, RZ, 0xc0, !PT ;  /* 0xff0000ff47487812 */ /* 0x000fe200078ec0ff */
[----:B------:R-:W-:Y:S01]  /*4d30*/  IMAD.SHL.U32 R71, R68, 0x100, RZ ;  /* 0x0000010044477824 */ /* 0x000fe200078e00ff */
[----:B------:R-:W-:Y:S01]  /*4d40*/  SHF.R.U32.HI R75, RZ, 0x10, R69 ;  /* 0x00000010ff4b7819 */ /* 0x000fe20000011645 */
[----:B-1----:R-:W-:Y:S01]  /*4d50*/  IMAD.MOV.U32 R68, RZ, RZ, R48 ;  /* 0x000000ffff447224 */ /* 0x002fe200078e0030 */
        /* <DEDUP_REMOVED lines=27> */
[----:B------:R-:W-:Y:S01]  /*4f10*/  F2FP.F16.E4M3.UNPACK_B R68, R68 ;  /* 0x00000044ff44723e */ /* 0x000fe200020006ff */
[----:B------:R-:W-:Y:S01]  /*4f20*/  FFMA.FTZ R48, R48, R73, -R81 ;  /* 0x0000004930307223 */ /* 0x000fe20000010851 */
[-C--:B------:R-:W-:Y:S01]  /*4f30*/  FFMA.FTZ R83, R70, R72.reuse, -R75 ;  /* 0x0000004846537223 */ /* 0x080fe2000001084b */
[----:B------:R-:W-:Y:S01]  /*4f40*/  FFMA.FTZ R132, R71, R72, R78 ;  /* 0x0000004847847223 */ /* 0x000fe2000001004e */
[----:B------:R-:W-:Y:S01]  /*4f50*/  F2FP.F16.E4M3.UNPACK_B R145, R145 ;  /* 0x00000091ff91723e */ /* 0x000fe200020006ff */
[----:B------:R-:W-:-:S02]  /*4f60*/  HADD2.F32 R73, -RZ, R146.H1_H1 ;  /* 0x30000092ff497230 */ /* 0x000fc40000004100 */
[--C-:B------:R-:W-:Y:S02]  /*4f70*/  HADD2.F32 R70, -RZ, R69.reuse.H0_H0 ;  /* 0x20000045ff467230 */ /* 0x100fe40000004100 */
        /* <DEDUP_REMOVED lines=10> */
[----:B------:R-:W-:Y:S01]  /*5020*/  F2FP.SATFINITE.E4M3.F32.PACK_AB_MERGE_C R146, R132, R83, RZ ;  /* 0x000000538492723e */ /* 0x000fe200048070ff */
[-C--:B------:R-:W-:Y:S01]  /*5030*/  FFMA.FTZ R75, R70, R72.reuse, -R75 ;  /* 0x00000048464b7223 */ /* 0x080fe2000001084b */
[----:B------:R-:W-:Y:S01]  /*5040*/  FFMA.FTZ R80, R71, R72, R80 ;  /* 0x0000004847507223 */ /* 0x000fe20000010050 */
[-C--:B------:R-:W-:Y:S01]  /*5050*/  FFMA.FTZ R81, R69, R145.reuse, -R78 ;  /* 0x0000009145517223 */ /* 0x080fe2000001084e */
[----:B------:R-:W-:Y:S01]  /*5060*/  FFMA.FTZ R82, R68, R145, R73 ;  /* 0x0000009144527223 */ /* 0x000fe20000010049 */
[----:B------:R-:W-:-:S02]  /*5070*/  F2FP.F16.E4M3.UNPACK_B R69, R51.H1 ;  /* 0x00000033ff45723e */ /* 0x000fc400030006ff */
[----:B------:R-:W-:Y:S02]  /*5080*/  F2FP.SATFINITE.E4M3.F32.PACK_AB_MERGE_C R145, R80, R75, RZ ;  /* 0x0000004b5091723e */ /* 0x000fe400048070ff */
[-C--:B------:R-:W-:Y:S01]  /*5090*/  F2FP.F16.E4M3.UNPACK_B R75, R79.reuse.H1 ;  /* 0x0000004fff4b723e */ /* 0x080fe200030006ff */
[--C-:B------:R-:W-:Y:S01]  /*50a0*/  HADD2.F32 R71, -RZ, R69.reuse.H1_H1 ;  /* 0x30000045ff477230 */ /* 0x100fe20000004100 */
[----:B------:R-:W-:Y:S01]  /*50b0*/  F2FP.F16.E4M3.UNPACK_B R72, R74.H1 ;  /* 0x0000004aff48723e */ /* 0x000fe200030006ff */
        /* <DEDUP_REMOVED lines=28> */
[----:B------:R-:W-:Y:S01]  /*5280*/  HADD2.F32 R75, -RZ, R75.H0_H0 ;  /* 0x2000004bff4b7230 */ /* 0x000fe20000004100 */
[----:B------:R-:W-:Y:S01]  /*5290*/  F2FP.SATFINITE.E4M3.F32.PACK_AB_MERGE_C R48, R82, R81, R145 ;  /* 0x000000515230723e */ /* 0x000fe20004807091 */
        /* <DEDUP_REMOVED lines=12> */
.L_x_2313:
[----:B------:R-:W-:Y:S05]  /*5360*/  BSYNC B2 ;  /* 0x0000000000027941 */ /* 0x000fea0003800000 */
.L_x_2312:
[----:B------:R-:W-:Y:S01]  /*5370*/  ULDC.64 UR4, c[0x0][0x2e8] ;  /* 0x0000ba0000047ab9 */ /* 0x000fe20000000a00 */
[----:B------:R-:W-:Y:S01]  /*5380*/  ULDC.64 UR6, c[0x0][0x208] ;  /* 0x0000820000067ab9 */ /* 0x000fe20000000a00 */
[----:B------:R-:W-:-:S04]  /*5390*/  IADD3 R68, P2, P3, R39, UR4, R77 ;  /* 0x0000000427447c10 */ /* 0x000fc8000fb5e04d */
[----:B------:R-:W-:-:S05]  /*53a0*/  IADD3.X R69, R105, UR5, R76, P2, P3 ;  /* 0x0000000569457c10 */ /* 0x000fca00097e644c */
[----:B-1----:R3:W-:Y:S04]  /*53b0*/  STG.E.128 desc[UR6][R68.64], R48 ;  /* 0x0000003044007986 */ /* 0x0027e8000c101d06 */
.L_x_2307:
[----:B------:R-:W-:Y:S05]  /*53c0*/  BSYNC B1 ;  /* 0x0000000000017941 */ /* 0x000fea0003800000 */
.L_x_2306:
[----:B------:R-:W-:Y:S01]  /*53d0*/  ISETP.NE.AND P2, PT, R144, RZ, PT ;  /* 0x000000ff9000720c */ /* 0x000fe20003f45270 */
[----:B------:R-:W-:-:S12]  /*53e0*/  BSSY B1, `(.L_x_2314) ;  /* 0x00000ee000017945 */ /* 0x000fd80003800000 */
[----:B------:R-:W-:Y:S05]  /*53f0*/  @P2 BRA `(.L_x_2315) ;  /* 0x0000000c00b02947 */ /* 0x000fea0003800000 */
[----:B---3--:R-:W-:Y:S01]  /*5400*/  IADD3 R69, P2, P3, R15, R124, R18 ;  /* 0x0000007c0f457210 */ /* 0x008fe20007b5e012 */
[----:B------:R-:W-:Y:S03]  /*5410*/  BSSY B2, `(.L_x_2316) ;  /* 0x0000074000027945 */ /* 0x000fe60003800000 */
[----:B------:R-:W-:Y:S01]  /*5420*/  IADD3.X R68, R13, R127, R19, P2, P3 ;  /* 0x0000007f0d447210 */ /* 0x000fe200017e6413 */
[----:B------:R-:W-:Y:S08]  /*5430*/  @P0 BRA `(.L_x_2317) ;  /* 0x0000000400c40947 */ /* 0x000ff00003800000 */
[----:B-12---:R1:W2:Y:S01]  /*5440*/  LDS.128 R48, [R116+0x24400] ;  /* 0x0244000074307984 */ /* 0x0062a20000000c00 */
[----:B------:R-:W-:Y:S01]  /*5450*/  ISETP.GE.AND P2, PT, R22, R126, PT ;  /* 0x0000007e1600720c */ /* 0x000fe20003f46270 */
[----:B------:R-:W-:-:S12]  /*5460*/  BSSY B3, `(.L_x_2318) ;  /* 0x0000069000037945 */ /* 0x000fd80003800000 */
[----:B-1----:R-:W-:Y:S05]  /*5470*/  @P2 BRA `(.L_x_2319) ;  /* 0x00000004009c2947 */ /* 0x002fea0003800000 */
        /* <DEDUP_REMOVED lines=9> */
[----:B--2---:R-:W-:Y:S01]  /*5510*/  IMAD.MOV.U32 R64, RZ, RZ, R48 ;  /* 0x000000ffff407224 */ /* 0x004fe200078e0030 */
[----:B------:R-:W-:Y:S01]  /*5520*/  F2FP.F16.E4M3.UNPACK_B R48, R49 ;  /* 0x00000031ff30723e */ /* 0x000fe200020006ff */
[----:B------:R-:W-:Y:S01]  /*5530*/  IMAD.U32 R65, R73, 0x10000, RZ ;  /* 0x0001000049417824 */ /* 0x000fe200078e00ff */
[----:B------:R-:W-:Y:S01]  /*5540*/  LOP3.LUT R71, R70, 0xff00, R67, 0xf8, !PT ;  /* 0x0000ff0046477812 */ /* 0x000fe200078ef843 */
[----:B------:R-:W-:Y:S01]  /*5550*/  IMAD.U32 R70, R72, 0x10000, RZ ;  /* 0x0001000048467824 */ /* 0x000fe200078e00ff */
[----:B------:R-:W-:-:S02]  /*5560*/  F2FP.F16.E4M3.UNPACK_B R67, R143.H1 ;  /* 0x0000008fff43723e */ /* 0x000fc400030006ff */
        /* <DEDUP_REMOVED lines=88> */
.L_x_2319:
[----:B------:R-:W-:Y:S05]  /*5af0*/  BSYNC B3 ;  /* 0x0000000000037941 */ /* 0x000fea0003800000 */
.L_x_2318:
[----:B------:R-:W-:Y:S01]  /*5b00*/  ULDC.64 UR4, c[0x0][0x2e8] ;  /* 0x0000ba0000047ab9 */ /* 0x000fe20000000a00 */
[----:B------:R-:W-:Y:S01]  /*5b10*/  ULDC.64 UR6, c[0x0][0x208] ;  /* 0x0000820000067ab9 */ /* 0x000fe20000000a00 */
[----:B------:R-:W-:-:S04]  /*5b20*/  IADD3 R64, P2, P3, R69, UR4, R42 ;  /* 0x0000000445407c10 */ /* 0x000fc8000fb5e02a */
[----:B------:R-:W-:-:S05]  /*5b30*/  IADD3.X R65, R68, UR5, R38, P2, P3 ;  /* 0x0000000544417c10 */ /* 0x000fca00097e6426 */
[----:B--2---:R3:W-:Y:S04]  /*5b40*/  STG.E.128 desc[UR6][R64.64], R48 ;  /* 0x0000003040007986 */ /* 0x0047e8000c101d06 */
.L_x_2317:
[----:B------:R-:W-:Y:S05]  /*5b50*/  BSYNC B2 ;  /* 0x0000000000027941 */ /* 0x000fea0003800000 */
.L_x_2316:
[----:B------:R-:W-:Y:S05]  /*5b60*/  @P1 BRA `(.L_x_2315) ;  /* 0x0000000400d41947 */ /* 0x000fea0003800000 */
[----:B------:R-:W-:Y:S01]  /*5b70*/  LOP3.LUT P2, RZ, R229, 0x4, RZ, 0xc0, !PT ;  /* 0x00000004e5ff7812 */ /* 0x000fe2000784c0ff */
[C---:B-123--:R-:W-:Y:S01]  /*5b80*/  VIADD R49, R150.reuse, 0x40 ;  /* 0x0000004096317836 */ /* 0x04efe20000000000 */
[----:B------:R-:W-:Y:S11]  /*5b90*/  BSSY B2, `(.L_x_2320) ;  /* 0x000006d000027945 */ /* 0x000ff60003800000 */
[----:B------:R-:W-:Y:S01]  /*5ba0*/  @P2 VIADD R49, R150, 0xffffffc0 ;  /* 0xffffffc096312836 */ /* 0x000fe20000000000 */
[----:B------:R-:W-:-:S03]  /*5bb0*/  ISETP.GE.AND P2, PT, R230, R126, PT ;  /* 0x0000007ee600720c */ /* 0x000fc60003f46270 */
[----:B------:R-:W-:-:S06]  /*5bc0*/  IMAD.IADD R49, R16, 0x1, R49 ;  /* 0x0000000110317824 */ /* 0x000fcc00078e0231 */
[----:B------:R-:W1:Y:S04]  /*5bd0*/  LDS.128 R48, [R49+0x24400] ;  /* 0x0244000031307984 */ /* 0x000e680000000c00 */
[----:B------:R-:W-:Y:S05]  /*5be0*/  @P2 BRA `(.L_x_2321) ;  /* 0x00000004009c2947 */ /* 0x000fea0003800000 */
[--C-:B------:R-:W-:Y:S02]  /*5bf0*/  SHF.R.U32.HI R67, RZ, 0x8, R61.reuse ;  /* 0x00000008ff437819 */ /* 0x100fe4000001163d */
[----:B------:R-:W-:Y:S02]  /*5c00*/  LOP3.LUT R62, R61, 0xff0000ff, RZ, 0xc0, !PT ;  /* 0xff0000ff3d3e7812 */ /* 0x000fe400078ec0ff */
[----:B------:R-:W-:Y:S01]  /*5c10*/  SHF.R.U32.HI R66, RZ, 0x10, R61 ;  /* 0x00000010ff427819 */ /* 0x000fe2000001163d */
[----:B------:R-:W-:Y:S01]  /*5c20*/  IMAD.SHL.U32 R61, R67, 0x100, RZ ;  /* 0x00000100433d7824 */ /* 0x000fe200078e00ff */
[--C-:B------:R-:W-:Y:S02]  /*5c30*/  SHF.R.U32.HI R60, RZ, 0x8, R63.reuse ;  /* 0x00000008ff3c7819 */ /* 0x100fe4000001163f */
[----:B------:R-:W-:Y:S02]  /*5c40*/  SHF.R.U32.HI R65, RZ, 0x10, R63 ;  /* 0x00000010ff417819 */ /* 0x000fe4000001163f */
[----:B------:R-:W-:-:S02]  /*5c50*/  LOP3.LUT R64, R63, 0xff0000ff, RZ, 0xc0, !PT ;  /* 0xff0000ff3f407812 */ /* 0x000fc400078ec0ff */
[----:B------:R-:W-:Y:S01]  /*5c60*/  SHF.L.U32 R63, R60, 0x8, RZ ;  /* 0x000000083c3f7819 */ /* 0x000fe200000006ff */
[----:B-1----:R-:W-:Y:S01]  /*5c70*/  IMAD.MOV.U32 R60, RZ, RZ, R48 ;  /* 0x000000ffff3c7224 */ /* 0x002fe200078e0030 */
[----:B------:R-:W-:Y:S01]  /*5c80*/  LOP3.LUT R61, R62, 0xff00, R61, 0xf8, !PT ;  /* 0x0000ff003e3d7812 */ /* 0x000fe200078ef83d */
[----:B------:R-:W-:Y:S01]  /*5c90*/  IMAD.U32 R62, R66, 0x10000, RZ ;  /* 0x00010000423e7824 */ /* 0x000fe200078e00ff */
[----:B------:R-:W-:Y:S01]  /*5ca0*/  LOP3.LUT R64, R64, 0xff00, R63, 0xf8, !PT ;  /* 0x0000ff0040407812 */ /* 0x000fe200078ef83f */
[----:B------:R-:W-:Y:S01]  /*5cb0*/  IMAD.U32 R65, R65, 0x10000, RZ ;  /* 0x0001000041417824 */ /* 0x000fe200078e00ff */
[----:B------:R-:W-:Y:S02]  /*5cc0*/  F2FP.F16.E4M3.UNPACK_B R48, R49 ;  /* 0x00000031ff30723e */ /* 0x000fe400020006ff */
        /* <DEDUP_REMOVED lines=89> */
.L_x_2321:
[----:B------:R-:W-:Y:S05]  /*6260*/  BSYNC B2 ;  /* 0x0000000000027941 */ /* 0x000fea0003800000 */
.L_x_2320:
[----:B------:R-:W-:Y:S01]  /*6270*/  ULDC.64 UR4, c[0x0][0x2e8] ;  /* 0x0000ba0000047ab9 */ /* 0x000fe20000000a00 */
[----:B------:R-:W-:Y:S01]  /*6280*/  ULDC.64 UR6, c[0x0][0x208] ;  /* 0x0000820000067ab9 */ /* 0x000fe20000000a00 */
[----:B------:R-:W-:-:S04]  /*6290*/  IADD3 R60, P2, P3, R39, UR4, R69 ;  /* 0x00000004273c7c10 */ /* 0x000fc8000fb5e045 */
[----:B------:R-:W-:-:S05]  /*62a0*/  IADD3.X R61, R105, UR5, R68, P2, P3 ;  /* 0x00000005693d7c10 */ /* 0x000fca00097e6444 */
[----:B-1----:R4:W-:Y:S04]  /*62b0*/  STG.E.128 desc[UR6][R60.64], R48 ;  /* 0x000000303c007986 */ /* 0x0029e8000c101d06 */
.L_x_2315:
[----:B------:R-:W-:Y:S05]  /*62c0*/  BSYNC B1 ;  /* 0x0000000000017941 */ /* 0x000fea0003800000 */
.L_x_2314:
[----:B------:R-:W-:Y:S05]  /*62d0*/  @P4 BRA `(.L_x_2322) ;  /* 0x0000005c00704947 */ /* 0x000fea0003800000 */
[----:B------:R-:W-:Y:S01]  /*62e0*/  IADD3 R124, P2, P3, R110, R124, R18 ;  /* 0x0000007c6e7c7210 */ /* 0x000fe20007b5e012 */
[----:B------:R-:W-:Y:S03]  /*62f0*/  BSSY B1, `(.L_x_2323) ;  /* 0x0000075000017945 */ /* 0x000fe60003800000 */
[----:B------:R-:W-:Y:S01]  /*6300*/  IADD3.X R127, R29, R127, R19, P2, P3 ;  /* 0x0000007f1d7f7210 */ /* 0x000fe200017e6413 */
[----:B------:R-:W-:Y:S08]  /*6310*/  @P0 BRA `(.L_x_2324) ;  /* 0x0000000400c80947 */ /* 0x000ff00003800000 */
[----:B-1234-:R1:W2:Y:S01]  /*6320*/  LDS.128 R48, [R116+0x26400] ;  /* 0x0264000074307984 */ /* 0x01e2a20000000c00 */
[----:B------:R-:W-:Y:S01]  /*6330*/  ISETP.GE.AND P2, PT, R22, R126, PT ;  /* 0x0000007e1600720c */ /* 0x000fe20003f46270 */
[----:B------:R-:W-:-:S12]  /*6340*/  BSSY B2, `(.L_x_2325) ;  /* 0x000006a000027945 */ /* 0x000fd80003800000 */
[----:B-1----:R-:W-:Y:S05]  /*6350*/  @P2 BRA `(.L_x_2326) ;  /* 0x0000000400a02947 */ /* 0x002fea0003800000 */
[----:B------:R-:W-:Y:S01]  /*6360*/  SHF.R.U32.HI R63, RZ, 0x8, R57 ;  /* 0x00000008ff3f7819 */ /* 0x000fe20000011639 */
[----:B--2---:R-:W-:Y:S01]  /*6370*/  IMAD.MOV.U32 R58, RZ, RZ, R51 ;  /* 0x000000ffff3a7224 */ /* 0x004fe200078e0033 */
[----:B------:R-:W-:Y:S01]  /*6380*/  SHF.R.U32.HI R61, RZ, 0x8, R59 ;  /* 0x00000008ff3d7819 */ /* 0x000fe2000001163b */
[----:B------:R-:W-:Y:S01]  /*6390*/  IMAD.MOV.U32 R51, RZ, RZ, R48 ;  /* 0x000000ffff337224 */ /* 0x000fe200078e0030 */
        /* <DEDUP_REMOVED lines=8> */
[----:B------:R-:W-:Y:S01]  /*6420*/  F2FP.F16.E4M3.UNPACK_B R48, R49 ;  /* 0x00000031ff30723e */ /* 0x000fe200020006ff */
[----:B------:R-:W-:Y:S01]  /*6430*/  IMAD.U32 R64, R64, 0x10000, RZ ;  /* 0x0001000040407824 */ /* 0x000fe200078e00ff */
[----:B------:R-:W-:-:S02]  /*6440*/  LOP3.LUT R59, R60, 0xff00, R59, 0xf8, !PT ;  /* 0x0000ff003c3b7812 */ /* 0x000fc400078ef83b */
[----:B------:R-:W-:Y:S02]  /*6450*/  F2FP.F16.E4M3.UNPACK_B R60, R87.H1 ;  /* 0x00000057ff3c723e */ /* 0x000fe400030006ff */
[----:B------:R-:W-:Y:S02]  /*6460*/  F2FP.F16.E4M3.UNPACK_B R49, R49.H1 ;  /* 0x00000031ff31723e */ /* 0x000fe400030006ff */
[----:B------:R-:W-:Y:S01]  /*6470*/  LOP3.LUT R65, R59, 0xff0000, R64, 0xf8, !PT ;  /* 0x00ff00003b417812 */ /* 0x000fe200078ef840 */
[--C-:B------:R-:W-:Y:S01]  /*6480*/  HADD2.F32 R64, -RZ, R60.reuse.H1_H1 ;  /* 0x3000003cff407230 */ /* 0x100fe20000004100 */
[----:B------:R-:W-:Y:S01]  /*6490*/  LOP3.LUT R62, R56, 0xff0000, R57, 0xf8, !PT ;  /* 0x00ff0000383e7812 */ /* 0x000fe200078ef839 */
[----:B------:R-:W-:Y:S01]  /*64a0*/  HADD2.F32 R57, -RZ, R49.H1_H1 ;  /* 0x30000031ff397230 */ /* 0x000fe20000004100 */
[----:B------:R-:W-:Y:S01]  /*64b0*/  F2FP.F16.E4M3.UNPACK_B R59, R86.H1 ;  /* 0x00000056ff3b723e */ /* 0x000fe200030006ff */
[----:B------:R-:W-:Y:S01]  /*64c0*/  HADD2.F32 R63, -RZ, R60.H0_H0 ;  /* 0x2000003cff3f7230 */ /* 0x000fe20000004100 */
[----:B------:R-:W-:Y:S01]  /*64d0*/  F2FP.F16.E4M3.UNPACK_B R87, R87 ;  /* 0x00000057ff57723e */ /* 0x000fe200020006ff */
[----:B------:R-:W-:-:S02]  /*64e0*/  HADD2.F32 R56, -RZ, R48.H1_H1 ;  /* 0x30000030ff387230 */ /* 0x000fc40000004100 */
[----:B------:R-:W-:Y:S01]  /*64f0*/  FMUL.FTZ R66, R57, R64 ;  /* 0x0000004039427220 */ /* 0x000fe20000410000 */
[----:B------:R-:W-:Y:S01]  /*6500*/  HADD2.F32 R49, -RZ, R49.H0_H0 ;  /* 0x20000031ff317230 */ /* 0x000fe20000004100 */
[----:B------:R-:W-:Y:S01]  /*6510*/  F2FP.F16.E4M3.UNPACK_B R86, R86 ;  /* 0x00000056ff56723e */ /* 0x000fe200020006ff */
[--C-:B------:R-:W-:Y:S02]  /*6520*/  HADD2.F32 R60, -RZ, R59.reuse.H1_H1 ;  /* 0x3000003bff3c7230 */ /* 0x100fe40000004100 */
[----:B------:R-:W-:Y:S01]  /*6530*/  FMUL.FTZ R67, R56, R63 ;  /* 0x0000003f38437220 */ /* 0x000fe20000410000 */
[----:B------:R-:W-:Y:S02]  /*6540*/  HADD2.F32 R48, -RZ, R48.H0_H0 ;  /* 0x20000030ff307230 */ /* 0x000fe40000004100 */
[C---:B------:R-:W-:Y:S01]  /*6550*/  FMUL.FTZ R64, R49.reuse, R64 ;  /* 0x0000004031407220 */ /* 0x040fe20000410000 */
[----:B------:R-:W-:Y:S02]  /*6560*/  HADD2.F32 R61, -RZ, R59.H0_H0 ;  /* 0x2000003bff3d7230 */ /* 0x000fe40000004100 */
[-C--:B------:R-:W-:Y:S01]  /*6570*/  FFMA.FTZ R68, R49, R60.reuse, -R66 ;  /* 0x0000003c31447223 */ /* 0x080fe20000010842 */
[----:B------:R-:W-:Y:S01]  /*6580*/  F2FP.F16.E4M3.UNPACK_B R49, R51.H1 ;  /* 0x00000033ff31723e */ /* 0x000fe200030006ff */
[C---:B------:R-:W-:Y:S01]  /*6590*/  FMUL.FTZ R63, R48.reuse, R63 ;  /* 0x0000003f303f7220 */ /* 0x040fe20000410000 */
[----:B------:R-:W-:Y:S01]  /*65a0*/  F2FP.F16.E4M3.UNPACK_B R51, R51 ;  /* 0x00000033ff33723e */ /* 0x000fe200020006ff */
[----:B------:R-:W-:Y:S01]  /*65b0*/  FFMA.FTZ R71, R57, R60, R64 ;  /* 0x0000003c39477223 */ /* 0x000fe20000010040 */
[-C--:B------:R-:W-:Y:S01]  /*65c0*/  FFMA.FTZ R48, R48, R61.reuse, -R67 ;  /* 0x0000003d30307223 */ /* 0x080fe20000010843 */
[----:B------:R-:W-:Y:S01]  /*65d0*/  FFMA.FTZ R69, R56, R61, R63 ;  /* 0x0000003d38457223 */ /* 0x000fe2000001003f */
[----:B------:R-:W-:-:S02]  /*65e0*/  HADD2.F32 R56, -RZ, R49.H0_H0 ;  /* 0x20000031ff387230 */ /* 0x000fc40000004100 */
[----:B------:R-:W-:Y:S01]  /*65f0*/  HADD2.F32 R57, -RZ, R49.H1_H1 ;  /* 0x30000031ff397230 */ /* 0x000fe20000004100 */
[----:B------:R-:W-:Y:S01]  /*6600*/  F2FP.SATFINITE.E4M3.F32.PACK_AB_MERGE_C R73, R71, R68, RZ ;  /* 0x000000444749723e */ /* 0x000fe200048070ff */
[----:B------:R-:W-:Y:S02]  /*6610*/  HADD2.F32 R49, -RZ, R51.H0_H0 ;  /* 0x20000033ff317230 */ /* 0x000fe40000004100 */
[--C-:B------:R-:W-:Y:S02]  /*6620*/  HADD2.F32 R61, -RZ, R87.reuse.H1_H1 ;  /* 0x30000057ff3d7230 */ /* 0x100fe40000004100 */
[----:B------:R-:W-:Y:S02]  /*6630*/  HADD2.F32 R60, -RZ, R87.H0_H0 ;  /* 0x20000057ff3c7230 */ /* 0x000fe40000004100 */
[----:B------:R-:W-:Y:S02]  /*6640*/  HADD2.F32 R51, -RZ, R51.H1_H1 ;  /* 0x30000033ff337230 */ /* 0x000fe40000004100 */
[----:B------:R-:W-:Y:S01]  /*6650*/  FMUL.FTZ R63, R57, R61 ;  /* 0x0000003d393f7220 */ /* 0x000fe20000410000 */
[----:B------:R-:W-:-:S02]  /*6660*/  HADD2.F32 R59, -RZ, R86.H1_H1 ;  /* 0x30000056ff3b7230 */ /* 0x000fc40000004100 */
[C---:B------:R-:W-:Y:S01]  /*6670*/  FMUL.FTZ R66, R56.reuse, R61 ;  /* 0x0000003d38427220 */ /* 0x040fe20000410000 */
[----:B------:R-:W-:Y:S02]  /*6680*/  HADD2.F32 R86, -RZ, R86.H0_H0 ;  /* 0x20000056ff567230 */ /* 0x000fe40000004100 */
[-C--:B------:R-:W-:Y:S01]  /*6690*/  FMUL.FTZ R64, R51, R60.reuse ;  /* 0x0000003c33407220 */ /* 0x080fe20000410000 */
[----:B------:R-:W-:Y:S01]  /*66a0*/  FMUL.FTZ R60, R49, R60 ;  /* 0x0000003c313c7220 */ /* 0x000fe20000410000 */
[-C--:B------:R-:W-:Y:S01]  /*66b0*/  FFMA.FTZ R63, R56, R59.reuse, -R63 ;  /* 0x0000003b383f7223 */ /* 0x080fe2000001083f */
[----:B------:R-:W-:Y:S01]  /*66c0*/  FFMA.FTZ R56, R57, R59, R66 ;  /* 0x0000003b39387223 */ /* 0x000fe20000010042 */
[----:B------:R-:W-:Y:S01]  /*66d0*/  F2FP.F16.E4M3.UNPACK_B R61, R65.H1 ;  /* 0x00000041ff3d723e */ /* 0x000fe200030006ff */
[----:B------:R-:W-:Y:S01]  /*66e0*/  FFMA.FTZ R67, R51, R86, R60 ;  /* 0x0000005633437223 */ /* 0x000fe2000001003c */
[----:B------:R-:W-:Y:S01]  /*66f0*/  F2FP.F16.E4M3.UNPACK_B R51, R58.H1 ;  /* 0x0000003aff33723e */ /* 0x000fe200030006ff */
[----:B------:R-:W-:Y:S01]  /*6700*/  FFMA.FTZ R66, R49, R86, -R64 ;  /* 0x0000005631427223 */ /* 0x000fe20000010840 */
[----:B------:R-:W-:Y:S01]  /*6710*/  F2FP.SATFINITE.E4M3.F32.PACK_AB_MERGE_C R72, R56, R63, RZ ;  /* 0x0000003f3848723e */ /* 0x000fe200048070ff */
[----:B------:R-:W-:Y:S01]  /*6720*/  HADD2.F32 R63, -RZ, R61.H1_H1 ;  /* 0x3000003dff3f7230 */ /* 0x000fe20000004100 */
[----:B------:R-:W-:Y:S01]  /*6730*/  F2FP.F16.E4M3.UNPACK_B R59, R62.H1 ;  /* 0x0000003eff3b723e */ /* 0x000fe200030006ff */
[--C-:B------:R-:W-:Y:S01]  /*6740*/  HADD2.F32 R57, -RZ, R51.reuse.H1_H1 ;  /* 0x30000033ff397230 */ /* 0x100fe20000004100 */
[----:B------:R-:W-:Y:S01]  /*6750*/  F2FP.F16.E4M3.UNPACK_B R49, R50.H1 ;  /* 0x00000032ff31723e */ /* 0x000fe200030006ff */
[----:B------:R-:W-:Y:S01]  /*6760*/  HADD2.F32 R56, -RZ, R51.H0_H0 ;  /* 0x20000033ff387230 */ /* 0x000fe20000004100 */
        /* <DEDUP_REMOVED lines=12> */
[----:B------:R-:W-:Y:S01]  /*6830*/  FMUL.FTZ R64, R49, R64 ;  /* 0x0000004031407220 */ /* 0x000fe20000410000 */
[----:B------:R-:W-:Y:S01]  /*6840*/  F2FP.F16.E4M3.UNPACK_B R50, R50 ;  /* 0x00000032ff32723e */ /* 0x000fe200020006ff */
[----:B------:R-:W-:Y:S01]  /*6850*/  FFMA.FTZ R70, R57, R60, R70 ;  /* 0x0000003c39467223 */ /* 0x000fe20000010046 */
[-C--:B------:R-:W-:Y:S01]  /*6860*/  FFMA.FTZ R68, R49, R56.reuse, -R68 ;  /* 0x0000003831447223 */ /* 0x080fe20000010844 */
[----:B------:R-:W-:Y:S01]  /*6870*/  FFMA.FTZ R57, R51, R56, R64 ;  /* 0x0000003833397223 */ /* 0x000fe20000010040 */
[----:B------:R-:W-:-:S02]  /*6880*/  HADD2.F32 R51, -RZ, R58.H0_H0 ;  /* 0x2000003aff337230 */ /* 0x000fc40000004100 */
[----:B------:R-:W-:Y:S01]  /*6890*/  HADD2.F32 R49, -RZ, R50.H0_H0 ;  /* 0x20000032ff317230 */ /* 0x000fe20000004100 */
[----:B------:R-:W-:Y:S01]  /*68a0*/  F2FP.SATFINITE.E4M3.F32.PACK_AB_MERGE_C R70, R70, R71, RZ ;  /* 0x000000474646723e */ /* 0x000fe200048070ff */
[----:B------:R-:W-:Y:S01]  /*68b0*/  HADD2.F32 R58, -RZ, R58.H1_H1 ;  /* 0x3000003aff3a7230 */ /* 0x000fe20000004100 */
[----:B------:R-:W-:Y:S01]  /*68c0*/  F2FP.SATFINITE.E4M3.F32.PACK_AB_MERGE_C R57, R57, R68, RZ ;  /* 0x000000443939723e */ /* 0x000fe200048070ff */
[----:B------:R-:W-:Y:S02]  /*68d0*/  HADD2.F32 R61, -RZ, R61.H0_H0 ;  /* 0x2000003dff3d7230 */ /* 0x000fe40000004100 */
[----:B------:R-:W-:Y:S02]  /*68e0*/  HADD2.F32 R50, -RZ, R50.H1_H1 ;  /* 0x30000032ff327230 */ /* 0x000fe40000004100 */
[----:B------:R-:W-:Y:S02]  /*68f0*/  HADD2.F32 R65, -RZ, R65.H0_H0 ;  /* 0x20000041ff417230 */ /* 0x000fe40000004100 */
        /* <DEDUP_REMOVED lines=12> */
[----:B------:R-:W-:Y:S02]  /*69c0*/  F2FP.SATFINITE.E4M3.F32.PACK_AB_MERGE_C R50, R65, R56, R57 ;  /* 0x000000384132723e */ /* 0x000fe40004807039 */
[----:B------:R-:W-:-:S07]  /*69d0*/  F2FP.SATFINITE.E4M3.F32.PACK_AB_MERGE_C R51, R61, R60, R70 ;  /* 0x0000003c3d33723e */ /* 0x000fce0004807046 */
.L_x_2326:
[----:B------:R-:W-:Y:S05]  /*69e0*/  BSYNC B2 ;  /* 0x0000000000027941 */ /* 0x000fea0003800000 */
.L_x_2325:
[----:B------:R-:W-:Y:S01]  /*69f0*/  ULDC.64 UR4, c[0x0][0x2e8] ;  /* 0x0000ba0000047ab9 */ /* 0x000fe20000000a00 */
[----:B------:R-:W-:Y:S01]  /*6a00*/  ULDC.64 UR6, c[0x0][0x208] ;  /* 0x0000820000067ab9 */ /* 0x000fe20000000a00 */
[----:B------:R-:W-:-:S04]  /*6a10*/  IADD3 R56, P2, P3, R124, UR4, R42 ;  /* 0x000000047c387c10 */ /* 0x000fc8000fb5e02a */
[----:B------:R-:W-:-:S05]  /*6a20*/  IADD3.X R57, R127, UR5, R38, P2, P3 ;  /* 0x000000057f397c10 */ /* 0x000fca00097e6426 */
[----:B--2---:R1:W-:Y:S04]  /*6a30*/  STG.E.128 desc[UR6][R56.64], R48 ;  /* 0x0000003038007986 */ /* 0x0043e8000c101d06 */
.L_x_2324:
[----:B------:R-:W-:Y:S05]  /*6a40*/  BSYNC B1 ;  /* 0x0000000000017941 */ /* 0x000fea0003800000 */
.L_x_2323:
[----:B------:R-:W-:Y:S05]  /*6a50*/  @P1 BRA `(.L_x_2322) ;  /* 0x0000005400901947 */ /* 0x000fea0003800000 */
[----:B------:R-:W-:Y:S01]  /*6a60*/  LOP3.LUT P2, RZ, R229, 0x4, RZ, 0xc0, !PT ;  /* 0x00000004e5ff7812 */ /* 0x000fe2000784c0ff */
[C---:B-1234-:R-:W-:Y:S01]  /*6a70*/  VIADD R49, R150.reuse, 0x40 ;  /* 0x0000004096317836 */ /* 0x05efe20000000000 */
[----:B------:R-:W-:Y:S11]  /*6a80*/  BSSY B1, `(.L_x_2327) ;  /* 0x000006f000017945 */ /* 0x000ff60003800000 */
[----:B------:R-:W-:-:S02]  /*6a90*/  @P2 IADD3 R49, R150, -0x40, RZ ;  /* 0xffffffc096312810 */ /* 0x000fc40007ffe0ff */
[----:B------:R-:W-:-:S03]  /*6aa0*/  ISETP.GE.AND P2, PT, R230, R126, PT ;  /* 0x0000007ee600720c */ /* 0x000fc60003f46270 */
[----:B------:R-:W-:-:S06]  /*6ab0*/  IMAD.IADD R49, R16, 0x1, R49 ;  /* 0x0000000110317824 */ /* 0x000fcc00078e0231 */
[----:B------:R-:W1:Y:S04]  /*6ac0*/  LDS.128 R48, [R49+0x26400] ;  /* 0x0264000031307984 */ /* 0x000e680000000c00 */
[----:B------:R-:W-:Y:S05]  /*6ad0*/  @P2 BRA `(.L_x_2328) ;  /* 0x0000000400a42947 */ /* 0x000fea0003800000 */
[----:B------:R-:W-:Y:S01]  /*6ae0*/  SHF.R.U32.HI R52, RZ, 0x8, R55 ;  /* 0x00000008ff347819 */ /* 0x000fe20000011637 */
[----:B-1----:R-:W-:Y:S01]  /*6af0*/  IMAD.MOV.U32 R54, RZ, RZ, R51 ;  /* 0x000000ffff367224 */ /* 0x002fe200078e0033 */
        /* <DEDUP_REMOVED lines=103> */
.L_x_2328:
[----:B------:R-:W-:Y:S05]  /*7170*/  BSYNC B1 ;  /* 0x0000000000017941 */ /* 0x000fea0003800000 */
.L_x_2327:
[----:B------:R-:W-:Y:S01]  /*7180*/  ULDC.64 UR4, c[0x0][0x2e8] ;  /* 0x0000ba0000047ab9 */ /* 0x000fe20000000a00 */
[----:B------:R-:W-:Y:S01]  /*7190*/  ULDC.64 UR6, c[0x0][0x208] ;  /* 0x0000820000067ab9 */ /* 0x000fe20000000a00 */
[----:B------:R-:W-:-:S04]  /*71a0*/  IADD3 R52, P2, P3, R39, UR4, R124 ;  /* 0x0000000427347c10 */ /* 0x000fc8000fb5e07c */
[----:B------:R-:W-:-:S05]  /*71b0*/  IADD3.X R53, R105, UR5, R127, P2, P3 ;  /* 0x0000000569357c10 */ /* 0x000fca00097e647f */
[----:B-1----:R1:W-:Y:S01]  /*71c0*/  STG.E.128 desc[UR6][R52.64], R48 ;  /* 0x0000003034007986 */ /* 0x0023e2000c101d06 */
[----:B------:R-:W-:Y:S05]  /*71d0*/  BRA `(.L_x_2322) ;  /* 0x0000004c00b07947 */ /* 0x000fea0003800000 */
.L_x_2286:
[----:B------:R-:W2:Y:S01]  /*71e0*/  LDL R52, [R1+0x4c] ;  /* 0x00004c0001347983 */ /* 0x000ea20000100800 */
[C---:B------:R-:W-:Y:S01]  /*71f0*/  ISETP.GE.AND P5, PT, R228.reuse, R117, PT ;  /* 0x00000075e400720c */ /* 0x040fe20003fa6270 */
[C---:B------:R-:W-:Y:S01]  /*7200*/  VIADD R60, R228.reuse, 0x40 ;  /* 0x00000040e43c7836 */ /* 0x040fe20000000000 */
[----:B------:R-:W-:Y:S01]  /*7210*/  P2R R61, PR, RZ, 0x1 ;  /* 0x00000001ff3d7803 */ /* 0x000fe20000000000 */
[----:B------:R-:W-:Y:S01]  /*7220*/  VIADD R62, R228, 0x80 ;  /* 0x00000080e43e7836 */ /* 0x000fe20000000000 */
[----:B------:R-:W-:Y:S01]  /*7230*/  ISETP.GE.OR P5, PT, R18, R126, P5 ;  /* 0x0000007e1200720c */ /* 0x000fe20002fa6670 */
[----:B------:R-:W-:-:S12]  /*7240*/  ULDC.64 UR6, c[0x0][0x208] ;  /* 0x0000820000067ab9 */ /* 0x000fd80000000a00 */
[----:B------:R-:W0:Y:S08]  /*7250*/  @!P5 LDC.64 R56, c[0x0][0x3e8] ;  /* 0x0000fa00ff38db82 */ /* 0x000e300000000a00 */
[----:B------:R-:W1:Y:S01]  /*7260*/  @!P5 LDC.64 R58, c[0x0][0x400] ;  /* 0x00010000ff3adb82 */ /* 0x000e620000000a00 */
[----:B0-----:R-:W-:-:S04]  /*7270*/  @!P5 IADD3 R56, P2, P3, R88, R56, R48 ;  /* 0x000000385838d210 */ /* 0x001fc80007b5e030 */
[----:B------:R-:W-:Y:S02]  /*7280*/  @!P5 IADD3.X R57, R31, R57, R133, P2, P3 ;  /* 0x000000391f39d210 */ /* 0x000fe400017e6485 */
[----:B------:R-:W-:Y:S02]  /*7290*/  CS2R R70, SRZ ;  /* 0x0000000000467805 */ /* 0x000fe4000001ff00 */
[----:B------:R-:W-:Y:S02]  /*72a0*/  CS2R R72, SRZ ;  /* 0x0000000000487805 */ /* 0x000fe4000001ff00 */
[----:B------:R-:W-:Y:S02]  /*72b0*/  CS2R R74, SRZ ;  /* 0x00000000004a7805 */ /* 0x000fe4000001ff00 */
[----:B------:R-:W-:Y:S02]  /*72c0*/  CS2R R76, SRZ ;  /* 0x00000000004c7805 */ /* 0x000fe4000001ff00 */
[----:B------:R-:W-:-:S02]  /*72d0*/  CS2R R78, SRZ ;  /* 0x00000000004e7805 */ /* 0x000fc4000001ff00 */
[----:B--2---:R-:W-:Y:S01]  /*72e0*/  R2UR UR4, R52 ;  /* 0x00000000340472ca */ /* 0x004fe200000e0000 */
[----:B------:R-:W-:-:S05]  /*72f0*/  VIADD R52, R228, 0xc0 ;  /* 0x000000c0e4347836 */ /* 0x000fca0000000000 */
        /* <DEDUP_REMOVED lines=8> */
[----:B------:R-:W-:Y:S01]  /*7380*/  @!P2 IMAD R53, R53, 0xc0, RZ ;  /* 0x000000c03535a824 */ /* 0x000fe200078e02ff */
[----:B--2---:R-:W-:-:S04]  /*7390*/  @!P2 IADD3 R80, P3, P4, R88, R80, R54 ;  /* 0x000000505850a210 */ /* 0x004fc80007c7e036 */
[----:B------:R-:W-:-:S04]  /*73a0*/  @!P2 IADD3 R52, R55, R53, RZ ;  /* 0x000000353734a210 */ /* 0x000fc80007ffe0ff */
[----:B------:R-:W-:Y:S02]  /*73b0*/  @!P2 IADD3.X R81, R31, R81, R52, P3, P4 ;  /* 0x000000511f51a210 */ /* 0x000fe40001fe8434 */
[----:B------:R-:W0:Y:S03]  /*73c0*/  @!P2 LDC.64 R52, c[0x0][0x408] ;  /* 0x00010200ff34ab82 */ /* 0x000e260000000a00 */
[----:B------:R-:W2:Y:S01]  /*73d0*/  @!P2 LDG.E.128 R72, desc[UR6][R80.64] ;  /* 0x000000065048a981 */ /* 0x000ea2000c1e1d00 */
[----:B0-----:R-:W-:-:S04]  /*73e0*/  @!P2 IMAD.WIDE.U32 R54, R52, 0xc0, R50 ;  /* 0x000000c03436a825 */ /* 0x001fc800078e0032 */
[----:B------:R-:W-:Y:S01]  /*73f0*/  @!P2 IMAD R53, R53, 0xc0, RZ ;  /* 0x000000c03535a824 */ /* 0x000fe200078e02ff */
[----:B---3--:R-:W-:-:S03]  /*7400*/  @!P2 IADD3 R82, P3, P4, R94, R82, R54 ;  /* 0x000000525e52a210 */ /* 0x008fc60007c7e036 */
[----:B------:R-:W-:-:S05]  /*7410*/  @!P2 IMAD.IADD R52, R55, 0x1, R53 ;  /* 0x000000013734a824 */ /* 0x000fca00078e0235 */
[----:B------:R-:W-:Y:S02]  /*7420*/  @!P2 IADD3.X R83, R33, R83, R52, P3, P4 ;  /* 0x000000532153a210 */ /* 0x000fe40001fe8434 */
[----:B-1----:R-:W-:-:S03]  /*7430*/  @!P5 IADD3 R58, P3, P4, R94, R58, R50 ;  /* 0x0000003a5e3ad210 */ /* 0x002fc60007c7e032 */
[----:B------:R-:W3:Y:S01]  /*7440*/  @!P2 LDG.E.128 R76, desc[UR6][R82.64] ;  /* 0x00000006524ca981 */ /* 0x000ee2000c1e1d00 */
        /* <DEDUP_REMOVED lines=10> */
[----:B------:R-:W4:Y:S03]  /*74f0*/  @!P3 LDC.64 R68, c[0x0][0x3e8] ;  /* 0x0000fa00ff44bb82 */ /* 0x000f260000000a00 */
[----:B------:R-:W-:Y:S02]  /*7500*/  @!P3 IADD3.X R52, R31, R11, R133, P0, P6 ;  /* 0x0000000b1f34b210 */ /* 0x000fe400007ec485 */
[----:B------:R-:W-:-:S03]  /*7510*/  @!P4 IADD3 R53, P0, P6, R94, R50, R6 ;  /* 0x000000325e35c210 */ /* 0x000fc60007e1e006 */
[----:B------:R-:W5:Y:S01]  /*7520*/  @!P3 LDC.64 R84, c[0x0][0x400] ;  /* 0x00010000ff54bb82 */ /* 0x000f620000000a00 */
        /* <DEDUP_REMOVED lines=9> */
[----:B----4-:R-:W-:Y:S02]  /*75c0*/  @!P3 IADD3 R68, P6, R49, R68, RZ ;  /* 0x000000443144b210 */ /* 0x010fe40007fde0ff */
[----:B------:R-:W-:-:S03]  /*75d0*/  CS2R R54, SRZ ;  /* 0x0000000000367805 */ /* 0x000fc6000001ff00 */
[----:B------:R-:W-:Y:S01]  /*75e0*/  @!P3 IMAD.X R69, R52, 0x1, R69, P6 ;  /* 0x000000013445b824 */ /* 0x000fe200030e0645 */
[----:B-----5:R-:W-:Y:S02]  /*75f0*/  @!P3 IADD3 R84, P6, R51, R84, RZ ;  /* 0x000000543354b210 */ /* 0x020fe40007fde0ff */
[----:B------:R-:W-:Y:S02]  /*7600*/  CS2R R50, SRZ ;  /* 0x0000000000327805 */ /* 0x000fe4000001ff00 */
[----:B------:R-:W-:Y:S01]  /*7610*/  CS2R R52, SRZ ;  /* 0x0000000000347805 */ /* 0x000fe2000001ff00 */
[----:B------:R-:W-:Y:S01]  /*7620*/  @!P3 IMAD.X R85, R48, 0x1, R85, P6 ;  /* 0x000000013055b824 */ /* 0x000fe200030e0655 */
[----:B------:R-:W-:Y:S02]  /*7630*/  CS2R R48, SRZ ;  /* 0x0000000000307805 */ /* 0x000fe4000001ff00 */
[----:B------:R-:W-:Y:S02]  /*7640*/  CS2R R60, SRZ ;  /* 0x00000000003c7805 */ /* 0x000fe4000001ff00 */
[----:B------:R0:W4:Y:S04]  /*7650*/  @!P5 LDG.E.128 R52, desc[UR6][R58.64] ;  /* 0x000000063a34d981 */ /* 0x000128000c1e1d00 */
[----:B------:R1:W5:Y:S04]  /*7660*/  @!P5 LDG.E.128 R48, desc[UR6][R56.64] ;  /* 0x000000063830d981 */ /* 0x000368000c1e1d00 */
[----:B------:R1:W5:Y:S01]  /*7670*/  @!P4 LDG.E.128 R60, desc[UR6][R66.64] ;  /* 0x00000006423cc981 */ /* 0x000362000c1e1d00 */
[----:B0-----:R-:W-:-:S02]  /*7680*/  CS2R R58, SRZ ;  /* 0x00000000003a7805 */ /* 0x001fc4000001ff00 */
[----:B-1----:R-:W-:Y:S02]  /*7690*/  CS2R R56, SRZ ;  /* 0x0000000000387805 */ /* 0x002fe4000001ff00 */
[----:B------:R-:W-:-:S04]  /*76a0*/  CS2R R66, SRZ ;  /* 0x0000000000427805 */ /* 0x000fc8000001ff00 */
[----:B------:R0:W5:Y:S02]  /*76b0*/  @!P4 LDG.E.128 R56, desc[UR6][R64.64] ;  /* 0x000000064038c981 */ /* 0x000164000c1e1d00 */
[----:B0-----:R-:W-:-:S06]  /*76c0*/  CS2R R64, SRZ ;  /* 0x0000000000407805 */ /* 0x001fcc000001ff00 */
[----:B------:R0:W5:Y:S02]  /*76d0*/  @!P3 LDG.E.128 R64, desc[UR6][R68.64] ;  /* 0x000000064440b981 */ /* 0x000164000c1e1d00 */
[----:B0-----:R-:W-:-:S06]  /*76e0*/  CS2R R68, SRZ ;  /* 0x0000000000447805 */ /* 0x001fcc000001ff00 */
[----:B------:R-:W5:Y:S01]  /*76f0*/  @!P3 LDG.E.128 R68, desc[UR6][R84.64] ;  /* 0x000000065444b981 */ /* 0x000f62000c1e1d00 */
[----:B------:R-:W-:-:S06]  /*7700*/  UISETP.NE.AND UP0, UPT, UR4, 0x3, UPT ;  /* 0x000000030400788c */ /* 0x000fcc000bf05270 */
[----:B------:R-:W-:Y:S02]  /*7710*/  PLOP3.LUT P5, PT, PT, PT, UP0, 0x80, 0x0 ;  /* 0x000000000000781c */ /* 0x000fe40003faf008 */
[----:B------:R-:W-:Y:S02]  /*7720*/  ISETP.GE.AND P2, PT, R18, R126, PT ;  /* 0x0000007e1200720c */ /* 0x000fe40003f46270 */
[----:B--2---:R-:W-:Y:S01]  /*7730*/  MOV R141, R72 ;  /* 0x00000048008d7202 */ /* 0x004fe20000000f00 */
[----:B------:R-:W-:Y:S02]  /*7740*/  IMAD.MOV.U32 R142, RZ, RZ, R74 ;  /* 0x000000ffff8e7224 */ /* 0x000fe400078e004a */
[----:B---3--:R-:W-:Y:S02]  /*7750*/  IMAD.MOV.U32 R143, RZ, RZ, R76 ;  /* 0x000000ffff8f7224 */ /* 0x008fe400078e004c */
[----:B------:R-:W-:Y:S01]  /*7760*/  IMAD.MOV.U32 R144, RZ, RZ, R78 ;  /* 0x000000ffff907224 */ /* 0x000fe200078e004e */
[----:B----4-:R-:W-:Y:S01]  /*7770*/  MOV R161, R52 ;  /* 0x0000003400a17202 */ /* 0x010fe20000000f00 */
[----:B------:R-:W-:-:S02]  /*7780*/  IMAD.MOV.U32 R159, RZ, RZ, R54 ;  /* 0x000000ffff9f7224 */ /* 0x000fc400078e0036 */
[----:B-----5:R-:W-:Y:S02]  /*7790*/  IMAD.MOV.U32 R160, RZ, RZ, R48 ;  /* 0x000000ffffa07224 */ /* 0x020fe400078e0030 */
        /* <DEDUP_REMOVED lines=11> */
.L_x_2329:
[----:B------:R-:W2:Y:S01]  /*7850*/  LDL R80, [R1] ;  /* 0x0000000001507983 */ /* 0x000ea20000100800 */
[----:B------:R-:W-:Y:S01]  /*7860*/  IMAD R108, R17, 0x8, R16 ;  /* 0x00000008116c7824 */ /* 0x000fe200078e0210 */
[----:B------:R-:W0:Y:S01]  /*7870*/  LDC R145, c[0x0][0x2f4] ;  /* 0x0000bd00ff917b82 */ /* 0x000e220000000800 */
[----:B------:R-:W-:Y:S01]  /*7880*/  IMAD.MOV.U32 R125, RZ, RZ, R127 ;  /* 0x000000ffff7d7224 */ /* 0x000fe200078e007f */
[----:B------:R-:W-:Y:S06]  /*7890*/  BSSY B1, `(.L_x_2330) ;  /* 0x0000006000017945 */ /* 0x000fec0003800000 */
[----:B------:R-:W1:Y:S01]  /*78a0*/  LDC.64 R126, c[0x0][0x300] ;  /* 0x0000c000ff7e7b82 */ /* 0x000e620000000a00 */
[----:B0-----:R-:W-:Y:S01]  /*78b0*/  IMAD.IADD R147, R145, 0x1, -R120 ;  /* 0x0000000191937824 */ /* 0x001fe200078e0a78 */
[----:B--2---:R-:W-:-:S04]  /*78c0*/  SHF.L.U32 R129, R80, 0x1f, RZ ;  /* 0x0000001f50817819 */ /* 0x004fc800000006ff */
[----:B------:R-:W0:Y:S02]  /*78d0*/  SYNCS.PHASECHK.TRANS64.TRYWAIT P3, [R108+URZ+0x2e890], R129 ;  /* 0x02e890816c0075a7 */ /* 0x000e24000806017f */
[----:B01----:R-:W-:Y:S05]  /*78e0*/  @!P3 BRA `(.L_x_2331) ;  /* 0x000002780048b947 */ /* 0x003fea0003800000 */
.L_x_2604:
[----:B------:R-:W-:Y:S05]  /*78f0*/  BSYNC B1 ;  /* 0x0000000000017941 */ /* 0x000fea0003800000 */
.L_x_2330:
[----:B------:R-:W-:Y:S01]  /*7900*/  ISETP.GE.OR P3, PT, R228, R117, P0 ;  /* 0x00000075e400720c */ /* 0x000fe20000766670 */
[----:B------:R-:W-:-:S12]  /*7910*/  BSSY B1, `(.L_x_2332) ;  /* 0x00000f9000017945 */ /* 0x000fd80003800000 */
[----:B------:R-:W-:Y:S05]  /*7920*/  @P3 BRA `(.L_x_2333) ;  /* 0x0000000c00dc3947 */ /* 0x000fea0003800000 */
[----:B------:R-:W1:Y:S01]  /*7930*/  S2R R81, SR_TID.X ;  /* 0x0000000000517919 */ /* 0x000e620000002100 */
[----:B------:R-:W-:Y:S01]  /*7940*/  SHF.R.S32.HI R80, RZ, 0x1f, R228 ;  /* 0x0000001fff507819 */ /* 0x000fe200000114e4 */
[-C--:B------:R-:W-:Y:S01]  /*7950*/  IMAD.WIDE.U32 R132, R228, R126.reuse, R124 ;  /* 0x0000007ee4847225 */ /* 0x080fe200078e007c */
[----:B------:R-:W-:Y:S01]  /*7960*/  ISETP.NE.AND P6, PT, R0, RZ, PT ;  /* 0x000000ff0000720c */ /* 0x000fe20003fc5270 */
[----:B------:R-:W-:Y:S02]  /*7970*/  BSSY B2, `(.L_x_2334) ;  /* 0x00000e6000027945 */ /* 0x000fe40003800000 */
[----:B------:R-:W-:Y:S01]  /*7980*/  IMAD R80, R80, R126, RZ ;  /* 0x0000007e50507224 */ /* 0x000fe200078e02ff */
[----:B------:R-:W-:-:S03]  /*7990*/  IADD3 R156, P3, P4, R42, R132, R35 ;  /* 0x000000842a9c7210 */ /* 0x000fc60007c7e023 */
[----:B------:R-:W-:Y:S01]  /*79a0*/  IMAD R155, R228, R127, R80 ;  /* 0x0000007fe49b7224 */ /* 0x000fe200078e0250 */
[----:B------:R-:W-:-:S03]  /*79b0*/  SEL R80, R120, R147, !P6 ;  /* 0x0000009378507207 */ /* 0x000fc60007000000 */
[----:B------:R-:W-:-:S05]  /*79c0*/  IMAD.IADD R155, R155, 0x1, R133 ;  /* 0x000000019b9b7824 */ /* 0x000fca00078e0285 */
[----:B------:R-:W-:Y:S01]  /*79d0*/  IADD3.X R162, R38, R155, R36, P3, P4 ;  /* 0x0000009b26a27210 */ /* 0x000fe20001fe8424 */
[----:B-1----:R-:W-:Y:S01]  /*79e0*/  VIADD R83, R81, 0xffffff80 ;  /* 0xffffff8051537836 */ /* 0x002fe20000000000 */
[----:B------:R-:W-:-:S04]  /*79f0*/  SHF.R.S32.HI R81, RZ, 0x1f, R80 ;  /* 0x0000001fff517819 */ /* 0x000fc80000011450 */
[----:B------:R-:W-:Y:S02]  /*7a00*/  LEA.HI R81, R81, R80, RZ, 0x5 ;  /* 0x0000005051517211 */ /* 0x000fe400078f28ff */
[----:B------:R-:W-:Y:S02]  /*7a10*/  SHF.R.S32.HI R82, RZ, 0x1f, R83 ;  /* 0x0000001fff527819 */ /* 0x000fe40000011453 */
[----:B------:R-:W-:Y:S02]  /*7a20*/  LEA.HI.SX32 R81, R81, R34, 0x1b ;  /* 0x0000002251517211 */ /* 0x000fe400078fdaff */
[----:B------:R-:W-:Y:S02]  /*7a30*/  LEA.HI R82, R82, R83, RZ, 0x5 ;  /* 0x0000005352527211 */ /* 0x000fe400078f28ff */
[----:B------:R-:W-:Y:S01]  /*7a40*/  SHF.L.U32 R157, R81, 0x4, RZ ;  /* 0x00000004519d7819 */ /* 0x000fe200000006ff */
[----:B------:R-:W-:Y:S02]  /*7a50*/  IMAD R81, R17, 0x7000, R119 ;  /* 0x0000700011517824 */ /* 0x000fe400078e0277 */
[----:B------:R-:W-:Y:S01]  /*7a60*/  IMAD.SHL.U32 R82, R82, 0x20, RZ ;  /* 0x0000002052527824 */ /* 0x000fe200078e00ff */
[----:B------:R-:W-:Y:S01]  /*7a70*/  LOP3.LUT R80, R3, 0x70, R157, 0xf8, !PT ;  /* 0x0000007003507812 */ /* 0x000fe200078ef89d */
[----:B------:R-:W-:-:S03]  /*7a80*/  IMAD.IADD R81, R16, 0x1, R81 ;  /* 0x0000000110517824 */ /* 0x000fc600078e0251 */
[----:B------:R-:W-:Y:S02]  /*7a90*/  LOP3.LUT R82, R82, 0xfffffc00, RZ, 0xc0, !PT ;  /* 0xfffffc0052527812 */ /* 0x000fe400078ec0ff */
        /* <DEDUP_REMOVED lines=14> */
[----:B------:R-:W-:Y:S01]  /*7b80*/  SHF.R.U32.HI R52, RZ, 0x8, R51 ;  /* 0x00000008ff347819 */ /* 0x000fe20000011633 */
[----:B------:R-:W-:Y:S01]  /*7b90*/  IMAD.SHL.U32 R163, R163, 0x100, RZ ;  /* 0x00000100a3a37824 */ /* 0x000fe200078e00ff */
[----:B------:R-:W-:-:S02]  /*7ba0*/  SHF.R.U32.HI R165, RZ, 0x8, R55 ;  /* 0x00000008ffa57819 */ /* 0x000fc40000011637 */
        /* <DEDUP_REMOVED lines=8> */
[----:B------:R-:W-:Y:S01]  /*7c30*/  LOP3.LUT R169, R164, 0xff00, R165, 0xf8, !PT ;  /* 0x0000ff00a4a97812 */ /* 0x000fe200078ef8a5 */
[----:B------:R-:W-:Y:S01]  /*7c40*/  IMAD.U32 R170, R51, 0x10000, RZ ;  /* 0x0001000033aa7824 */ /* 0x000fe200078e00ff */
[----:B------:R-:W-:-:S02]  /*7c50*/  LOP3.LUT R52, R50, 0xff00, R55, 0xf8, !PT ;  /* 0x0000ff0032347812 */ /* 0x000fc400078ef837 */
[----:B------:R-:W-:Y:S01]  /*7c60*/  LOP3.LUT R50, R48, 0xff0000, R53, 0xf8, !PT ;  /* 0x00ff000030327812 */ /* 0x000fe200078ef835 */
[----:B------:R-:W-:Y:S01]  /*7c70*/  IMAD.U32 R53, R166, 0x10000, RZ ;  /* 0x00010000a6357824 */ /* 0x000fe200078e00ff */
[----:B------:R-:W-:Y:S02]  /*7c80*/  LOP3.LUT R167, R54, 0xff00, R163, 0xf8, !PT ;  /* 0x0000ff0036a77812 */ /* 0x000fe400078ef8a3 */
        /* <DEDUP_REMOVED lines=8> */
[----:B------:R-:W-:Y:S01]  /*7d10*/  SHF.L.U32 R168, R49, 0x10, RZ ;  /* 0x0000001031a87819 */ /* 0x000fe200000006ff */
[----:B------:R-:W-:-:S02]  /*7d20*/  HADD2.F32 R54, -RZ, R54.H1_H1 ;  /* 0x30000036ff367230 */ /* 0x000fc40000004100 */
[-C--:B------:R-:W-:Y:S01]  /*7d30*/  FMUL.FTZ R171, R53, R166.reuse ;  /* 0x000000a635ab7220 */ /* 0x080fe20000410000 */
[----:B------:R-:W-:Y:S02]  /*7d40*/  HADD2.F32 R164, -RZ, R163.H0_H0 ;  /* 0x200000a3ffa47230 */ /* 0x000fe40000004100 */
        /* <DEDUP_REMOVED lines=13> */
[C---:B------:R-:W-:Y:S01]  /*7e20*/  FMUL.FTZ R168, R54.reuse, R168 ;  /* 0x000000a836a87220 */ /* 0x040fe20000410000 */
[----:B------:R-:W-:Y:S01]  /*7e30*/  HADD2.F32 R161, -RZ, R84.H0_H0 ;  /* 0x20000054ffa17230 */ /* 0x000fe20000004100 */
[----:B------:R-:W-:Y:S01]  /*7e40*/  LOP3.LUT R49, R169, 0xff0000, R170, 0xf8, !PT ;  /* 0x00ff0000a9317812 */ /* 0x000fe200078ef8aa */
[----:B------:R-:W-:Y:S02]  /*7e50*/  HADD2.F32 R80, -RZ, R160.H0_H0 ;  /* 0x200000a0ff507230 */ /* 0x000fe40000004100 */
[-C--:B------:R-:W-:Y:S01]  /*7e60*/  FFMA.FTZ R55, R54, R164.reuse, -R55 ;  /* 0x000000a436377223 */ /* 0x080fe20000010837 */
[----:B------:R-:W-:Y:S01]  /*7e70*/  FFMA.FTZ R54, R163, R164, R168 ;  /* 0x000000a4a3367223 */ /* 0x000fe200000100a8 */
[----:B------:R-:W-:-:S02]  /*7e80*/  HADD2.F32 R163, -RZ, R165.H0_H0 ;  /* 0x200000a5ffa37230 */ /* 0x000fc40000004100 */
[CC--:B------:R-:W-:Y:S01]  /*7e90*/  FMUL.FTZ R169, R161.reuse, R167.reuse ;  /* 0x000000a7a1a97220 */ /* 0x0c0fe20000410000 */
[----:B------:R-:W-:Y:S01]  /*7ea0*/  FMUL.FTZ R168, R80, R167 ;  /* 0x000000a750a87220 */ /* 0x000fe20000410000 */
[----:B------:R-:W-:Y:S01]  /*7eb0*/  HADD2.F32 R167, -RZ, R166.H1_H1 ;  /* 0x300000a6ffa77230 */ /* 0x000fe20000004100 */
[----:B------:R-:W-:Y:S01]  /*7ec0*/  F2FP.SATFINITE.E4M3.F32.PACK_AB_MERGE_C R53, R54, R53, RZ ;  /* 0x000000353635723e */ /* 0x000fe200048070ff */
[----:B------:R-:W-:Y:S02]  /*7ed0*/  HADD2.F32 R164, -RZ, R84.H1_H1 ;  /* 0x30000054ffa47230 */ /* 0x000fe40000004100 */
[-C--:B------:R-:W-:Y:S01]  /*7ee0*/  FFMA.FTZ R84, R161, R163.reuse, R168 ;  /* 0x000000a3a1547223 */ /* 0x080fe200000100a8 */
[----:B------:R-:W-:Y:S01]  /*7ef0*/  FFMA.FTZ R80, R80, R163, -R169 ;  /* 0x000000a350507223 */ /* 0x000fe200000108a9 */
[----:B------:R-:W-:Y:S01]  /*7f00*/  HADD2.F32 R160, -RZ, R160.H1_H1 ;  /* 0x300000a0ffa07230 */ /* 0x000fe20000004100 */
[----:B------:R-:W-:Y:S01]  /*7f10*/  F2FP.F16.E4M3.UNPACK_B R169, R159.H1 ;  /* 0x0000009fffa9723e */ /* 0x000fe200030006ff */
[----:B------:R-:W-:-:S02]  /*7f20*/  HADD2.F32 R161, -RZ, R165.H1_H1 ;  /* 0x300000a5ffa17230 */ /* 0x000fc40000004100 */
[-C--:B------:R-:W-:Y:S01]  /*7f30*/  FMUL.FTZ R163, R164, R167.reuse ;  /* 0x000000a7a4a37220 */ /* 0x080fe20000410000 */
[----:B------:R-:W-:Y:S01]  /*7f40*/  F2FP.F16.E4M3.UNPACK_B R165, R86.H1 ;  /* 0x00000056ffa5723e */ /* 0x000fe200030006ff */
        /* <DEDUP_REMOVED lines=8> */
[----:B------:R-:W-:Y:S01]  /*7fd0*/  HADD2.F32 R164, -RZ, R160.H0_H0 ;  /* 0x200000a0ffa47230 */ /* 0x000fe20000004100 */
[----:B------:R-:W-:Y:S01]  /*7fe0*/  F2FP.SATFINITE.E4M3.F32.PACK_AB_MERGE_C R52, R55, R52, RZ ;  /* 0x000000343734723e */ /* 0x000fe200048070ff */
[----:B------:R-:W-:-:S02]  /*7ff0*/  HADD2.F32 R170, -RZ, R169.H1_H1 ;  /* 0x300000a9ffaa7230 */ /* 0x000fc40000004100 */
[-C--:B------:R-:W-:Y:S01]  /*8000*/  FMUL.FTZ R173, R166, R171.reuse ;  /* 0x000000aba6ad7220 */ /* 0x080fe20000410000 */
[----:B------:R-:W-:Y:S02]  /*8010*/  HADD2.F32 R167, -RZ, R165.H1_H1 ;  /* 0x300000a5ffa77230 */ /* 0x000fe40000004100 */
[C---:B------:R-:W-:Y:S01]  /*8020*/  FMUL.FTZ R171, R164.reuse, R171 ;  /* 0x000000aba4ab7220 */ /* 0x040fe20000410000 */
[----:B------:R-:W-:Y:S01]  /*8030*/  HADD2.F32 R169, -RZ, R168.H0_H0 ;  /* 0x200000a8ffa97230 */ /* 0x000fe20000004100 */
[----:B------:R-:W-:Y:S01]  /*8040*/  F2FP.F16.E4M3.UNPACK_B R54, R85 ;  /* 0x00000055ff36723e */ /* 0x000fe200020006ff */
[----:B------:R-:W-:Y:S02]  /*8050*/  HADD2.F32 R165, -RZ, R160.H1_H1 ;  /* 0x300000a0ffa57230 */ /* 0x000fe40000004100 */
[-C--:B------:R-:W-:Y:S01]  /*8060*/  FMUL.FTZ R172, R167, R170.reuse ;  /* 0x000000aaa7ac7220 */ /* 0x080fe20000410000 */
[----:B------:R-:W-:Y:S02]  /*8070*/  HADD2.F32 R168, -RZ, R168.H1_H1 ;  /* 0x300000a8ffa87230 */ /* 0x000fe40000004100 */
[-C--:B------:R-:W-:Y:S01]  /*8080*/  FFMA.FTZ R160, R164, R169.reuse, -R173 ;  /* 0x000000a9a4a07223 */ /* 0x080fe200000108ad */
[----:B------:R-:W-:Y:S01]  /*8090*/  FFMA.FTZ R164, R166, R169, R171 ;  /* 0x000000a9a6a47223 */ /* 0x000fe200000100ab */
[C---:B------:R-:W-:Y:S01]  /*80a0*/  FMUL.FTZ R170, R165.reuse, R170 ;  /* 0x000000aaa5aa7220 */ /* 0x040fe20000410000 */
[----:B------:R-:W-:Y:S01]  /*80b0*/  F2FP.F16.E4M3.UNPACK_B R166, R159 ;  /* 0x0000009fffa6723e */ /* 0x000fe200020006ff */
[----:B------:R-:W-:Y:S01]  /*80c0*/  FFMA.FTZ R159, R165, R168, -R172 ;  /* 0x000000a8a59f7223 */ /* 0x000fe200000108ac */
[----:B------:R-:W-:Y:S01]  /*80d0*/  F2FP.F16.E4M3.UNPACK_B R165, R86 ;  /* 0x00000056ffa5723e */ /* 0x000fe200020006ff */
[----:B------:R-:W-:Y:S01]  /*80e0*/  FFMA.FTZ R175, R167, R168, R170 ;  /* 0x000000a8a7af7223 */ /* 0x000fe200000100aa */
[----:B------:R-:W-:Y:S01]  /*80f0*/  HADD2.F32 R86, -RZ, R82.H0_H0 ;  /* 0x20000052ff567230 */ /* 0x000fe20000004100 */
[----:B------:R-:W-:Y:S01]  /*8100*/  F2FP.F16.E4M3.UNPACK_B R55, R51 ;  /* 0x00000033ff37723e */ /* 0x000fe200020006ff */
[--C-:B------:R-:W-:Y:S01]  /*8110*/  HADD2.F32 R169, -RZ, R166.reuse.H0_H0 ;  /* 0x200000a6ffa97230 */ /* 0x100fe20000004100 */
[----:B------:R-:W-:Y:S01]  /*8120*/  F2FP.SATFINITE.E4M3.F32.PACK_AB_MERGE_C R84, R161, R84, R53 ;  /* 0x00000054a154723e */ /* 0x000fe20004807035 */
[----:B------:R-:W-:Y:S01]  /*8130*/  HADD2.F32 R168, -RZ, R166.H1_H1 ;  /* 0x300000a6ffa87230 */ /* 0x000fe20000004100 */
[----:B------:R-:W-:Y:S01]  /*8140*/  F2FP.F16.E4M3.UNPACK_B R166, R158 ;  /* 0x0000009effa6723e */ /* 0x000fe200020006ff */
[--C-:B------:R-:W-:Y:S01]  /*8150*/  HADD2.F32 R158, -RZ, R165.reuse.H0_H0 ;  /* 0x200000a5ff9e7230 */ /* 0x100fe20000004100 */
[----:B------:R-:W-:Y:S01]  /*8160*/  F2FP.F16.E4M3.UNPACK_B R53, R81 ;  /* 0x00000051ff35723e */ /* 0x000fe200020006ff */
[----:B------:R-:W-:Y:S01]  /*8170*/  HADD2.F32 R165, -RZ, R165.H1_H1 ;  /* 0x300000a5ffa57230 */ /* 0x000fe20000004100 */
[----:B------:R-:W-:Y:S01]  /*8180*/  F2FP.SATFINITE.E4M3.F32.PACK_AB_MERGE_C R160, R159, R160, RZ ;  /* 0x000000a09fa0723e */ /* 0x000fe200048070ff */
[----:B------:R-:W-:-:S02]  /*8190*/  HADD2.F32 R82, -RZ, R82.H1_H1 ;  /* 0x30000052ff527230 */ /* 0x000fc40000004100 */
[-C--:B------:R-:W-:Y:S01]  /*81a0*/  FMUL.FTZ R171, R158, R169.reuse ;  /* 0x000000a99eab7220 */ /* 0x080fe20000410000 */
[--C-:B------:R-:W-:Y:S02]  /*81b0*/  HADD2.F32 R167, -RZ, R166.reuse.H0_H0 ;  /* 0x200000a6ffa77230 */ /* 0x100fe40000004100 */
[-C--:B------:R-:W-:Y:S01]  /*81c0*/  FMUL.FTZ R173, R165, R168.reuse ;  /* 0x000000a8a5ad7220 */ /* 0x080fe20000410000 */
[----:B------:R-:W-:Y:S02]  /*81d0*/  HADD2.F32 R166, -RZ, R166.H1_H1 ;  /* 0x300000a6ffa67230 */ /* 0x000fe40000004100 */
[----:B------:R-:W-:Y:S01]  /*81e0*/  FMUL.FTZ R169, R86, R169 ;  /* 0x000000a956a97220 */ /* 0x000fe20000410000 */
[----:B------:R-:W-:Y:S01]  /*81f0*/  FMUL.FTZ R168, R82, R168 ;  /* 0x000000a852a87220 */ /* 0x000fe20000410000 */
[-C--:B------:R-:W-:Y:S01]  /*8200*/  FFMA.FTZ R171, R86, R167.reuse, -R171 ;  /* 0x000000a756ab7223 */ /* 0x080fe200000108ab */
[----:B------:R-:W-:Y:S01]  /*8210*/  F2FP.SATFINITE.E4M3.F32.PACK_AB_MERGE_C R80, R163, R80, R52 ;  /* 0x00000050a350723e */ /* 0x000fe20004807034 */
[----:B------:R-:W-:Y:S01]  /*8220*/  FFMA.FTZ R86, R158, R167, R169 ;  /* 0x000000a79e567223 */ /* 0x000fe200000100a9 */
[-C--:B------:R-:W-:Y:S01]  /*8230*/  FFMA.FTZ R82, R82, R166.reuse, -R173 ;  /* 0x000000a652527223 */ /* 0x080fe200000108ad */
[----:B------:R-:W-:Y:S01]  /*8240*/  FFMA.FTZ R165, R165, R166, R168 ;  /* 0x000000a6a5a57223 */ /* 0x000fe200000100a8 */
[----:B------:R-:W-:Y:S01]  /*8250*/  F2FP.SATFINITE.E4M3.F32.PACK_AB_MERGE_C R164, R175, R164, RZ ;  /* 0x000000a4afa4723e */ /* 0x000fe200048070ff */
[----:B------:R-:W-:Y:S01]  /*8260*/  HADD2.F32 R158, -RZ, R54.H0_H0 ;  /* 0x20000036ff9e7230 */ /* 0x000fe20000004100 */
[----:B------:R-:W-:Y:S01]  /*8270*/  F2FP.F16.E4M3.UNPACK_B R159, R50 ;  /* 0x00000032ff9f723e */ /* 0x000fe200020006ff */
[----:B------:R-:W-:Y:S01]  /*8280*/  HADD2.F32 R163, -RZ, R55.H0_H0 ;  /* 0x20000037ffa37230 */ /* 0x000fe20000004100 */
[----:B------:R-:W-:Y:S01]  /*8290*/  F2FP.SATFINITE.E4M3.F32.PACK_AB_MERGE_C R82, R82, R171, R160 ;  /* 0x000000ab5252723e */ /* 0x000fe200048070a0 */
[----:B------:R-:W-:Y:S01]  /*82a0*/  HADD2.F32 R52, -RZ, R53.H0_H0 ;  /* 0x20000035ff347230 */ /* 0x000fe20000004100 */
[----:B------:R-:W-:Y:S01]  /*82b0*/  F2FP.SATFINITE.E4M3.F32.PACK_AB_MERGE_C R86, R165, R86, R164 ;  /* 0x00000056a556723e */ /* 0x000fe200048070a4 */
[----:B------:R-:W-:-:S02]  /*82c0*/  HADD2.F32 R161, -RZ, R159.H0_H0 ;  /* 0x2000009fffa17230 */ /* 0x000fc40000004100 */
[-C--:B------:R-:W-:Y:S01]  /*82d0*/  FMUL.FTZ R165, R158, R163.reuse ;  /* 0x000000a39ea57220 */ /* 0x080fe20000410000 */
[----:B------:R-:W-:Y:S02]  /*82e0*/  HADD2.F32 R160, -RZ, R55.H1_H1 ;  /* 0x30000037ffa07230 */ /* 0x000fe40000004100 */
[C---:B------:R-:W-:Y:S01]  /*82f0*/  FMUL.FTZ R163, R52.reuse, R163 ;  /* 0x000000a334a37220 */ /* 0x040fe20000410000 */
[----:B------:R-:W-:Y:S02]  /*8300*/  HADD2.F32 R54, -RZ, R54.H1_H1 ;  /* 0x30000036ff367230 */ /* 0x000fe40000004100 */
[-C--:B------:R-:W-:Y:S01]  /*8310*/  FFMA.FTZ R52, R52, R161.reuse, -R165 ;  /* 0x000000a134347223 */ /* 0x080fe200000108a5 */
[----:B------:R-:W-:Y:S02]  /*8320*/  HADD2.F32 R55, -RZ, R53.H1_H1 ;  /* 0x30000035ff377230 */ /* 0x000fe40000004100 */
[----:B------:R-:W-:Y:S01]  /*8330*/  FFMA.FTZ R53, R158, R161, R163 ;  /* 0x000000a19e357223 */ /* 0x000fe200000100a3 */
[----:B------:R-:W-:-:S02]  /*8340*/  HADD2.F32 R159, -RZ, R159.H1_H1 ;  /* 0x3000009fff9f7230 */ /* 0x000fc40000004100 */
[CC--:B------:R-:W-:Y:S01]  /*8350*/  FMUL.FTZ R158, R54.reuse, R160.reuse ;  /* 0x000000a0369e7220 */ /* 0x0c0fe20000410000 */
[----:B------:R-:W-:Y:S01]  /*8360*/  F2FP.F16.E4M3.UNPACK_B R85, R85.H1 ;  /* 0x00000055ff55723e */ /* 0x000fe200030006ff */
[C---:B------:R-:W-:Y:S01]  /*8370*/  FMUL.FTZ R161, R55.reuse, R160 ;  /* 0x000000a037a17220 */ /* 0x040fe20000410000 */
[----:B------:R-:W-:Y:S01]  /*8380*/  F2FP.F16.E4M3.UNPACK_B R160, R51.H1 ;  /* 0x00000033ffa0723e */ /* 0x000fe200030006ff */
[----:B------:R-:W-:Y:S01]  /*8390*/  FFMA.FTZ R55, R55, R159, -R158 ;  /* 0x0000009f37377223 */ /* 0x000fe2000001089e */
[----:B------:R-:W-:Y:S01]  /*83a0*/  F2FP.F16.E4M3.UNPACK_B R81, R81.H1 ;  /* 0x00000051ff51723e */ /* 0x000fe200030006ff */
[----:B------:R-:W-:Y:S01]  /*83b0*/  FFMA.FTZ R54, R54, R159, R161 ;  /* 0x0000009f36367223 */ /* 0x000fe200000100a1 */
[----:B------:R-:W-:Y:S01]  /*83c0*/  F2FP.F16.E4M3.UNPACK_B R50, R50.H1 ;  /* 0x00000032ff32723e */ /* 0x000fe200030006ff */
[----:B------:R-:W-:Y:S01]  /*83d0*/  HADD2.F32 R158, -RZ, R85.H0_H0 ;  /* 0x20000055ff9e7230 */ /* 0x000fe20000004100 */
[-C--:B------:R-:W-:Y:S01]  /*83e0*/  F2FP.F16.E4M3.UNPACK_B R169, R49.reuse ;  /* 0x00000031ffa9723e */ /* 0x080fe200020006ff */
[----:B------:R-:W-:Y:S01]  /*83f0*/  HADD2.F32 R161, -RZ, R160.H0_H0 ;  /* 0x200000a0ffa17230 */ /* 0x000fe20000004100 */
[----:B------:R-:W-:Y:S01]  /*8400*/  F2FP.F16.E4M3.UNPACK_B R170, R49.H1 ;  /* 0x00000031ffaa723e */ /* 0x000fe200030006ff */
[----:B------:R-:W-:Y:S01]  /*8410*/  HADD2.F32 R51, -RZ, R81.H0_H0 ;  /* 0x20000051ff337230 */ /* 0x000fe20000004100 */
[----:B------:R-:W-:Y:S01]  /*8420*/  F2FP.F16.E4M3.UNPACK_B R165, R48 ;  /* 0x00000030ffa5723e */ /* 0x000fe200020006ff */
[----:B------:R-:W-:-:S02]  /*8430*/  HADD2.F32 R159, -RZ, R85.H1_H1 ;  /* 0x30000055ff9f7230 */ /* 0x000fc40000004100 */
[CC--:B------:R-:W-:Y:S01]  /*8440*/  FMUL.FTZ R166, R158.reuse, R161.reuse ;  /* 0x000000a19ea67220 */ /* 0x0c0fe20000410000 */
[----:B------:R-:W-:Y:S02]  /*8450*/  HADD2.F32 R85, -RZ, R50.H0_H0 ;  /* 0x20000032ff557230 */ /* 0x000fe40000004100 */
[C---:B------:R-:W-:Y:S01]  /*8460*/  FMUL.FTZ R161, R51.reuse, R161 ;  /* 0x000000a133a17220 */ /* 0x040fe20000410000 */
[----:B------:R-:W-:Y:S02]  /*8470*/  HADD2.F32 R81, -RZ, R81.H1_H1 ;  /* 0x30000051ff517230 */ /* 0x000fe40000004100 */
[----:B------:R-:W-:Y:S02]  /*8480*/  HADD2.F32 R160, -RZ, R160.H1_H1 ;  /* 0x300000a0ffa07230 */ /* 0x000fe40000004100 */
[----:B------:R-:W-:Y:S02]  /*8490*/  HADD2.F32 R164, -RZ, R50.H1_H1 ;  /* 0x30000032ffa47230 */ /* 0x000fe40000004100 */
[-C--:B------:R-:W-:Y:S01]  /*84a0*/  FFMA.FTZ R50, R51, R85.reuse, -R166 ;  /* 0x0000005533327223 */ /* 0x080fe200000108a6 */
[----:B------:R-:W-:Y:S01]  /*84b0*/  FFMA.FTZ R51, R158, R85, R161 ;  /* 0x000000559e337223 */ /* 0x000fe200000100a1 */
[-C--:B------:R-:W-:Y:S01]  /*84c0*/  FMUL.FTZ R168, R159, R160.reuse ;  /* 0x000000a09fa87220 */ /* 0x080fe20000410000 */
[C---:B------:R-:W-:Y:S01]  /*84d0*/  FMUL.FTZ R158, R81.reuse, R160 ;  /* 0x000000a0519e7220 */ /* 0x040fe20000410000 */
[----:B------:R-:W-:Y:S01]  /*84e0*/  F2FP.F16.E4M3.UNPACK_B R85, R83 ;  /* 0x00000053ff55723e */ /* 0x000fe200020006ff */
[----:B------:R-:W-:Y:S01]  /*84f0*/  HADD2.F32 R49, -RZ, R170.H0_H0 ;  /* 0x200000aaff317230 */ /* 0x000fe20000004100 */
[----:B------:R-:W-:Y:S01]  /*8500*/  F2FP.F16.E4M3.UNPACK_B R160, R87 ;  /* 0x00000057ffa0723e */ /* 0x000fe200020006ff */
[-C--:B------:R-:W-:Y:S01]  /*8510*/  FFMA.FTZ R81, R81, R164.reuse, -R168 ;  /* 0x000000a451517223 */ /* 0x080fe200000108a8 */
[----:B------:R-:W-:Y:S01]  /*8520*/  F2FP.F16.E4M3.UNPACK_B R83, R83.H1 ;  /* 0x00000053ff53723e */ /* 0x000fe200030006ff */
[----:B------:R-:W-:Y:S01]  /*8530*/  FFMA.FTZ R158, R159, R164, R158 ;  /* 0x000000a49f9e7223 */ /* 0x000fe2000001009e */
[----:B------:R-:W-:Y:S01]  /*8540*/  F2FP.F16.E4M3.UNPACK_B R161, R87.H1 ;  /* 0x00000057ffa1723e */ /* 0x000fe200030006ff */
[----:B------:R-:W-:Y:S01]  /*8550*/  HADD2.F32 R87, -RZ, R85.H0_H0 ;  /* 0x20000055ff577230 */ /* 0x000fe20000004100 */
[----:B------:R-:W-:Y:S01]  /*8560*/  F2FP.F16.E4M3.UNPACK_B R166, R48.H1 ;  /* 0x00000030ffa6723e */ /* 0x000fe200030006ff */
[----:B------:R-:W-:Y:S01]  /*8570*/  HADD2.F32 R163, -RZ, R160.H0_H0 ;  /* 0x200000a0ffa37230 */ /* 0x000fe20000004100 */
[----:B------:R-:W-:Y:S01]  /*8580*/  F2FP.SATFINITE.E4M3.F32.PACK_AB_MERGE_C R50, R81, R50, RZ ;  /* 0x000000325132723e */ /* 0x000fe200048070ff */
[----:B------:R-:W-:Y:S01]  /*8590*/  HADD2.F32 R48, -RZ, R169.H0_H0 ;  /* 0x200000a9ff307230 */ /* 0x000fe20000004100 */
[----:B------:R-:W-:Y:S01]  /*85a0*/  F2FP.SATFINITE.E4M3.F32.PACK_AB_MERGE_C R51, R158, R51, RZ ;  /* 0x000000339e33723e */ /* 0x000fe200048070ff */
[----:B------:R-:W-:Y:S01]  /*85b0*/  HADD2.F32 R159, -RZ, R83.H0_H0 ;  /* 0x20000053ff9f7230 */ /* 0x000fe20000004100 */
[----:B------:R-:W-:Y:S01]  /*85c0*/  F2FP.SATFINITE.E4M3.F32.PACK_AB_MERGE_C R81, R55, R52, R50 ;  /* 0x000000343751723e */ /* 0x000fe20004807032 */
[----:B------:R-:W-:-:S02]  /*85d0*/  HADD2.F32 R164, -RZ, R161.H0_H0 ;  /* 0x200000a1ffa47230 */ /* 0x000fc40000004100 */
[-C--:B------:R-:W-:Y:S01]  /*85e0*/  FMUL.FTZ R172, R163, R48.reuse ;  /* 0x00000030a3ac7220 */ /* 0x080fe20000410000 */
[----:B------:R-:W-:Y:S02]  /*85f0*/  HADD2.F32 R168, -RZ, R165.H0_H0 ;  /* 0x200000a5ffa87230 */ /* 0x000fe40000004100 */
[----:B------:R-:W-:Y:S01]  /*8600*/  FMUL.FTZ R174, R87, R48 ;  /* 0x0000003057ae7220 */ /* 0x000fe20000410000 */
[----:B------:R-:W-:Y:S02]  /*8610*/  HADD2.F32 R161, -RZ, R161.H1_H1 ;  /* 0x300000a1ffa17230 */ /* 0x000fe40000004100 */
[-C--:B------:R-:W-:Y:S01]  /*8620*/  FMUL.FTZ R176, R164, R49.reuse ;  /* 0x00000031a4b07220 */ /* 0x080fe20000410000 */
[----:B------:R-:W-:Y:S02]  /*8630*/  HADD2.F32 R170, -RZ, R170.H1_H1 ;  /* 0x300000aaffaa7230 */ /* 0x000fe40000004100 */
[----:B------:R-:W-:Y:S01]  /*8640*/  FMUL.FTZ R171, R159, R49 ;  /* 0x000000319fab7220 */ /* 0x000fe20000410000 */
[----:B------:R-:W-:-:S02]  /*8650*/  HADD2.F32 R83, -RZ, R83.H1_H1 ;  /* 0x30000053ff537230 */ /* 0x000fc40000004100 */
[-C--:B------:R-:W-:Y:S01]  /*8660*/  FFMA.FTZ R48, R87, R168.reuse, -R172 ;  /* 0x000000a857307223 */ /* 0x080fe200000108ac */
[----:B------:R-:W-:Y:S02]  /*8670*/  HADD2.F32 R167, -RZ, R166.H0_H0 ;  /* 0x200000a6ffa77230 */ /* 0x000fe40000004100 */
[----:B------:R-:W-:Y:S01]  /*8680*/  FFMA.FTZ R49, R163, R168, R174 ;  /* 0x000000a8a3317223 */ /* 0x000fe200000100ae */
[----:B------:R-:W-:Y:S02]  /*8690*/  HADD2.F32 R160, -RZ, R160.H1_H1 ;  /* 0x300000a0ffa07230 */ /* 0x000fe40000004100 */
[-C--:B------:R-:W-:Y:S01]  /*86a0*/  FMUL.FTZ R168, R161, R170.reuse ;  /* 0x000000aaa1a87220 */ /* 0x080fe20000410000 */
[----:B------:R-:W-:Y:S02]  /*86b0*/  HADD2.F32 R169, -RZ, R169.H1_H1 ;  /* 0x300000a9ffa97230 */ /* 0x000fe40000004100 */
[----:B------:R-:W-:Y:S01]  /*86c0*/  FMUL.FTZ R170, R83, R170 ;  /* 0x000000aa53aa7220 */ /* 0x000fe20000410000 */
[----:B------:R-:W-:-:S02]  /*86d0*/  HADD2.F32 R166, -RZ, R166.H1_H1 ;  /* 0x300000a6ffa67230 */ /* 0x000fc40000004100 */
[-C--:B------:R-:W-:Y:S01]  /*86e0*/  FFMA.FTZ R171, R164, R167.reuse, R171 ;  /* 0x000000a7a4ab7223 */ /* 0x080fe200000100ab */
[----:B------:R-:W-:Y:S02]  /*86f0*/  HADD2.F32 R85, -RZ, R85.H1_H1 ;  /* 0x30000055ff557230 */ /* 0x000fe40000004100 */
[----:B------:R-:W-:Y:S01]  /*8700*/  FFMA.FTZ R176, R159, R167, -R176 ;  /* 0x000000a79fb07223 */ /* 0x000fe200000108b0 */
[----:B------:R-:W-:Y:S02]  /*8710*/  HADD2.F32 R165, -RZ, R165.H1_H1 ;  /* 0x300000a5ffa57230 */ /* 0x000fe40000004100 */
[-C--:B------:R-:W-:Y:S01]  /*8720*/  FMUL.FTZ R164, R160, R169.reuse ;  /* 0x000000a9a0a47220 */ /* 0x080fe20000410000 */
[-C--:B------:R-:W-:Y:S01]  /*8730*/  FFMA.FTZ R83, R83, R166.reuse, -R168 ;  /* 0x000000a653537223 */ /* 0x080fe200000108a8 */
[----:B------:R-:W-:Y:S01]  /*8740*/  FMUL.FTZ R169, R85, R169 ;  /* 0x000000a955a97220 */ /* 0x000fe20000410000 */
[----:B------:R-:W-:Y:S01]  /*8750*/  FFMA.FTZ R170, R161, R166, R170 ;  /* 0x000000a6a1aa7223 */ /* 0x000fe200000100aa */
[----:B------:R-:W-:-:S02]  /*8760*/  FFMA.FTZ R85, R85, R165, -R164 ;  /* 0x000000a555557223 */ /* 0x000fc400000108a4 */
[----:B------:R-:W-:Y:S01]  /*8770*/  FFMA.FTZ R160, R160, R165, R169 ;  /* 0x000000a5a0a07223 */ /* 0x000fe200000100a9 */
[----:B------:R-:W-:Y:S02]  /*8780*/  F2FP.SATFINITE.E4M3.F32.PACK_AB_MERGE_C R83, R83, R176, RZ ;  /* 0x000000b05353723e */ /* 0x000fe400048070ff */
[----:B------:R-:W-:Y:S02]  /*8790*/  F2FP.SATFINITE.E4M3.F32.PACK_AB_MERGE_C R170, R170, R171, RZ ;  /* 0x000000abaaaa723e */ /* 0x000fe400048070ff */
[----:B------:R-:W-:Y:S02]  /*87a0*/  F2FP.SATFINITE.E4M3.F32.PACK_AB_MERGE_C R83, R85, R48, R83 ;  /* 0x000000305553723e */ /* 0x000fe40004807053 */
[----:B------:R-:W-:Y:S02]  /*87b0*/  F2FP.SATFINITE.E4M3.F32.PACK_AB_MERGE_C R85, R54, R53, R51 ;  /* 0x000000353655723e */ /* 0x000fe40004807033 */
[----:B------:R-:W-:-:S07]  /*87c0*/  F2FP.SATFINITE.E4M3.F32.PACK_AB_MERGE_C R87, R160, R49, R170 ;  /* 0x00000031a057723e */ /* 0x000fce00048070aa */
.L_x_2335:
[----:B------:R-:W-:Y:S05]  /*87d0*/  BSYNC B2 ;  /* 0x0000000000027941 */ /* 0x000fea0003800000 */
.L_x_2334:
[----:B------:R-:W-:Y:S01]  /*87e0*/  ISETP.GE.AND P3, PT, R157, R145, PT ;  /* 0x000000919d00720c */ /* 0x000fe20003f66270 */
[----:B------:R-:W-:Y:S01]  /*87f0*/  ULDC.64 UR4, c[0x0][0x2e8] ;  /* 0x0000ba0000047ab9 */ /* 0x000fe20000000a00 */
[----:B------:R-:W-:-:S11]  /*8800*/  ULDC.64 UR6, c[0x0][0x208] ;  /* 0x0000820000067ab9 */ /* 0x000fd60000000a00 */
        /* <DEDUP_REMOVED lines=9> */
.L_x_2333:
[----:B------:R-:W-:Y:S05]  /*88a0*/  BSYNC B1 ;  /* 0x0000000000017941 */ /* 0x000fea0003800000 */
.L_x_2332:
[----:B-1----:R-:W-:Y:S01]  /*88b0*/  VIADD R49, R228, 0x40 ;  /* 0x00000040e4317836 */ /* 0x002fe20000000000 */
[----:B------:R-:W-:Y:S04]  /*88c0*/  BSSY B1, `(.L_x_2336) ;  /* 0x0000103000017945 */ /* 0x000fe80003800000 */
[----:B------:R-:W-:-:S13]  /*88d0*/  ISETP.GE.OR P3, PT, R49, R117, P0 ;  /* 0x000000753100720c */ /* 0x000fda0000766670 */
[----:B------:R-:W-:Y:S05]  /*88e0*/  @P3 BRA `(.L_x_2337) ;  /* 0x0000001000003947 */ /* 0x000fea0003800000 */
[----:B------:R-:W2:Y:S01]  /*88f0*/  LDL R50, [R1+0x6c] ;  /* 0x00006c0001327983 */ /* 0x000ea20000100800 */
[-C--:B------:R-:W-:Y:S01]  /*8900*/  IMAD R48, R128, R126.reuse, RZ ;  /* 0x0000007e80307224 */ /* 0x080fe200078e02ff */
        /* <DEDUP_REMOVED lines=10> */
[----:B------:R-:W-:Y:S01]  /*89b0*/  IMAD.SHL.U32 R52, R52, 0x80, RZ ;  /* 0x0000008034347824 */ /* 0x000fe200078e00ff */
[----:B------:R-:W-:Y:S01]  /*89c0*/  LEA.HI R49, R49, R48, RZ, 0x5 ;  /* 0x0000003031317211 */ /* 0x000fe200078f28ff */
[----:B------:R-:W-:Y:S01]  /*89d0*/  IMAD.IADD R83, R81, 0x1, R83 ;  /* 0x0000000151537824 */ /* 0x000fe200078e0253 */
[----:B------:R-:W-:Y:S02]  /*89e0*/  LOP3.LUT R51, R51, 0x380, RZ, 0xc0, !PT ;  /* 0x0000038033337812 */ /* 0x000fe400078ec0ff */
[----:B------:R-:W-:Y:S02]  /*89f0*/  LEA.HI.SX32 R49, R49, R34, 0x1b ;  /* 0x0000002231317211 */ /* 0x000fe400078fdaff */
[----:B------:R-:W-:Y:S02]  /*8a00*/  LOP3.LUT R52, R52, 0x380, RZ, 0xc0, !PT ;  /* 0x0000038034347812 */ /* 0x000fe400078ec0ff */
[----:B------:R-:W-:Y:S01]  /*8a10*/  SHF.R.U32.HI R51, RZ, 0x3, R51 ;  /* 0x00000003ff337819 */ /* 0x000fe20000011633 */
[----:B------:R-:W-:Y:S01]  /*8a20*/  IMAD.SHL.U32 R85, R49, 0x10, RZ ;  /* 0x0000001031557824 */ /* 0x000fe200078e00ff */
[----:B------:R-:W-:Y:S01]  /*8a30*/  IADD3.X R86, R38, R83, R36, P3, P4 ;  /* 0x0000005326567210 */ /* 0x000fe20001fe8424 */
[----:B------:R-:W-:-:S03]  /*8a40*/  IMAD R49, R17, 0x7000, R118 ;  /* 0x0000700011317824 */ /* 0x000fc600078e0276 */
[----:B------:R-:W-:Y:S02]  /*8a50*/  LOP3.LUT R48, R52, 0x70, R85, 0xf8, !PT ;  /* 0x0000007034307812 */ /* 0x000fe400078ef855 */
[----:B------:R-:W-:Y:S02]  /*8a60*/  IADD3 R49, R16, R49, RZ ;  /* 0x0000003110317210 */ /* 0x000fe40007ffe0ff */
[----:B------:R-:W-:-:S05]  /*8a70*/  LOP3.LUT R48, R48, R51, RZ, 0x3c, !PT ;  /* 0x0000003330307212 */ /* 0x000fca00078e3cff */
[----:B--2---:R-:W-:-:S04]  /*8a80*/  IMAD.IADD R48, R50, 0x1, R48 ;  /* 0x0000000132307824 */ /* 0x004fc800078e0230 */
[----:B------:R-:W-:-:S04]  /*8a90*/  IMAD R51, R17, 0x7000, R48 ;  /* 0x0000700011337824 */ /* 0x000fc800078e0230 */
[----:B------:R-:W-:Y:S02]  /*8aa0*/  IMAD.IADD R52, R16, 0x1, R51 ;  /* 0x0000000110347824 */ /* 0x000fe400078e0233 */
[----:B------:R-:W1:Y:S04]  /*8ab0*/  LDS.128 R48, [R49+0x20400] ;  /* 0x0204000031307984 */ /* 0x000e680000000c00 */
[----:B------:R-:W2:Y:S01]  /*8ac0*/  LDS.128 R52, [R52+0x20400] ;  /* 0x0204000034347984 */ /* 0x000ea20000000c00 */
[----:B------:R-:W-:Y:S05]  /*8ad0*/  @P2 BRA `(.L_x_2339) ;  /* 0x0000000c00502947 */ /* 0x000fea0003800000 */
[----:B------:R-:W-:Y:S01]  /*8ae0*/  SHF.R.U32.HI R58, RZ, 0x8, R57 ;  /* 0x00000008ff3a7819 */ /* 0x000fe20000011639 */
[----:B-1----:R-:W-:Y:S01]  /*8af0*/  IMAD.MOV.U32 R60, RZ, RZ, R48 ;  /* 0x000000ffff3c7224 */ /* 0x002fe200078e0030 */
[----:B------:R-:W-:Y:S01]  /*8b00*/  SHF.R.U32.HI R132, RZ, 0x8, R61 ;  /* 0x00000008ff847819 */ /* 0x000fe2000001163d */
[----:B------:R-:W-:Y:S01]  /*8b10*/  IMAD.MOV.U32 R56, RZ, RZ, R49 ;  /* 0x000000ffff387224 */ /* 0x000fe200078e0031 */
[----:B------:R-:W-:Y:S01]  /*8b20*/  LOP3.LUT R87, R57, 0xff0000ff, RZ, 0xc0, !PT ;  /* 0xff0000ff39577812 */ /* 0x000fe200078ec0ff */
[----:B------:R-:W-:Y:S01]  /*8b30*/  IMAD.SHL.U32 R48, R58, 0x100, RZ ;  /* 0x000001003a307824 */ /* 0x000fe200078e00ff */
[--C-:B------:R-:W-:Y:S01]  /*8b40*/  SHF.R.U32.HI R133, RZ, 0x8, R59.reuse ;  /* 0x00000008ff857819 */ /* 0x100fe2000001163b */
[----:B------:R-:W-:Y:S01]  /*8b50*/  IMAD.SHL.U32 R49, R132, 0x100, RZ ;  /* 0x0000010084317824 */ /* 0x000fe200078e00ff */
[----:B------:R-:W-:Y:S01]  /*8b60*/  SHF.R.U32.HI R158, RZ, 0x10, R59 ;  /* 0x00000010ff9e7819 */ /* 0x000fe2000001163b */
[----:B--2---:R-:W-:Y:S01]  /*8b70*/  IMAD.MOV.U32 R58, RZ, RZ, R54 ;  /* 0x000000ffff3a7224 */ /* 0x004fe200078e0036 */
[----:B------:R-:W-:-:S02]  /*8b80*/  SHF.R.U32.HI R157, RZ, 0x10, R61 ;  /* 0x00000010ff9d7819 */ /* 0x000fc4000001163d */
[----:B------:R-:W-:Y:S01]  /*8b90*/  LOP3.LUT R62, R61, 0xff0000ff, RZ, 0xc0, !PT ;  /* 0xff0000ff3d3e7812 */ /* 0x000fe200078ec0ff */
[----:B------:R-:W-:Y:S01]  /*8ba0*/  IMAD.MOV.U32 R61, RZ, RZ, R52 ;  /* 0x000000ffff3d7224 */ /* 0x000fe200078e0034 */
[----:B------:R-:W-:Y:S01]  /*8bb0*/  LOP3.LUT R87, R87, 0xff00, R48, 0xf8, !PT ;  /* 0x0000ff0057577812 */ /* 0x000fe200078ef830 */
[----:B------:R-:W-:Y:S01]  /*8bc0*/  IMAD.SHL.U32 R48, R133, 0x100, RZ ;  /* 0x0000010085307824 */ /* 0x000fe200078e00ff */
[----:B------:R-:W-:Y:S02]  /*8bd0*/  SHF.R.U32.HI R84, RZ, 0x8, R63 ;  /* 0x00000008ff547819 */ /* 0x000fe4000001163f */
[----:B------:R-:W-:Y:S02]  /*8be0*/  LOP3.LUT R59, R59, 0xff0000ff, RZ, 0xc0, !PT ;  /* 0xff0000ff3b3b7812 */ /* 0x000fe400078ec0ff */
[----:B------:R-:W-:Y:S01]  /*8bf0*/  SHF.R.U32.HI R156, RZ, 0x10, R57 ;  /* 0x00000010ff9c7819 */ /* 0x000fe20000011639 */
[----:B------:R-:W-:Y:S01]  /*8c00*/  IMAD.MOV.U32 R57, RZ, RZ, R50 ;  /* 0x000000ffff397224 */ /* 0x000fe200078e0032 */
[----:B------:R-:W-:-:S02]  /*8c10*/  SHF.R.U32.HI R155, RZ, 0x10, R63 ;  /* 0x00000010ff9b7819 */ /* 0x000fc4000001163f */
[----:B------:R-:W-:Y:S01]  /*8c20*/  LOP3.LUT R133, R62, 0xff00, R49, 0xf8, !PT ;  /* 0x0000ff003e857812 */ /* 0x000fe200078ef831 */
[----:B------:R-:W-:Y:S01]  /*8c30*/  IMAD.U32 R49, R158, 0x10000, RZ ;  /* 0x000100009e317824 */ /* 0x000fe200078e00ff */
[----:B------:R-:W-:Y:S01]  /*8c40*/  LOP3.LUT R63, R63, 0xff0000ff, RZ, 0xc0, !PT ;  /* 0xff0000ff3f3f7812 */ /* 0x000fe200078ec0ff */
[----:B------:R-:W-:Y:S01]  /*8c50*/  IMAD.U32 R50, R156, 0x10000, RZ ;  /* 0x000100009c327824 */ /* 0x000fe200078e00ff */
[----:B------:R-:W-:Y:S01]  /*8c60*/  SHF.L.U32 R52, R84, 0x8, RZ ;  /* 0x0000000854347819 */ /* 0x000fe200000006ff */
[----:B------:R-:W-:Y:S01]  /*8c70*/  IMAD.U32 R155, R155, 0x10000, RZ ;  /* 0x000100009b9b7824 */ /* 0x000fe200078e00ff */
[----:B------:R-:W-:Y:S02]  /*8c80*/  LOP3.LUT R48, R59, 0xff00, R48, 0xf8, !PT ;  /* 0x0000ff003b307812 */ /* 0x000fe400078ef830 */
[----:B------:R-:W-:Y:S02]  /*8c90*/  F2FP.F16.E4M3.UNPACK_B R132, R153.H1 ;  /* 0x00000099ff84723e */ /* 0x000fe400030006ff */
[----:B------:R-:W-:-:S02]  /*8ca0*/  F2FP.F16.E4M3.UNPACK_B R84, R61.H1 ;  /* 0x0000003dff54723e */ /* 0x000fc400030006ff */
[----:B------:R-:W-:Y:S02]  /*8cb0*/  F2FP.F16.E4M3.UNPACK_B R62, R60.H1 ;  /* 0x0000003cff3e723e */ /* 0x000fe400030006ff */
[----:B------:R-:W-:Y:S01]  /*8cc0*/  LOP3.LUT R156, R63, 0xff00, R52, 0xf8, !PT ;  /* 0x0000ff003f9c7812 */ /* 0x000fe200078ef834 */
[----:B------:R-:W-:Y:S01]  /*8cd0*/  HADD2.F32 R59, -RZ, R84.H0_H0 ;  /* 0x20000054ff3b7230 */ /* 0x000fe20000004100 */
[----:B------:R-:W-:Y:S01]  /*8ce0*/  LOP3.LUT R49, R48, 0xff0000, R49, 0xf8, !PT ;  /* 0x00ff000030317812 */ /* 0x000fe200078ef831 */
[----:B------:R-:W-:Y:S01]  /*8cf0*/  HADD2.F32 R48, -RZ, R132.H0_H0 ;  /* 0x20000084ff307230 */ /* 0x000fe20000004100 */
[----:B------:R-:W-:Y:S01]  /*8d00*/  F2FP.F16.E4M3.UNPACK_B R63, R151.H1 ;  /* 0x00000097ff3f723e */ /* 0x000fe200030006ff */
[----:B------:R-:W-:Y:S01]  /*8d10*/  HADD2.F32 R54, -RZ, R62.H0_H0 ;  /* 0x2000003eff367230 */ /* 0x000fe20000004100 */
[----:B------:R-:W-:Y:S01]  /*8d20*/  LOP3.LUT R50, R87, 0xff0000, R50, 0xf8, !PT ;  /* 0x00ff000057327812 */ /* 0x000fe200078ef832 */
        /* <DEDUP_REMOVED lines=16> */
[----:B------:R-:W-:Y:S01]  /*8e30*/  F2FP.F16.E4M3.UNPACK_B R151, R151 ;  /* 0x00000097ff97723e */ /* 0x000fe200020006ff */
[-C--:B------:R-:W-:Y:S01]  /*8e40*/  FMUL.FTZ R158, R63, R132.reuse ;  /* 0x000000843f9e7220 */ /* 0x080fe20000410000 */
[----:B------:R-:W-:Y:S01]  /*8e50*/  FMUL.FTZ R60, R133, R132 ;  /* 0x00000084853c7220 */ /* 0x000fe20000410000 */
[----:B------:R-:W-:-:S02]  /*8e60*/  HADD2.F32 R132, -RZ, R87.H0_H0 ;  /* 0x20000057ff847230 */ /* 0x000fc40000004100 */
[----:B------:R-:W-:Y:S02]  /*8e70*/  HADD2.F32 R62, -RZ, R84.H0_H0 ;  /* 0x20000054ff3e7230 */ /* 0x000fe40000004100 */
[-C--:B------:R-:W-:Y:S01]  /*8e80*/  FFMA.FTZ R61, R63, R156.reuse, -R60 ;  /* 0x0000009c3f3d7223 */ /* 0x080fe2000001083c */
[----:B------:R-:W-:Y:S02]  /*8e90*/  HADD2.F32 R63, -RZ, R151.H0_H0 ;  /* 0x20000097ff3f7230 */ /* 0x000fe40000004100 */
[-C--:B------:R-:W-:Y:S01]  /*8ea0*/  FMUL.FTZ R157, R132, R155.reuse ;  /* 0x0000009b849d7220 */ /* 0x080fe20000410000 */
[----:B------:R-:W-:Y:S01]  /*8eb0*/  FFMA.FTZ R60, R133, R156, R158 ;  /* 0x0000009c853c7223 */ /* 0x000fe2000001009e */
[C---:B------:R-:W-:Y:S01]  /*8ec0*/  FMUL.FTZ R155, R62.reuse, R155 ;  /* 0x0000009b3e9b7220 */ /* 0x040fe20000410000 */
[----:B------:R-:W-:Y:S02]  /*8ed0*/  HADD2.F32 R153, -RZ, R153.H1_H1 ;  /* 0x30000099ff997230 */ /* 0x000fe40000004100 */
[----:B------:R-:W-:Y:S01]  /*8ee0*/  FFMA.FTZ R62, R62, R63, -R157 ;  /* 0x0000003f3e3e7223 */ /* 0x000fe2000001089d */
[----:B------:R-:W-:-:S02]  /*8ef0*/  HADD2.F32 R133, -RZ, R87.H1_H1 ;  /* 0x30000057ff857230 */ /* 0x000fc40000004100 */
[----:B------:R-:W-:Y:S01]  /*8f00*/  FFMA.FTZ R63, R132, R63, R155 ;  /* 0x0000003f843f7223 */ /* 0x000fe2000001009b */
[----:B------:R-:W-:Y:S01]  /*8f10*/  HADD2.F32 R84, -RZ, R84.H1_H1 ;  /* 0x30000054ff547230 */ /* 0x000fe20000004100 */
[----:B------:R-:W-:Y:S01]  /*8f20*/  F2FP.F16.E4M3.UNPACK_B R157, R154.H1 ;  /* 0x0000009aff9d723e */ /* 0x000fe200030006ff */
[----:B------:R-:W-:Y:S01]  /*8f30*/  HADD2.F32 R155, -RZ, R151.H1_H1 ;  /* 0x30000097ff9b7230 */ /* 0x000fe20000004100 */
[----:B------:R-:W-:Y:S01]  /*8f40*/  F2FP.F16.E4M3.UNPACK_B R151, R58.H1 ;  /* 0x0000003aff97723e */ /* 0x000fe200030006ff */
[-C--:B------:R-:W-:Y:S01]  /*8f50*/  FMUL.FTZ R87, R133, R153.reuse ;  /* 0x0000009985577220 */ /* 0x080fe20000410000 */
[----:B------:R-:W-:Y:S01]  /*8f60*/  FMUL.FTZ R158, R84, R153 ;  /* 0x00000099549e7220 */ /* 0x000fe20000410000 */
[----:B------:R-:W-:Y:S01]  /*8f70*/  F2FP.F16.E4M3.UNPACK_B R156, R152.H1 ;  /* 0x00000098ff9c723e */ /* 0x000fe200030006ff */
[----:B------:R-:W-:Y:S01]  /*8f80*/  HADD2.F32 R160, -RZ, R157.H0_H0 ;  /* 0x2000009dffa07230 */ /* 0x000fe20000004100 */
[----:B------:R-:W-:Y:S01]  /*8f90*/  F2FP.F16.E4M3.UNPACK_B R132, R57.H1 ;  /* 0x00000039ff84723e */ /* 0x000fe200030006ff */
[----:B------:R-:W-:-:S02]  /*8fa0*/  HADD2.F32 R153, -RZ, R151.H0_H0 ;  /* 0x20000097ff997230 */ /* 0x000fc40000004100 */
[-C--:B------:R-:W-:Y:S01]  /*8fb0*/  FFMA.FTZ R87, R84, R155.reuse, -R87 ;  /* 0x0000009b54577223 */ /* 0x080fe20000010857 */
[----:B------:R-:W-:Y:S01]  /*8fc0*/  FFMA.FTZ R84, R133, R155, R158 ;  /* 0x0000009b85547223 */ /* 0x000fe2000001009e */
[----:B------:R-:W-:Y:S01]  /*8fd0*/  HADD2.F32 R158, -RZ, R156.H0_H0 ;  /* 0x2000009cff9e7230 */ /* 0x000fe20000004100 */
[----:B------:R-:W-:Y:S01]  /*8fe0*/  F2FP.F16.E4M3.UNPACK_B R154, R154 ;  /* 0x0000009aff9a723e */ /* 0x000fe200020006ff */
[--C-:B------:R-:W-:Y:S02]  /*8ff0*/  HADD2.F32 R133, -RZ, R132.reuse.H0_H0 ;  /* 0x20000084ff857230 */ /* 0x100fe40000004100 */
[-C--:B------:R-:W-:Y:S01]  /*9000*/  FMUL.FTZ R162, R153, R160.reuse ;  /* 0x000000a099a27220 */ /* 0x080fe20000410000 */
[----:B------:R-:W-:Y:S01]  /*9010*/  HADD2.F32 R157, -RZ, R157.H1_H1 ;  /* 0x3000009dff9d7230 */ /* 0x000fe20000004100 */
[----:B------:R-:W-:Y:S01]  /*9020*/  F2FP.F16.E4M3.UNPACK_B R57, R57 ;  /* 0x00000039ff39723e */ /* 0x000fe200020006ff */
[----:B------:R-:W-:Y:S02]  /*9030*/  HADD2.F32 R151, -RZ, R151.H1_H1 ;  /* 0x30000097ff977230 */ /* 0x000fe40000004100 */
[----:B------:R-:W-:Y:S01]  /*9040*/  FMUL.FTZ R160, R133, R160 ;  /* 0x000000a085a07220 */ /* 0x000fe20000410000 */
[----:B------:R-:W-:-:S02]  /*9050*/  HADD2.F32 R132, -RZ, R132.H1_H1 ;  /* 0x30000084ff847230 */ /* 0x000fc40000004100 */
        /* <DEDUP_REMOVED lines=8> */
[----:B------:R-:W-:Y:S02]  /*90e0*/  HADD2.F32 R153, -RZ, R154.H0_H0 ;  /* 0x2000009aff997230 */ /* 0x000fe40000004100 */
[----:B------:R-:W-:Y:S01]  /*90f0*/  FFMA.FTZ R159, R151, R156, R164 ;  /* 0x0000009c979f7223 */ /* 0x000fe200000100a4 */
[----:B------:R-:W-:Y:S01]  /*9100*/  HADD2.F32 R58, -RZ, R57.H0_H0 ;  /* 0x20000039ff3a7230 */ /* 0x000fe20000004100 */
[----:B------:R-:W-:Y:S01]  /*9110*/  F2FP.SATFINITE.E4M3.F32.PACK_AB_MERGE_C R54, R61, R54, RZ ;  /* 0x000000363d36723e */ /* 0x000fe200048070ff */
[----:B------:R-:W-:Y:S01]  /*9120*/  HADD2.F32 R133, -RZ, R132.H0_H0 ;  /* 0x20000084ff857230 */ /* 0x000fe20000004100 */
[----:B------:R-:W-:Y:S01]  /*9130*/  F2FP.F16.E4M3.UNPACK_B R61, R56 ;  /* 0x00000038ff3d723e */ /* 0x000fe200020006ff */
[----:B------:R-:W-:-:S02]  /*9140*/  HADD2.F32 R154, -RZ, R154.H1_H1 ;  /* 0x3000009aff9a7230 */ /* 0x000fc40000004100 */
[CC--:B------:R-:W-:Y:S01]  /*9150*/  FMUL.FTZ R156, R58.reuse, R153.reuse ;  /* 0x000000993a9c7220 */ /* 0x0c0fe20000410000 */
[----:B------:R-:W-:Y:S02]  /*9160*/  HADD2.F32 R57, -RZ, R57.H1_H1 ;  /* 0x30000039ff397230 */ /* 0x000fe40000004100 */
[----:B------:R-:W-:Y:S01]  /*9170*/  FMUL.FTZ R155, R133, R153 ;  /* 0x00000099859b7220 */ /* 0x000fe20000410000 */
[----:B------:R-:W-:Y:S01]  /*9180*/  HADD2.F32 R151, -RZ, R152.H0_H0 ;  /* 0x20000098ff977230 */ /* 0x000fe20000004100 */
[----:B------:R-:W-:Y:S01]  /*9190*/  F2FP.F16.E4M3.UNPACK_B R56, R56.H1 ;  /* 0x00000038ff38723e */ /* 0x000fe200030006ff */
[----:B------:R-:W-:Y:S02]  /*91a0*/  HADD2.F32 R132, -RZ, R132.H1_H1 ;  /* 0x30000084ff847230 */ /* 0x000fe40000004100 */
[-C--:B------:R-:W-:Y:S01]  /*91b0*/  FMUL.FTZ R153, R57, R154.reuse ;  /* 0x0000009a39997220 */ /* 0x080fe20000410000 */
[----:B------:R-:W-:Y:S02]  /*91c0*/  HADD2.F32 R152, -RZ, R152.H1_H1 ;  /* 0x30000098ff987230 */ /* 0x000fe40000004100 */
[----:B------:R-:W-:Y:S01]  /*91d0*/  FFMA.FTZ R155, R58, R151, -R155 ;  /* 0x000000973a9b7223 */ /* 0x000fe2000001089b */
[----:B------:R-:W-:Y:S01]  /*91e0*/  F2FP.SATFINITE.E4M3.F32.PACK_AB_MERGE_C R58, R60, R59, RZ ;  /* 0x0000003b3c3a723e */ /* 0x000fe200048070ff */
[C---:B------:R-:W-:Y:S01]  /*91f0*/  FMUL.FTZ R158, R132.reuse, R154 ;  /* 0x0000009a849e7220 */ /* 0x040fe20000410000 */
[----:B------:R-:W-:Y:S01]  /*9200*/  F2FP.SATFINITE.E4M3.F32.PACK_AB_MERGE_C R59, R87, R62, R54 ;  /* 0x0000003e573b723e */ /* 0x000fe20004807036 */
[----:B------:R-:W-:Y:S01]  /*9210*/  FFMA.FTZ R153, R132, R152, R153 ;  /* 0x0000009884997223 */ /* 0x000fe20000010099 */
[----:B------:R-:W-:Y:S01]  /*9220*/  F2FP.F16.E4M3.UNPACK_B R132, R53 ;  /* 0x00000035ff84723e */ /* 0x000fe200020006ff */
[----:B------:R-:W-:Y:S01]  /*9230*/  FFMA.FTZ R156, R133, R151, R156 ;  /* 0x00000097859c7223 */ /* 0x000fe2000001009c */
[----:B------:R-:W-:Y:S01]  /*9240*/  F2FP.F16.E4M3.UNPACK_B R62, R52 ;  /* 0x00000034ff3e723e */ /* 0x000fe200020006ff */
[----:B------:R-:W-:Y:S01]  /*9250*/  HADD2.F32 R60, -RZ, R61.H0_H0 ;  /* 0x2000003dff3c7230 */ /* 0x000fe20000004100 */
[----:B------:R-:W-:Y:S01]  /*9260*/  F2FP.SATFINITE.E4M3.F32.PACK_AB_MERGE_C R58, R84, R63, R58 ;  /* 0x0000003f543a723e */ /* 0x000fe2000480703a */
[----:B------:R-:W-:Y:S01]  /*9270*/  HADD2.F32 R63, -RZ, R132.H0_H0 ;  /* 0x20000084ff3f7230 */ /* 0x000fe20000004100 */
[----:B------:R-:W-:Y:S01]  /*9280*/  F2FP.F16.E4M3.UNPACK_B R84, R50 ;  /* 0x00000032ff54723e */ /* 0x000fe200020006ff */
[----:B------:R-:W-:-:S02]  /*9290*/  HADD2.F32 R133, -RZ, R62.H0_H0 ;  /* 0x2000003eff857230 */ /* 0x000fc40000004100 */
[----:B------:R-:W-:Y:S01]  /*92a0*/  FFMA.FTZ R158, R57, R152, -R158 ;  /* 0x00000098399e7223 */ /* 0x000fe2000001089e */
[----:B------:R-:W-:Y:S01]  /*92b0*/  HADD2.F32 R132, -RZ, R132.H1_H1 ;  /* 0x30000084ff847230 */ /* 0x000fe20000004100 */
[----:B------:R-:W-:Y:S01]  /*92c0*/  F2FP.F16.E4M3.UNPACK_B R50, R50.H1 ;  /* 0x00000032ff32723e */ /* 0x000fe200030006ff */
[----:B------:R-:W-:Y:S02]  /*92d0*/  HADD2.F32 R87, -RZ, R84.H0_H0 ;  /* 0x20000054ff577230 */ /* 0x000fe40000004100 */
[-C--:B------:R-:W-:Y:S01]  /*92e0*/  FMUL.FTZ R151, R63, R133.reuse ;  /* 0x000000853f977220 */ /* 0x080fe20000410000 */
[C---:B------:R-:W-:Y:S01]  /*92f0*/  FMUL.FTZ R152, R60.reuse, R133 ;  /* 0x000000853c987220 */ /* 0x040fe20000410000 */
[----:B------:R-:W-:Y:S01]  /*9300*/  HADD2.F32 R133, -RZ, R62.H1_H1 ;  /* 0x3000003eff857230 */ /* 0x000fe20000004100 */
[----:B------:R-:W-:Y:S01]  /*9310*/  F2FP.SATFINITE.E4M3.F32.PACK_AB_MERGE_C R159, R159, R160, RZ ;  /* 0x000000a09f9f723e */ /* 0x000fe200048070ff */
[----:B------:R-:W-:Y:S02]  /*9320*/  HADD2.F32 R62, -RZ, R61.H1_H1 ;  /* 0x3000003dff3e7230 */ /* 0x000fe40000004100 */
[-C--:B------:R-:W-:Y:S01]  /*9330*/  FFMA.FTZ R60, R60, R87.reuse, -R151 ;  /* 0x000000573c3c7223 */ /* 0x080fe20000010897 */
[----:B------:R-:W-:Y:S01]  /*9340*/  FFMA.FTZ R61, R63, R87, R152 ;  /* 0x000000573f3d7223 */ /* 0x000fe20000010098 */
[----:B------:R-:W-:-:S02]  /*9350*/  HADD2.F32 R63, -RZ, R84.H1_H1 ;  /* 0x30000054ff3f7230 */ /* 0x000fc40000004100 */
[-C--:B------:R-:W-:Y:S01]  /*9360*/  FMUL.FTZ R87, R132, R133.reuse ;  /* 0x0000008584577220 */ /* 0x080fe20000410000 */
[C---:B------:R-:W-:Y:S01]  /*9370*/  FMUL.FTZ R151, R62.reuse, R133 ;  /* 0x000000853e977220 */ /* 0x040fe20000410000 */
[----:B------:R-:W-:Y:S02]  /*9380*/  F2FP.F16.E4M3.UNPACK_B R84, R53.H1 ;  /* 0x00000035ff54723e */ /* 0x000fe400030006ff */
[----:B------:R-:W-:Y:S01]  /*9390*/  F2FP.F16.E4M3.UNPACK_B R133, R52.H1 ;  /* 0x00000034ff85723e */ /* 0x000fe200030006ff */
[-C--:B------:R-:W-:Y:S01]  /*93a0*/  FFMA.FTZ R53, R62, R63.reuse, -R87 ;  /* 0x0000003f3e357223 */ /* 0x080fe20000010857 */
[----:B------:R-:W-:Y:S01]  /*93b0*/  FFMA.FTZ R52, R132, R63, R151 ;  /* 0x0000003f84347223 */ /* 0x000fe20000010097 */
[----:B------:R-:W-:Y:S01]  /*93c0*/  HADD2.F32 R62, -RZ, R56.H0_H0 ;  /* 0x20000038ff3e7230 */ /* 0x000fe20000004100 */
[----:B------:R-:W-:Y:S01]  /*93d0*/  F2FP.SATFINITE.E4M3.F32.PACK_AB_MERGE_C R57, R157, R162, RZ ;  /* 0x000000a29d39723e */ /* 0x000fe200048070ff */
[--C-:B------:R-:W-:Y:S01]  /*93e0*/  HADD2.F32 R87, -RZ, R84.reuse.H0_H0 ;  /* 0x20000054ff577230 */ /* 0x100fe20000004100 */
[----:B------:R-:W-:Y:S01]  /*93f0*/  F2FP.SATFINITE.E4M3.F32.PACK_AB_MERGE_C R54, R153, R156, R159 ;  /* 0x0000009c9936723e */ /* 0x000fe2000480709f */
[--C-:B------:R-:W-:Y:S01]  /*9400*/  HADD2.F32 R132, -RZ, R133.reuse.H0_H0 ;  /* 0x20000085ff847230 */ /* 0x100fe20000004100 */
[----:B------:R-:W-:Y:S01]  /*9410*/  F2FP.SATFINITE.E4M3.F32.PACK_AB_MERGE_C R57, R158, R155, R57 ;  /* 0x0000009b9e39723e */ /* 0x000fe20004807039 */
[----:B------:R-:W-:Y:S01]  /*9420*/  HADD2.F32 R84, -RZ, R84.H1_H1 ;  /* 0x30000054ff547230 */ /* 0x000fe20000004100 */
[----:B------:R-:W-:Y:S01]  /*9430*/  F2FP.F16.E4M3.UNPACK_B R155, R48.H1 ;  /* 0x00000030ff9b723e */ /* 0x000fe200030006ff */
[----:B------:R-:W-:-:S02]  /*9440*/  HADD2.F32 R133, -RZ, R133.H1_H1 ;  /* 0x30000085ff857230 */ /* 0x000fc40000004100 */
[-C--:B------:R-:W-:Y:S01]  /*9450*/  FMUL.FTZ R151, R87, R132.reuse ;  /* 0x0000008457977220 */ /* 0x080fe20000410000 */
[----:B------:R-:W-:Y:S02]  /*9460*/  HADD2.F32 R63, -RZ, R56.H1_H1 ;  /* 0x30000038ff3f7230 */ /* 0x000fe40000004100 */
[----:B------:R-:W-:Y:S01]  /*9470*/  FMUL.FTZ R152, R62, R132 ;  /* 0x000000843e987220 */ /* 0x000fe20000410000 */
[--C-:B------:R-:W-:Y:S02]  /*9480*/  HADD2.F32 R56, -RZ, R50.reuse.H0_H0 ;  /* 0x20000032ff387230 */ /* 0x100fe40000004100 */
[-C--:B------:R-:W-:Y:S01]  /*9490*/  FMUL.FTZ R154, R84, R133.reuse ;  /* 0x00000085549a7220 */ /* 0x080fe20000410000 */
[----:B------:R-:W-:Y:S02]  /*94a0*/  HADD2.F32 R132, -RZ, R50.H1_H1 ;  /* 0x30000032ff847230 */ /* 0x000fe40000004100 */
[----:B------:R-:W-:Y:S01]  /*94b0*/  FMUL.FTZ R133, R63, R133 ;  /* 0x000000853f857220 */ /* 0x000fe20000410000 */
[----:B------:R-:W-:-:S02]  /*94c0*/  HADD2.F32 R157, -RZ, R155.H0_H0 ;  /* 0x2000009bff9d7230 */ /* 0x000fc40000004100 */
[----:B------:R-:W-:Y:S01]  /*94d0*/  FFMA.FTZ R50, R62, R56, -R151 ;  /* 0x000000383e327223 */ /* 0x000fe20000010897 */
[----:B------:R-:W-:Y:S01]  /*94e0*/  F2FP.F16.E4M3.UNPACK_B R62, R51 ;  /* 0x00000033ff3e723e */ /* 0x000fe200020006ff */
[-C--:B------:R-:W-:Y:S01]  /*94f0*/  FFMA.FTZ R63, R63, R132.reuse, -R154 ;  /* 0x000000843f3f7223 */ /* 0x080fe2000001089a */
[----:B------:R-:W-:Y:S01]  /*9500*/  FFMA.FTZ R159, R84, R132, R133 ;  /* 0x00000084549f7223 */ /* 0x000fe20000010085 */
[----:B------:R-:W-:Y:S01]  /*9510*/  F2FP.F16.E4M3.UNPACK_B R132, R55.H1 ;  /* 0x00000037ff84723e */ /* 0x000fe200030006ff */
[----:B------:R-:W-:Y:S01]  /*9520*/  FFMA.FTZ R56, R87, R56, R152 ;  /* 0x0000003857387223 */ /* 0x000fe20000010098 */
[----:B------:R-:W-:Y:S01]  /*9530*/  F2FP.F16.E4M3.UNPACK_B R51, R51.H1 ;  /* 0x00000033ff33723e */ /* 0x000fe200030006ff */
[----:B------:R-:W-:Y:S01]  /*9540*/  HADD2.F32 R155, -RZ, R155.H1_H1 ;  /* 0x3000009bff9b7230 */ /* 0x000fe20000004100 */
[----:B------:R-:W-:Y:S01]  /*9550*/  F2FP.F16.E4M3.UNPACK_B R154, R48 ;  /* 0x00000030ff9a723e */ /* 0x000fe200020006ff */
[----:B------:R-:W-:Y:S01]  /*9560*/  HADD2.F32 R48, -RZ, R132.H0_H0 ;  /* 0x20000084ff307230 */ /* 0x000fe20000004100 */
[----:B------:R-:W-:Y:S01]  /*9570*/  F2FP.F16.E4M3.UNPACK_B R151, R49 ;  /* 0x00000031ff97723e */ /* 0x000fe200020006ff */
[----:B------:R-:W-:Y:S01]  /*9580*/  HADD2.F32 R84, -RZ, R51.H0_H0 ;  /* 0x20000033ff547230 */ /* 0x000fe20000004100 */
[----:B------:R-:W-:Y:S01]  /*9590*/  F2FP.F16.E4M3.UNPACK_B R87, R55 ;  /* 0x00000037ff57723e */ /* 0x000fe200020006ff */
[----:B------:R-:W-:Y:S01]  /*95a0*/  HADD2.F32 R156, -RZ, R154.H0_H0 ;  /* 0x2000009aff9c7230 */ /* 0x000fe20000004100 */
[----:B------:R-:W-:Y:S01]  /*95b0*/  F2FP.F16.E4M3.UNPACK_B R49, R49.H1 ;  /* 0x00000031ff31723e */ /* 0x000fe200030006ff */
[-C--:B------:R-:W-:Y:S01]  /*95c0*/  FMUL.FTZ R161, R48, R157.reuse ;  /* 0x0000009d30a17220 */ /* 0x080fe20000410000 */
[----:B------:R-:W-:Y:S01]  /*95d0*/  FMUL.FTZ R157, R84, R157 ;  /* 0x0000009d549d7220 */ /* 0x000fe20000410000 */
[----:B------:R-:W-:Y:S01]  /*95e0*/  HADD2.F32 R133, -RZ, R87.H0_H0 ;  /* 0x20000057ff857230 */ /* 0x000fe20000004100 */
[----:B------:R-:W-:Y:S01]  /*95f0*/  F2FP.SATFINITE.E4M3.F32.PACK_AB_MERGE_C R50, R63, R50, RZ ;  /* 0x000000323f32723e */ /* 0x000fe200048070ff */
[----:B------:R-:W-:Y:S01]  /*9600*/  HADD2.F32 R153, -RZ, R49.H0_H0 ;  /* 0x20000031ff997230 */ /* 0x000fe20000004100 */
[----:B------:R-:W-:Y:S01]  /*9610*/  F2FP.SATFINITE.E4M3.F32.PACK_AB_MERGE_C R56, R159, R56, RZ ;  /* 0x000000389f38723e */ /* 0x000fe200048070ff */
[----:B------:R-:W-:-:S02]  /*9620*/  HADD2.F32 R132, -RZ, R132.H1_H1 ;  /* 0x30000084ff847230 */ /* 0x000fc40000004100 */
[----:B------:R-:W-:Y:S01]  /*9630*/  FMUL.FTZ R158, R133, R156 ;  /* 0x0000009c859e7220 */ /* 0x000fe20000410000 */
[----:B------:R-:W-:Y:S02]  /*9640*/  HADD2.F32 R51, -RZ, R51.H1_H1 ;  /* 0x30000033ff337230 */ /* 0x000fe40000004100 */
[----:B------:R-:W-:Y:S01]  /*9650*/  FFMA.FTZ R157, R48, R153, R157 ;  /* 0x00000099309d7223 */ /* 0x000fe2000001009d */
[----:B------:R-:W-:Y:S02]  /*9660*/  HADD2.F32 R55, -RZ, R62.H0_H0 ;  /* 0x2000003eff377230 */ /* 0x000fe40000004100 */
[-C--:B------:R-:W-:Y:S01]  /*9670*/  FMUL.FTZ R48, R132, R155.reuse ;  /* 0x0000009b84307220 */ /* 0x080fe20000410000 */
[----:B------:R-:W-:Y:S02]  /*9680*/  HADD2.F32 R152, -RZ, R151.H0_H0 ;  /* 0x20000097ff987230 */ /* 0x000fe40000004100 */
[----:B------:R-:W-:Y:S01]  /*9690*/  FMUL.FTZ R155, R51, R155 ;  /* 0x0000009b339b7220 */ /* 0x000fe20000410000 */
[----:B------:R-:W-:-:S02]  /*96a0*/  HADD2.F32 R87, -RZ, R87.H1_H1 ;  /* 0x30000057ff577230 */ /* 0x000fc40000004100 */
[C---:B------:R-:W-:Y:S01]  /*96b0*/  FMUL.FTZ R156, R55.reuse, R156 ;  /* 0x0000009c379c7220 */ /* 0x040fe20000410000 */
[----:B------:R-:W-:Y:S02]  /*96c0*/  HADD2.F32 R154, -RZ, R154.H1_H1 ;  /* 0x3000009aff9a7230 */ /* 0x000fe40000004100 */
[----:B------:R-:W-:Y:S01]  /*96d0*/  FFMA.FTZ R158, R55, R152, -R158 ;  /* 0x00000098379e7223 */ /* 0x000fe2000001089e */
[----:B------:R-:W-:Y:S02]  /*96e0*/  HADD2.F32 R49, -RZ, R49.H1_H1 ;  /* 0x30000031ff317230 */ /* 0x000fe40000004100 */
[----:B------:R-:W-:Y:S01]  /*96f0*/  FFMA.FTZ R161, R84, R153, -R161 ;  /* 0x0000009954a17223 */ /* 0x000fe200000108a1 */
[----:B------:R-:W-:Y:S02]  /*9700*/  HADD2.F32 R62, -RZ, R62.H1_H1 ;  /* 0x3000003eff3e7230 */ /* 0x000fe40000004100 */
[----:B------:R-:W-:Y:S01]  /*9710*/  FMUL.FTZ R55, R87, R154 ;  /* 0x0000009a57377220 */ /* 0x000fe20000410000 */
[----:B------:R-:W-:-:S02]  /*9720*/  HADD2.F32 R151, -RZ, R151.H1_H1 ;  /* 0x30000097ff977230 */ /* 0x000fc40000004100 */
[-C--:B------:R-:W-:Y:S01]  /*9730*/  FFMA.FTZ R48, R51, R49.reuse, -R48 ;  /* 0x0000003133307223 */ /* 0x080fe20000010830 */
[----:B------:R-:W-:Y:S01]  /*9740*/  FFMA.FTZ R132, R132, R49, R155 ;  /* 0x0000003184847223 */ /* 0x000fe2000001009b */
[C---:B------:R-:W-:Y:S01]  /*9750*/  FMUL.FTZ R154, R62.reuse, R154 ;  /* 0x0000009a3e9a7220 */ /* 0x040fe20000410000 */
[----:B------:R-:W-:Y:S01]  /*9760*/  FFMA.FTZ R156, R133, R152, R156 ;  /* 0x00000098859c7223 */ /* 0x000fe2000001009c */
[----:B------:R-:W-:Y:S01]  /*9770*/  FFMA.FTZ R55, R62, R151, -R55 ;  /* 0x000000973e377223 */ /* 0x000fe20000010837 */
[----:B------:R-:W-:Y:S01]  /*9780*/  F2FP.SATFINITE.E4M3.F32.PACK_AB_MERGE_C R48, R48, R161, RZ ;  /* 0x000000a13030723e */ /* 0x000fe200048070ff */
[----:B------:R-:W-:Y:S01]  /*9790*/  FFMA.FTZ R87, R87, R151, R154 ;  /* 0x0000009757577223 */ /* 0x000fe2000001009a */
[----:B------:R-:W-:Y:S02]  /*97a0*/  F2FP.SATFINITE.E4M3.F32.PACK_AB_MERGE_C R132, R132, R157, RZ ;  /* 0x0000009d8484723e */ /* 0x000fe400048070ff */
[----:B------:R-:W-:Y:S01]  /*97b0*/  F2FP.SATFINITE.E4M3.F32.PACK_AB_MERGE_C R49, R53, R60, R50 ;  /* 0x0000003c3531723e */ /* 0x000fe20004807032 */
[----:B------:R-:W-:Y:S01]  /*97c0*/  IMAD.MOV.U32 R50, RZ, RZ, R57 ;  /* 0x000000ffff327224 */ /* 0x000fe200078e0039 */
[----:B------:R-:W-:Y:S01]  /*97d0*/  F2FP.SATFINITE.E4M3.F32.PACK_AB_MERGE_C R51, R55, R158, R48 ;  /* 0x0000009e3733723e */ /* 0x000fe20004807030 */
[----:B------:R-:W-:Y:S01]  /*97e0*/  IMAD.MOV.U32 R48, RZ, RZ, R59 ;  /* 0x000000ffff307224 */ /* 0x000fe200078e003b */
[----:B------:R-:W-:Y:S01]  /*97f0*/  F2FP.SATFINITE.E4M3.F32.PACK_AB_MERGE_C R53, R52, R61, R56 ;  /* 0x0000003d3435723e */ /* 0x000fe20004807038 */
[----:B------:R-:W-:Y:S01]  /*9800*/  IMAD.MOV.U32 R52, RZ, RZ, R58 ;  /* 0x000000ffff347224 */ /* 0x000fe200078e003a */
[----:B------:R-:W-:-:S07]  /*9810*/  F2FP.SATFINITE.E4M3.F32.PACK_AB_MERGE_C R55, R87, R156, R132 ;  /* 0x0000009c5737723e */ /* 0x000fce0004807084 */
.L_x_2339:
[----:B------:R-:W-:Y:S05]  /*9820*/  BSYNC B2 ;  /* 0x0000000000027941 */ /* 0x000fea0003800000 */
.L_x_2338:
        /* <DEDUP_REMOVED lines=12> */
.L_x_2337:
[----:B------:R-:W-:Y:S05]  /*98f0*/  BSYNC B1 ;  /* 0x0000000000017941 */ /* 0x000fea0003800000 */
.L_x_2336:
        /* <DEDUP_REMOVED lines=8> */
[----:B------:R-:W-:Y:S01]  /*9980*/  IADD3 R51, R228, 0x80, RZ ;  /* 0x00000080e4337810 */ /* 0x000fe20007ffe0ff */
[----:B------:R-:W-:Y:S02]  /*9990*/  BSSY B2, `(.L_x_2342) ;  /* 0x00000ea000027945 */ /* 0x000fe40003800000 */
[----:B------:R-:W-:Y:S01]  /*99a0*/  IMAD R59, R49, R127, R48 ;  /* 0x0000007f313b7224 */ /* 0x000fe200078e0230 */
[----:B------:R-:W-:Y:S01]  /*99b0*/  SEL R48, R120, R147, !P6 ;  /* 0x0000009378307207 */ /* 0x000fe20007000000 */
[----:B------:R-:W-:Y:S01]  /*99c0*/  IMAD.SHL.U32 R51, R51, 0x80, RZ ;  /* 0x0000008033337824 */ /* 0x000fe200078e00ff */
[----:B------:R-:W-:Y:S01]  /*99d0*/  IADD3 R58, P3, P4, R42, R56, R35 ;  /* 0x000000382a3a7210 */ /* 0x000fe20007c7e023 */
[----:B------:R-:W-:Y:S01]  /*99e0*/  IMAD.IADD R59, R57, 0x1, R59 ;  /* 0x00000001393b7824 */ /* 0x000fe200078e023b */
[----:B------:R-:W-:-:S02]  /*99f0*/  SHF.R.S32.HI R49, RZ, 0x1f, R48 ;  /* 0x0000001fff317819 */ /* 0x000fc40000011430 */
[----:B------:R-:W-:Y:S02]  /*9a00*/  LOP3.LUT R51, R51, 0x380, RZ, 0xc0, !PT ;  /* 0x0000038033337812 */ /* 0x000fe400078ec0ff */
[----:B------:R-:W-:Y:S02]  /*9a10*/  LEA.HI R49, R49, R48, RZ, 0x5 ;  /* 0x0000003031317211 */ /* 0x000fe400078f28ff */
[----:B------:R-:W-:Y:S02]  /*9a20*/  IADD3.X R80, R38, R59, R36, P3, P4 ;  /* 0x0000003b26507210 */ /* 0x000fe40001fe8424 */
[----:B------:R-:W-:-:S05]  /*9a30*/  LEA.HI.SX32 R49, R49, R34, 0x1b ;  /* 0x0000002231317211 */ /* 0x000fca00078fdaff */
[----:B------:R-:W-:-:S05]  /*9a40*/  IMAD.SHL.U32 R61, R49, 0x10, RZ ;  /* 0x00000010313d7824 */ /* 0x000fca00078e00ff */
        /* <DEDUP_REMOVED lines=14> */
[----:B------:R-:W-:Y:S01]  /*9b30*/  IMAD.MOV.U32 R65, RZ, RZ, R48 ;  /* 0x000000ffff417224 */ /* 0x000fe200078e0030 */
[----:B------:R-:W-:Y:S01]  /*9b40*/  SHF.R.U32.HI R82, RZ, 0x8, R69 ;  /* 0x00000008ff527819 */ /* 0x000fe20000011645 */
[----:B------:R-:W-:Y:S01]  /*9b50*/  IMAD.SHL.U32 R48, R62, 0x100, RZ ;  /* 0x000001003e307824 */ /* 0x000fe200078e00ff */
[----:B------:R-:W-:Y:S01]  /*9b60*/  SHF.R.U32.HI R70, RZ, 0x8, R71 ;  /* 0x00000008ff467819 */ /* 0x000fe20000011647 */
[----:B------:R-:W-:Y:S01]  /*9b70*/  IMAD.U32 R49, R86, 0x10000, RZ ;  /* 0x0001000056317824 */ /* 0x000fe200078e00ff */
[----:B------:R-:W-:-:S02]  /*9b80*/  SHF.R.U32.HI R85, RZ, 0x8, R67 ;  /* 0x00000008ff557819 */ /* 0x000fc40000011643 */
[----:B------:R-:W-:Y:S02]  /*9b90*/  LOP3.LUT R66, R69, 0xff0000ff, RZ, 0xc0, !PT ;  /* 0xff0000ff45427812 */ /* 0x000fe400078ec0ff */
[----:B------:R-:W-:Y:S01]  /*9ba0*/  SHF.R.U32.HI R81, RZ, 0x10, R69 ;  /* 0x00000010ff517819 */ /* 0x000fe20000011645 */
[----:B------:R-:W-:Y:S01]  /*9bb0*/  IMAD.SHL.U32 R69, R82, 0x100, RZ ;  /* 0x0000010052457824 */ /* 0x000fe200078e00ff */
[----:B------:R-:W-:Y:S02]  /*9bc0*/  LOP3.LUT R68, R71, 0xff0000ff, RZ, 0xc0, !PT ;  /* 0xff0000ff47447812 */ /* 0x000fe400078ec0ff */
[----:B------:R-:W-:Y:S01]  /*9bd0*/  SHF.R.U32.HI R83, RZ, 0x10, R71 ;  /* 0x00000010ff537819 */ /* 0x000fe20000011647 */
[----:B------:R-:W-:Y:S01]  /*9be0*/  IMAD.SHL.U32 R71, R70, 0x100, RZ ;  /* 0x0000010046477824 */ /* 0x000fe200078e00ff */
[----:B------:R-:W-:Y:S01]  /*9bf0*/  LOP3.LUT R64, R67, 0xff0000ff, RZ, 0xc0, !PT ;  /* 0xff0000ff43407812 */ /* 0x000fe200078ec0ff */
[----:B------:R-:W-:Y:S01]  /*9c00*/  IMAD.U32 R81, R81, 0x10000, RZ ;  /* 0x0001000051517824 */ /* 0x000fe200078e00ff */
[----:B------:R-:W-:Y:S01]  /*9c10*/  SHF.R.U32.HI R84, RZ, 0x10, R67 ;  /* 0x00000010ff547819 */ /* 0x000fe20000011643 */
[----:B--2---:R-:W-:Y:S01]  /*9c20*/  IMAD.MOV.U32 R67, RZ, RZ, R52 ;  /* 0x000000ffff437224 */ /* 0x004fe200078e0034 */
[----:B------:R-:W-:Y:S01]  /*9c30*/  LOP3.LUT R48, R63, 0xff00, R48, 0xf8, !PT ;  /* 0x0000ff003f307812 */ /* 0x000fe200078ef830 */
[----:B------:R-:W-:Y:S01]  /*9c40*/  IMAD.SHL.U32 R63, R85, 0x100, RZ ;  /* 0x00000100553f7824 */ /* 0x000fe200078e00ff */
[----:B------:R-:W-:Y:S01]  /*9c50*/  MOV R62, R50 ;  /* 0x00000032003e7202 */ /* 0x000fe20000000f00 */
[----:B------:R-:W-:Y:S01]  /*9c60*/  IMAD.U32 R83, R83, 0x10000, RZ ;  /* 0x0001000053537824 */ /* 0x000fe200078e00ff */
[----:B------:R-:W-:Y:S01]  /*9c70*/  LOP3.LUT R50, R48, 0xff0000, R49, 0xf8, !PT ;  /* 0x00ff000030327812 */ /* 0x000fe200078ef831 */
[----:B------:R-:W-:Y:S01]  /*9c80*/  IMAD.U32 R48, R84, 0x10000, RZ ;  /* 0x0001000054307824 */ /* 0x000fe200078e00ff */
[----:B------:R-:W-:-:S02]  /*9c90*/  LOP3.LUT R52, R66, 0xff00, R69, 0xf8, !PT ;  /* 0x0000ff0042347812 */ /* 0x000fc400078ef845 */
[----:B------:R-:W-:Y:S02]  /*9ca0*/  LOP3.LUT R82, R68, 0xff00, R71, 0xf8, !PT ;  /* 0x0000ff0044527812 */ /* 0x000fe400078ef847 */
[----:B------:R-:W-:Y:S02]  /*9cb0*/  LOP3.LUT R63, R64, 0xff00, R63, 0xf8, !PT ;  /* 0x0000ff00403f7812 */ /* 0x000fe400078ef83f */
        /* <DEDUP_REMOVED lines=12> */
[C---:B------:R-:W-:Y:S01]  /*9d80*/  FMUL.FTZ R85, R63.reuse, R49 ;  /* 0x000000313f557220 */ /* 0x040fe20000410000 */
        /* <DEDUP_REMOVED lines=8> */
[----:B------:R-:W-:Y:S01]  /*9e10*/  LOP3.LUT R49, R82, 0xff0000, R83, 0xf8, !PT ;  /* 0x00ff000052317812 */ /* 0x000fe200078ef853 */
[CC--:B------:R-:W-:Y:S01]  /*9e20*/  FMUL.FTZ R84, R66.reuse, R70.reuse ;  /* 0x0000004642547220 */ /* 0x0c0fe20000410000 */
[C---:B------:R-:W-:Y:S01]  /*9e30*/  FMUL.FTZ R65, R71.reuse, R70 ;  /* 0x0000004647417220 */ /* 0x040fe20000410000 */
[----:B------:R-:W-:Y:S01]  /*9e40*/  F2FP.F16.E4M3.UNPACK_B R146, R146 ;  /* 0x00000092ff92723e */ /* 0x000fe200020006ff */
[----:B------:R-:W-:Y:S02]  /*9e50*/  HADD2.F32 R82, -RZ, R149.H0_H0 ;  /* 0x20000095ff527230 */ /* 0x000fe40000004100 */
        /* <DEDUP_REMOVED lines=26> */
[-C--:B------:R-:W-:Y:S01]  /*a000*/  FMUL.FTZ R133, R82, R85.reuse ;  /* 0x0000005552857220 */ /* 0x080fe20000410000 */
        /* <DEDUP_REMOVED lines=30> */
[----:B------:R-:W-:Y:S01]  /*a1f0*/  F2FP.SATFINITE.E4M3.F32.PACK_AB_MERGE_C R63, R87, R68, R65 ;  /* 0x00000044573f723e */ /* 0x000fe20004807041 */
[-C--:B------:R-:W-:Y:S01]  /*a200*/  FFMA.FTZ R83, R54, R71.reuse, -R83 ;  /* 0x0000004736537223 */ /* 0x080fe20000010853 */
[----:B------:R-:W-:Y:S01]  /*a210*/  FFMA.FTZ R54, R70, R71, R81 ;  /* 0x0000004746367223 */ /* 0x000fe20000010051 */
[-C--:B------:R-:W-:Y:S01]  /*a220*/  FFMA.FTZ R62, R62, R148.reuse, -R85 ;  /* 0x000000943e3e7223 */ /* 0x080fe20000010855 */
        /* <DEDUP_REMOVED lines=8> */
[----:B------:R-:W-:Y:S01]  /*a2b0*/  F2FP.SATFINITE.E4M3.F32.PACK_AB_MERGE_C R132, R132, R133, RZ ;  /* 0x000000858484723e */ /* 0x000fe200048070ff */
[----:B------:R-:W-:Y:S01]  /*a2c0*/  HADD2.F32 R70, -RZ, R69.H1_H1 ;  /* 0x30000045ff467230 */ /* 0x000fe20000004100 */
[----:B------:R-:W-:Y:S01]  /*a2d0*/  F2FP.SATFINITE.E4M3.F32.PACK_AB_MERGE_C R54, R85, R54, R82 ;  /* 0x000000365536723e */ /* 0x000fe20004807052 */
[----:B------:R-:W-:Y:S02]  /*a2e0*/  HADD2.F32 R81, -RZ, R81.H1_H1 ;  /* 0x30000051ff517230 */ /* 0x000fe40000004100 */
[-C--:B------:R-:W-:Y:S01]  /*a2f0*/  FMUL.FTZ R84, R67, R68.reuse ;  /* 0x0000004443547220 */ /* 0x080fe20000410000 */
[----:B------:R-:W-:Y:S01]  /*a300*/  FMUL.FTZ R86, R65, R68 ;  /* 0x0000004441567220 */ /* 0x000fe20000410000 */
[----:B------:R-:W-:Y:S01]  /*a310*/  HADD2.F32 R68, -RZ, R66.H1_H1 ;  /* 0x30000042ff447230 */ /* 0x000fe20000004100 */
[----:B------:R-:W-:Y:S01]  /*a320*/  F2FP.SATFINITE.E4M3.F32.PACK_AB_MERGE_C R62, R62, R83, R132 ;  /* 0x000000533e3e723e */ /* 0x000fe20004807084 */
        /* <DEDUP_REMOVED lines=8> */
[----:B------:R-:W-:Y:S01]  /*a3b0*/  F2FP.F16.E4M3.UNPACK_B R67, R60.H1 ;  /* 0x0000003cff43723e */ /* 0x000fe200030006ff */
        /* <DEDUP_REMOVED lines=62> */
[----:B------:R-:W-:-:S02]  /*a7a0*/  F2FP.SATFINITE.E4M3.F32.PACK_AB_MERGE_C R68, R68, R85, RZ ;  /* 0x000000554444723e */ /* 0x000fc400048070ff */
[----:B------:R-:W-:Y:S02]  /*a7b0*/  F2FP.SATFINITE.E4M3.F32.PACK_AB_MERGE_C R65, R60, R65, R86 ;  /* 0x000000413c41723e */ /* 0x000fe40004807056 */
[----:B------:R-:W-:Y:S02]  /*a7c0*/  F2FP.SATFINITE.E4M3.F32.PACK_AB_MERGE_C R87, R132, R87, RZ ;  /* 0x000000578457723e */ /* 0x000fe400048070ff */
[----:B------:R-:W-:Y:S01]  /*a7d0*/  F2FP.SATFINITE.E4M3.F32.PACK_AB_MERGE_C R51, R50, R149, R51 ;  /* 0x000000953233723e */ /* 0x000fe20004807033 */
[----:B------:R-:W-:Y:S01]  /*a7e0*/  IMAD.MOV.U32 R50, RZ, RZ, R62 ;  /* 0x000000ffff327224 */ /* 0x000fe200078e003e */
[----:B------:R-:W-:Y:S01]  /*a7f0*/  F2FP.SATFINITE.E4M3.F32.PACK_AB_MERGE_C R55, R49, R84, R68 ;  /* 0x000000543137723e */ /* 0x000fe20004807044 */
[----:B------:R-:W-:Y:S01]  /*a800*/  IMAD.MOV.U32 R49, RZ, RZ, R65 ;  /* 0x000000ffff317224 */ /* 0x000fe200078e0041 */
[----:B------:R-:W-:Y:S02]  /*a810*/  F2FP.SATFINITE.E4M3.F32.PACK_AB_MERGE_C R53, R53, R66, R87 ;  /* 0x000000423535723e */ /* 0x000fe40004807057 */
[----:B------:R-:W-:-:S07]  /*a820*/  MOV R52, R63 ;  /* 0x0000003f00347202 */ /* 0x000fce0000000f00 */
.L_x_2343:
[----:B------:R-:W-:Y:S05]  /*a830*/  BSYNC B2 ;  /* 0x0000000000027941 */ /* 0x000fea0003800000 */
.L_x_2342:
        /* <DEDUP_REMOVED lines=12> */
.L_x_2341:
[----:B------:R-:W-:Y:S05]  /*a900*/  BSYNC B1 ;  /* 0x0000000000017941 */ /* 0x000fea0003800000 */
.L_x_2340:
[----:B-1----:R-:W-:Y:S02]  /*a910*/  VIADD R49, R228, 0xc0 ;  /* 0x000000c0e4317836 */ /* 0x002fe40000000000 */
[-C--:B------:R-:W-:Y:S02]  /*a920*/  IMAD R48, R122, R126.reuse, RZ ;  /* 0x0000007e7a307224 */ /* 0x080fe400078e02ff */
[C---:B------:R-:W-:Y:S01]  /*a930*/  IMAD.WIDE.U32 R124, R49.reuse, R126, R124 ;  /* 0x0000007e317c7225 */ /* 0x040fe200078e007c */
[----:B------:R-:W-:-:S03]  /*a940*/  ISETP.GE.OR P3, PT, R49, R117, P0 ;  /* 0x000000753100720c */ /* 0x000fc60000766670 */
[----:B------:R-:W-:-:S10]  /*a950*/  IMAD R61, R49, R127, R48 ;  /* 0x0000007f313d7224 */ /* 0x000fd400078e0230 */
        /* <DEDUP_REMOVED lines=16> */
[----:B------:R-:W-:-:S05]  /*aa60*/  LEA.HI.SX32 R63, R147, R34, 0x1b ;  /* 0x00000022933f7211 */ /* 0x000fca00078fdaff */
[----:B------:R-:W-:-:S05]  /*aa70*/  IMAD.SHL.U32 R63, R63, 0x10, RZ ;  /* 0x000000103f3f7824 */ /* 0x000fca00078e00ff */
[----:B------:R-:W-:-:S04]  /*aa80*/  LOP3.LUT R48, R50, 0x70, R63, 0xf8, !PT ;  /* 0x0000007032307812 */ /* 0x000fc800078ef83f */
[----:B------:R-:W-:-:S05]  /*aa90*/  LOP3.LUT R48, R48, R139, RZ, 0x3c, !PT ;  /* 0x0000008b30307212 */ /* 0x000fca00078e3cff */
[----:B--2---:R-:W-:Y:S02]  /*aaa0*/  IMAD.IADD R48, R49, 0x1, R48 ;  /* 0x0000000131307824 */ /* 0x004fe400078e0230 */
[C---:B------:R-:W-:Y:S02]  /*aab0*/  IMAD R49, R17.reuse, 0x7000, R113 ;  /* 0x0000700011317824 */ /* 0x040fe400078e0271 */
[----:B------:R-:W-:Y:S02]  /*aac0*/  IMAD R51, R17, 0x7000, R48 ;  /* 0x0000700011337824 */ /* 0x000fe400078e0230 */
[----:B------:R-:W-:-:S03]  /*aad0*/  IMAD.IADD R49, R16, 0x1, R49 ;  /* 0x0000000110317824 */ /* 0x000fc600078e0231 */
[----:B------:R-:W-:-:S03]  /*aae0*/  IADD3 R52, R16, R51, RZ ;  /* 0x0000003310347210 */ /* 0x000fc60007ffe0ff */
[----:B------:R-:W1:Y:S04]  /*aaf0*/  LDS.128 R48, [R49+0x20400] ;  /* 0x0204000031307984 */ /* 0x000e680000000c00 */
[----:B------:R-:W2:Y:S01]  /*ab00*/  LDS.128 R52, [R52+0x20400] ;  /* 0x0204000034347984 */ /* 0x000ea20000000c00 */
[----:B------:R-:W-:Y:S05]  /*ab10*/  @P2 BRA `(.L_x_2345) ;  /* 0x0000000c00502947 */ /* 0x000fea0003800000 */
[----:B------:R-:W-:Y:S01]  /*ab20*/  SHF.R.U32.HI R60, RZ, 0x8, R73 ;  /* 0x00000008ff3c7819 */ /* 0x000fe20000011649 */
[----:B-1----:R-:W-:Y:S01]  /*ab30*/  IMAD.MOV.U32 R66, RZ, RZ, R48 ;  /* 0x000000ffff427224 */ /* 0x002fe200078e0030 */
[----:B------:R-:W-:Y:S01]  /*ab40*/  LOP3.LUT R65, R73, 0xff0000ff, RZ, 0xc0, !PT ;  /* 0xff0000ff49417812 */ /* 0x000fe200078ec0ff */
[----:B--2---:R-:W-:Y:S01]  /*ab50*/  IMAD.MOV.U32 R69, RZ, RZ, R52 ;  /* 0x000000ffff457224 */ /* 0x004fe200078e0034 */
[----:B------:R-:W-:Y:S01]  /*ab60*/  SHF.R.U32.HI R70, RZ, 0x8, R75 ;  /* 0x00000008ff467819 */ /* 0x000fe2000001164b */
[----:B------:R-:W-:Y:S01]  /*ab70*/  IMAD.SHL.U32 R48, R60, 0x100, RZ ;  /* 0x000001003c307824 */ /* 0x000fe200078e00ff */
[----:B------:R-:W-:Y:S01]  /*ab80*/  SHF.R.U32.HI R68, RZ, 0x8, R77 ;  /* 0x00000008ff447819 */ /* 0x000fe2000001164d */
[----:B------:R-:W-:Y:S01]  /*ab90*/  IMAD.MOV.U32 R60, RZ, RZ, R50 ;  /* 0x000000ffff3c7224 */ /* 0x000fe200078e0032 */
[----:B------:R-:W-:Y:S01]  /*aba0*/  SHF.R.U32.HI R71, RZ, 0x10, R73 ;  /* 0x00000010ff477819 */ /* 0x000fe20000011649 */
[----:B------:R-:W-:Y:S01]  /*abb0*/  IMAD.MOV.U32 R62, RZ, RZ, R54 ;  /* 0x000000ffff3e7224 */ /* 0x000fe200078e0036 */
[----:B------:R-:W-:Y:S01]  /*abc0*/  LOP3.LUT R65, R65, 0xff00, R48, 0xf8, !PT ;  /* 0x0000ff0041417812 */ /* 0x000fe200078ef830 */
[----:B------:R-:W-:Y:S01]  /*abd0*/  IMAD.SHL.U32 R48, R70, 0x100, RZ ;  /* 0x0000010046307824 */ /* 0x000fe200078e00ff */
[----:B------:R-:W-:Y:S01]  /*abe0*/  LOP3.LUT R67, R75, 0xff0000ff, RZ, 0xc0, !PT ;  /* 0xff0000ff4b437812 */ /* 0x000fe200078ec0ff */
[----:B------:R-:W-:Y:S01]  /*abf0*/  IMAD.SHL.U32 R50, R68, 0x100, RZ ;  /* 0x0000010044327824 */ /* 0x000fe200078e00ff */
[----:B------:R-:W-:Y:S01]  /*ac00*/  LOP3.LUT R73, R77, 0xff0000ff, RZ, 0xc0, !PT ;  /* 0xff0000ff4d497812 */ /* 0x000fe200078ec0ff */
[----:B------:R-:W-:Y:S01]  /*ac10*/  IMAD.U32 R52, R71, 0x10000, RZ ;  /* 0x0001000047347824 */ /* 0x000fe200078e00ff */
[----:B------:R-:W-:-:S02]  /*ac20*/  SHF.R.U32.HI R76, RZ, 0x10, R75 ;  /* 0x00000010ff4c7819 */ /* 0x000fc4000001164b */
[----:B------:R-:W-:Y:S02]  /*ac30*/  SHF.R.U32.HI R64, RZ, 0x8, R79 ;  /* 0x00000008ff407819 */ /* 0x000fe4000001164f */
[----:B------:R-:W-:Y:S02]  /*ac40*/  LOP3.LUT R71, R67, 0xff00, R48, 0xf8, !PT ;  /* 0x0000ff0043477812 */ /* 0x000fe400078ef830 */
[----:B------:R-:W-:Y:S01]  /*ac50*/  LOP3.LUT R75, R73, 0xff00, R50, 0xf8, !PT ;  /* 0x0000ff00494b7812 */ /* 0x000fe200078ef832 */
[----:B------:R-:W-:Y:S01]  /*ac60*/  IMAD.SHL.U32 R54, R64, 0x100, RZ ;  /* 0x0000010040367824 */ /* 0x000fe200078e00ff */
[----:B------:R-:W-:Y:S02]  /*ac70*/  F2FP.F16.E4M3.UNPACK_B R73, R143.H1 ;  /* 0x0000008fff49723e */ /* 0x000fe400030006ff */
[----:B------:R-:W-:Y:S02]  /*ac80*/  F2FP.F16.E4M3.UNPACK_B R70, R69.H1 ;  /* 0x00000045ff46723e */ /* 0x000fe400030006ff */
[----:B------:R-:W-:Y:S01]  /*ac90*/  F2FP.F16.E4M3.UNPACK_B R67, R66.H1 ;  /* 0x00000042ff43723e */ /* 0x000fe200030006ff */
[----:B------:R-:W-:Y:S01]  /*aca0*/  HADD2.F32 R50, -RZ, R73.H0_H0 ;  /* 0x20000049ff327230 */ /* 0x000fe20000004100 */
[----:B------:R-:W-:-:S02]  /*acb0*/  SHF.R.U32.HI R74, RZ, 0x10, R77 ;  /* 0x00000010ff4a7819 */ /* 0x000fc4000001164d */
[----:B------:R-:W-:Y:S01]  /*acc0*/  SHF.R.U32.HI R72, RZ, 0x10, R79 ;  /* 0x00000010ff487819 */ /* 0x000fe2000001164f */
[----:B------:R-:W-:Y:S01]  /*acd0*/  HADD2.F32 R64, -RZ, R67.H0_H0 ;  /* 0x20000043ff407230 */ /* 0x000fe20000004100 */
[----:B------:R-:W-:Y:S02]  /*ace0*/  LOP3.LUT R77, R79, 0xff0000ff, RZ, 0xc0, !PT ;  /* 0xff0000ff4f4d7812 */ /* 0x000fe400078ec0ff */
[----:B------:R-:W-:Y:S01]  /*acf0*/  LOP3.LUT R52, R65, 0xff0000, R52, 0xf8, !PT ;  /* 0x00ff000041347812 */ /* 0x000fe200078ef834 */
[----:B------:R-:W-:Y:S01]  /*ad00*/  HADD2.F32 R65, -RZ, R70.H0_H0 ;  /* 0x20000046ff417230 */ /* 0x000fe20000004100 */
[----:B------:R-:W-:Y:S01]  /*ad10*/  SHF.L.U32 R48, R76, 0x10, RZ ;  /* 0x000000104c307819 */ /* 0x000fe200000006ff */
[----:B------:R-:W-:Y:S01]  /*ad20*/  IMAD.U32 R72, R72, 0x10000, RZ ;  /* 0x0001000048487824 */ /* 0x000fe200078e00ff */
[----:B------:R-:W-:Y:S02]  /*ad30*/  F2FP.F16.E4M3.UNPACK_B R68, R141.H1 ;  /* 0x0000008dff44723e */ /* 0x000fe400030006ff */
[----:B------:R-:W-:Y:S01]  /*ad40*/  LOP3.LUT R77, R77, 0xff00, R54, 0xf8, !PT ;  /* 0x0000ff004d4d7812 */ /* 0x000fe200078ef836 */
[----:B------:R-:W-:Y:S01]  /*ad50*/  IMAD.U32 R54, R74, 0x10000, RZ ;  /* 0x000100004a367824 */ /* 0x000fe200078e00ff */
[----:B------:R-:W-:Y:S01]  /*ad60*/  LOP3.LUT R48, R71, 0xff0000, R48, 0xf8, !PT ;  /* 0x00ff000047307812 */ /* 0x000fe200078ef830 */
[----:B------:R-:W-:-:S02]  /*ad70*/  HADD2.F32 R71, -RZ, R68.H0_H0 ;  /* 0x20000044ff477230 */ /* 0x000fc40000004100 */
        /* <DEDUP_REMOVED lines=14> */
[-C--:B------:R-:W-:Y:S01]  /*ae60*/  FMUL.FTZ R75, R71, R74.reuse ;  /* 0x0000004a474b7220 */ /* 0x080fe20000410000 */
        /* <DEDUP_REMOVED lines=39> */
[----:B------:R-:W-:Y:S02]  /*b0e0*/  HADD2.F32 R70, -RZ, R144.H0_H0 ;  /* 0x20000090ff467230 */ /* 0x000fe40000004100 */
[-C--:B------:R-:W-:Y:S01]  /*b0f0*/  FFMA.FTZ R85, R66, R71.reuse, -R67 ;  /* 0x0000004742557223 */ /* 0x080fe20000010843 */
[----:B------:R-:W-:Y:S01]  /*b100*/  F2FP.F16.E4M3.UNPACK_B R66, R62 ;  /* 0x0000003eff42723e */ /* 0x000fe200020006ff */
[----:B------:R-:W-:Y:S01]  /*b110*/  HADD2.F32 R62, -RZ, R60.H0_H0 ;  /* 0x2000003cff3e7230 */ /* 0x000fe20000004100 */
[----:B------:R-:W-:Y:S01]  /*b120*/  F2FP.F16.E4M3.UNPACK_B R142, R142 ;  /* 0x0000008eff8e723e */ /* 0x000fe200020006ff */
[----:B------:R-:W-:Y:S01]  /*b130*/  FFMA.FTZ R87, R68, R71, R73 ;  /* 0x0000004744577223 */ /* 0x000fe20000010049 */
[----:B------:R-:W-:Y:S01]  /*b140*/  HADD2.F32 R71, -RZ, R144.H1_H1 ;  /* 0x30000090ff477230 */ /* 0x000fe20000004100 */
[----:B------:R-:W-:Y:S01]  /*b150*/  F2FP.SATFINITE.E4M3.F32.PACK_AB_MERGE_C R64, R79, R64, RZ ;  /* 0x000000404f40723e */ /* 0x000fe200048070ff */
[--C-:B------:R-:W-:Y:S01]  /*b160*/  HADD2.F32 R67, -RZ, R66.reuse.H0_H0 ;  /* 0x20000042ff437230 */ /* 0x100fe20000004100 */
[----:B------:R-:W-:Y:S01]  /*b170*/  F2FP.SATFINITE.E4M3.F32.PACK_AB_MERGE_C R78, R78, R65, RZ ;  /* 0x000000414e4e723e */ /* 0x000fe200048070ff */
        /* <DEDUP_REMOVED lines=8> */
[----:B------:R-:W-:Y:S01]  /*b200*/  FMUL.FTZ R71, R60, R71 ;  /* 0x000000473c477220 */ /* 0x000fe20000410000 */
[-C--:B------:R-:W-:Y:S01]  /*b210*/  FFMA.FTZ R62, R62, R68.reuse, -R73 ;  /* 0x000000443e3e7223 */ /* 0x080fe20000010849 */
[----:B------:R-:W-:Y:S01]  /*b220*/  FFMA.FTZ R70, R67, R68, R70 ;  /* 0x0000004443467223 */ /* 0x000fe20000010046 */
[----:B------:R-:W-:Y:S01]  /*b230*/  F2FP.F16.E4M3.UNPACK_B R68, R53 ;  /* 0x00000035ff44723e */ /* 0x000fe200020006ff */
[-C--:B------:R-:W-:Y:S01]  /*b240*/  FFMA.FTZ R83, R66, R69.reuse, R71 ;  /* 0x0000004542537223 */ /* 0x080fe20000010047 */
[----:B------:R-:W-:Y:S01]  /*b250*/  F2FP.F16.E4M3.UNPACK_B R73, R54 ;  /* 0x00000036ff49723e */ /* 0x000fe200020006ff */
[----:B------:R-:W-:Y:S01]  /*b260*/  FFMA.FTZ R81, R60, R69, -R81 ;  /* 0x000000453c517223 */ /* 0x000fe20000010851 */
[----:B------:R-:W-:Y:S01]  /*b270*/  F2FP.F16.E4M3.UNPACK_B R67, R49 ;  /* 0x00000031ff43723e */ /* 0x000fe200020006ff */
[--C-:B------:R-:W-:Y:S01]  /*b280*/  HADD2.F32 R69, -RZ, R68.reuse.H0_H0 ;  /* 0x20000044ff457230 */ /* 0x100fe20000004100 */
[----:B------:R-:W-:Y:S01]  /*b290*/  F2FP.F16.E4M3.UNPACK_B R71, R52 ;  /* 0x00000034ff47723e */ /* 0x000fe200020006ff */
[----:B------:R-:W-:Y:S01]  /*b2a0*/  HADD2.F32 R74, -RZ, R73.H0_H0 ;  /* 0x20000049ff4a7230 */ /* 0x000fe20000004100 */
[----:B------:R-:W-:Y:S01]  /*b2b0*/  F2FP.SATFINITE.E4M3.F32.PACK_AB_MERGE_C R60, R87, R72, RZ ;  /* 0x00000048573c723e */ /* 0x000fe200048070ff */
[----:B------:R-:W-:Y:S01]  /*b2c0*/  HADD2.F32 R66, -RZ, R67.H0_H0 ;  /* 0x20000043ff427230 */ /* 0x000fe20000004100 */
[----:B------:R-:W-:Y:S01]  /*b2d0*/  F2FP.SATFINITE.E4M3.F32.PACK_AB_MERGE_C R64, R76, R75, R78 ;  /* 0x0000004b4c40723e */ /* 0x000fe2000480704e */
        /* <DEDUP_REMOVED lines=10> */
[----:B------:R-:W-:Y:S01]  /*b380*/  FMUL.FTZ R75, R70, R73 ;  /* 0x00000049464b7220 */ /* 0x000fe20000410000 */
[----:B------:R-:W-:Y:S01]  /*b390*/  F2FP.F16.E4M3.UNPACK_B R49, R49.H1 ;  /* 0x00000031ff31723e */ /* 0x000fe200030006ff */
[C---:B------:R-:W-:Y:S01]  /*b3a0*/  FMUL.FTZ R73, R68.reuse, R73 ;  /* 0x0000004944497220 */ /* 0x040fe20000410000 */
[----:B------:R-:W-:Y:S01]  /*b3b0*/  F2FP.F16.E4M3.UNPACK_B R69, R53.H1 ;  /* 0x00000035ff45723e */ /* 0x000fe200030006ff */
[-C--:B------:R-:W-:Y:S01]  /*b3c0*/  FFMA.FTZ R77, R68, R71.reuse, -R75 ;  /* 0x00000047444d7223 */ /* 0x080fe2000001084b */
[----:B------:R-:W-:Y:S01]  /*b3d0*/  F2FP.F16.E4M3.UNPACK_B R68, R54.H1 ;  /* 0x00000036ff44723e */ /* 0x000fe200030006ff */
[----:B------:R-:W-:Y:S01]  /*b3e0*/  FFMA.FTZ R76, R70, R71, R73 ;  /* 0x00000047464c7223 */ /* 0x000fe20000010049 */
[----:B------:R-:W-:Y:S01]  /*b3f0*/  HADD2.F32 R53, -RZ, R49.H0_H0 ;  /* 0x20000031ff357230 */ /* 0x000fe20000004100 */
[----:B------:R-:W-:Y:S01]  /*b400*/  F2FP.F16.E4M3.UNPACK_B R52, R52.H1 ;  /* 0x00000034ff34723e */ /* 0x000fe200030006ff */
[--C-:B------:R-:W-:Y:S01]  /*b410*/  HADD2.F32 R54, -RZ, R69.reuse.H0_H0 ;  /* 0x20000045ff367230 */ /* 0x100fe20000004100 */
[----:B------:R-:W-:Y:S01]  /*b420*/  F2FP.SATFINITE.E4M3.F32.PACK_AB_MERGE_C R80, R85, R80, RZ ;  /* 0x000000505550723e */ /* 0x000fe200048070ff */
[--C-:B------:R-:W-:Y:S01]  /*b430*/  HADD2.F32 R70, -RZ, R68.reuse.H0_H0 ;  /* 0x20000044ff467230 */ /* 0x100fe20000004100 */
[----:B------:R-:W-:Y:S01]  /*b440*/  F2FP.F16.E4M3.UNPACK_B R73, R50.H1 ;  /* 0x00000032ff49723e */ /* 0x000fe200030006ff */
[----:B------:R-:W-:Y:S01]  /*b450*/  HADD2.F32 R69, -RZ, R69.H1_H1 ;  /* 0x30000045ff457230 */ /* 0x000fe20000004100 */
[----:B------:R-:W-:Y:S01]  /*b460*/  F2FP.SATFINITE.E4M3.F32.PACK_AB_MERGE_C R62, R81, R62, R80 ;  /* 0x0000003e513e723e */ /* 0x000fe20004807050 */
[----:B------:R-:W-:-:S02]  /*b470*/  HADD2.F32 R72, -RZ, R68.H1_H1 ;  /* 0x30000044ff487230 */ /* 0x000fc40000004100 */
[CC--:B------:R-:W-:Y:S01]  /*b480*/  FMUL.FTZ R74, R54.reuse, R70.reuse ;  /* 0x00000046364a7220 */ /* 0x0c0fe20000410000 */
[----:B------:R-:W-:Y:S02]  /*b490*/  HADD2.F32 R49, -RZ, R49.H1_H1 ;  /* 0x30000031ff317230 */ /* 0x000fe40000004100 */
[----:B------:R-:W-:Y:S01]  /*b4a0*/  FMUL.FTZ R71, R53, R70 ;  /* 0x0000004635477220 */ /* 0x000fe20000410000 */
[--C-:B------:R-:W-:Y:S02]  /*b4b0*/  HADD2.F32 R68, -RZ, R52.reuse.H0_H0 ;  /* 0x20000034ff447230 */ /* 0x100fe40000004100 */
[-C--:B------:R-:W-:Y:S01]  /*b4c0*/  FMUL.FTZ R70, R69, R72.reuse ;  /* 0x0000004845467220 */ /* 0x080fe20000410000 */
[----:B------:R-:W-:Y:S02]  /*b4d0*/  HADD2.F32 R52, -RZ, R52.H1_H1 ;  /* 0x30000034ff347230 */ /* 0x000fe40000004100 */
[----:B------:R-:W-:Y:S01]  /*b4e0*/  FMUL.FTZ R72, R49, R72 ;  /* 0x0000004831487220 */ /* 0x000fe20000410000 */
[----:B------:R-:W-:Y:S01]  /*b4f0*/  FFMA.FTZ R79, R54, R68, R71 ;  /* 0x00000044364f7223 */ /* 0x000fe20000010047 */
[----:B------:R-:W-:-:S02]  /*b500*/  F2FP.F16.E4M3.UNPACK_B R54, R55 ;  /* 0x00000037ff36723e */ /* 0x000fc400020006ff */
[----:B------:R-:W-:Y:S01]  /*b510*/  FFMA.FTZ R80, R69, R52, R72 ;  /* 0x0000003445507223 */ /* 0x000fe20000010048 */
[----:B------:R-:W-:Y:S01]  /*b520*/  F2FP.F16.E4M3.UNPACK_B R72, R50 ;  /* 0x00000032ff48723e */ /* 0x000fe200020006ff */
[----:B------:R-:W-:Y:S01]  /*b530*/  FFMA.FTZ R81, R49, R52, -R70 ;  /* 0x0000003431517223 */ /* 0x000fe20000010846 */
[-C--:B------:R-:W-:Y:S01]  /*b540*/  F2FP.F16.E4M3.UNPACK_B R49, R51.reuse ;  /* 0x00000033ff31723e */ /* 0x080fe200020006ff */
[----:B------:R-:W-:Y:S01]  /*b550*/  FFMA.FTZ R78, R53, R68, -R74 ;  /* 0x00000044354e7223 */ /* 0x000fe2000001084a */
        /* <DEDUP_REMOVED lines=48> */
.L_x_2345:
[----:B------:R-:W-:Y:S05]  /*b860*/  BSYNC B1 ;  /* 0x0000000000017941 */ /* 0x000fea0003800000 */
.L_x_2344:
[----:B------:R-:W-:Y:S01]  /*b870*/  ISETP.GE.AND P2, PT, R63, R145, PT ;  /* 0x000000913f00720c */ /* 0x000fe20003f46270 */
[----:B------:R-:W-:Y:S02]  /*b880*/  ULDC.64 UR4, c[0x0][0x208] ;  /* 0x0000820000047ab9 */ /* 0x000fe40000000a00 */
[----:B-1----:R1:W-:Y:S10]  /*b890*/  STG.E.128 desc[UR4][R58.64], R48 ;  /* 0x000000303a007986 */ /* 0x0023f4000c101d04 */
[----:B------:R-:W-:Y:S05]  /*b8a0*/  @P2 BRA `(.L_x_2322) ;  /* 0x0000000400fc2947 */ /* 0x000fea0003800000 */
[--C-:B-1----:R-:W-:Y:S01]  /*b8b0*/  SHF.R.S32.HI R48, RZ, 0x1f, R63.reuse ;  /* 0x0000001fff307819 */ /* 0x102fe2000001143f */
[----:B------:R-:W-:Y:S01]  /*b8c0*/  ULDC.64 UR4, c[0x0][0x208] ;  /* 0x0000820000047ab9 */ /* 0x000fe20000000a00 */
[----:B------:R-:W-:-:S04]  /*b8d0*/  IADD3 R63, P2, P3, R42, R124, R63 ;  /* 0x0000007c2a3f7210 */ /* 0x000fc80007b5e03f */
[----:B------:R-:W-:Y:S02]  /*b8e0*/  IADD3.X R48, R38, R61, R48, P2, P3 ;  /* 0x0000003d26307210 */ /* 0x000fe400017e6430 */
[----:B------:R-:W-:-:S05]  /*b8f0*/  IADD3 R56, P2, R63, R56, RZ ;  /* 0x000000383f387210 */ /* 0x000fca0007f5e0ff */
[----:B------:R-:W-:-:S05]  /*b900*/  IMAD.X R57, R48, 0x1, R57, P2 ;  /* 0x0000000130397824 */ /* 0x000fca00010e0639 */
[----:B--2---:R1:W-:Y:S01]  /*b910*/  STG.E.128 desc[UR4][R56.64], R52 ;  /* 0x0000003438007986 */ /* 0x0043e2000c101d04 */
[----:B------:R-:W-:Y:S05]  /*b920*/  BRA `(.L_x_2322) ;  /* 0x0000000400dc7947 */ /* 0x000fea0003800000 */
.L_x_2285:
[----:B------:R-:W2:Y:S02]  /*b930*/  LDL R48, [R1+0x4c] ;  /* 0x00004c0001307983 */ /* 0x000ea40000100800 */
[----:B--2---:R-:W-:-:S13]  /*b940*/  R2UR UR4, R48 ;  /* 0x00000000300472ca */ /* 0x004fda00000e0000 */
[----:B------:R-:W-:-:S06]  /*b950*/  UISETP.NE.AND UP0, UPT, UR4, 0x3, UPT ;  /* 0x000000030400788c */ /* 0x000fcc000bf05270 */
[----:B------:R-:W-:-:S13]  /*b960*/  PLOP3.LUT P5, PT, PT, PT, UP0, 0x80, 0x0 ;  /* 0x000000000000781c */ /* 0x000fda0003faf008 */
[----:B------:R-:W-:Y:S05]  /*b970*/  @!P5 BRA `(.L_x_2346) ;  /* 0x000000000004d947 */ /* 0x000fea0003800000 */
[----:B------:R-:W-:Y:S01]  /*b980*/  BPT.TRAP 0x1 ;  /* 0x000000040000795c */ /* 0x000fe20000300000 */
.L_x_2346:
[----:B------:R-:W2:Y:S01]  /*b990*/  LDL R48, [R1] ;  /* 0x0000000001307983 */ /* 0x000ea20000100800 */
[----:B------:R-:W-:Y:S01]  /*b9a0*/  IMAD R108, R17, 0x8, R16 ;  /* 0x00000008116c7824 */ /* 0x000fe200078e0210 */
[----:B------:R-:W-:Y:S01]  /*b9b0*/  BSSY B1, `(.L_x_2347) ;  /* 0x0000008000017945 */ /* 0x000fe20003800000 */
[----:B------:R-:W-:Y:S01]  /*b9c0*/  IMAD R117, R25, -0xe0, R2 ;  /* 0xffffff2019757824 */ /* 0x000fe200078e0202 */
[----:B------:R-:W-:-:S04]  /*b9d0*/  SHF.R.S32.HI R49, RZ, 0x1f, R25 ;  /* 0x0000001fff317819 */ /* 0x000fc80000011419 */
[----:B------:R-:W-:Y:S02]  /*b9e0*/  VIMNMX R117, R117, 0xe0, PT ;  /* 0x000000e075757848 */ /* 0x000fe40003fe0100 */
[----:B--2---:R-:W-:Y:S01]  /*b9f0*/  SHF.L.U32 R129, R48, 0x1f, RZ ;  /* 0x0000001f30817819 */ /* 0x004fe200000006ff */
[----:B------:R-:W-:-:S03]  /*ba00*/  IMAD R48, R14, R25, RZ ;  /* 0x000000190e307224 */ /* 0x000fc600078e02ff */
[----:B------:R-:W0:Y:S02]  /*ba10*/  SYNCS.PHASECHK.TRANS64.TRYWAIT P2, [R108+URZ+0x2e890], R129 ;  /* 0x02e890816c0075a7 */ /* 0x000e24000804017f */
[----:B0-----:R-:W-:Y:S05]  /*ba20*/  @!P2 BRA `(.L_x_2348) ;  /* 0x00000238000ca947 */ /* 0x001fea0003800000 */
.L_x_2605:
[----:B------:R-:W-:Y:S05]  /*ba30*/  BSYNC B1 ;  /* 0x0000000000017941 */ /* 0x000fea0003800000 */
.L_x_2347:
[----:B------:R-:W-:Y:S01]  /*ba40*/  ISETP.GE.AND P2, PT, R228, R117, PT ;  /* 0x00000075e400720c */ /* 0x000fe20003f46270 */
[----:B------:R-:W-:Y:S01]  /*ba50*/  IMAD R49, R49, R130, R48 ;  /* 0x0000008231317224 */ /* 0x000fe200078e0230 */
[----:B------:R-:W-:Y:S01]  /*ba60*/  BSSY B1, `(.L_x_2349) ;  /* 0x0000016000017945 */ /* 0x000fe20003800000 */
[----:B------:R-:W-:-:S04]  /*ba70*/  IMAD.WIDE.U32 R52, R130, R25, RZ ;  /* 0x0000001982347225 */ /* 0x000fc800078e00ff */
[----:B------:R-:W-:-:S06]  /*ba80*/  IMAD.IADD R57, R49, 0x1, R53 ;  /* 0x0000000131397824 */ /* 0x000fcc00078e0235 */
[----:B------:R-:W-:Y:S05]  /*ba90*/  @P2 BRA `(.L_x_2350) ;  /* 0x0000000000482947 */ /* 0x000fea0003800000 */
[----:B------:R-:W1:Y:S01]  /*baa0*/  @!P0 LDS.128 R48, [R116+0x20400] ;  /* 0x0204000074308984 */ /* 0x000e620000000c00 */
[----:B------:R-:W2:Y:S01]  /*bab0*/  @!P0 LDC.64 R54, c[0x0][0x2e8] ;  /* 0x0000ba00ff368b82 */ /* 0x000ea20000000a00 */
[----:B------:R-:W-:Y:S01]  /*bac0*/  ULDC.64 UR4, c[0x0][0x208] ;  /* 0x0000820000047ab9 */ /* 0x000fe20000000a00 */
[----:B--2---:R-:W-:-:S04]  /*bad0*/  @!P0 IADD3 R54, P2, P3, R52, R54, R37 ;  /* 0x0000003634368210 */ /* 0x004fc80007b5e025 */
[----:B------:R-:W-:-:S05]  /*bae0*/  @!P0 IADD3.X R55, R57, R55, R104, P2, P3 ;  /* 0x0000003739378210 */ /* 0x000fca00017e6468 */
[----:B-1----:R1:W-:Y:S01]  /*baf0*/  @!P0 STG.E.128 desc[UR4][R54.64], R48 ;  /* 0x0000003036008986 */ /* 0x0023e2000c101d04 */
[----:B------:R-:W-:Y:S05]  /*bb00*/  @P1 BRA `(.L_x_2350) ;  /* 0x00000000002c1947 */ /* 0x000fea0003800000 */
[----:B------:R-:W-:Y:S01]  /*bb10*/  ULDC.64 UR4, c[0x0][0x2e8] ;  /* 0x0000ba0000047ab9 */ /* 0x000fe20000000a00 */
[----:B-1----:R-:W-:Y:S01]  /*bb20*/  IADD3 R48, R28, 0x40, RZ ;  /* 0x000000401c307810 */ /* 0x002fe20007ffe0ff */
[----:B------:R-:W-:Y:S01]  /*bb30*/  ULDC.64 UR6, c[0x0][0x208] ;  /* 0x0000820000067ab9 */ /* 0x000fe20000000a00 */
        /* <DEDUP_REMOVED lines=8> */
.L_x_2350:
[----:B------:R-:W-:Y:S05]  /*bbc0*/  BSYNC B1 ;  /* 0x0000000000017941 */ /* 0x000fea0003800000 */
.L_x_2349:
[----:B-12---:R-:W-:Y:S01]  /*bbd0*/  VIADD R48, R228, 0x40 ;  /* 0x00000040e4307836 */ /* 0x006fe20000000000 */
[----:B------:R-:W-:Y:S04]  /*bbe0*/  BSSY B1, `(.L_x_2351) ;  /* 0x0000017000017945 */ /* 0x000fe80003800000 */
[----:B------:R-:W-:-:S13]  /*bbf0*/  ISETP.GE.AND P2, PT, R48, R117, PT ;  /* 0x000000753000720c */ /* 0x000fda0003f46270 */
[----:B------:R-:W-:Y:S05]  /*bc00*/  @P2 BRA `(.L_x_2352) ;  /* 0x0000000000502947 */ /* 0x000fea0003800000 */
[----:B------:R-:W1:Y:S01]  /*bc10*/  @!P0 LDS.128 R48, [R116+0x22400] ;  /* 0x0224000074308984 */ /* 0x000e620000000c00 */
[----:B------:R-:W2:Y:S01]  /*bc20*/  @!P0 LDC.64 R54, c[0x0][0x2e8] ;  /* 0x0000ba00ff368b82 */ /* 0x000ea20000000a00 */
[----:B------:R-:W-:Y:S01]  /*bc30*/  IADD3 R56, P2, R102, R52, RZ ;  /* 0x0000003466387210 */ /* 0x000fe20007f5e0ff */
[----:B------:R-:W-:-:S04]  /*bc40*/  ULDC.64 UR4, c[0x0][0x208] ;  /* 0x0000820000047ab9 */ /* 0x000fc80000000a00 */
[----:B------:R-:W-:Y:S01]  /*bc50*/  IMAD.X R59, R57, 0x1, R103, P2 ;  /* 0x00000001393b7824 */ /* 0x000fe200010e0667 */
[----:B--2---:R-:W-:-:S04]  /*bc60*/  @!P0 IADD3 R54, P2, P3, R56, R54, R37 ;  /* 0x0000003638368210 */ /* 0x004fc80007b5e025 */
[----:B------:R-:W-:-:S05]  /*bc70*/  @!P0 IADD3.X R55, R59, R55, R104, P2, P3 ;  /* 0x000000373b378210 */ /* 0x000fca00017e6468 */
[----:B-1----:R1:W-:Y:S01]  /*bc80*/  @!P0 STG.E.128 desc[UR4][R54.64], R48 ;  /* 0x0000003036008986 */ /* 0x0023e2000c101d04 */
[----:B------:R-:W-:Y:S05]  /*bc90*/  @P1 BRA `(.L_x_2352) ;  /* 0x00000000002c1947 */ /* 0x000fea0003800000 */
[----:B------:R-:W-:Y:S01]  /*bca0*/  ULDC.64 UR4, c[0x0][0x2e8] ;  /* 0x0000ba0000047ab9 */ /* 0x000fe20000000a00 */
[----:B-1----:R-:W-:Y:S01]  /*bcb0*/  VIADD R48, R28, 0x40 ;  /* 0x000000401c307836 */ /* 0x002fe20000000000 */
[----:B------:R-:W-:Y:S01]  /*bcc0*/  IADD3 R54, P2, P3, R41, UR4, R56 ;  /* 0x0000000429367c10 */ /* 0x000fe2000fb5e038 */
[----:B------:R-:W-:-:S03]  /*bcd0*/  ULDC.64 UR6, c[0x0][0x208] ;  /* 0x0000820000067ab9 */ /* 0x000fc60000000a00 */
[----:B------:R-:W-:Y:S02]  /*bce0*/  IADD3.X R55, R106, UR5, R59, P2, P3 ;  /* 0x000000056a377c10 */ /* 0x000fe400097e643b */
[----:B------:R-:W-:-:S13]  /*bcf0*/  LOP3.LUT P2, RZ, R229, 0x4, RZ, 0xc0, !PT ;  /* 0x00000004e5ff7812 */ /* 0x000fda000784c0ff */
[----:B------:R-:W-:-:S04]  /*bd00*/  @P2 VIADD R48, R28, 0xffffffc0 ;  /* 0xffffffc01c302836 */ /* 0x000fc80000000000 */
[----:B------:R-:W-:-:S04]  /*bd10*/  IMAD R49, R17, 0x7000, R48 ;  /* 0x0000700011317824 */ /* 0x000fc800078e0230 */
[----:B------:R-:W-:-:S06]  /*bd20*/  IMAD.IADD R49, R16, 0x1, R49 ;  /* 0x0000000110317824 */ /* 0x000fcc00078e0231 */
[----:B------:R-:W1:Y:S04]  /*bd30*/  LDS.128 R48, [R49+0x22400] ;  /* 0x0224000031307984 */ /* 0x000e680000000c00 */
[----:B-1----:R2:W-:Y:S02]  /*bd40*/  STG.E.128 desc[UR6][R54.64], R48 ;  /* 0x0000003036007986 */ /* 0x0025e4000c101d06 */
.L_x_2352:
[----:B------:R-:W-:Y:S05]  /*bd50*/  BSYNC B1 ;  /* 0x0000000000017941 */ /* 0x000fea0003800000 */
.L_x_2351:
[----:B-12---:R-:W-:Y:S01]  /*bd60*/  VIADD R48, R228, 0x80 ;  /* 0x00000080e4307836 */ /* 0x006fe20000000000 */
[----:B------:R-:W-:Y:S04]  /*bd70*/  BSSY B1, `(.L_x_2353) ;  /* 0x0000017000017945 */ /* 0x000fe80003800000 */
[----:B------:R-:W-:-:S13]  /*bd80*/  ISETP.GE.AND P2, PT, R48, R117, PT ;  /* 0x000000753000720c */ /* 0x000fda0003f46270 */
[----:B------:R-:W-:Y:S05]  /*bd90*/  @P2 BRA `(.L_x_2354) ;  /* 0x0000000000502947 */ /* 0x000fea0003800000 */
[----:B------:R-:W1:Y:S01]  /*bda0*/  @!P0 LDS.128 R48, [R116+0x24400] ;  /* 0x0244000074308984 */ /* 0x000e620000000c00 */
[----:B------:R-:W2:Y:S01]  /*bdb0*/  @!P0 LDC.64 R54, c[0x0][0x2e8] ;  /* 0x0000ba00ff368b82 */ /* 0x000ea20000000a00 */
[----:B------:R-:W-:Y:S01]  /*bdc0*/  LEA R56, P2, R40, R52, 0x7 ;  /* 0x0000003428387211 */ /* 0x000fe200078438ff */
[----:B------:R-:W-:-:S04]  /*bdd0*/  ULDC.64 UR4, c[0x0][0x208] ;  /* 0x0000820000047ab9 */ /* 0x000fc80000000a00 */
[----:B------:R-:W-:Y:S01]  /*bde0*/  IMAD.X R59, R57, 0x1, R26, P2 ;  /* 0x00000001393b7824 */ /* 0x000fe200010e061a */
        /* <DEDUP_REMOVED lines=15> */
.L_x_2354:
[----:B------:R-:W-:Y:S05]  /*bee0*/  BSYNC B1 ;  /* 0x0000000000017941 */ /* 0x000fea0003800000 */
.L_x_2353:
[----:B-12---:R-:W-:-:S05]  /*bef0*/  VIADD R48, R228, 0xc0 ;  /* 0x000000c0e4307836 */ /* 0x006fca0000000000 */
[----:B------:R-:W-:-:S13]  /*bf00*/  ISETP.GE.AND P2, PT, R48, R117, PT ;  /* 0x000000753000720c */ /* 0x000fda0003f46270 */
[----:B------:R-:W-:Y:S05]  /*bf10*/  @P2 BRA `(.L_x_2322) ;  /* 0x0000000000602947 */ /* 0x000fea0003800000 */
[----:B------:R-:W1:Y:S01]  /*bf20*/  LDC.64 R50, c[0x0][0x300] ;  /* 0x0000c000ff327b82 */ /* 0x000e620000000a00 */
[----:B------:R-:W-:Y:S01]  /*bf30*/  IMAD.MOV.U32 R54, RZ, RZ, R52 ;  /* 0x000000ffff367224 */ /* 0x000fe200078e0034 */
[----:B------:R-:W-:Y:S01]  /*bf40*/  ULDC.64 UR4, c[0x0][0x208] ;  /* 0x0000820000047ab9 */ /* 0x000fe20000000a00 */
        /* <DEDUP_REMOVED lines=21> */
.L_x_2322:
[----:B------:R-:W-:Y:S05]  /*c0a0*/  BSYNC B0 ;  /* 0x0000000000007941 */ /* 0x000fea0003800000 */
.L_x_2284:
[----:B-1234-:R-:W1:Y:S01]  /*c0b0*/  S2R R48, SR_TID.X ;  /* 0x0000000000307919 */ /* 0x01ee620000002100 */
[----:B------:R-:W-:Y:S01]  /*c0c0*/  @!PT LDS RZ, [RZ] ;  /* 0x00000000fffff984 */ /* 0x000fe20000000800 */
[----:B------:R-:W-:Y:S01]  /*c0d0*/  @!PT LDS RZ, [RZ] ;  /* 0x00000000fffff984 */ /* 0x000fe20000000800 */
[----:B------:R-:W-:Y:S01]  /*c0e0*/  @!PT LDS RZ, [RZ] ;  /* 0x00000000fffff984 */ /* 0x000fe20000000800 */
[----:B------:R-:W-:Y:S01]  /*c0f0*/  @!PT LDS RZ, [RZ] ;  /* 0x00000000fffff984 */ /* 0x000fe20000000800 */
[----:B------:R2:W-:Y:S06]  /*c100*/  MEMBAR.ALL.CTA ;  /* 0x0000000000007992 */ /* 0x0005ec0000008000 */
[----:B--2---:R-:W2:Y:S01]  /*c110*/  FENCE.VIEW.ASYNC.S ;  /* 0x00000000000073c6 */ /* 0x004ea20000000000 */
[----:B------:R-:W-:Y:S05]  /*c120*/  WARPSYNC.ALL ;  /* 0x0000000000007948 */ /* 0x000fea0003800000 */
[----:B------:R-:W-:Y:S01]  /*c130*/  BSSY B0, `(.L_x_2355) ;  /* 0x0000009000007945 */ /* 0x000fe20003800000 */
[----:B-1----:R-:W-:Y:S01]  /*c140*/  LOP3.LUT R48, R48, 0x7f, RZ, 0xc0, !PT ;  /* 0x0000007f30307812 */ /* 0x002fe200078ec0ff */
[----:B--2---:R1:W-:Y:S03]  /*c150*/  BAR.SYNC.DEFER_BLOCKING R136, 0x80 ;  /* 0x000200880000751d */ /* 0x0043e60000010000 */
[----:B------:R-:W-:-:S13]  /*c160*/  ISETP.NE.AND P2, PT, R48, RZ, PT ;  /* 0x000000ff3000720c */ /* 0x000fda0003f45270 */
[----:B------:R-:W-:-:S04]  /*c170*/  @!P2 IADD3 R48, R108, 0x2e8a0, RZ ;  /* 0x0002e8a06c30a810 */ /* 0x000fc80007ffe0ff */
[----:B------:R-:W-:-:S04]  /*c180*/  @!P2 PRMT R48, RZ, 0x654, R48 ;  /* 0x00000654ff30a816 */ /* 0x000fc80000000030 */
[----:B------:R1:W-:Y:S01]  /*c190*/  @!P2 SYNCS.ARRIVE.TRANS64.RED.A1T0 RZ, [R48+URZ], RZ ;  /* 0x000000ff30ffa9a7 */ /* 0x0003e2000810043f */
[----:B------:R-:W-:Y:S05]  /*c1a0*/  @!P5 BRA `(.L_x_2356) ;  /* 0x000000000004d947 */ /* 0x000fea0003800000 */
[----:B------:R-:W-:Y:S01]  /*c1b0*/  BPT.TRAP 0x1 ;  /* 0x000000040000795c */ /* 0x000fe20000300000 */
.L_x_2356:
[----:B------:R-:W-:Y:S05]  /*c1c0*/  BSYNC B0 ;  /* 0x0000000000007941 */ /* 0x000fea0003800000 */
.L_x_2355:
[----:B------:R-:W2:Y:S01]  /*c1d0*/  SYNCS.PHASECHK.TRANS64.TRYWAIT P3, [R108+URZ+0x2e8b0], R129 ;  /* 0x02e8b0816c0075a7 */ /* 0x000ea2000806017f */
[----:B------:R-:W-:Y:S01]  /*c1e0*/  ULDC.64 UR4, c[0x0][0x318] ;  /* 0x0000c60000047ab9 */ /* 0x000fe20000000a00 */
[----:B------:R-:W-:Y:S01]  /*c1f0*/  ULDC.64 UR60, c[0x0][0x328] ;  /* 0x0000ca00003c7ab9 */ /* 0x000fe20000000a00 */
[----:B------:R-:W-:Y:S01]  /*c200*/  IMAD.U32 R233, RZ, RZ, UR4 ;  /* 0x00000004ffe97e24 */ /* 0x000fe2000f8e00ff */
[----:B------:R-:W-:Y:S01]  /*c210*/  BSSY B0, `(.L_x_2357) ;  /* 0x0000003000007945 */ /* 0x000fe20003800000 */
[----:B------:R-:W-:-:S03]  /*c220*/  IMAD.U32 R232, RZ, RZ, UR5 ;  /* 0x00000005ffe87e24 */ /* 0x000fc6000f8e00ff */
[----:B--2---:R-:W-:Y:S05]  /*c230*/  @!P3 BRA `(.L_x_2358) ;  /* 0x00000230001cb947 */ /* 0x004fea0003800000 */
.L_x_2606:
[----:B------:R-:W-:Y:S05]  /*c240*/  BSYNC B0 ;  /* 0x0000000000007941 */ /* 0x000fea0003800000 */
.L_x_2357:
[----:B------:R-:W-:Y:S01]  /*c250*/  ISETP.GE.AND P3, PT, R228, R117, PT ;  /* 0x00000075e400720c */ /* 0x000fe20003f66270 */
[----:B------:R-:W-:Y:S01]  /*c260*/  BSSY B0, `(.L_x_2359) ;  /* 0x000001a000007945 */ /* 0x000fe20003800000 */
[----:B------:R-:W-:-:S11]  /*c270*/  IMAD.WIDE R52, R25, 0xe0, R98 ;  /* 0x000000e019347825 */ /* 0x000fd600078e0262 */
[----:B------:R-:W-:Y:S05]  /*c280*/  @P3 BRA `(.L_x_2360) ;  /* 0x00000000005c3947 */ /* 0x000fea0003800000 */
[----:B------:R-:W-:Y:S01]  /*c290*/  ULDC UR6, c[0x0][0x2f4] ;  /* 0x0000bd0000067ab9 */ /* 0x000fe20000000800 */
[----:B------:R-:W-:Y:S01]  /*c2a0*/  PLOP3.LUT P4, PT, PT, PT, PT, 0x8, 0x0 ;  /* 0x000000000000781c */ /* 0x000fe20003f8e170 */
[----:B-1----:R-:W-:Y:S01]  /*c2b0*/  IMAD.MOV.U32 R48, RZ, RZ, R44 ;  /* 0x000000ffff307224 */ /* 0x002fe200078e002c */
[----:B------:R-:W-:Y:S01]  /*c2c0*/  ISETP.GE.AND P3, PT, R4, UR6, PT ;  /* 0x0000000604007c0c */ /* 0x000fe2000bf66270 */
[----:B------:R-:W-:Y:S01]  /*c2d0*/  IMAD.MOV.U32 R49, RZ, RZ, R107 ;  /* 0x000000ffff317224 */ /* 0x000fe200078e006b */
[----:B------:R-:W-:Y:S01]  /*c2e0*/  R2UR UR5, R233 ;  /* 0x00000000e90572ca */ /* 0x000fe200000e0000 */
[----:B------:R-:W-:Y:S01]  /*c2f0*/  IMAD R51, R53, UR60, RZ ;  /* 0x0000003c35337c24 */ /* 0x000fe2000f8e02ff */
[----:B------:R-:W-:Y:S01]  /*c300*/  R2UR UR4, R232 ;  /* 0x00000000e80472ca */ /* 0x000fe200000e0000 */
[----:B------:R-:W-:-:S04]  /*c310*/  IMAD.WIDE.U32 R48, R52, UR60, R48 ;  /* 0x0000003c34307c25 */ /* 0x000fc8000f8e0030 */
[----:B------:R-:W-:-:S04]  /*c320*/  IMAD R51, R52, UR61, R51 ;  /* 0x0000003d34337c24 */ /* 0x000fc8000f8e0233 */
[----:B------:R-:W-:Y:S01]  /*c330*/  @!P3 LOP3.LUT P5, RZ, R229, 0x4, RZ, 0xc0, !PT ;  /* 0x00000004e5ffb812 */ /* 0x000fe200078ac0ff */
[----:B------:R-:W-:-:S03]  /*c340*/  @!P3 VIADD R56, R115, 0x40 ;  /* 0x000000407338b836 */ /* 0x000fc60000000000 */
[----:B------:R-:W-:Y:S02]  /*c350*/  @!P3 PLOP3.LUT P4, PT, P5, PT, PT, 0x80, 0x0 ;  /* 0x000000000000b81c */ /* 0x000fe40002f8f070 */
[----:B------:R-:W-:-:S04]  /*c360*/  IADD3 R54, P5, R48, UR5, RZ ;  /* 0x0000000530367c10 */ /* 0x000fc8000ffbe0ff */
[----:B------:R-:W-:Y:S01]  /*c370*/  IADD3.X R55, R49, UR4, R51, P5, !PT ;  /* 0x0000000431377c10 */ /* 0x000fe2000affe433 */
[----:B------:R-:W-:-:S06]  /*c380*/  ULDC.64 UR4, c[0x0][0x208] ;  /* 0x0000820000047ab9 */ /* 0x000fcc0000000a00 */
[----:B------:R-:W-:Y:S01]  /*c390*/  @P4 VIADD R56, R115, 0xffffffc0 ;  /* 0xffffffc073384836 */ /* 0x000fe20000000000 */
[----:B------:R-:W-:-:S03]  /*c3a0*/  ISETP.GE.AND P4, PT, R18, UR6, PT ;  /* 0x0000000612007c0c */ /* 0x000fc6000bf86270 */
[----:B------:R-:W-:-:S10]  /*c3b0*/  @!P3 IMAD.IADD R56, R16, 0x1, R56 ;  /* 0x000000011038b824 */ /* 0x000fd400078e0238 */
[----:B------:R-:W1:Y:S04]  /*c3c0*/  @!P4 LDS.128 R48, [R116+0xe400] ;  /* 0x00e400007430c984 */ /* 0x000e680000000c00 */
[----:B-1----:R-:W-:Y:S04]  /*c3d0*/  @!P4 STG.E.128 desc[UR4][R54.64], R48 ;  /* 0x000000303600c986 */ /* 0x002fe8000c101d04 */
[----:B------:R-:W1:Y:S04]  /*c3e0*/  @!P3 LDS.128 R48, [R56+0xe400] ;  /* 0x00e400003830b984 */ /* 0x000e680000000c00 */
[----:B-1----:R3:W-:Y:S02]  /*c3f0*/  @!P3 STG.E.128 desc[UR4][R54.64+0x40], R48 ;  /* 0x000040303600b986 */ /* 0x0027e4000c101d04 */
.L_x_2360:
[----:B------:R-:W-:Y:S05]  /*c400*/  BSYNC B0 ;  /* 0x0000000000007941 */ /* 0x000fea0003800000 */
.L_x_2359:
[----:B-1-3--:R-:W-:Y:S01]  /*c410*/  VIADD R48, R228, 0x40 ;  /* 0x00000040e4307836 */ /* 0x00afe20000000000 */
[----:B------:R-:W-:Y:S04]  /*c420*/  BSSY B0, `(.L_x_2361) ;  /* 0x000001c000007945 */ /* 0x000fe80003800000 */
[----:B------:R-:W-:-:S13]  /*c430*/  ISETP.GE.AND P3, PT, R48, R117, PT ;  /* 0x000000753000720c */ /* 0x000fda0003f66270 */
[----:B------:R-:W-:Y:S05]  /*c440*/  @P3 BRA `(.L_x_2362) ;  /* 0x0000000000643947 */ /* 0x000fea0003800000 */
[----:B------:R-:W-:Y:S01]  /*c450*/  ULDC UR6, c[0x0][0x2f4] ;  /* 0x0000bd0000067ab9 */ /* 0x000fe20000000800 */
[----:B------:R-:W-:Y:S01]  /*c460*/  PLOP3.LUT P4, PT, PT, PT, PT, 0x8, 0x0 ;  /* 0x000000000000781c */ /* 0x000fe20003f8e170 */
[----:B------:R-:W-:Y:S01]  /*c470*/  IMAD.MOV.U32 R48, RZ, RZ, R44 ;  /* 0x000000ffff307224 */ /* 0x000fe200078e002c */
[----:B------:R-:W-:Y:S01]  /*c480*/  ISETP.GE.AND P3, PT, R4, UR6, PT ;  /* 0x0000000604007c0c */ /* 0x000fe2000bf66270 */
[----:B------:R-:W-:Y:S01]  /*c490*/  IMAD.MOV.U32 R49, RZ, RZ, R107 ;  /* 0x000000ffff317224 */ /* 0x000fe200078e006b */
[----:B------:R-:W-:Y:S02]  /*c4a0*/  R2UR UR4, R233 ;  /* 0x00000000e90472ca */ /* 0x000fe400000e0000 */
[----:B------:R-:W-:-:S09]  /*c4b0*/  R2UR UR7, R232 ;  /* 0x00000000e80772ca */ /* 0x000fd200000e0000 */
        /* <DEDUP_REMOVED lines=9> */
[----:B------:R-:W-:Y:S01]  /*c550*/  IMAD R51, R51, UR61, R50 ;  /* 0x0000003d33337c24 */ /* 0x000fe2000f8e0232 */
[----:B------:R-:W-:Y:S01]  /*c560*/  ULDC.64 UR4, c[0x0][0x208] ;  /* 0x0000820000047ab9 */ /* 0x000fe20000000a00 */
[----:B------:R-:W-:-:S03]  /*c570*/  @!P3 IMAD.IADD R56, R16, 0x1, R56 ;  /* 0x000000011038b824 */ /* 0x000fc600078e0238 */
[----:B------:R-:W-:Y:S02]  /*c580*/  IADD3.X R55, R49, UR7, R51, P4, !PT ;  /* 0x0000000731377c10 */ /* 0x000fe4000a7fe433 */
[----:B------:R-:W-:-:S13]  /*c590*/  ISETP.GE.AND P4, PT, R18, UR6, PT ;  /* 0x0000000612007c0c */ /* 0x000fda000bf86270 */
[----:B------:R-:W1:Y:S04]  /*c5a0*/  @!P4 LDS.128 R48, [R116+0x10400] ;  /* 0x010400007430c984 */ /* 0x000e680000000c00 */
[----:B-1----:R-:W-:Y:S04]  /*c5b0*/  @!P4 STG.E.128 desc[UR4][R54.64], R48 ;  /* 0x000000303600c986 */ /* 0x002fe8000c101d04 */
[----:B------:R-:W1:Y:S04]  /*c5c0*/  @!P3 LDS.128 R48, [R56+0x10400] ;  /* 0x010400003830b984 */ /* 0x000e680000000c00 */
[----:B-1----:R1:W-:Y:S02]  /*c5d0*/  @!P3 STG.E.128 desc[UR4][R54.64+0x40], R48 ;  /* 0x000040303600b986 */ /* 0x0023e4000c101d04 */
.L_x_2362:
[----:B------:R-:W-:Y:S05]  /*c5e0*/  BSYNC B0 ;  /* 0x0000000000007941 */ /* 0x000fea0003800000 */
.L_x_2361:
[----:B-1----:R-:W-:Y:S01]  /*c5f0*/  VIADD R48, R228, 0x80 ;  /* 0x00000080e4307836 */ /* 0x002fe20000000000 */
[----:B------:R-:W-:Y:S04]  /*c600*/  BSSY B0, `(.L_x_2363) ;  /* 0x000001c000007945 */ /* 0x000fe80003800000 */
[----:B------:R-:W-:-:S13]  /*c610*/  ISETP.GE.AND P3, PT, R48, R117, PT ;  /* 0x000000753000720c */ /* 0x000fda0003f66270 */
[----:B------:R-:W-:Y:S05]  /*c620*/  @P3 BRA `(.L_x_2364) ;  /* 0x0000000000643947 */ /* 0x000fea0003800000 */
[----:B------:R-:W-:Y:S01]  /*c630*/  ULDC UR6, c[0x0][0x2f4] ;  /* 0x0000bd0000067ab9 */ /* 0x000fe20000000800 */
[----:B------:R-:W-:Y:S01]  /*c640*/  PLOP3.LUT P4, PT, PT, PT, PT, 0x8, 0x0 ;  /* 0x000000000000781c */ /* 0x000fe20003f8e170 */
[----:B------:R-:W-:Y:S01]  /*c650*/  IMAD.MOV.U32 R48, RZ, RZ, R44 ;  /* 0x000000ffff307224 */ /* 0x000fe200078e002c */
[----:B------:R-:W-:Y:S02]  /*c660*/  ISETP.GE.AND P3, PT, R4, UR6, PT ;  /* 0x0000000604007c0c */ /* 0x000fe4000bf66270 */
[----:B------:R-:W-:Y:S02]  /*c670*/  R2UR UR4, R233 ;  /* 0x00000000e90472ca */ /* 0x000fe400000e0000 */
[----:B------:R-:W-:Y:S02]  /*c680*/  MOV R49, R107 ;  /* 0x0000006b00317202 */ /* 0x000fe40000000f00 */
[----:B------:R-:W-:-:S07]  /*c690*/  R2UR UR7, R232 ;  /* 0x00000000e80772ca */ /* 0x000fce00000e0000 */
        /* <DEDUP_REMOVED lines=18> */
.L_x_2364:
[----:B------:R-:W-:Y:S05]  /*c7c0*/  BSYNC B0 ;  /* 0x0000000000007941 */ /* 0x000fea0003800000 */
.L_x_2363:
[----:B-1----:R-:W-:Y:S01]  /*c7d0*/  VIADD R48, R228, 0xc0 ;  /* 0x000000c0e4307836 */ /* 0x002fe20000000000 */
        /* <DEDUP_REMOVED lines=20> */
[----:B------:R-:W-:Y:S01]  /*c920*/  @!P3 IMAD.IADD R54, R16, 0x1, R54 ;  /* 0x000000011036b824 */ /* 0x000fe200078e0236 */
[----:B------:R-:W-:Y:S02]  /*c930*/  ULDC.64 UR4, c[0x0][0x208] ;  /* 0x0000820000047ab9 */ /* 0x000fe40000000a00 */
[----:B------:R-:W-:Y:S02]  /*c940*/  IADD3.X R53, R49, UR7, R51, P4, !PT ;  /* 0x0000000731357c10 */ /* 0x000fe4000a7fe433 */
[----:B------:R-:W-:-:S13]  /*c950*/  ISETP.GE.AND P4, PT, R18, UR6, PT ;  /* 0x0000000612007c0c */ /* 0x000fda000bf86270 */
[----:B------:R-:W1:Y:S04]  /*c960*/  @!P4 LDS.128 R48, [R116+0x14400] ;  /* 0x014400007430c984 */ /* 0x000e680000000c00 */
[----:B-1----:R-:W-:Y:S04]  /*c970*/  @!P4 STG.E.128 desc[UR4][R52.64], R48 ;  /* 0x000000303400c986 */ /* 0x002fe8000c101d04 */
[----:B------:R-:W1:Y:S04]  /*c980*/  @!P3 LDS.128 R48, [R54+0x14400] ;  /* 0x014400003630b984 */ /* 0x000e680000000c00 */
[----:B-1----:R1:W-:Y:S02]  /*c990*/  @!P3 STG.E.128 desc[UR4][R52.64+0x40], R48 ;  /* 0x000040303400b986 */ /* 0x0023e4000c101d04 */
.L_x_2366:
[----:B------:R-:W-:Y:S05]  /*c9a0*/  BSYNC B0 ;  /* 0x0000000000007941 */ /* 0x000fea0003800000 */
.L_x_2365:
[----:B-1----:R-:W3:Y:S01]  /*c9b0*/  LDL.LU R49, [R1] ;  /* 0x0000000001317983 */ /* 0x002ee20000300800 */
[----:B0-2---:R-:W-:Y:S01]  /*c9c0*/  @!P2 VIADD R108, R108, 0x2e8c0 ;  /* 0x0002e8c06c6ca836 */ /* 0x005fe20000000000 */
[----:B------:R-:W-:Y:S01]  /*c9d0*/  IADD3 R17, R17, 0x1, RZ ;  /* 0x0000000111117810 */ /* 0x000fe20007ffe0ff */
[----:B------:R-:W-:Y:S01]  /*c9e0*/  @!PT LDS RZ, [RZ] ;  /* 0x00000000fffff984 */ /* 0x000fe20000000800 */
[----:B------:R-:W-:Y:S01]  /*c9f0*/  @!PT LDS RZ, [RZ] ;  /* 0x00000000fffff984 */ /* 0x000fe20000000800 */
[----:B------:R-:W-:Y:S01]  /*ca00*/  @!PT LDS RZ, [RZ] ;  /* 0x00000000fffff984 */ /* 0x000fe20000000800 */
[----:B------:R-:W-:Y:S01]  /*ca10*/  @!PT LDS RZ, [RZ] ;  /* 0x00000000fffff984 */ /* 0x000fe20000000800 */
[----:B------:R0:W-:Y:S06]  /*ca20*/  MEMBAR.ALL.CTA ;  /* 0x0000000000007992 */ /* 0x0001ec0000008000 */
[----:B0-----:R-:W0:Y:S02]  /*ca30*/  FENCE.VIEW.ASYNC.S ;  /* 0x00000000000073c6 */ /* 0x001e240000000000 */
[----:B0-----:R0:W-:Y:S01]  /*ca40*/  BAR.SYNC.DEFER_BLOCKING R136, 0x80 ;  /* 0x000200880000751d */ /* 0x0011e20000010000 */
[----:B------:R-:W-:-:S02]  /*ca50*/  @!P2 PRMT R108, RZ, 0x654, R108 ;  /* 0x00000654ff6ca816 */ /* 0x000fc4000000006c */
[----:B------:R-:W-:-:S03]  /*ca60*/  ISETP.NE.AND P3, PT, R109, RZ, PT ;  /* 0x000000ff6d00720c */ /* 0x000fc60003f65270 */
[----:B------:R0:W-:Y:S01]  /*ca70*/  @!P2 SYNCS.ARRIVE.TRANS64.RED.A1T0 RZ, [R108+URZ], RZ ;  /* 0x000000ff6cffa9a7 */ /* 0x0001e2000810043f */
[----:B------:R-:W-:-:S04]  /*ca80*/  ISETP.NE.AND P2, PT, R17, 0x2, PT ;  /* 0x000000021100780c */ /* 0x000fc80003f45270 */
[----:B------:R-:W-:Y:S02]  /*ca90*/  SEL R48, RZ, 0x1, P2 ;  /* 0x00000001ff307807 */ /* 0x000fe40001000000 */
[----:B------:R-:W-:Y:S02]  /*caa0*/  SEL R17, R17, RZ, P2 ;  /* 0x000000ff11117207 */ /* 0x000fe40001000000 */
[----:B---3--:R-:W-:-:S05]  /*cab0*/  LOP3.LUT R49, R49, R48, RZ, 0x3c, !PT ;  /* 0x0000003031317212 */ /* 0x008fca00078e3cff */
[----:B------:R0:W-:Y:S01]  /*cac0*/  STL [R1], R49 ;  /* 0x0000003101007387 */ /* 0x0001e20000100800 */
[----:B------:R-:W-:Y:S05]  /*cad0*/  @P3 BRA `(.L_x_2367) ;  /* 0xffffff5c00f03947 */ /* 0x000fea000383ffff */
[----:B0-----:R-:W0:Y:S01]  /*cae0*/  S2R R49, SR_TID.X ;  /* 0x0000000000317919 */ /* 0x001e220000002100 */
[----:B------:R-:W-:Y:S02]  /*caf0*/  PLOP3.LUT P0, PT, PT, PT, PT, 0x8, 0x0 ;  /* 0x000000000000781c */ /* 0x000fe40003f0e170 */
[----:B0-----:R-:W-:-:S04]  /*cb00*/  SHF.R.U32.HI R49, RZ, 0x7, R49 ;  /* 0x00000007ff317819 */ /* 0x001fc80000011631 */
[----:B------:R-:W-:-:S13]  /*cb10*/  ISETP.NE.AND P3, PT, R49, 0x1, PT ;  /* 0x000000013100780c */ /* 0x000fda0003f65270 */
[----:B------:R-:W-:Y:S06]  /*cb20*/  @!P3 BAR.ARV 0x9, 0x100 ;  /* 0x024400000000bb1d */ /* 0x000fec0000002000 */
.L_x_2279:
[----:B------:R-:W2:Y:S01]  /*cb30*/  LDL R2, [R1+0x54] ;  /* 0x0000540001027983 */ /* 0x000ea20000100800 */
[----:B------:R-:W1:Y:S01]  /*cb40*/  LDC R0, c[0x0][0x448] ;  /* 0x00011200ff007b82 */ /* 0x000e620000000800 */
[----:B------:R-:W-:Y:S01]  /*cb50*/  IMAD.MOV.U32 R136, RZ, RZ, RZ ;  /* 0x000000ffff887224 */ /* 0x000fe200078e00ff */
[----:B-1----:R-:W-:-:S13]  /*cb60*/  ISETP.NE.AND P1, PT, R0, 0x1, PT ;  /* 0x000000010000780c */ /* 0x002fda0003f25270 */
[----:B------:R-:W1:Y:S08]  /*cb70*/  @P1 LDC R3, c[0x0][0x44c] ;  /* 0x00011300ff031b82 */ /* 0x000e700000000800 */
[----:B------:R-:W3:Y:S01]  /*cb80*/  @P1 LDC R0, c[0x0][0x450] ;  /* 0x00011400ff001b82 */ /* 0x000ee20000000800 */
[----:B--2---:R-:W-:-:S04]  /*cb90*/  VIADD R2, R2, 0x7f ;  /* 0x0000007f02027836 */ /* 0x004fc80000000000 */
[----:B-1----:R-:W-:-:S05]  /*cba0*/  @P1 IMAD.HI.U32 R3, R2, R3, RZ ;  /* 0x0000000302031227 */ /* 0x002fca00078e00ff */
[----:B---3--:R-:W-:-:S05]  /*cbb0*/  @P1 SHF.R.U32.HI R2, RZ, R0, R3 ;  /* 0x00000000ff021219 */ /* 0x008fca0000011603 */
[----:B------:R-:W-:Y:S02]  /*cbc0*/  IMAD.IADD R3, R137, 0x1, R2 ;  /* 0x0000000189037824 */ /* 0x000fe400078e0202 */
[----:B------:R-:W-:-:S04]  /*cbd0*/  IMAD.MOV.U32 R2, RZ, RZ, RZ ;  /* 0x000000ffff027224 */ /* 0x000fc800078e00ff */
[----:B------:R-:W-:-:S05]  /*cbe0*/  IMAD.HI R2, R3, -0x6db6db6d, R2 ;  /* 0x9249249303027827 */ /* 0x000fca00078e0202 */
[----:B------:R-:W-:-:S04]  /*cbf0*/  SHF.R.U32.HI R3, RZ, 0x1f, R2 ;  /* 0x0000001fff037819 */ /* 0x000fc80000011602 */
[----:B------:R-:W-:-:S04]  /*cc00*/  LEA.HI.SX32 R3, R2, R3, 0x19 ;  /* 0x0000000302037211 */ /* 0x000fc800078fcaff */
[----:B------:R-:W-:-:S04]  /*cc10*/  VIMNMX R9, R138, R3, PT ;  /* 0x000000038a097248 */ /* 0x000fc80003fe0100 */
[----:B------:R-:W-:Y:S01]  /*cc20*/  ISETP.GE.AND P1, PT, R9, 0x1, PT ;  /* 0x000000010900780c */ /* 0x000fe20003f26270 */
[----:B------:R-:W-:-:S12]  /*cc30*/  @P0 BRA `(.L_x_2368) ;  /* 0x00000000000c0947 */ /* 0x000fd80003800000 */
[----:B------:R-:W1:Y:S01]  /*cc40*/  FENCE.VIEW.ASYNC.G ;  /* 0x00000000000073c6 */ /* 0x000e620000000100 */
[----:B------:R-:W-:Y:S05]  /*cc50*/  WARPSYNC.ALL ;  /* 0x0000000000007948 */ /* 0x000fea0003800000 */
[----:B-1----:R-:W-:Y:S06]  /*cc60*/  BAR.ARV 0xc, 0x180 ;  /* 0x0306000000007b1d */ /* 0x002fec0000002000 */
.L_x_2368:
[----:B------:R-:W-:Y:S04]  /*cc70*/  BSSY B0, `(.L_x_2369) ;  /* 0x0000021000007945 */ /* 0x000fe80003800000 */
[----:B------:R-:W-:Y:S05]  /*cc80*/  @!P1 BRA `(.L_x_2370) ;  /* 0x00000000007c9947 */ /* 0x000fea0003800000 */
[----:B------:R-:W2:Y:S01]  /*cc90*/  LDL R0, [R1+0x80] ;  /* 0x0000800001007983 */ /* 0x000ea20000100800 */
[----:B------:R-:W-:Y:S01]  /*cca0*/  ULDC UR4, c[0x0][0x9f0] ;  /* 0x00027c0000047ab9 */ /* 0x000fe20000000800 */
[----:B--2---:R-:W-:-:S04]  /*ccb0*/  ISETP.NE.AND P0, PT, R0, RZ, PT ;  /* 0x000000ff0000720c */ /* 0x004fc80003f05270 */
[----:B------:R-:W-:-:S04]  /*ccc0*/  SEL R6, R0, UR4, P0 ;  /* 0x0000000400067c07 */ /* 0x000fc80008000000 */
[-C--:B------:R-:W-:Y:S02]  /*ccd0*/  IABS R5, R6.reuse ;  /* 0x0000000600057213 */ /* 0x080fe40000000000 */
[----:B------:R-:W-:Y:S02]  /*cce0*/  IADD3 R0, R6, -0x1, R9 ;  /* 0xffffffff06007810 */ /* 0x000fe40007ffe009 */
[----:B------:R-:W1:Y:S01]  /*ccf0*/  I2F.RP R4, R5 ;  /* 0x0000000500047306 */ /* 0x000e620000209400 */
[----:B------:R-:W-:-:S05]  /*cd00*/  IABS R10, R6 ;  /* 0x00000006000a7213 */ /* 0x000fca0000000000 */
[----:B------:R-:W-:Y:S02]  /*cd10*/  IMAD.MOV R10, RZ, RZ, -R10 ;  /* 0x000000ffff0a7224 */ /* 0x000fe400078e0a0a */
[----:B-1----:R-:W1:Y:S02]  /*cd20*/  MUFU.RCP R4, R4 ;  /* 0x0000000400047308 */ /* 0x002e640000001000 */
[----:B-1----:R-:W-:Y:S01]  /*cd30*/  VIADD R2, R4, 0xffffffe ;  /* 0x0ffffffe04027836 */ /* 0x002fe20000000000 */
[----:B------:R-:W-:Y:S02]  /*cd40*/  IABS R4, R0 ;  /* 0x0000000000047213 */ /* 0x000fe40000000000 */
[----:B------:R-:W-:-:S03]  /*cd50*/  LOP3.LUT R0, R0, R6, RZ, 0x3c, !PT ;  /* 0x0000000600007212 */ /* 0x000fc600078e3cff */
[----:B------:R1:W2:Y:S01]  /*cd60*/  F2I.FTZ.U32.TRUNC.NTZ R3, R2 ;  /* 0x0000000200037305 */ /* 0x0002a2000021f000 */
[----:B------:R-:W-:Y:S01]  /*cd70*/  ISETP.GE.AND P2, PT, R0, RZ, PT ;  /* 0x000000ff0000720c */ /* 0x000fe20003f46270 */
[----:B-1----:R-:W-:Y:S02]  /*cd80*/  IMAD.MOV.U32 R2, RZ, RZ, RZ ;  /* 0x000000ffff027224 */ /* 0x002fe400078e00ff */
[----:B--2---:R-:W-:-:S04]  /*cd90*/  IMAD.MOV R8, RZ, RZ, -R3 ;  /* 0x000000ffff087224 */ /* 0x004fc800078e0a03 */
[----:B------:R-:W-:-:S04]  /*cda0*/  IMAD R7, R8, R5, RZ ;  /* 0x0000000508077224 */ /* 0x000fc800078e02ff */
[----:B------:R-:W-:-:S04]  /*cdb0*/  IMAD.HI.U32 R3, R3, R7, R2 ;  /* 0x0000000703037227 */ /* 0x000fc800078e0002 */
[----:B------:R-:W-:Y:S02]  /*cdc0*/  IMAD.MOV.U32 R2, RZ, RZ, R10 ;  /* 0x000000ffff027224 */ /* 0x000fe400078e000a */
        /* <DEDUP_REMOVED lines=8> */
[----:B------:R-:W-:Y:S01]  /*ce50*/  @!P2 IMAD.MOV R3, RZ, RZ, -R3 ;  /* 0x000000ffff03a224 */ /* 0x000fe200078e0a03 */
[----:B------:R-:W-:-:S05]  /*ce60*/  @!P1 LOP3.LUT R3, RZ, R6, RZ, 0x33, !PT ;  /* 0x00000006ff039212 */ /* 0x000fca00078e33ff */
[----:B------:R-:W-:-:S07]  /*ce70*/  IMAD.MOV.U32 R136, RZ, RZ, R3 ;  /* 0x000000ffff887224 */ /* 0x000fce00078e0003 */
.L_x_2370:
[----:B------:R-:W-:Y:S05]  /*ce80*/  BSYNC B0 ;  /* 0x0000000000007941 */ /* 0x000fea0003800000 */
.L_x_2369:
[----:B------:R-:W2:Y:S01]  /*ce90*/  LDL R0, [R1+0x90] ;  /* 0x0000900001007983 */ /* 0x000ea20000100800 */
[----:B------:R-:W-:Y:S01]  /*cea0*/  PLOP3.LUT P0, PT, PT, PT, PT, 0x80, 0x0 ;  /* 0x000000000000781c */ /* 0x000fe20003f0f070 */
[----:B------:R-:W-:Y:S01]  /*ceb0*/  IMAD.MOV.U32 R10, RZ, RZ, RZ ;  /* 0x000000ffff0a7224 */ /* 0x000fe200078e00ff */
        /* <DEDUP_REMOVED lines=12> */
[----:B------:R-:W-:Y:S01]  /*cf80*/  MOV R117, RZ ;  /* 0x000000ff00757202 */ /* 0x000fe20000000f00 */
        /* <DEDUP_REMOVED lines=8> */
[----:B------:R-:W-:-:S02]  /*d010*/  CS2R R76, SRZ ;  /* 0x00000000004c7805 */ /* 0x000fc4000001ff00 */
        /* <DEDUP_REMOVED lines=10> */
[----:B------:R-:W-:-:S02]  /*d0c0*/  MOV R101, RZ ;  /* 0x000000ff00657202 */ /* 0x000fc40000000f00 */
[----:B------:R-:W-:Y:S01]  /*d0d0*/  CS2R R48, SRZ ;  /* 0x0000000000307805 */ /* 0x000fe2000001ff00 */
[----:B------:R-:W-:Y:S01]  /*d0e0*/  IMAD.MOV.U32 R107, RZ, RZ, RZ ;  /* 0x000000ffff6b7224 */ /* 0x000fe200078e00ff */
[----:B------:R-:W-:Y:S02]  /*d0f0*/  CS2R R34, SRZ ;  /* 0x0000000000227805 */ /* 0x000fe4000001ff00 */
[----:B------:R-:W-:Y:S01]  /*d100*/  CS2R R32, SRZ ;  /* 0x0000000000207805 */ /* 0x000fe2000001ff00 */
[----:B------:R-:W-:Y:S01]  /*d110*/  IMAD.MOV.U32 R105, RZ, RZ, RZ ;  /* 0x000000ffff697224 */ /* 0x000fe200078e00ff */
[----:B------:R-:W-:Y:S01]  /*d120*/  CS2R R80, SRZ ;  /* 0x0000000000507805 */ /* 0x000fe2000001ff00 */
[----:B------:R-:W-:Y:S02]  /*d130*/  IMAD.MOV.U32 R44, RZ, RZ, RZ ;  /* 0x000000ffff2c7224 */ /* 0x000fe400078e00ff */
[----:B------:R-:W-:Y:S02]  /*d140*/  IMAD.MOV.U32 R85, RZ, RZ, RZ ;  /* 0x000000ffff557224 */ /* 0x000fe400078e00ff */
[----:B--2---:R-:W-:-:S02]  /*d150*/  IMAD R4, R0, R136, RZ ;  /* 0x0000008800047224 */ /* 0x004fc400078e02ff */
[----:B------:R-:W-:-:S03]  /*d160*/  IMAD.MOV.U32 R0, RZ, RZ, RZ ;  /* 0x000000ffff007224 */ /* 0x000fc600078e00ff */
[----:B------:R1:W-:Y:S01]  /*d170*/  STL [R1+0x58], R4 ;  /* 0x0000580401007387 */ /* 0x0003e20000100800 */
[----:B------:R-:W-:-:S04]  /*d180*/  VIADDMNMX R136, R4, R136, R9, PT ;  /* 0x0000008804887246 */ /* 0x000fc80003800109 */
[----:B------:R-:W-:-:S13]  /*d190*/  ISETP.GT.AND P1, PT, R136, R4, PT ;  /* 0x000000048800720c */ /* 0x000fda0003f24270 */
[----:B-1----:R-:W-:Y:S05]  /*d1a0*/  @!P1 BRA `(.L_x_2371) ;  /* 0x0000016000ec9947 */ /* 0x002fea0003800000 */
[----:B------:R-:W-:-:S03]  /*d1b0*/  UMOV UR4, 0xffffffff ;  /* 0xffffffff00047882 */ /* 0x000fc60000000000 */
[----:B------:R-:W-:Y:S05]  /*d1c0*/  BRA.DIV UR4, `(.L_x_2372) ;  /* 0x00000222044c7947 */ /* 0x000fea000b800000 */
[----:B------:R-:W1:Y:S02]  /*d1d0*/  S2R R0, SR_TID.X ;  /* 0x0000000000007919 */ /* 0x000e640000002100 */
[----:B-1----:R-:W-:-:S05]  /*d1e0*/  VIADD R2, R0, 0xffffff80 ;  /* 0xffffff8000027836 */ /* 0x002fca0000000000 */
[----:B------:R-:W-:-:S04]  /*d1f0*/  SHF.R.S32.HI R0, RZ, 0x1f, R2 ;  /* 0x0000001fff007819 */ /* 0x000fc80000011402 */
[----:B------:R-:W-:-:S04]  /*d200*/  LEA.HI R0, R0, R2, RZ, 0x7 ;  /* 0x0000000200007211 */ /* 0x000fc800078f38ff */
[----:B------:R-:W-:-:S06]  /*d210*/  SHF.R.S32.HI R0, RZ, 0x7, R0 ;  /* 0x00000007ff007819 */ /* 0x000fcc0000011400 */
[----:B------:R-:W1:Y:S04]  /*d220*/  SHFL.IDX PT, R0, R0, RZ, 0x1f ;  /* 0x00001fff00007589 */ /* 0x000e6800000e0000 */
[----:B-1----:R1:W-:Y:S02]  /*d230*/  STL [R1+0x44], R0 ;  /* 0x0000440001007387 */ /* 0x0023e40000100800 */
.L_x_2609:
[----:B------:R-:W1:Y:S01]  /*d240*/  LDL R2, [R1+0x44] ;  /* 0x0000440001027983 */ /* 0x000e620000100800 */
[----:B------:R-:W-:Y:S01]  /*d250*/  VIADD R25, R16, 0x1c400 ;  /* 0x0001c40010197836 */ /* 0x000fe20000000000 */
[----:B------:R-:W-:Y:S04]  /*d260*/  BSSY B6, `(.L_x_2373) ;  /* 0x0000019000067945 */ /* 0x000fe80003800000 */
        /* <DEDUP_REMOVED lines=13> */
[----:B------:R-:W-:Y:S01]  /*d340*/  MOV R5, UR5 ;  /* 0x0000000500057c02 */ /* 0x000fe20008000f00 */
[----:B------:R-:W-:Y:S01]  /*d350*/  ULDC.64 UR4, c[0x4][0x30] ;  /* 0x01000c0000047ab9 */ /* 0x000fe20000000a00 */
[----:B------:R-:W-:Y:S02]  /*d360*/  IMAD.U32 R6, RZ, RZ, UR6 ;  /* 0x00000006ff067e24 */ /* 0x000fe4000f8e00ff */
[----:B------:R-:W-:Y:S02]  /*d370*/  IMAD.U32 R7, RZ, RZ, UR7 ;  /* 0x00000007ff077e24 */ /* 0x000fe4000f8e00ff */
[----:B------:R-:W-:-:S02]  /*d380*/  IMAD.U32 R10, RZ, RZ, UR4 ;  /* 0x00000004ff0a7e24 */ /* 0x000fc4000f8e00ff */
[----:B------:R-:W-:Y:S02]  /*d390*/  IMAD.U32 R11, RZ, RZ, UR5 ;  /* 0x00000005ff0b7e24 */ /* 0x000fe4000f8e00ff */
[----:B------:R-:W-:Y:S02]  /*d3a0*/  IMAD.MOV.U32 R8, RZ, RZ, 0x70 ;  /* 0x00000070ff087424 */ /* 0x000fe400078e00ff */
[----:B------:R-:W-:Y:S02]  /*d3b0*/  IMAD.MOV.U32 R12, RZ, RZ, 0x1 ;  /* 0x00000001ff0c7424 */ /* 0x000fe400078e00ff */
[----:B-1----:R-:W-:-:S07]  /*d3c0*/  IMAD.MOV.U32 R13, RZ, RZ, RZ ;  /* 0x000000ffff0d7224 */ /* 0x002fce00078e00ff */
[----:B------:R-:W-:-:S07]  /*d3d0*/  LEPC R20, `(.L_x_2374) ;  /* 0x000000001014794e */ /* 0x000fce0000000000 */
[----:B0-2--5:R-:W-:Y:S05]  /*d3e0*/  CALL.ABS.NOINC R2 ;  /* 0x0000000002007343 */ /* 0x025fea0003c00000 */
.L_x_2374:
[----:B------:R-:W-:Y:S05]  /*d3f0*/  BSYNC B6 ;  /* 0x0000000000067941 */ /* 0x000fea0003800000 */
.L_x_2373:
[----:B------:R-:W2:Y:S01]  /*d400*/  LDL R2, [R1+0x8c] ;  /* 0x00008c0001027983 */ /* 0x000ea20000100800 */
[----:B------:R-:W-:Y:S01]  /*d410*/  ULDC.64 UR4, c[0x0][0x990] ;  /* 0x0002640000047ab9 */ /* 0x000fe20000000a00 */
[----:B------:R-:W-:Y:S02]  /*d420*/  ULDC.64 UR6, c[0x0][0x998] ;  /* 0x0002660000067ab9 */ /* 0x000fe40000000a00 */
[----:B------:R-:W3:Y:S04]  /*d430*/  LDL R21, [R1+0x7c] ;  /* 0x00007c0001157983 */ /* 0x000ee80000100800 */
[----:B------:R-:W4:Y:S01]  /*d440*/  LDL R20, [R1+0x68] ;  /* 0x0000680001147983 */ /* 0x000f220000100800 */
[----:B------:R-:W-:Y:S01]  /*d450*/  ISETP.NE.U32.AND P0, PT, RZ, UR4, PT ;  /* 0x00000004ff007c0c */ /* 0x000fe2000bf05070 */
[----:B------:R-:W-:Y:S01]  /*d460*/  ULDC.64 UR8, c[0x0][0x208] ;  /* 0x0000820000087ab9 */ /* 0x000fe20000000a00 */
        /* <DEDUP_REMOVED lines=9> */
[C---:B---3--:R-:W-:Y:S02]  /*d500*/  @P0 IMAD R7, R21.reuse, R7, R0 ;  /* 0x0000000715070224 */ /* 0x048fe400078e0200 */
        /* <DEDUP_REMOVED lines=11> */
[----:B------:R-:W-:Y:S02]  /*d5c0*/  @P1 IMAD R3, R20, R13, R7 ;  /* 0x0000000d14031224 */ /* 0x000fe400078e0207 */
[----:B------:R-:W-:Y:S01]  /*d5d0*/  IMAD.MOV.U32 R0, RZ, RZ, 0x3f800000 ;  /* 0x3f800000ff007424 */ /* 0x000fe200078e00ff */
[----:B------:R-:W-:Y:S02]  /*d5e0*/  @P0 LEA.HI.X R5, R2, UR5, R5, 0x2, P2 ;  /* 0x0000000502050c11 */ /* 0x000fe400090f1405 */
[----:B------:R-:W-:-:S02]  /*d5f0*/  @P1 LEA.HI.X R9, R6, UR7, R3, 0x2, P3 ;  /* 0x0000000706091c11 */ /* 0x000fc400098f1403 */
[----:B------:R-:W-:-:S03]  /*d600*/  MOV R3, 0x3f800000 ;  /* 0x3f80000000037802 */ /* 0x000fc60000000f00 */
        /* <DEDUP_REMOVED lines=8> */
[----:B--2---:R-:W-:-:S13]  /*d690*/  R2UR UR5, R20 ;  /* 0x00000000140572ca */ /* 0x004fda00000e0000 */
        /* <DEDUP_REMOVED lines=10> */
.L_x_2378:
[----:B-1----:R1:W2:Y:S02]  /*d740*/  SYNCS.PHASECHK.TRANS64.TRYWAIT P0, [R16+URZ+0x2e800], R3 ;  /* 0x02e80003100075a7 */ /* 0x0022a4000800017f */
[----:B--2---:R-:W-:Y:S05]  /*d750*/  @!P0 NANOSLEEP.SYNCS 0x989680 ;  /* 0x009896800000895d */ /* 0x004fea0003900000 */
[----:B------:R-:W2:Y:S02]  /*d760*/  @!P0 SYNCS.PHASECHK.TRANS64 P0, [R16+URZ+0x2e800], R3 ;  /* 0x02e80003100085a7 */ /* 0x000ea4000800007f */
[----:B--2---:R-:W-:Y:S05]  /*d770*/  @!P0 BRA `(.L_x_2378) ;  /* 0xfffffffc00f08947 */ /* 0x004fea000383ffff */
.L_x_2377:
[----:B------:R-:W-:Y:S05]  /*d780*/  BSYNC B0 ;  /* 0x0000000000007941 */ /* 0x000fea0003800000 */
.L_x_2376:
[----:B------:R-:W-:Y:S05]  /*d790*/  BRA `(.L_x_2379) ;  /* 0x00000050004c7947 */ /* 0x000fea0003800000 */
.L_x_2375:
        /* <DEDUP_REMOVED lines=29> */
[----:B-1----:R-:W-:Y:S05]  /*d970*/  CALL.ABS.NOINC R14 ;  /* 0x000000000e007343 */ /* 0x002fea0003c00000 */
.L_x_2381:
[----:B------:R-:W-:Y:S05]  /*d980*/  BSYNC B6 ;  /* 0x0000000000067941 */ /* 0x000fea0003800000 */
.L_x_2380:
[----:B------:R-:W2:Y:S01]  /*d990*/  LDL R40, [R1+0x54] ;  /* 0x0000540001287983 */ /* 0x000ea20000100800 */
[----:B------:R-:W-:Y:S01]  /*d9a0*/  ULDC.U8 UR4, c[0x0][0x410] ;  /* 0x0001040000047ab9 */ /* 0x000fe20000000000 */
[----:B------:R-:W-:Y:S01]  /*d9b0*/  BSSY B0, `(.L_x_2382) ;  /* 0x00004e9000007945 */ /* 0x000fe20003800000 */
[----:B------:R-:W-:Y:S01]  /*d9c0*/  ISETP.NE.AND P0, PT, RZ, UR4, PT ;  /* 0x00000004ff007c0c */ /* 0x000fe2000bf05270 */
[----:B--2---:R-:W-:-:S12]  /*d9d0*/  IMAD.IADD R41, R228, 0x1, R40 ;  /* 0x00000001e4297824 */ /* 0x004fd800078e0228 */
[----:B------:R-:W-:Y:S05]  /*d9e0*/  @!P0 BRA `(.L_x_2383) ;  /* 0x0000002400ec8947 */ /* 0x000fea0003800000 */
[----:B------:R-:W0:Y:S01]  /*d9f0*/  LDC R34, c[0x0][0x448] ;  /* 0x00011200ff227b82 */ /* 0x000e220000000800 */
[----:B------:R-:W1:Y:S01]  /*da00*/  S2R R20, SR_TID.X ;  /* 0x0000000000147919 */ /* 0x000e620000002100 */
[----:B------:R-:W-:Y:S01]  /*da10*/  MOV R10, R26 ;  /* 0x0000001a000a7202 */ /* 0x000fe20000000f00 */
[----:B------:R-:W-:Y:S01]  /*da20*/  IMAD.MOV.U32 R8, RZ, RZ, R24 ;  /* 0x000000ffff087224 */ /* 0x000fe200078e0018 */
[----:B------:R-:W-:Y:S01]  /*da30*/  ULDC.64 UR4, c[0x0][0x3f8] ;  /* 0x0000fe0000047ab9 */ /* 0x000fe20000000a00 */
[----:B------:R-:W-:Y:S01]  /*da40*/  IMAD.MOV.U32 R9, RZ, RZ, R29 ;  /* 0x000000ffff097224 */ /* 0x000fe200078e001d */
[----:B------:R-:W-:Y:S01]  /*da50*/  ULDC.64 UR6, c[0x0][0x408] ;  /* 0x0001020000067ab9 */ /* 0x000fe20000000a00 */
[----:B------:R-:W-:Y:S01]  /*da60*/  IMAD.MOV.U32 R11, RZ, RZ, R31 ;  /* 0x000000ffff0b7224 */ /* 0x000fe200078e001f */
[----:B------:R-:W-:Y:S01]  /*da70*/  ULDC.64 UR8, c[0x0][0x400] ;  /* 0x0001000000087ab9 */ /* 0x000fe20000000a00 */
[----:B------:R-:W-:Y:S02]  /*da80*/  SHF.R.S32.HI R35, RZ, 0x1f, R22 ;  /* 0x0000001fff237819 */ /* 0x000fe40000011416 */
[----:B------:R-:W-:-:S02]  /*da90*/  SHF.R.S32.HI R37, RZ, 0x1f, R230 ;  /* 0x0000001fff257819 */ /* 0x000fc400000114e6 */
[----:B0-----:R-:W-:Y:S01]  /*daa0*/  ISETP.NE.AND P0, PT, R34, 0x1, PT ;  /* 0x000000012200780c */ /* 0x001fe20003f05270 */
[----:B-1----:R-:W-:-:S12]  /*dab0*/  VIADD R21, R20, 0xffffff80 ;  /* 0xffffff8014157836 */ /* 0x002fd80000000000 */
[----:B------:R-:W0:Y:S01]  /*dac0*/  @P0 LDC R0, c[0x0][0x44c] ;  /* 0x00011300ff000b82 */ /* 0x000e220000000800 */
[----:B------:R-:W-:-:S04]  /*dad0*/  SHF.R.S32.HI R20, RZ, 0x1f, R21 ;  /* 0x0000001fff147819 */ /* 0x000fc80000011415 */
[----:B------:R-:W-:-:S03]  /*dae0*/  LEA.HI R20, R20, R21, RZ, 0x2 ;  /* 0x0000001514147211 */ /* 0x000fc600078f10ff */
[----:B------:R-:W1:Y:S01]  /*daf0*/  @P0 LDC R5, c[0x0][0x450] ;  /* 0x00011400ff050b82 */ /* 0x000e620000000800 */
[----:B------:R-:W-:-:S05]  /*db00*/  LOP3.LUT R20, R20, 0xfffffffc, RZ, 0xc0, !PT ;  /* 0xfffffffc14147812 */ /* 0x000fca00078ec0ff */
[----:B------:R-:W-:-:S04]  /*db10*/  IMAD.IADD R20, R21, 0x1, -R20 ;  /* 0x0000000115147824 */ /* 0x000fc800078e0a14 */
[----:B------:R-:W-:-:S04]  /*db20*/  IMAD R3, R20, 0x40, R41 ;  /* 0x0000004014037824 */ /* 0x000fc800078e0229 */
        /* <DEDUP_REMOVED lines=20> */
.L_x_2615:
[----:B------:R-:W5:Y:S01]  /*dc70*/  LDL R9, [R1+0x40] ;  /* 0x0000400001097983 */ /* 0x000f620000100800 */
[----:B------:R-:W-:Y:S01]  /*dc80*/  BSSY B1, `(.L_x_2385) ;  /* 0x000001c000017945 */ /* 0x000fe20003800000 */
[----:B------:R-:W-:Y:S02]  /*dc90*/  CS2R R30, SRZ ;  /* 0x00000000001e7805 */ /* 0x000fe4000001ff00 */
[----:B------:R-:W-:Y:S02]  /*dca0*/  CS2R R24, SRZ ;  /* 0x0000000000187805 */ /* 0x000fe4000001ff00 */
[----:B------:R-:W-:Y:S02]  /*dcb0*/  CS2R R28, SRZ ;  /* 0x00000000001c7805 */ /* 0x000fe4000001ff00 */
[----:B------:R-:W-:Y:S01]  /*dcc0*/  CS2R R20, SRZ ;  /* 0x0000000000147805 */ /* 0x000fe2000001ff00 */
[----:B-----5:R-:W-:-:S05]  /*dcd0*/  IMAD R34, R9, R34, RZ ;  /* 0x0000002209227224 */ /* 0x020fca00078e02ff */
[----:B------:R-:W-:-:S13]  /*dce0*/  ISETP.GE.AND P0, PT, R41, R34, PT ;  /* 0x000000222900720c */ /* 0x000fda0003f06270 */
[----:B------:R-:W-:Y:S05]  /*dcf0*/  @P0 BRA `(.L_x_2386) ;  /* 0x0000000000500947 */ /* 0x000fea0003800000 */
[----:B------:R-:W-:Y:S01]  /*dd00*/  ULDC UR4, c[0x0][0x3f4] ;  /* 0x0000fd0000047ab9 */ /* 0x000fe20000000800 */
[----:B------:R-:W-:Y:S02]  /*dd10*/  CS2R R28, SRZ ;  /* 0x00000000001c7805 */ /* 0x000fe4000001ff00 */
[----:B------:R-:W-:Y:S02]  /*dd20*/  ISETP.GE.AND P3, PT, R22, UR4, PT ;  /* 0x0000000416007c0c */ /* 0x000fe4000bf66270 */
[----:B------:R-:W-:Y:S02]  /*dd30*/  CS2R R20, SRZ ;  /* 0x0000000000147805 */ /* 0x000fe4000001ff00 */
[----:B------:R-:W-:Y:S02]  /*dd40*/  ISETP.GE.AND P4, PT, R230, UR4, PT ;  /* 0x00000004e6007c0c */ /* 0x000fe4000bf86270 */
[----:B------:R-:W-:Y:S01]  /*dd50*/  CS2R R24, SRZ ;  /* 0x0000000000187805 */ /* 0x000fe2000001ff00 */
[----:B------:R-:W-:-:S06]  /*dd60*/  ULDC.64 UR6, c[0x0][0x208] ;  /* 0x0000820000067ab9 */ /* 0x000fcc0000000a00 */
[----:B--2---:R-:W-:-:S04]  /*dd70*/  @!P3 IADD3 R10, P0, R22, R3, RZ ;  /* 0x00000003160ab210 */ /* 0x004fc80007f1e0ff */
[CC--:B----4-:R-:W-:Y:S02]  /*dd80*/  @!P4 IADD3 R26, P2, R230.reuse, R14.reuse, RZ ;  /* 0x0000000ee61ac210 */ /* 0x0d0fe40007f5e0ff */
[----:B------:R-:W-:Y:S01]  /*dd90*/  @!P4 IADD3 R12, P1, R230, R3, RZ ;  /* 0x00000003e60cc210 */ /* 0x000fe20007f3e0ff */
[----:B-1----:R-:W-:Y:S01]  /*dda0*/  @!P3 IMAD.X R11, R0, 0x1, R35, P0 ;  /* 0x00000001000bb824 */ /* 0x002fe200000e0623 */
[----:B------:R-:W-:Y:S02]  /*ddb0*/  @!P3 IADD3 R14, P0, R22, R14, RZ ;  /* 0x0000000e160eb210 */ /* 0x000fe40007f1e0ff */
[----:B------:R-:W-:Y:S01]  /*ddc0*/  CS2R R30, SRZ ;  /* 0x00000000001e7805 */ /* 0x000fe2000001ff00 */
[--C-:B---3--:R-:W-:Y:S02]  /*ddd0*/  @!P4 IMAD.X R27, R4, 0x1, R37.reuse, P2 ;  /* 0x00000001041bc824 */ /* 0x108fe400010e0625 */
[----:B------:R-:W-:Y:S01]  /*dde0*/  @!P4 IMAD.X R13, R0, 0x1, R37, P1 ;  /* 0x00000001000dc824 */ /* 0x000fe200008e0625 */
[----:B------:R1:W5:Y:S01]  /*ddf0*/  @!P3 LD.E.64 R28, desc[UR6][R10.64] ;  /* 0x000000060a1cb980 */ /* 0x000362000c101b00 */
[----:B------:R-:W-:-:S03]  /*de00*/  @!P3 IMAD.X R15, R4, 0x1, R35, P0 ;  /* 0x00000001040fb824 */ /* 0x000fc600000e0623 */
[----:B------:R1:W5:Y:S04]  /*de10*/  @!P4 LD.E.64 R20, desc[UR6][R12.64] ;  /* 0x000000060c14c980 */ /* 0x000368000c101b00 */
[----:B------:R1:W5:Y:S04]  /*de20*/  @!P4 LD.E.64 R24, desc[UR6][R26.64] ;  /* 0x000000061a18c980 */ /* 0x000368000c101b00 */
[----:B------:R1:W5:Y:S02]  /*de30*/  @!P3 LD.E.64 R30, desc[UR6][R14.64] ;  /* 0x000000060e1eb980 */ /* 0x000364000c101b00 */
.L_x_2386:
[----:B------:R-:W-:Y:S05]  /*de40*/  BSYNC B1 ;  /* 0x0000000000017941 */ /* 0x000fea0003800000 */
.L_x_2385:
[----:B------:R-:W-:Y:S01]  /*de50*/  UMOV UR4, 0xffffffff ;  /* 0xffffffff00047882 */ /* 0x000fe20000000000 */
[----:B-1----:R-:W-:Y:S02]  /*de60*/  CS2R R26, SRZ ;  /* 0x00000000001a7805 */ /* 0x002fe4000001ff00 */
[----:B------:R-:W-:Y:S05]  /*de70*/  BRA.DIV UR4, `(.L_x_2387) ;  /* 0x0000021604d07947 */ /* 0x000fea000b800000 */
[----:B------:R1:W0:Y:S04]  /*de80*/  SHFL.IDX PT, R0, R6, 0x1, 0x1c1f ;  /* 0x003c1f0006007f89 */ /* 0x00022800000e0000 */
[----:B--2---:R1:W2:Y:S04]  /*de90*/  SHFL.IDX PT, R3, R5, 0x1, 0x1c1f ;  /* 0x003c1f0005037f89 */ /* 0x0042a800000e0000 */
[----:B---3--:R1:W3:Y:S04]  /*dea0*/  SHFL.IDX PT, R4, R8, 0x1, 0x1c1f ;  /* 0x003c1f0008047f89 */ /* 0x0082e800000e0000 */
[----:B----4-:R1:W4:Y:S02]  /*deb0*/  SHFL.IDX PT, R14, R7, 0x1, 0x1c1f ;  /* 0x003c1f00070e7f89 */ /* 0x01032400000e0000 */
.L_x_2621:
        /* <DEDUP_REMOVED lines=13> */
[----:B------:R-:W-:Y:S01]  /*df90*/  CS2R R26, SRZ ;  /* 0x00000000001a7805 */ /* 0x000fe2000001ff00 */
[----:B------:R-:W-:-:S04]  /*dfa0*/  ULDC.64 UR6, c[0x0][0x208] ;  /* 0x0000820000067ab9 */ /* 0x000fc80000000a00 */
[----:B--2---:R-:W-:-:S04]  /*dfb0*/  @!P5 IADD3 R32, P2, R230, R3, RZ ;  /* 0x00000003e620d210 */ /* 0x004fc80007f5e0ff */
[C---:B------:R-:W-:Y:S02]  /*dfc0*/  @!P4 IADD3 R6, P0, R22.reuse, R3, RZ ;  /* 0x000000031606c210 */ /* 0x040fe40007f1e0ff */
[-C--:B----4-:R-:W-:Y:S01]  /*dfd0*/  @!P4 IADD3 R38, P1, R22, R14.reuse, RZ ;  /* 0x0000000e1626c210 */ /* 0x090fe20007f3e0ff */
[----:B------:R-:W-:Y:S01]  /*dfe0*/  @!P5 IMAD.X R33, R0, 0x1, R37, P2 ;  /* 0x000000010021d824 */ /* 0x000fe200010e0625 */
[----:B------:R-:W-:Y:S01]  /*dff0*/  @!P5 IADD3 R14, P3, R230, R14, RZ ;  /* 0x0000000ee60ed210 */ /* 0x000fe20007f7e0ff */
[--C-:B------:R-:W-:Y:S02]  /*e000*/  @!P4 IMAD.X R7, R0, 0x1, R35.reuse, P0 ;  /* 0x000000010007c824 */ /* 0x100fe400000e0623 */
[C---:B---3--:R-:W-:Y:S01]  /*e010*/  @!P4 IMAD.X R39, R4.reuse, 0x1, R35, P1 ;  /* 0x000000010427c824 */ /* 0x048fe200008e0623 */
[----:B------:R-:W-:Y:S01]  /*e020*/  @!P5 IADD3.X R15, R4, R37, RZ, P3, !PT ;  /* 0x00000025040fd210 */ /* 0x000fe20001ffe4ff */
[----:B------:R0:W5:Y:S04]  /*e030*/  @!P5 LD.E.64 R10, desc[UR6][R32.64] ;  /* 0x00000006200ad980 */ /* 0x000168000c101b00 */
[----:B------:R0:W5:Y:S04]  /*e040*/  @!P5 LD.E.64 R8, desc[UR6][R14.64] ;  /* 0x000000060e08d980 */ /* 0x000168000c101b00 */
[----:B------:R0:W5:Y:S04]  /*e050*/  @!P4 LD.E.64 R12, desc[UR6][R6.64] ;  /* 0x00000006060cc980 */ /* 0x000168000c101b00 */
[----:B------:R0:W5:Y:S02]  /*e060*/  @!P4 LD.E.64 R26, desc[UR6][R38.64] ;  /* 0x00000006261ac980 */ /* 0x000164000c101b00 */
.L_x_2389:
[----:B------:R-:W-:Y:S05]  /*e070*/  BSYNC B1 ;  /* 0x0000000000017941 */ /* 0x000fea0003800000 */
.L_x_2388:
[----:B------:R-:W2:Y:S01]  /*e080*/  LDL R0, [R1+0x94] ;  /* 0x0000940001007983 */ /* 0x000ea20000100800 */
[----:B0-----:R-:W-:Y:S01]  /*e090*/  VIADDMNMX R15, R34, -R40, 0x80, PT ;  /* 0x00000080220f7446 */ /* 0x001fe20003800928 */
[----:B------:R-:W-:Y:S01]  /*e0a0*/  BSSY B1, `(.L_x_2390) ;  /* 0x0000019000017945 */ /* 0x000fe20003800000 */
[----:B------:R-:W-:Y:S01]  /*e0b0*/  LOP3.LUT P2, RZ, R229, 0x4, RZ, 0xc0, !PT ;  /* 0x00000004e5ff7812 */ /* 0x000fe2000784c0ff */
[----:B---3--:R-:W0:Y:S01]  /*e0c0*/  S2R R4, SR_TID.X ;  /* 0x0000000000047919 */ /* 0x008e220000002100 */
[----:B------:R-:W-:Y:S01]  /*e0d0*/  ISETP.GE.AND P1, PT, R228, R15, PT ;  /* 0x0000000fe400720c */ /* 0x000fe20003f26270 */
[----:B0-----:R-:W-:-:S05]  /*e0e0*/  VIADD R6, R4, 0xffffff80 ;  /* 0xffffff8004067836 */ /* 0x001fca0000000000 */
[----:B------:R-:W-:-:S04]  /*e0f0*/  SHF.R.S32.HI R4, RZ, 0x1f, R6 ;  /* 0x0000001fff047819 */ /* 0x000fc80000011406 */
[----:B------:R-:W-:-:S05]  /*e100*/  LEA.HI R4, R4, R6, RZ, 0x5 ;  /* 0x0000000604047211 */ /* 0x000fca00078f28ff */
[----:B------:R-:W-:-:S05]  /*e110*/  IMAD.SHL.U32 R4, R4, 0x20, RZ ;  /* 0x0000002004047824 */ /* 0x000fca00078e00ff */
[----:B------:R-:W-:Y:S02]  /*e120*/  LOP3.LUT R4, R4, 0xfffffc00, RZ, 0xc0, !PT ;  /* 0xfffffc0004047812 */ /* 0x000fe400078ec0ff */
[----:B--2---:R-:W-:Y:S01]  /*e130*/  R2UR UR5, R0 ;  /* 0x00000000000572ca */ /* 0x004fe200000e0000 */
[----:B------:R-:W-:-:S05]  /*e140*/  IMAD.SHL.U32 R0, R229, 0x80, RZ ;  /* 0x00000080e5007824 */ /* 0x000fca00078e00ff */
[----:B------:R-:W-:-:S04]  /*e150*/  LOP3.LUT R3, R0, 0x380, RZ, 0xc0, !PT ;  /* 0x0000038000037812 */ /* 0x000fc800078ec0ff */
[----:B------:R-:W-:Y:S02]  /*e160*/  LOP3.LUT R0, R3, 0x30, R18, 0xf8, !PT ;  /* 0x0000003003007812 */ /* 0x000fe400078ef812 */
[----:B------:R-:W-:Y:S01]  /*e170*/  SHF.R.U32.HI R3, RZ, 0x3, R3 ;  /* 0x00000003ff037819 */ /* 0x000fe20000011603 */
[----:B------:R-:W-:-:S03]  /*e180*/  ULEA.HI UR4, UR5, UR5, URZ, 0x1 ;  /* 0x0000000505047291 */ /* 0x000fc6000f8f083f */
[----:B------:R-:W-:Y:S01]  /*e190*/  LOP3.LUT R3, R0, R3, RZ, 0x3c, !PT ;  /* 0x0000000300037212 */ /* 0x000fe200078e3cff */
[----:B------:R-:W-:-:S03]  /*e1a0*/  ULOP3.LUT UR4, UR4, 0xfffffffe, URZ, 0xc0, !UPT ;  /* 0xfffffffe04047892 */ /* 0x000fc6000f8ec03f */
[----:B------:R-:W-:Y:S01]  /*e1b0*/  IADD3 R3, R16, R3, R4 ;  /* 0x0000000310037210 */ /* 0x000fe20007ffe004 */
[----:B------:R-:W-:-:S04]  /*e1c0*/  UIADD3 UR4, UR5, -UR4, URZ ;  /* 0x8000000405047290 */ /* 0x000fc8000fffe03f */
[C---:B------:R-:W-:Y:S02]  /*e1d0*/  VIADD R4, R3.reuse, 0x1c400 ;  /* 0x0001c40003047836 */ /* 0x040fe40000000000 */
[----:B------:R-:W-:Y:S02]  /*e1e0*/  IMAD.U32 R5, RZ, RZ, UR4 ;  /* 0x00000004ff057e24 */ /* 0x000fe4000f8e00ff */
[----:B------:R-:W-:-:S03]  /*e1f0*/  VIADD R0, R3, 0x1c440 ;  /* 0x0001c44003007836 */ /* 0x000fc60000000000 */
[----:B------:R-:W-:-:S04]  /*e200*/  SHF.L.U32 R5, R5, 0x1f, RZ ;  /* 0x0000001f05057819 */ /* 0x000fc800000006ff */
[----:B------:R-:W0:Y:S02]  /*e210*/  SYNCS.PHASECHK.TRANS64.TRYWAIT P0, [R16+URZ+0x2e800], R5 ;  /* 0x02e80005100075a7 */ /* 0x000e24000800017f */
[----:B0-----:R-:W-:Y:S05]  /*e220*/  @!P0 BRA `(.L_x_2391) ;  /* 0x0000021400548947 */ /* 0x001fea0003800000 */
.L_x_2622:
[----:B------:R-:W-:Y:S05]  /*e230*/  BSYNC B1 ;  /* 0x0000000000017941 */ /* 0x000fea0003800000 */
.L_x_2390:
        /* <DEDUP_REMOVED lines=15> */
[----:B------:R-:W-:Y:S02]  /*e330*/  SHF.R.U32.HI R35, RZ, 0x10, R29 ;  /* 0x00000010ff237819 */ /* 0x000fe4000001161d */
[----:B------:R-:W-:Y:S02]  /*e340*/  LOP3.LUT R38, R31, 0xff, RZ, 0xc0, !PT ;  /* 0x000000ff1f267812 */ /* 0x000fe400078ec0ff */
[----:B------:R-:W-:Y:S01]  /*e350*/  LOP3.LUT R39, R39, 0xff, RZ, 0xc0, !PT ;  /* 0x000000ff27277812 */ /* 0x000fe200078ec0ff */
[----:B------:R-:W-:Y:S01]  /*e360*/  IMAD.U32 R35, R35, 0x10000, RZ ;  /* 0x0001000023237824 */ /* 0x000fe200078e00ff */
[----:B------:R-:W-:Y:S02]  /*e370*/  SHF.R.U32.HI R40, RZ, 0x10, R31 ;  /* 0x00000010ff287819 */ /* 0x000fe4000001161f */
[----:B----4-:R-:W-:Y:S02]  /*e380*/  LOP3.LUT R14, R28, 0xff, RZ, 0xc0, !PT ;  /* 0x000000ff1c0e7812 */ /* 0x010fe400078ec0ff */
[----:B------:R-:W-:-:S02]  /*e390*/  LOP3.LUT R33, R32, 0xff, RZ, 0xc0, !PT ;  /* 0x000000ff20217812 */ /* 0x000fc400078ec0ff */
[----:B------:R-:W-:Y:S01]  /*e3a0*/  PRMT R38, R39, 0x7604, R38 ;  /* 0x0000760427267816 */ /* 0x000fe20000000026 */
[----:B------:R-:W-:Y:S01]  /*e3b0*/  IMAD.U32 R39, R40, 0x10000, RZ ;  /* 0x0001000028277824 */ /* 0x000fe200078e00ff */
        /* <DEDUP_REMOVED lines=9> */
[----:B0-----:R-:W-:Y:S02]  /*e450*/  F2FP.F16.E4M3.UNPACK_B R14, R6.H1 ;  /* 0x00000006ff0e723e */ /* 0x001fe400030006ff */
[----:B------:R-:W-:-:S02]  /*e460*/  LOP3.LUT R37, R37, 0xff0000, R30, 0xf8, !PT ;  /* 0x00ff000025257812 */ /* 0x000fc400078ef81e */
[----:B------:R-:W-:Y:S02]  /*e470*/  F2FP.F16.E4M3.UNPACK_B R38, R39 ;  /* 0x00000027ff26723e */ /* 0x000fe400020006ff */
[----:B------:R-:W-:Y:S02]  /*e480*/  F2FP.F16.E4M3.UNPACK_B R32, R35 ;  /* 0x00000023ff20723e */ /* 0x000fe400020006ff */
[----:B------:R-:W-:Y:S01]  /*e490*/  LOP3.LUT R34, R37, 0xff000000, R30, 0xf8, !PT ;  /* 0xff00000025227812 */ /* 0x000fe200078ef81e */
[--C-:B------:R-:W-:Y:S01]  /*e4a0*/  HADD2.F32 R30, -RZ, R14.reuse.H0_H0 ;  /* 0x2000000eff1e7230 */ /* 0x100fe20000004100 */
[--C-:B------:R-:W-:Y:S01]  /*e4b0*/  LOP3.LUT R33, R33, 0xff0000, R28.reuse, 0xf8, !PT ;  /* 0x00ff000021217812 */ /* 0x100fe200078ef81c */
[----:B------:R-:W-:Y:S01]  /*e4c0*/  HADD2.F32 R14, -RZ, R14.H1_H1 ;  /* 0x3000000eff0e7230 */ /* 0x000fe20000004100 */
[----:B------:R-:W-:Y:S01]  /*e4d0*/  F2FP.F16.E4M3.UNPACK_B R29, R6 ;  /* 0x00000006ff1d723e */ /* 0x000fe200020006ff */
[----:B------:R-:W-:Y:S01]  /*e4e0*/  HADD2.F32 R41, -RZ, R38.H1_H1 ;  /* 0x30000026ff297230 */ /* 0x000fe20000004100 */
[----:B------:R-:W-:Y:S01]  /*e4f0*/  LOP3.LUT R33, R33, 0xff000000, R28, 0xf8, !PT ;  /* 0xff00000021217812 */ /* 0x000fe200078ef81c */
[----:B------:R-:W-:Y:S01]  /*e500*/  HADD2.F32 R37, -RZ, R32.H1_H1 ;  /* 0x30000020ff257230 */ /* 0x000fe20000004100 */
[----:B------:R-:W-:Y:S01]  /*e510*/  F2FP.F16.E4M3.UNPACK_B R28, R5.H1 ;  /* 0x00000005ff1c723e */ /* 0x000fe200030006ff */
[----:B------:R-:W-:-:S02]  /*e520*/  HADD2.F32 R38, -RZ, R38.H0_H0 ;  /* 0x20000026ff267230 */ /* 0x000fc40000004100 */
[C---:B------:R-:W-:Y:S01]  /*e530*/  FMUL.FTZ R43, R14.reuse, R41 ;  /* 0x000000290e2b7220 */ /* 0x040fe20000410000 */
[----:B------:R-:W-:Y:S02]  /*e540*/  HADD2.F32 R32, -RZ, R32.H0_H0 ;  /* 0x20000020ff207230 */ /* 0x000fe40000004100 */
[----:B------:R-:W-:Y:S01]  /*e550*/  FMUL.FTZ R40, R14, R37 ;  /* 0x000000250e287220 */ /* 0x000fe20000410000 */
[----:B------:R-:W-:Y:S01]  /*e560*/  F2FP.F16.E4M3.UNPACK_B R14, R5 ;  /* 0x00000005ff0e723e */ /* 0x000fe200020006ff */
[--C-:B------:R-:W-:Y:S01]  /*e570*/  HADD2.F32 R5, -RZ, R29.reuse.H1_H1 ;  /* 0x3000001dff057230 */ /* 0x100fe20000004100 */
[----:B------:R-:W-:Y:S01]  /*e580*/  F2FP.F16.E4M3.UNPACK_B R31, R7 ;  /* 0x00000007ff1f723e */ /* 0x000fe200020006ff */
[C---:B------:R-:W-:Y:S01]  /*e590*/  FFMA.FTZ R43, R30.reuse, R37, -R43 ;  /* 0x000000251e2b7223 */ /* 0x040fe2000001082b */
        /* <DEDUP_REMOVED lines=72> */
.L_x_2395:
[----:B------:R-:W-:Y:S05]  /*ea20*/  BSYNC B2 ;  /* 0x0000000000027941 */ /* 0x000fea0003800000 */
.L_x_2394:
        /* <DEDUP_REMOVED lines=36> */
[--C-:B------:R-:W-:Y:S01]  /*ec70*/  HADD2.F32 R24, -RZ, R14.reuse.H0_H0 ;  /* 0x2000000eff187230 */ /* 0x100fe20000004100 */
[----:B------:R-:W-:Y:S01]  /*ec80*/  F2FP.F16.E4M3.UNPACK_B R21, R6 ;  /* 0x00000006ff15723e */ /* 0x000fe200020006ff */
[----:B------:R-:W-:Y:S01]  /*ec90*/  HADD2.F32 R14, -RZ, R14.H1_H1 ;  /* 0x3000000eff0e7230 */ /* 0x000fe20000004100 */
[----:B------:R-:W-:Y:S01]  /*eca0*/  LOP3.LUT R29, R29, 0xff000000, R20, 0xf8, !PT ;  /* 0xff0000001d1d7812 */ /* 0x000fe200078ef814 */
        /* <DEDUP_REMOVED lines=83> */
.L_x_2393:
[----:B------:R-:W-:Y:S05]  /*f1e0*/  BSYNC B1 ;  /* 0x0000000000017941 */ /* 0x000fea0003800000 */
.L_x_2392:
[----:B01----:R-:W-:-:S04]  /*f1f0*/  IADD3 R4, R228, 0x40, RZ ;  /* 0x00000040e4047810 */ /* 0x003fc80007ffe0ff */
        /* <DEDUP_REMOVED lines=129> */
.L_x_2398:
[----:B------:R-:W-:Y:S05]  /*fa10*/  BSYNC B1 ;  /* 0x0000000000017941 */ /* 0x000fea0003800000 */
.L_x_2397:
        /* <DEDUP_REMOVED lines=80> */
[----:B------:R-:W-:-:S02]  /*ff20*/  HADD2.F32 R6, -RZ, R4.H1_H1 ;  /* 0x30000004ff067230 */ /* 0x000fc40000004100 */
[----:B------:R-:W-:Y:S02]  /*ff30*/  HADD2.F32 R10, -RZ, R9.H1_H1 ;  /* 0x30000009ff0a7230 */ /* 0x000fe40000004100 */
[----:B------:R-:W-:Y:S02]  /*ff40*/  HADD2.F32 R5, -RZ, R4.H0_H0 ;  /* 0x20000004ff057230 */ /* 0x000fe40000004100 */
[C---:B------:R-:W-:Y:S01]  /*ff50*/  FMUL.FTZ R14, R6.reuse, R12 ;  /* 0x0000000c060e7220 */ /* 0x040fe20000410000 */
[----:B------:R-:W-:Y:S02]  /*ff60*/  HADD2.F32 R4, -RZ, R3.H1_H1 ;  /* 0x30000003ff047230 */ /* 0x000fe40000004100 */
[-C--:B------:R-:W-:Y:S01]  /*ff70*/  FMUL.FTZ R20, R6, R10.reuse ;  /* 0x0000000a06147220 */ /* 0x080fe20000410000 */
[----:B------:R-:W-:Y:S02]  /*ff80*/  HADD2.F32 R9, -RZ, R9.H0_H0 ;  /* 0x20000009ff097230 */ /* 0x000fe40000004100 */
[----:B------:R-:W-:Y:S01]  /*ff90*/  FFMA.FTZ R14, R5, R10, -R14 ;  /* 0x0000000a050e7223 */ /* 0x000fe2000001080e */
[----:B------:R-:W-:-:S02]  /*ffa0*/  HADD2.F32 R3, -RZ, R3.H0_H0 ;  /* 0x20000003ff037230 */ /* 0x000fc40000004100 */
[C---:B------:R-:W-:Y:S01]  /*ffb0*/  FMUL.FTZ R6, R4.reuse, R11 ;  /* 0x0000000b04067220 */ /* 0x040fe20000410000 */
[----:B------:R-:W-:Y:S01]  /*ffc0*/  FFMA.FTZ R15, R5, R12, R20 ;  /* 0x0000000c050f7223 */ /* 0x000fe20000010014 */
[-C--:B------:R-:W-:Y:S01]  /*ffd0*/  FMUL.FTZ R4, R4, R9.reuse ;  /* 0x0000000904047220 */ /* 0x080fe20000410000 */
[----:B------:R-:W-:Y:S02]  /*ffe0*/  HADD2.F32 R5, -RZ, R13.H1_H1 ;  /* 0x3000000dff057230 */ /* 0x000fe40000004100 */
[C---:B------:R-:W-:Y:S01]  /*fff0*/  FFMA.FTZ R12, R3.reuse, R9, -R6 ;  /* 0x00000009030c7223 */ /* 0x040fe20000010806 */
[--C-:B------:R-:W-:Y:S02]  /*10000*/  HADD2.F32 R9, -RZ, R21.reuse.H1_H1 ;  /* 0x30000015ff097230 */ /* 0x100fe40000004100 */
[----:B------:R-:W-:Y:S01]  /*10010*/  FFMA.FTZ R11, R3, R11, R4 ;  /* 0x0000000b030b7223 */ /* 0x000fe20000010004 */
[----:B------:R-:W-:Y:S02]  /*10020*/  HADD2.F32 R4, -RZ, R8.H1_H1 ;  /* 0x30000008ff047230 */ /* 0x000fe40000004100 */
[----:B------:R-:W-:-:S02]  /*10030*/  HADD2.F32 R10, -RZ, R21.H0_H0 ;  /* 0x20000015ff0a7230 */ /* 0x000fc40000004100 */
[----:B------:R-:W-:Y:S02]  /*10040*/  HADD2.F32 R3, -RZ, R7.H1_H1 ;  /* 0x30000007ff037230 */ /* 0x000fe40000004100 */
[C---:B------:R-:W-:Y:S01]  /*10050*/  FMUL.FTZ R20, R4.reuse, R5 ;  /* 0x0000000504147220 */ /* 0x040fe20000410000 */
[----:B------:R-:W-:Y:S02]  /*10060*/  HADD2.F32 R6, -RZ, R13.H0_H0 ;  /* 0x2000000dff067230 */ /* 0x000fe40000004100 */
[----:B------:R-:W-:Y:S01]  /*10070*/  FMUL.FTZ R13, R4, R9 ;  /* 0x00000009040d7220 */ /* 0x000fe20000410000 */
        /* <DEDUP_REMOVED lines=12> */
[----:B------:R-:W-:Y:S02]  /*10140*/  F2FP.SATFINITE.E4M3.F32.PACK_AB_MERGE_C R6, R27, R24, R6 ;  /* 0x000000181b06723e */ /* 0x000fe40004807006 */
[----:B------:R-:W-:Y:S02]  /*10150*/  F2FP.SATFINITE.E4M3.F32.PACK_AB_MERGE_C R7, R28, R31, R7 ;  /* 0x0000001f1c07723e */ /* 0x000fe40004807007 */
[----:B------:R-:W-:-:S02]  /*10160*/  F2FP.SATFINITE.E4M3.F32.PACK_AB_MERGE_C R4, R11, R12, R4 ;  /* 0x0000000c0b04723e */ /* 0x000fc40004807004 */
[----:B------:R-:W-:-:S05]  /*10170*/  F2FP.SATFINITE.E4M3.F32.PACK_AB_MERGE_C R5, R10, R5, R13 ;  /* 0x000000050a05723e */ /* 0x000fca000480700d */
[----:B------:R3:W-:Y:S01]  /*10180*/  STS.128 [R0+0x2000], R4 ;  /* 0x0020000400007388 */ /* 0x0007e20000000c00 */
[----:B------:R-:W-:Y:S05]  /*10190*/  BRA `(.L_x_2396) ;  /* 0x0000002400a87947 */ /* 0x000fea0003800000 */
.L_x_2383:
[----:B------:R-:W0:Y:S01]  /*101a0*/  S2R R0, SR_TID.X ;  /* 0x0000000000007919 */ /* 0x000e220000002100 */
[----:B------:R-:W1:Y:S01]  /*101b0*/  LDC R34, c[0x0][0x448] ;  /* 0x00011200ff227b82 */ /* 0x000e620000000800 */
[----:B------:R-:W-:Y:S01]  /*101c0*/  IMAD.MOV.U32 R4, RZ, RZ, R24 ;  /* 0x000000ffff047224 */ /* 0x000fe200078e0018 */
[----:B------:R-:W-:Y:S01]  /*101d0*/  ULDC.64 UR4, c[0x0][0x3f8] ;  /* 0x0000fe0000047ab9 */ /* 0x000fe20000000a00 */
[----:B------:R-:W-:Y:S01]  /*101e0*/  IMAD.MOV.U32 R6, RZ, RZ, R26 ;  /* 0x000000ffff067224 */ /* 0x000fe200078e001a */
[----:B------:R-:W-:Y:S01]  /*101f0*/  ULDC.64 UR6, c[0x0][0x408] ;  /* 0x0001020000067ab9 */ /* 0x000fe20000000a00 */
[----:B------:R-:W-:Y:S01]  /*10200*/  IMAD.MOV.U32 R7, RZ, RZ, R31 ;  /* 0x000000ffff077224 */ /* 0x000fe200078e001f */
[----:B------:R-:W-:Y:S01]  /*10210*/  ULDC.64 UR8, c[0x0][0x400] ;  /* 0x0001000000087ab9 */ /* 0x000fe20000000a00 */
[----:B-1----:R-:W-:Y:S01]  /*10220*/  ISETP.NE.AND P0, PT, R34, 0x1, PT ;  /* 0x000000012200780c */ /* 0x002fe20003f05270 */
[----:B0-----:R-:W-:-:S05]  /*10230*/  VIADD R0, R0, 0xffffff80 ;  /* 0xffffff8000007836 */ /* 0x001fca0000000000 */
[----:B------:R-:W-:-:S07]  /*10240*/  SHF.R.S32.HI R3, RZ, 0x1f, R0 ;  /* 0x0000001fff037819 */ /* 0x000fce0000011400 */
[----:B------:R-:W0:Y:S01]  /*10250*/  @P0 LDC R5, c[0x0][0x450] ;  /* 0x00011400ff050b82 */ /* 0x000e220000000800 */
[----:B------:R-:W-:-:S04]  /*10260*/  LEA.HI R3, R3, R0, RZ, 0x2 ;  /* 0x0000000003037211 */ /* 0x000fc800078f10ff */
[----:B------:R-:W-:-:S05]  /*10270*/  LOP3.LUT R3, R3, 0xfffffffc, RZ, 0xc0, !PT ;  /* 0xfffffffc03037812 */ /* 0x000fca00078ec0ff */
[----:B------:R-:W-:Y:S02]  /*10280*/  IMAD.IADD R3, R0, 0x1, -R3 ;  /* 0x0000000100037824 */ /* 0x000fe400078e0a03 */
[----:B------:R-:W1:Y:S02]  /*10290*/  @P0 LDC R0, c[0x0][0x44c] ;  /* 0x00011300ff000b82 */ /* 0x000e640000000800 */
[----:B------:R-:W-:-:S04]  /*102a0*/  IMAD R3, R3, 0x40, R41 ;  /* 0x0000004003037824 */ /* 0x000fc800078e0229 */
[----:B-1----:R-:W-:-:S05]  /*102b0*/  @P0 IMAD.HI.U32 R0, R3, R0, RZ ;  /* 0x0000000003000227 */ /* 0x002fca00078e00ff */
[----:B0-----:R-:W-:Y:S01]  /*102c0*/  @P0 SHF.R.U32.HI R3, RZ, R5, R0 ;  /* 0x00000005ff030219 */ /* 0x001fe20000011600 */
        /* <DEDUP_REMOVED lines=15> */
[----:B------:R-:W2:Y:S01]  /*103c0*/  LDL R0, [R1+0x40] ;  /* 0x0000400001007983 */ /* 0x000ea20000100800 */
[----:B------:R-:W0:Y:S01]  /*103d0*/  LDC R39, c[0x0][0x3f4] ;  /* 0x0000fd00ff277b82 */ /* 0x000e220000000800 */
[----:B------:R-:W-:Y:S02]  /*103e0*/  ULDC.64 UR4, c[0x0][0x208] ;  /* 0x0000820000047ab9 */ /* 0x000fe40000000a00 */
[----:B------:R-:W1:Y:S04]  /*103f0*/  SHFL.IDX PT, R5, R35, RZ, 0x1c1f ;  /* 0x001c1fff23057589 */ /* 0x000e6800000e0000 */
[----:B------:R-:W3:Y:S04]  /*10400*/  SHFL.IDX PT, R14, R9, RZ, 0x1c1f ;  /* 0x001c1fff090e7589 */ /* 0x000ee800000e0000 */
[----:B------:R-:W4:Y:S04]  /*10410*/  SHFL.IDX PT, R3, R8, RZ, 0x1c1f ;  /* 0x001c1fff08037589 */ /* 0x000f2800000e0000 */
[----:B------:R-:W5:Y:S01]  /*10420*/  SHFL.IDX PT, R7, R37, RZ, 0x1c1f ;  /* 0x001c1fff25077589 */ /* 0x000f6200000e0000 */
[----:B0-----:R-:W-:Y:S01]  /*10430*/  ISETP.GE.AND P0, PT, R18, R39, PT ;  /* 0x000000271200720c */ /* 0x001fe20003f06270 */
[----:B--2---:R-:W-:-:S05]  /*10440*/  IMAD R34, R0, R34, RZ ;  /* 0x0000002200227224 */ /* 0x004fca00078e02ff */
[----:B------:R-:W-:-:S13]  /*10450*/  ISETP.GE.OR P1, PT, R41, R34, P0 ;  /* 0x000000222900720c */ /* 0x000fda0000726670 */
[C---:B-1----:R-:W-:Y:S02]  /*10460*/  @!P1 IADD3 R0, P2, R18.reuse, R5, RZ ;  /* 0x0000000512009210 */ /* 0x042fe40007f5e0ff */
[----:B---3--:R-:W-:Y:S02]  /*10470*/  @!P1 IADD3 R14, P3, R18, R14, RZ ;  /* 0x0000000e120e9210 */ /* 0x008fe40007f7e0ff */
[----:B----4-:R-:W-:Y:S01]  /*10480*/  @!P1 IADD3.X R5, R3, R19, RZ, P2, !PT ;  /* 0x0000001303059210 */ /* 0x010fe200017fe4ff */
[----:B------:R-:W-:Y:S02]  /*10490*/  @!P1 IMAD.MOV.U32 R4, RZ, RZ, R0 ;  /* 0x000000ffff049224 */ /* 0x000fe400078e0000 */
[----:B-----5:R-:W-:Y:S02]  /*104a0*/  @!P1 IMAD.X R3, R7, 0x1, R19, P3 ;  /* 0x0000000107039824 */ /* 0x020fe400018e0613 */
[----:B------:R-:W-:Y:S02]  /*104b0*/  @!P1 IMAD.MOV.U32 R24, RZ, RZ, R14 ;  /* 0x000000ffff189224 */ /* 0x000fe400078e000e */
[----:B------:R-:W-:Y:S01]  /*104c0*/  @!P1 IMAD.MOV.U32 R25, RZ, RZ, R3 ;  /* 0x000000ffff199224 */ /* 0x000fe200078e0003 */
[----:B------:R-:W2:Y:S05]  /*104d0*/  @!P1 LD.E.128 R4, desc[UR4][R4.64] ;  /* 0x0000000404049980 */ /* 0x000eaa000c101d00 */
        /* <DEDUP_REMOVED lines=12> */
[----:B------:R-:W-:Y:S01]  /*105a0*/  @!P1 IMAD.MOV.U32 R30, RZ, RZ, R6 ;  /* 0x000000ffff1e9224 */ /* 0x000fe200078e0006 */
[----:B---3--:R-:W-:Y:S01]  /*105b0*/  @!P1 MOV R29, R25 ;  /* 0x00000019001d9202 */ /* 0x008fe20000000f00 */
[----:B------:R-:W-:-:S02]  /*105c0*/  @!P1 IMAD.MOV.U32 R31, RZ, RZ, R7 ;  /* 0x000000ffff1f9224 */ /* 0x000fc400078e0007 */
[----:B------:R-:W-:Y:S02]  /*105d0*/  @!P1 IMAD.MOV.U32 R28, RZ, RZ, R24 ;  /* 0x000000ffff1c9224 */ /* 0x000fe400078e0018 */
[----:B------:R-:W-:Y:S02]  /*105e0*/  @!P1 IMAD.MOV.U32 R20, RZ, RZ, R26 ;  /* 0x000000ffff149224 */ /* 0x000fe400078e001a */
[----:B01--4-:R-:W-:-:S07]  /*105f0*/  @!P1 IMAD.MOV.U32 R21, RZ, RZ, R27 ;  /* 0x000000ffff159224 */ /* 0x013fce00078e001b */
.L_x_2632:
        /* <DEDUP_REMOVED lines=11> */
[C---:B------:R-:W-:Y:S01]  /*106b0*/  IADD3 R8, P1, R18.reuse, R35, RZ ;  /* 0x0000002312087210 */ /* 0x040fe20007f3e0ff */
[----:B------:R-:W-:Y:S01]  /*106c0*/  ULDC.64 UR4, c[0x0][0x208] ;  /* 0x0000820000047ab9 */ /* 0x000fe20000000a00 */
[----:B------:R-:W-:-:S03]  /*106d0*/  IADD3 R4, P2, R18, R14, RZ ;  /* 0x0000000e12047210 */ /* 0x000fc60007f5e0ff */
[--C-:B------:R-:W-:Y:S02]  /*106e0*/  IMAD.X R9, R3, 0x1, R19.reuse, P1 ;  /* 0x0000000103097824 */ /* 0x100fe400008e0613 */
[----:B------:R-:W-:-:S04]  /*106f0*/  IMAD.X R5, R37, 0x1, R19, P2 ;  /* 0x0000000125057824 */ /* 0x000fc800010e0613 */
[----:B------:R-:W5:Y:S04]  /*10700*/  LD.E.128 R8, desc[UR4][R8.64] ;  /* 0x0000000408087980 */ /* 0x000f68000c101d00 */
[----:B------:R-:W5:Y:S02]  /*10710*/  LD.E.128 R4, desc[UR4][R4.64] ;  /* 0x0000000404047980 */ /* 0x000f64000c101d00 */
.L_x_2401:
[----:B------:R-:W-:Y:S05]  /*10720*/  BSYNC B1 ;  /* 0x0000000000017941 */ /* 0x000fea0003800000 */
.L_x_2400:
[----:B------:R-:W2:Y:S04]  /*10730*/  LDL R0, [R1+0x94] ;  /* 0x0000940001007983 */ /* 0x000ea80000100800 */
[----:B------:R-:W3:Y:S01]  /*10740*/  LDL R12, [R1+0x54] ;  /* 0x00005400010c7983 */ /* 0x000ee20000100800 */
[----:B------:R-:W-:Y:S01]  /*10750*/  BSSY B1, `(.L_x_2402) ;  /* 0x000000d000017945 */ /* 0x000fe20003800000 */
[----:B--2---:R-:W-:Y:S01]  /*10760*/  R2UR UR5, R0 ;  /* 0x00000000000572ca */ /* 0x004fe200000e0000 */
[----:B------:R-:W-:Y:S01]  /*10770*/  VIADD R0, R228, 0x40 ;  /* 0x00000040e4007836 */ /* 0x000fe20000000000 */
[----:B---3--:R-:W-:-:S04]  /*10780*/  VIADDMNMX R13, R34, -R12, 0x80, PT ;  /* 0x00000080220d7446 */ /* 0x008fc8000380090c */
[-C--:B------:R-:W-:Y:S02]  /*10790*/  ISETP.GE.OR P2, PT, R228, R13.reuse, P0 ;  /* 0x0000000de400720c */ /* 0x080fe40000746670 */
[----:B------:R-:W-:-:S05]  /*107a0*/  ISETP.GE.OR P0, PT, R0, R13, P0 ;  /* 0x0000000d0000720c */ /* 0x000fca0000706670 */
[----:B------:R-:W-:-:S04]  /*107b0*/  ULEA.HI UR4, UR5, UR5, URZ, 0x1 ;  /* 0x0000000505047291 */ /* 0x000fc8000f8f083f */
[----:B------:R-:W-:-:S04]  /*107c0*/  ULOP3.LUT UR4, UR4, 0xfffffffe, URZ, 0xc0, !UPT ;  /* 0xfffffffe04047892 */ /* 0x000fc8000f8ec03f */
[----:B------:R-:W-:-:S06]  /*107d0*/  UIADD3 UR4, UR5, -UR4, URZ ;  /* 0x8000000405047290 */ /* 0x000fcc000fffe03f */
[----:B------:R-:W-:-:S05]  /*107e0*/  IMAD.U32 R3, RZ, RZ, UR4 ;  /* 0x00000004ff037e24 */ /* 0x000fca000f8e00ff */
[----:B------:R-:W-:-:S04]  /*107f0*/  SHF.L.U32 R3, R3, 0x1f, RZ ;  /* 0x0000001f03037819 */ /* 0x000fc800000006ff */
[----:B------:R-:W0:Y:S02]  /*10800*/  SYNCS.PHASECHK.TRANS64.TRYWAIT P1, [R16+URZ+0x2e800], R3 ;  /* 0x02e80003100075a7 */ /* 0x000e24000802017f */
[----:B0-----:R-:W-:Y:S05]  /*10810*/  @!P1 BRA `(.L_x_2403) ;  /* 0x000001f4001c9947 */ /* 0x001fea0003800000 */
.L_x_2633:
[----:B------:R-:W-:Y:S05]  /*10820*/  BSYNC B1 ;  /* 0x0000000000017941 */ /* 0x000fea0003800000 */
.L_x_2402:
[----:B------:R-:W-:Y:S04]  /*10830*/  BSSY B1, `(.L_x_2404) ;  /* 0x0000106000017945 */ /* 0x000fe80003800000 */
[----:B------:R-:W-:Y:S05]  /*10840*/  @P2 BRA `(.L_x_2405) ;  /* 0x0000001000102947 */ /* 0x000fea0003800000 */
[----:B------:R-:W1:Y:S01]  /*10850*/  S2R R26, SR_TID.X ;  /* 0x00000000001a7919 */ /* 0x000e620000002100 */
[----:B------:R-:W-:Y:S02]  /*10860*/  SHF.R.U32.HI R0, RZ, 0x8, R32 ;  /* 0x00000008ff007819 */ /* 0x000fe40000011620 */
[----:B0-----:R-:W-:Y:S02]  /*10870*/  LOP3.LUT R3, R32, 0xff, RZ, 0xc0, !PT ;  /* 0x000000ff20037812 */ /* 0x001fe400078ec0ff */
[----:B------:R-:W-:Y:S02]  /*10880*/  LOP3.LUT R0, R0, 0xff, RZ, 0xc0, !PT ;  /* 0x000000ff00007812 */ /* 0x000fe400078ec0ff */
[----:B------:R-:W-:Y:S02]  /*10890*/  SHF.R.U32.HI R12, RZ, 0x8, R33 ;  /* 0x00000008ff0c7819 */ /* 0x000fe40000011621 */
[----:B------:R-:W-:Y:S02]  /*108a0*/  SHF.R.U32.HI R14, RZ, 0x8, R30 ;  /* 0x00000008ff0e7819 */ /* 0x000fe4000001161e */
[----:B------:R-:W-:Y:S01]  /*108b0*/  PRMT R35, R0, 0x7604, R3 ;  /* 0x0000760400237816 */ /* 0x000fe20000000003 */
[----:B------:R-:W-:Y:S01]  /*108c0*/  IMAD.SHL.U32 R3, R229, 0x80, RZ ;  /* 0x00000080e5037824 */ /* 0x000fe200078e00ff */
[----:B------:R-:W-:-:S02]  /*108d0*/  LOP3.LUT R13, R33, 0xff, RZ, 0xc0, !PT ;  /* 0x000000ff210d7812 */ /* 0x000fc400078ec0ff */
[----:B------:R-:W-:Y:S02]  /*108e0*/  LOP3.LUT R12, R12, 0xff, RZ, 0xc0, !PT ;  /* 0x000000ff0c0c7812 */ /* 0x000fe400078ec0ff */
[----:B------:R-:W-:Y:S02]  /*108f0*/  LOP3.LUT R15, R30, 0xff, RZ, 0xc0, !PT ;  /* 0x000000ff1e0f7812 */ /* 0x000fe400078ec0ff */
[----:B------:R-:W-:Y:S02]  /*10900*/  LOP3.LUT R14, R14, 0xff, RZ, 0xc0, !PT ;  /* 0x000000ff0e0e7812 */ /* 0x000fe400078ec0ff */
[----:B------:R-:W-:Y:S02]  /*10910*/  PRMT R38, R12, 0x7604, R13 ;  /* 0x000076040c267816 */ /* 0x000fe4000000000d */
[----:B------:R-:W-:Y:S02]  /*10920*/  SHF.R.U32.HI R0, RZ, 0x8, R28 ;  /* 0x00000008ff007819 */ /* 0x000fe4000001161c */
[----:B------:R-:W-:-:S02]  /*10930*/  SHF.R.U32.HI R13, RZ, 0x8, R31 ;  /* 0x00000008ff0d7819 */ /* 0x000fc4000001161f */
[----:B------:R-:W-:Y:S01]  /*10940*/  LOP3.LUT R12, R3, 0x380, RZ, 0xc0, !PT ;  /* 0x00000380030c7812 */ /* 0x000fe200078ec0ff */
[----:B------:R-:W-:Y:S01]  /*10950*/  IMAD.IADD R3, R18, 0x1, R39 ;  /* 0x0000000112037824 */ /* 0x000fe200078e0227 */
[----:B------:R-:W-:Y:S02]  /*10960*/  PRMT R43, R14, 0x7604, R15 ;  /* 0x000076040e2b7816 */ /* 0x000fe4000000000f */
[----:B------:R-:W-:Y:S02]  /*10970*/  LOP3.LUT R15, R0, 0xff, RZ, 0xc0, !PT ;  /* 0x000000ff000f7812 */ /* 0x000fe400078ec0ff */
[----:B-1----:R-:W-:Y:S02]  /*10980*/  IADD3 R26, R26, -0x80, RZ ;  /* 0xffffff801a1a7810 */ /* 0x002fe40007ffe0ff */
[----:B------:R-:W-:Y:S02]  /*10990*/  LOP3.LUT R14, R31, 0xff, RZ, 0xc0, !PT ;  /* 0x000000ff1f0e7812 */ /* 0x000fe400078ec0ff */
[----:B------:R-:W-:-:S02]  /*109a0*/  SHF.R.S32.HI R40, RZ, 0x1f, R26 ;  /* 0x0000001fff287819 */ /* 0x000fc4000001141a */
[----:B------:R-:W-:Y:S02]  /*109b0*/  LOP3.LUT R13, R13, 0xff, RZ, 0xc0, !PT ;  /* 0x000000ff0d0d7812 */ /* 0x000fe400078ec0ff */
[----:B------:R-:W-:Y:S02]  /*109c0*/  LEA.HI R40, R40, R26, RZ, 0x5 ;  /* 0x0000001a28287211 */ /* 0x000fe400078f28ff */
[----:B------:R-:W-:Y:S02]  /*109d0*/  LOP3.LUT R0, R12, 0x70, R18, 0xf8, !PT ;  /* 0x000000700c007812 */ /* 0x000fe400078ef812 */
[----:B------:R-:W-:Y:S01]  /*109e0*/  SHF.R.U32.HI R25, RZ, 0x3, R12 ;  /* 0x00000003ff197819 */ /* 0x000fe2000001160c */
[----:B------:R-:W-:Y:S01]  /*109f0*/  IMAD.SHL.U32 R40, R40, 0x20, RZ ;  /* 0x0000002028287824 */ /* 0x000fe200078e00ff */
[----:B------:R-:W-:Y:S02]  /*10a00*/  LOP3.LUT R12, R12, 0x70, R3, 0xf8, !PT ;  /* 0x000000700c0c7812 */ /* 0x000fe400078ef803 */
[----:B------:R-:W-:-:S02]  /*10a10*/  LOP3.LUT R24, R28, 0xff, RZ, 0xc0, !PT ;  /* 0x000000ff1c187812 */ /* 0x000fc400078ec0ff */
[----:B------:R-:W-:Y:S02]  /*10a20*/  PRMT R45, R13, 0x7604, R14 ;  /* 0x000076040d2d7816 */ /* 0x000fe4000000000e */
[-C--:B------:R-:W-:Y:S02]  /*10a30*/  LOP3.LUT R3, R0, R25.reuse, RZ, 0x3c, !PT ;  /* 0x0000001900037212 */ /* 0x080fe400078e3cff */
[----:B------:R-:W-:Y:S02]  /*10a40*/  LOP3.LUT R40, R40, 0xfffffc00, RZ, 0xc0, !PT ;  /* 0xfffffc0028287812 */ /* 0x000fe400078ec0ff */
[----:B------:R-:W-:Y:S02]  /*10a50*/  SHF.R.U32.HI R13, RZ, 0x8, R29 ;  /* 0x00000008ff0d7819 */ /* 0x000fe4000001161d */
[----:B------:R-:W-:Y:S02]  /*10a60*/  PRMT R47, R15, 0x7604, R24 ;  /* 0x000076040f2f7816 */ /* 0x000fe40000000018 */
[----:B------:R-:W-:-:S02]  /*10a70*/  LOP3.LUT R25, R12, R25, RZ, 0x3c, !PT ;  /* 0x000000190c197212 */ /* 0x000fc400078e3cff */
[----:B------:R-:W-:Y:S02]  /*10a80*/  IADD3 R0, R16, R3, R40 ;  /* 0x0000000310007210 */ /* 0x000fe40007ffe028 */
[----:B------:R-:W-:Y:S02]  /*10a90*/  LOP3.LUT R24, R29, 0xff, RZ, 0xc0, !PT ;  /* 0x000000ff1d187812 */ /* 0x000fe400078ec0ff */
[----:B------:R-:W-:Y:S02]  /*10aa0*/  SHF.R.U32.HI R12, RZ, 0x8, R20 ;  /* 0x00000008ff0c7819 */ /* 0x000fe40000011614 */
[----:B------:R-:W-:Y:S02]  /*10ab0*/  LOP3.LUT R3, R13, 0xff, RZ, 0xc0, !PT ;  /* 0x000000ff0d037812 */ /* 0x000fe400078ec0ff */
[----:B------:R-:W-:Y:S02]  /*10ac0*/  LOP3.LUT R27, R20, 0xff, RZ, 0xc0, !PT ;  /* 0x000000ff141b7812 */ /* 0x000fe400078ec0ff */
[----:B------:R-:W-:-:S02]  /*10ad0*/  LOP3.LUT R26, R12, 0xff, RZ, 0xc0, !PT ;  /* 0x000000ff0c1a7812 */ /* 0x000fc400078ec0ff */
[----:B------:R-:W-:Y:S01]  /*10ae0*/  PRMT R44, R3, 0x7604, R24 ;  /* 0x00007604032c7816 */ /* 0x000fe20000000018 */
[----:B------:R-:W-:Y:S01]  /*10af0*/  LDS.128 R12, [R0+0x1c400] ;  /* 0x01c40000000c7984 */ /* 0x000fe20000000c00 */
[----:B------:R-:W-:Y:S02]  /*10b00*/  IADD3 R3, R16, R25, R40 ;  /* 0x0000001910037210 */ /* 0x000fe40007ffe028 */
[----:B------:R-:W-:Y:S02]  /*10b10*/  PRMT R51, R26, 0x7604, R27 ;  /* 0x000076041a337816 */ /* 0x000fe4000000001b */
[----:B------:R-:W-:Y:S01]  /*10b20*/  SHF.R.U32.HI R34, RZ, 0x8, R21 ;  /* 0x00000008ff227819 */ /* 0x000fe20000011615 */
[----:B------:R-:W0:Y:S01]  /*10b30*/  LDS.128 R24, [R3+0x1c400] ;  /* 0x01c4000003187984 */ /* 0x000e220000000c00 */
[----:B------:R-:W-:Y:S02]  /*10b40*/  LOP3.LUT R37, R21, 0xff, RZ, 0xc0, !PT ;  /* 0x000000ff15257812 */ /* 0x000fe400078ec0ff */
[----:B------:R-:W-:-:S02]  /*10b50*/  LOP3.LUT R34, R34, 0xff, RZ, 0xc0, !PT ;  /* 0x000000ff22227812 */ /* 0x000fc400078ec0ff */
[----:B------:R-:W-:Y:S02]  /*10b60*/  SHF.R.U32.HI R40, RZ, 0x10, R30 ;  /* 0x00000010ff287819 */ /* 0x000fe4000001161e */
[----:B------:R-:W-:Y:S02]  /*10b70*/  PRMT R53, R34, 0x7604, R37 ;  /* 0x0000760422357816 */ /* 0x000fe40000000025 */
[----:B------:R-:W-:Y:S02]  /*10b80*/  SHF.R.U32.HI R37, RZ, 0x10, R33 ;  /* 0x00000010ff257819 */ /* 0x000fe40000011621 */
[----:B------:R-:W-:Y:S02]  /*10b90*/  SHF.R.U32.HI R34, RZ, 0x10, R32 ;  /* 0x00000010ff227819 */ /* 0x000fe40000011620 */
[----:B------:R-:W-:Y:S02]  /*10ba0*/  LOP3.LUT R37, R37, 0xff, RZ, 0xc0, !PT ;  /* 0x000000ff25257812 */ /* 0x000fe400078ec0ff */
[----:B------:R-:W-:-:S02]  /*10bb0*/  LOP3.LUT R40, R40, 0xff, RZ, 0xc0, !PT ;  /* 0x000000ff28287812 */ /* 0x000fc400078ec0ff */
[----:B------:R-:W-:Y:S02]  /*10bc0*/  PRMT R41, R37, 0x7054, R38 ;  /* 0x0000705425297816 */ /* 0x000fe40000000026 */
[----:B------:R-:W-:Y:S02]  /*10bd0*/  SHF.R.U32.HI R37, RZ, 0x10, R29 ;  /* 0x00000010ff257819 */ /* 0x000fe4000001161d */
[----:B------:R-:W-:Y:S02]  /*10be0*/  SHF.R.U32.HI R42, RZ, 0x10, R31 ;  /* 0x00000010ff2a7819 */ /* 0x000fe4000001161f */
[----:B------:R-:W-:Y:S02]  /*10bf0*/  LOP3.LUT R37, R37, 0xff, RZ, 0xc0, !PT ;  /* 0x000000ff25257812 */ /* 0x000fe400078ec0ff */
[----:B------:R-:W-:Y:S02]  /*10c00*/  LOP3.LUT R34, R34, 0xff, RZ, 0xc0, !PT ;  /* 0x000000ff22227812 */ /* 0x000fe400078ec0ff */
[----:B------:R-:W-:-:S02]  /*10c10*/  PRMT R43, R40, 0x7054, R43 ;  /* 0x00007054282b7816 */ /* 0x000fc4000000002b */
[----:B------:R-:W-:Y:S02]  /*10c20*/  SHF.R.U32.HI R40, RZ, 0x10, R21 ;  /* 0x00000010ff287819 */ /* 0x000fe40000011615 */
[----:B------:R-:W-:Y:S02]  /*10c30*/  PRMT R49, R37, 0x7054, R44 ;  /* 0x0000705425317816 */ /* 0x000fe4000000002c */
[----:B------:R-:W-:Y:S02]  /*10c40*/  LOP3.LUT R42, R42, 0xff, RZ, 0xc0, !PT ;  /* 0x000000ff2a2a7812 */ /* 0x000fe400078ec0ff */
[----:B------:R-:W-:Y:S02]  /*10c50*/  PRMT R35, R34, 0x7054, R35 ;  /* 0x0000705422237816 */ /* 0x000fe40000000023 */
[----:B------:R-:W-:Y:S02]  /*10c60*/  SHF.R.U32.HI R38, RZ, 0x10, R20 ;  /* 0x00000010ff267819 */ /* 0x000fe40000011614 */
[----:B------:R-:W-:-:S02]  /*10c70*/  SHF.R.U32.HI R34, RZ, 0x10, R28 ;  /* 0x00000010ff227819 */ /* 0x000fc4000001161c */
[----:B------:R-:W-:Y:S02]  /*10c80*/  LOP3.LUT R40, R40, 0xff, RZ, 0xc0, !PT ;  /* 0x000000ff28287812 */ /* 0x000fe400078ec0ff */
[----:B------:R-:W-:Y:S02]  /*10c90*/  LOP3.LUT R49, R49, 0xff000000, R29, 0xf8, !PT ;  /* 0xff00000031317812 */ /* 0x000fe400078ef81d */
[----:B------:R-:W-:Y:S02]  /*10ca0*/  PRMT R45, R42, 0x7054, R45 ;  /* 0x000070542a2d7816 */ /* 0x000fe4000000002d */
[----:B------:R-:W-:Y:S02]  /*10cb0*/  LOP3.LUT R38, R38, 0xff, RZ, 0xc0, !PT ;  /* 0x000000ff26267812 */ /* 0x000fe400078ec0ff */
[----:B------:R-:W-:Y:S02]  /*10cc0*/  LOP3.LUT R34, R34, 0xff, RZ, 0xc0, !PT ;  /* 0x000000ff22227812 */ /* 0x000fe400078ec0ff */
[----:B------:R-:W-:-:S02]  /*10cd0*/  PRMT R53, R40, 0x7054, R53 ;  /* 0x0000705428357816 */ /* 0x000fc40000000035 */
[----:B------:R-:W-:Y:S02]  /*10ce0*/  LOP3.LUT R37, R35, 0xff000000, R32, 0xf8, !PT ;  /* 0xff00000023257812 */ /* 0x000fe400078ef820 */
[----:B------:R-:W-:Y:S02]  /*10cf0*/  LOP3.LUT R41, R41, 0xff000000, R33, 0xf8, !PT ;  /* 0xff00000029297812 */ /* 0x000fe400078ef821 */
[----:B------:R-:W-:Y:S02]  /*10d00*/  LOP3.LUT R42, R43, 0xff000000, R30, 0xf8, !PT ;  /* 0xff0000002b2a7812 */ /* 0x000fe400078ef81e */
[----:B------:R-:W-:Y:S02]  /*10d10*/  F2FP.F16.E4M3.UNPACK_B R43, R49.H1 ;  /* 0x00000031ff2b723e */ /* 0x000fe400030006ff */
[----:B0-----:R-:W-:Y:S02]  /*10d20*/  F2FP.F16.E4M3.UNPACK_B R32, R25.H1 ;  /* 0x00000019ff20723e */ /* 0x001fe400030006ff */
[----:B------:R-:W-:Y:S01]  /*10d30*/  PRMT R51, R38, 0x7054, R51 ;  /* 0x0000705426337816 */ /* 0x000fe20000000033 */
[----:B------:R-:W-:Y:S01]  /*10d40*/  HADD2.F32 R44, -RZ, R43.H0_H0 ;  /* 0x2000002bff2c7230 */ /* 0x000fe20000004100 */
[----:B------:R-:W-:Y:S01]  /*10d50*/  PRMT R47, R34, 0x7054, R47 ;  /* 0x00007054222f7816 */ /* 0x000fe2000000002f */
[--C-:B------:R-:W-:Y:S01]  /*10d60*/  HADD2.F32 R33, -RZ, R32.reuse.H0_H0 ;  /* 0x20000020ff217230 */ /* 0x100fe20000004100 */
[----:B------:R-:W-:Y:S01]  /*10d70*/  LOP3.LUT R53, R53, 0xff000000, R21, 0xf8, !PT ;  /* 0xff00000035357812 */ /* 0x000fe200078ef815 */
[----:B------:R-:W-:Y:S01]  /*10d80*/  HADD2.F32 R32, -RZ, R32.H1_H1 ;  /* 0x30000020ff207230 */ /* 0x000fe20000004100 */
[----:B------:R-:W-:-:S02]  /*10d90*/  F2FP.F16.E4M3.UNPACK_B R38, R41.H1 ;  /* 0x00000029ff26723e */ /* 0x000fc400030006ff */
[----:B------:R-:W-:Y:S02]  /*10da0*/  F2FP.F16.E4M3.UNPACK_B R21, R13.H1 ;  /* 0x0000000dff15723e */ /* 0x000fe400030006ff */
[----:B------:R-:W-:Y:S01]  /*10db0*/  LOP3.LUT R47, R47, 0xff000000, R28, 0xf8, !PT ;  /* 0xff0000002f2f7812 */ /* 0x000fe200078ef81c */
[--C-:B------:R-:W-:Y:S01]  /*10dc0*/  HADD2.F32 R40, -RZ, R38.reuse.H0_H0 ;  /* 0x20000026ff287230 */ /* 0x100fe20000004100 */
[-C--:B------:R-:W-:Y:S01]  /*10dd0*/  F2FP.F16.E4M3.UNPACK_B R29, R15.reuse ;  /* 0x0000000fff1d723e */ /* 0x080fe200020006ff */
[----:B------:R-:W-:Y:S01]  /*10de0*/  HADD2.F32 R38, -RZ, R38.H1_H1 ;  /* 0x30000026ff267230 */ /* 0x000fe20000004100 */
[----:B------:R-:W-:Y:S02]  /*10df0*/  F2FP.F16.E4M3.UNPACK_B R30, R15.H1 ;  /* 0x0000000fff1e723e */ /* 0x000fe400030006ff */
[----:B------:R-:W-:Y:S01]  /*10e00*/  F2FP.F16.E4M3.UNPACK_B R15, R14 ;  /* 0x0000000eff0f723e */ /* 0x000fe200020006ff */
[----:B------:R-:W-:Y:S01]  /*10e10*/  FMUL.FTZ R55, R33, R40 ;  /* 0x0000002821377220 */ /* 0x000fe20000410000 */
[----:B------:R-:W-:Y:S01]  /*10e20*/  F2FP.F16.E4M3.UNPACK_B R28, R14.H1 ;  /* 0x0000000eff1c723e */ /* 0x000fe200030006ff */
[--C-:B------:R-:W-:Y:S01]  /*10e30*/  HADD2.F32 R14, -RZ, R21.reuse.H0_H0 ;  /* 0x20000015ff0e7230 */ /* 0x100fe20000004100 */
[----:B------:R-:W-:Y:S01]  /*10e40*/  LOP3.LUT R45, R45, 0xff000000, R31, 0xf8, !PT ;  /* 0xff0000002d2d7812 */ /* 0x000fe200078ef81f */
[----:B------:R-:W-:Y:S01]  /*10e50*/  HADD2.F32 R21, -RZ, R21.H1_H1 ;  /* 0x30000015ff157230 */ /* 0x000fe20000004100 */
[----:B------:R-:W-:Y:S01]  /*10e60*/  LOP3.LUT R46, R51, 0xff000000, R20, 0xf8, !PT ;  /* 0xff000000332e7812 */ /* 0x000fe200078ef814 */
[-C--:B------:R-:W-:Y:S01]  /*10e70*/  FMUL.FTZ R51, R33, R44.reuse ;  /* 0x0000002c21337220 */ /* 0x080fe20000410000 */
[----:B------:R-:W-:Y:S01]  /*10e80*/  F2FP.F16.E4M3.UNPACK_B R31, R25 ;  /* 0x00000019ff1f723e */ /* 0x000fe200020006ff */
[C---:B------:R-:W-:Y:S01]  /*10e90*/  FFMA.FTZ R52, R14.reuse, R44, R55 ;  /* 0x0000002c0e347223 */ /* 0x040fe20000010037 */
[----:B------:R-:W-:Y:S01]  /*10ea0*/  F2FP.F16.E4M3.UNPACK_B R49, R49 ;  /* 0x00000031ff31723e */ /* 0x000fe200020006ff */
[----:B------:R-:W-:Y:S01]  /*10eb0*/  FFMA.FTZ R50, R14, R40, -R51 ;  /* 0x000000280e327223 */ /* 0x000fe20000010833 */
[----:B------:R-:W-:Y:S01]  /*10ec0*/  F2FP.F16.E4M3.UNPACK_B R41, R41 ;  /* 0x00000029ff29723e */ /* 0x000fe200020006ff */
[----:B------:R-:W-:Y:S01]  /*10ed0*/  HADD2.F32 R40, -RZ, R43.H1_H1 ;  /* 0x3000002bff287230 */ /* 0x000fe20000004100 */
[-C--:B------:R-:W-:Y:S01]  /*10ee0*/  F2FP.F16.E4M3.UNPACK_B R34, R27.reuse ;  /* 0x0000001bff22723e */ /* 0x080fe200020006ff */
[----:B------:R-:W-:Y:S01]  /*10ef0*/  HADD2.F32 R51, -RZ, R49.H0_H0 ;  /* 0x20000031ff337230 */ /* 0x000fe20000004100 */
[----:B------:R-:W-:Y:S01]  /*10f00*/  F2FP.F16.E4M3.UNPACK_B R35, R27.H1 ;  /* 0x0000001bff23723e */ /* 0x000fe200030006ff */
[----:B------:R-:W-:Y:S01]  /*10f10*/  HADD2.F32 R43, -RZ, R41.H0_H0 ;  /* 0x20000029ff2b7230 */ /* 0x000fe20000004100 */
[----:B------:R-:W-:Y:S01]  /*10f20*/  F2FP.F16.E4M3.UNPACK_B R27, R26 ;  /* 0x0000001aff1b723e */ /* 0x000fe200020006ff */
[C---:B------:R-:W-:Y:S01]  /*10f30*/  FMUL.FTZ R44, R32.reuse, R40 ;  /* 0x00000028202c7220 */ /* 0x040fe20000410000 */
[----:B------:R-:W-:Y:S01]  /*10f40*/  F2FP.F16.E4M3.UNPACK_B R33, R26.H1 ;  /* 0x0000001aff21723e */ /* 0x000fe200030006ff */
[----:B------:R-:W-:Y:S01]  /*10f50*/  HADD2.F32 R26, -RZ, R31.H0_H0 ;  /* 0x2000001fff1a7230 */ /* 0x000fe20000004100 */
[----:B------:R-:W-:Y:S01]  /*10f60*/  F2FP.F16.E4M3.UNPACK_B R20, R13 ;  /* 0x0000000dff14723e */ /* 0x000fe200020006ff */
[-C--:B------:R-:W-:Y:S01]  /*10f70*/  FMUL.FTZ R59, R32, R38.reuse ;  /* 0x00000026203b7220 */ /* 0x080fe20000410000 */
[----:B------:R-:W-:Y:S01]  /*10f80*/  FFMA.FTZ R57, R21, R38, -R44 ;  /* 0x0000002615397223 */ /* 0x000fe2000001082c */
[----:B------:R-:W-:Y:S01]  /*10f90*/  F2FP.F16.E4M3.UNPACK_B R38, R53.H1 ;  /* 0x00000035ff26723e */ /* 0x000fe200030006ff */
[----:B------:R-:W-:Y:S01]  /*10fa0*/  FMUL.FTZ R55, R26, R51 ;  /* 0x000000331a377220 */ /* 0x000fe20000410000 */
[----:B------:R-:W-:-:S02]  /*10fb0*/  HADD2.F32 R14, -RZ, R20.H0_H0 ;  /* 0x20000014ff0e7230 */ /* 0x000fc40000004100 */
[----:B------:R-:W-:Y:S01]  /*10fc0*/  FMUL.FTZ R26, R26, R43 ;  /* 0x0000002b1a1a7220 */ /* 0x000fe20000410000 */
[----:B------:R-:W-:Y:S01]  /*10fd0*/  FFMA.FTZ R59, R21, R40, R59 ;  /* 0x00000028153b7223 */ /* 0x000fe2000001003b */
[----:B------:R-:W-:Y:S01]  /*10fe0*/  HADD2.F32 R41, -RZ, R41.H1_H1 ;  /* 0x30000029ff297230 */ /* 0x000fe20000004100 */
[----:B------:R-:W-:Y:S01]  /*10ff0*/  F2FP.F16.E4M3.UNPACK_B R53, R53 ;  /* 0x00000035ff35723e */ /* 0x000fe200020006ff */
[C---:B------:R-:W-:Y:S01]  /*11000*/  FFMA.FTZ R51, R14.reuse, R51, R26 ;  /* 0x000000330e337223 */ /* 0x040fe2000001001a */
[----:B------:R-:W-:Y:S01]  /*11010*/  F2FP.F16.E4M3.UNPACK_B R26, R45.H1 ;  /* 0x0000002dff1a723e */ /* 0x000fe200030006ff */
[----:B------:R-:W-:Y:S02]  /*11020*/  HADD2.F32 R49, -RZ, R49.H1_H1 ;  /* 0x30000031ff317230 */ /* 0x000fe40000004100 */
[----:B------:R-:W-:Y:S01]  /*11030*/  FFMA.FTZ R55, R14, R43, -R55 ;  /* 0x0000002b0e377223 */ /* 0x000fe20000010837 */
[----:B------:R-:W-:Y:S01]  /*11040*/  HADD2.F32 R31, -RZ, R31.H1_H1 ;  /* 0x3000001fff1f7230 */ /* 0x000fe20000004100 */
[----:B------:R-:W-:Y:S01]  /*11050*/  F2FP.F16.E4M3.UNPACK_B R45, R45 ;  /* 0x0000002dff2d723e */ /* 0x000fe200020006ff */
[----:B------:R-:W-:Y:S01]  /*11060*/  HADD2.F32 R40, -RZ, R38.H0_H0 ;  /* 0x20000026ff287230 */ /* 0x000fe20000004100 */
[----:B------:R-:W-:Y:S01]  /*11070*/  F2FP.F16.E4M3.UNPACK_B R25, R24 ;  /* 0x00000018ff19723e */ /* 0x000fe200020006ff */
[----:B------:R-:W-:-:S02]  /*11080*/  HADD2.F32 R21, -RZ, R35.H0_H0 ;  /* 0x20000023ff157230 */ /* 0x000fc40000004100 */
[C---:B------:R-:W-:Y:S01]  /*11090*/  FMUL.FTZ R43, R31.reuse, R49 ;  /* 0x000000311f2b7220 */ /* 0x040fe20000410000 */
[----:B------:R-:W-:Y:S02]  /*110a0*/  HADD2.F32 R32, -RZ, R26.H0_H0 ;  /* 0x2000001aff207230 */ /* 0x000fe40000004100 */
[----:B------:R-:W-:Y:S01]  /*110b0*/  FMUL.FTZ R48, R31, R41 ;  /* 0x000000291f307220 */ /* 0x000fe20000410000 */
[----:B------:R-:W-:Y:S02]  /*110c0*/  HADD2.F32 R20, -RZ, R20.H1_H1 ;  /* 0x30000014ff147230 */ /* 0x000fe40000004100 */
[C---:B------:R-:W-:Y:S01]  /*110d0*/  FMUL.FTZ R31, R21.reuse, R40 ;  /* 0x00000028151f7220 */ /* 0x040fe20000410000 */
[----:B------:R-:W-:Y:S02]  /*110e0*/  HADD2.F32 R14, -RZ, R30.H0_H0 ;  /* 0x2000001eff0e7230 */ /* 0x000fe40000004100 */
[----:B------:R-:W-:Y:S01]  /*110f0*/  FMUL.FTZ R21, R21, R32 ;  /* 0x0000002015157220 */ /* 0x000fe20000410000 */
[----:B------:R-:W-:-:S02]  /*11100*/  HADD2.F32 R38, -RZ, R38.H1_H1 ;  /* 0x30000026ff267230 */ /* 0x000fc40000004100 */
[C---:B------:R-:W-:Y:S01]  /*11110*/  FFMA.FTZ R44, R20.reuse, R41, -R43 ;  /* 0x00000029142c7223 */ /* 0x040fe2000001082b */
[----:B------:R-:W-:Y:S02]  /*11120*/  HADD2.F32 R35, -RZ, R35.H1_H1 ;  /* 0x30000023ff237230 */ /* 0x000fe40000004100 */
[----:B------:R-:W-:Y:S01]  /*11130*/  FFMA.FTZ R48, R20, R49, R48 ;  /* 0x0000003114307223 */ /* 0x000fe20000010030 */
        /* <DEDUP_REMOVED lines=8> */
[----:B------:R-:W-:Y:S01]  /*111c0*/  FFMA.FTZ R61, R30, R26, -R41 ;  /* 0x0000001a1e3d7223 */ /* 0x000fe20000010829 */
[----:B------:R-:W-:Y:S01]  /*111d0*/  HADD2.F32 R21, -RZ, R45.H0_H0 ;  /* 0x2000002dff157230 */ /* 0x000fe20000004100 */
[----:B------:R-:W-:Y:S01]  /*111e0*/  F2FP.F16.E4M3.UNPACK_B R24, R24.H1 ;  /* 0x00000018ff18723e */ /* 0x000fe200030006ff */
[----:B------:R-:W-:Y:S02]  /*111f0*/  HADD2.F32 R14, -RZ, R29.H0_H0 ;  /* 0x2000001dff0e7230 */ /* 0x000fe40000004100 */
[C---:B------:R-:W-:Y:S01]  /*11200*/  FMUL.FTZ R35, R20.reuse, R31 ;  /* 0x0000001f14237220 */ /* 0x040fe20000410000 */
[----:B------:R-:W-:Y:S01]  /*11210*/  F2FP.F16.E4M3.UNPACK_B R26, R47.H1 ;  /* 0x0000002fff1a723e */ /* 0x000fe200030006ff */
[-C--:B------:R-:W-:Y:S01]  /*11220*/  FMUL.FTZ R20, R20, R21.reuse ;  /* 0x0000001514147220 */ /* 0x080fe20000410000 */
[-C--:B------:R-:W-:Y:S01]  /*11230*/  F2FP.F16.E4M3.UNPACK_B R13, R12.reuse ;  /* 0x0000000cff0d723e */ /* 0x080fe200020006ff */
[C---:B------:R-:W-:Y:S01]  /*11240*/  FFMA.FTZ R40, R14.reuse, R21, -R35 ;  /* 0x000000150e287223 */ /* 0x040fe20000010823 */
[----:B------:R-:W-:Y:S01]  /*11250*/  F2FP.F16.E4M3.UNPACK_B R12, R12.H1 ;  /* 0x0000000cff0c723e */ /* 0x000fe200030006ff */
[----:B------:R-:W-:Y:S01]  /*11260*/  FFMA.FTZ R49, R14, R31, R20 ;  /* 0x0000001f0e317223 */ /* 0x000fe20000010014 */
[----:B------:R-:W-:Y:S01]  /*11270*/  F2FP.F16.E4M3.UNPACK_B R21, R37.H1 ;  /* 0x00000025ff15723e */ /* 0x000fe200030006ff */
[----:B------:R-:W-:-:S02]  /*11280*/  HADD2.F32 R35, -RZ, R26.H0_H0 ;  /* 0x2000001aff237230 */ /* 0x000fc40000004100 */
[----:B------:R-:W-:Y:S01]  /*11290*/  FFMA.FTZ R63, R30, R38, R43 ;  /* 0x000000261e3f7223 */ /* 0x000fe2000001002b */
[----:B------:R-:W-:Y:S01]  /*112a0*/  HADD2.F32 R20, -RZ, R24.H0_H0 ;  /* 0x20000018ff147230 */ /* 0x000fe20000004100 */
[----:B------:R-:W-:Y:S01]  /*112b0*/  F2FP.F16.E4M3.UNPACK_B R47, R47 ;  /* 0x0000002fff2f723e */ /* 0x000fe200020006ff */
[----:B------:R-:W-:Y:S01]  /*112c0*/  HADD2.F32 R53, -RZ, R53.H1_H1 ;  /* 0x30000035ff357230 */ /* 0x000fe20000004100 */
[----:B------:R-:W-:Y:S01]  /*112d0*/  F2FP.F16.E4M3.UNPACK_B R37, R37 ;  /* 0x00000025ff25723e */ /* 0x000fe200020006ff */
[----:B------:R-:W-:Y:S02]  /*112e0*/  HADD2.F32 R34, -RZ, R34.H1_H1 ;  /* 0x30000022ff227230 */ /* 0x000fe40000004100 */
[----:B------:R-:W-:Y:S01]  /*112f0*/  FMUL.FTZ R41, R20, R35 ;  /* 0x0000002314297220 */ /* 0x000fe20000410000 */
[----:B------:R-:W-:Y:S02]  /*11300*/  HADD2.F32 R31, -RZ, R21.H0_H0 ;  /* 0x20000015ff1f7230 */ /* 0x000fe40000004100 */
[----:B------:R-:W-:-:S02]  /*11310*/  HADD2.F32 R14, -RZ, R12.H0_H0 ;  /* 0x2000000cff0e7230 */ /* 0x000fc40000004100 */
[----:B------:R-:W-:Y:S01]  /*11320*/  FMUL.FTZ R30, R34, R53 ;  /* 0x00000035221e7220 */ /* 0x000fe20000410000 */
[----:B------:R-:W-:Y:S02]  /*11330*/  HADD2.F32 R45, -RZ, R45.H1_H1 ;  /* 0x3000002dff2d7230 */ /* 0x000fe40000004100 */
[-C--:B------:R-:W-:Y:S01]  /*11340*/  FMUL.FTZ R20, R20, R31.reuse ;  /* 0x0000001f14147220 */ /* 0x080fe20000410000 */
[----:B------:R-:W-:Y:S02]  /*11350*/  HADD2.F32 R29, -RZ, R29.H1_H1 ;  /* 0x3000001dff1d7230 */ /* 0x000fe40000004100 */
[----:B------:R-:W-:Y:S01]  /*11360*/  FFMA.FTZ R41, R14, R31, -R41 ;  /* 0x0000001f0e297223 */ /* 0x000fe20000010829 */
[----:B------:R-:W-:Y:S02]  /*11370*/  HADD2.F32 R31, -RZ, R26.H1_H1 ;  /* 0x3000001aff1f7230 */ /* 0x000fe40000004100 */
[----:B------:R-:W-:Y:S01]  /*11380*/  FMUL.FTZ R34, R34, R45 ;  /* 0x0000002d22227220 */ /* 0x000fe20000410000 */
[----:B------:R-:W-:-:S02]  /*11390*/  HADD2.F32 R24, -RZ, R24.H1_H1 ;  /* 0x30000018ff187230 */ /* 0x000fc40000004100 */
[C---:B------:R-:W-:Y:S01]  /*113a0*/  FFMA.FTZ R45, R29.reuse, R45, -R30 ;  /* 0x0000002d1d2d7223 */ /* 0x040fe2000001081e */
[----:B------:R-:W-:Y:S02]  /*113b0*/  HADD2.F32 R21, -RZ, R21.H1_H1 ;  /* 0x30000015ff157230 */ /* 0x000fe40000004100 */
[----:B------:R-:W-:Y:S01]  /*113c0*/  FFMA.FTZ R30, R14, R35, R20 ;  /* 0x000000230e1e7223 */ /* 0x000fe20000010014 */
[----:B------:R-:W-:Y:S02]  /*113d0*/  HADD2.F32 R12, -RZ, R12.H1_H1 ;  /* 0x3000000cff0c7230 */ /* 0x000fe40000004100 */
[C---:B------:R-:W-:Y:S01]  /*113e0*/  FMUL.FTZ R35, R24.reuse, R31 ;  /* 0x0000001f18237220 */ /* 0x040fe20000410000 */
[----:B------:R-:W-:Y:S01]  /*113f0*/  FFMA.FTZ R54, R29, R53, R34 ;  /* 0x000000351d367223 */ /* 0x000fe20000010022 */
[-C--:B------:R-:W-:Y:S01]  /*11400*/  FMUL.FTZ R24, R24, R21.reuse ;  /* 0x0000001518187220 */ /* 0x080fe20000410000 */
[----:B------:R-:W-:Y:S02]  /*11410*/  HADD2.F32 R29, -RZ, R47.H0_H0 ;  /* 0x2000002fff1d7230 */ /* 0x000fe40000004100 */
[----:B------:R-:W-:Y:S01]  /*11420*/  FFMA.FTZ R32, R12, R21, -R35 ;  /* 0x000000150c207223 */ /* 0x000fe20000010823 */
[----:B------:R-:W-:-:S02]  /*11430*/  HADD2.F32 R14, -RZ, R25.H0_H0 ;  /* 0x20000019ff0e7230 */ /* 0x000fc40000004100 */
[----:B------:R-:W-:Y:S01]  /*11440*/  FFMA.FTZ R43, R12, R31, R24 ;  /* 0x0000001f0c2b7223 */ /* 0x000fe20000010018 */
[----:B------:R-:W-:Y:S02]  /*11450*/  HADD2.F32 R21, -RZ, R37.H0_H0 ;  /* 0x20000025ff157230 */ /* 0x000fe40000004100 */
        /* <DEDUP_REMOVED lines=11> */
[----:B------:R-:W-:Y:S01]  /*11510*/  F2FP.F16.E4M3.UNPACK_B R12, R42.H1 ;  /* 0x0000002aff0c723e */ /* 0x000fe200030006ff */
[-C--:B------:R-:W-:Y:S01]  /*11520*/  FMUL.FTZ R29, R25, R14.reuse ;  /* 0x0000000e191d7220 */ /* 0x080fe20000410000 */
[C---:B------:R-:W-:Y:S01]  /*11530*/  FFMA.FTZ R26, R13.reuse, R14, -R26 ;  /* 0x0000000e0d1a7223 */ /* 0x040fe2000001081a */
[----:B------:R-:W-:Y:S01]  /*11540*/  HADD2.F32 R25, -RZ, R21.H0_H0 ;  /* 0x20000015ff197230 */ /* 0x000fe20000004100 */
[----:B------:R-:W-:Y:S01]  /*11550*/  F2FP.F16.E4M3.UNPACK_B R46, R46 ;  /* 0x0000002eff2e723e */ /* 0x000fe200020006ff */
[----:B------:R-:W-:Y:S02]  /*11560*/  HADD2.F32 R14, -RZ, R33.H0_H0 ;  /* 0x20000021ff0e7230 */ /* 0x000fe40000004100 */
[----:B------:R-:W-:Y:S01]  /*11570*/  FFMA.FTZ R29, R13, R20, R29 ;  /* 0x000000140d1d7223 */ /* 0x000fe2000001001d */
[--C-:B------:R-:W-:Y:S01]  /*11580*/  HADD2.F32 R13, -RZ, R12.reuse.H0_H0 ;  /* 0x2000000cff0d7230 */ /* 0x100fe20000004100 */
[----:B------:R-:W-:Y:S01]  /*11590*/  F2FP.F16.E4M3.UNPACK_B R42, R42 ;  /* 0x0000002aff2a723e */ /* 0x000fe200020006ff */
[----:B------:R-:W-:-:S02]  /*115a0*/  HADD2.F32 R20, -RZ, R12.H1_H1 ;  /* 0x3000000cff147230 */ /* 0x000fc40000004100 */
[C---:B------:R-:W-:Y:S01]  /*115b0*/  FMUL.FTZ R35, R14.reuse, R25 ;  /* 0x000000190e237220 */ /* 0x040fe20000410000 */
[--C-:B------:R-:W-:Y:S02]  /*115c0*/  HADD2.F32 R12, -RZ, R28.reuse.H0_H0 ;  /* 0x2000001cff0c7230 */ /* 0x100fe40000004100 */
[-C--:B------:R-:W-:Y:S01]  /*115d0*/  FMUL.FTZ R37, R14, R13.reuse ;  /* 0x0000000d0e257220 */ /* 0x080fe20000410000 */
[----:B------:R-:W-:Y:S01]  /*115e0*/  HADD2.F32 R21, -RZ, R21.H1_H1 ;  /* 0x30000015ff157230 */ /* 0x000fe20000004100 */
[----:B------:R-:W-:Y:S01]  /*115f0*/  F2FP.SATFINITE.E4M3.F32.PACK_AB_MERGE_C R30, R43, R30, RZ ;  /* 0x0000001e2b1e723e */ /* 0x000fe200048070ff */
[----:B------:R-:W-:Y:S02]  /*11600*/  HADD2.F32 R33, -RZ, R33.H1_H1 ;  /* 0x30000021ff217230 */ /* 0x000fe40000004100 */
[C---:B------:R-:W-:Y:S01]  /*11610*/  FFMA.FTZ R35, R12.reuse, R13, -R35 ;  /* 0x0000000d0c237223 */ /* 0x040fe20000010823 */
[----:B------:R-:W-:Y:S02]  /*11620*/  HADD2.F32 R28, -RZ, R28.H1_H1 ;  /* 0x3000001cff1c7230 */ /* 0x000fe40000004100 */
[----:B------:R-:W-:Y:S01]  /*11630*/  FFMA.FTZ R37, R12, R25, R37 ;  /* 0x000000190c257223 */ /* 0x000fe20000010025 */
[----:B------:R-:W-:-:S02]  /*11640*/  HADD2.F32 R12, -RZ, R15.H0_H0 ;  /* 0x2000000fff0c7230 */ /* 0x000fc40000004100 */
[CC--:B------:R-:W-:Y:S01]  /*11650*/  FMUL.FTZ R13, R33.reuse, R21.reuse ;  /* 0x00000015210d7220 */ /* 0x0c0fe20000410000 */
[----:B------:R-:W-:Y:S01]  /*11660*/  FMUL.FTZ R14, R33, R20 ;  /* 0x00000014210e7220 */ /* 0x000fe20000410000 */
[----:B------:R-:W-:Y:S01]  /*11670*/  HADD2.F32 R15, -RZ, R15.H1_H1 ;  /* 0x3000000fff0f7230 */ /* 0x000fe20000004100 */
[----:B------:R-:W-:Y:S01]  /*11680*/  F2FP.SATFINITE.E4M3.F32.PACK_AB_MERGE_C R25, R59, R52, RZ ;  /* 0x000000343b19723e */ /* 0x000fe200048070ff */
[C---:B------:R-:W-:Y:S01]  /*11690*/  FFMA.FTZ R34, R28.reuse, R20, -R13 ;  /* 0x000000141c227223 */ /* 0x040fe2000001080d */
[----:B------:R-:W-:Y:S01]  /*116a0*/  FFMA.FTZ R38, R28, R21, R14 ;  /* 0x000000151c267223 */ /* 0x000fe2000001000e */
[----:B------:R-:W-:Y:S01]  /*116b0*/  HADD2.F32 R20, -RZ, R46.H0_H0 ;  /* 0x2000002eff147230 */ /* 0x000fe20000004100 */
[----:B------:R-:W-:Y:S01]  /*116c0*/  F2FP.SATFINITE.E4M3.F32.PACK_AB_MERGE_C R25, R48, R51, R25 ;  /* 0x000000333019723e */ /* 0x000fe20004807019 */
[----:B------:R-:W-:Y:S01]  /*116d0*/  HADD2.F32 R13, -RZ, R27.H0_H0 ;  /* 0x2000001bff0d7230 */ /* 0x000fe20000004100 */
[----:B------:R-:W-:Y:S01]  /*116e0*/  F2FP.SATFINITE.E4M3.F32.PACK_AB_MERGE_C R34, R34, R35, RZ ;  /* 0x000000232222723e */ /* 0x000fe200048070ff */
[----:B------:R-:W-:Y:S01]  /*116f0*/  HADD2.F32 R14, -RZ, R42.H0_H0 ;  /* 0x2000002aff0e7230 */ /* 0x000fe20000004100 */
[----:B------:R-:W-:Y:S01]  /*11700*/  F2FP.SATFINITE.E4M3.F32.PACK_AB_MERGE_C R37, R38, R37, RZ ;  /* 0x000000252625723e */ /* 0x000fe200048070ff */
[----:B------:R-:W-:-:S02]  /*11710*/  HADD2.F32 R46, -RZ, R46.H1_H1 ;  /* 0x3000002eff2e7230 */ /* 0x000fc40000004100 */
[C---:B------:R-:W-:Y:S01]  /*11720*/  FMUL.FTZ R21, R13.reuse, R20 ;  /* 0x000000140d157220 */ /* 0x040fe20000410000 */
[----:B------:R-:W-:Y:S02]  /*11730*/  HADD2.F32 R27, -RZ, R27.H1_H1 ;  /* 0x3000001bff1b7230 */ /* 0x000fe40000004100 */
[-C--:B------:R-:W-:Y:S01]  /*11740*/  FMUL.FTZ R13, R13, R14.reuse ;  /* 0x0000000e0d0d7220 */ /* 0x080fe20000410000 */
[----:B------:R-:W-:Y:S02]  /*11750*/  HADD2.F32 R42, -RZ, R42.H1_H1 ;  /* 0x3000002aff2a7230 */ /* 0x000fe40000004100 */
[C---:B------:R-:W-:Y:S01]  /*11760*/  FFMA.FTZ R14, R12.reuse, R14, -R21 ;  /* 0x0000000e0c0e7223 */ /* 0x040fe20000010815 */
[----:B------:R-:W-:Y:S01]  /*11770*/  F2FP.SATFINITE.E4M3.F32.PACK_AB_MERGE_C R24, R29, R24, R30 ;  /* 0x000000181d18723e */ /* 0x000fe2000480701e */
[C---:B------:R-:W-:Y:S01]  /*11780*/  FMUL.FTZ R28, R27.reuse, R46 ;  /* 0x0000002e1b1c7220 */ /* 0x040fe20000410000 */
[----:B------:R-:W-:Y:S01]  /*11790*/  FFMA.FTZ R20, R12, R20, R13 ;  /* 0x000000140c147223 */ /* 0x000fe2000001000d */
[----:B------:R-:W-:Y:S01]  /*117a0*/  FMUL.FTZ R27, R27, R42 ;  /* 0x0000002a1b1b7220 */ /* 0x000fe20000410000 */
[----:B------:R-:W-:Y:S01]  /*117b0*/  F2FP.SATFINITE.E4M3.F32.PACK_AB_MERGE_C R13, R57, R50, RZ ;  /* 0x00000032390d723e */ /* 0x000fe200048070ff */
[C---:B------:R-:W-:Y:S01]  /*117c0*/  FFMA.FTZ R21, R15.reuse, R42, -R28 ;  /* 0x0000002a0f157223 */ /* 0x040fe2000001081c */
[----:B------:R-:W-:Y:S01]  /*117d0*/  F2FP.SATFINITE.E4M3.F32.PACK_AB_MERGE_C R12, R32, R41, RZ ;  /* 0x00000029200c723e */ /* 0x000fe200048070ff */
[----:B------:R-:W-:Y:S01]  /*117e0*/  FFMA.FTZ R33, R15, R46, R27 ;  /* 0x0000002e0f217223 */ /* 0x000fe2000001001b */
[----:B------:R-:W-:-:S02]  /*117f0*/  F2FP.SATFINITE.E4M3.F32.PACK_AB_MERGE_C R15, R61, R56, RZ ;  /* 0x000000383d0f723e */ /* 0x000fc400048070ff */
[----:B------:R-:W-:Y:S02]  /*11800*/  F2FP.SATFINITE.E4M3.F32.PACK_AB_MERGE_C R27, R63, R58, RZ ;  /* 0x0000003a3f1b723e */ /* 0x000fe400048070ff */
[----:B------:R-:W-:Y:S02]  /*11810*/  F2FP.SATFINITE.E4M3.F32.PACK_AB_MERGE_C R13, R44, R55, R13 ;  /* 0x000000372c0d723e */ /* 0x000fe4000480700d */
[----:B------:R-:W-:Y:S02]  /*11820*/  F2FP.SATFINITE.E4M3.F32.PACK_AB_MERGE_C R15, R45, R40, R15 ;  /* 0x000000282d0f723e */ /* 0x000fe4000480700f */
[----:B------:R-:W-:Y:S02]  /*11830*/  F2FP.SATFINITE.E4M3.F32.PACK_AB_MERGE_C R12, R26, R31, R12 ;  /* 0x0000001f1a0c723e */ /* 0x000fe4000480700c */
[----:B------:R-:W-:Y:S02]  /*11840*/  F2FP.SATFINITE.E4M3.F32.PACK_AB_MERGE_C R14, R21, R14, R34 ;  /* 0x0000000e150e723e */ /* 0x000fe40004807022 */
[----:B------:R-:W-:-:S02]  /*11850*/  F2FP.SATFINITE.E4M3.F32.PACK_AB_MERGE_C R27, R54, R49, R27 ;  /* 0x00000031361b723e */ /* 0x000fc4000480701b */
[----:B------:R-:W-:Y:S01]  /*11860*/  F2FP.SATFINITE.E4M3.F32.PACK_AB_MERGE_C R26, R33, R20, R37 ;  /* 0x00000014211a723e */ /* 0x000fe20004807025 */
[----:B------:R1:W-:Y:S04]  /*11870*/  STS.128 [R0+0x1c400], R12 ;  /* 0x01c4000c00007388 */ /* 0x0003e80000000c00 */
[----:B------:R1:W-:Y:S02]  /*11880*/  STS.128 [R3+0x1c400], R24 ;  /* 0x01c4001803007388 */ /* 0x0003e40000000c00 */
.L_x_2405:
[----:B------:R-:W-:Y:S05]  /*11890*/  BSYNC B1 ;  /* 0x0000000000017941 */ /* 0x000fea0003800000 */
.L_x_2404:
[----:B------:R-:W-:Y:S05]  /*118a0*/  @P0 BRA `(.L_x_2396) ;  /* 0x0000000c00e40947 */ /* 0x000fea0003800000 */
[----:B-1----:R-:W2:Y:S04]  /*118b0*/  LDL R25, [R1+0x6c] ;  /* 0x00006c0001197983 */ /* 0x002ea80000100800 */
[----:B------:R-:W3:Y:S01]  /*118c0*/  LDL R50, [R1+0x98] ;  /* 0x0000980001327983 */ /* 0x000ee20000100800 */
[----:B0----5:R-:W-:Y:S01]  /*118d0*/  SHF.R.U32.HI R3, RZ, 0x8, R8 ;  /* 0x00000008ff037819 */ /* 0x021fe20000011608 */
[----:B------:R-:W-:Y:S01]  /*118e0*/  VIADD R24, R228, 0x40 ;  /* 0x00000040e4187836 */ /* 0x000fe20000000000 */
[----:B------:R-:W-:Y:S01]  /*118f0*/  LOP3.LUT R0, R8, 0xff, RZ, 0xc0, !PT ;  /* 0x000000ff08007812 */ /* 0x000fe200078ec0ff */
[----:B------:R-:W-:Y:S01]  /*11900*/  IMAD.IADD R39, R18, 0x1, R39 ;  /* 0x0000000112277824 */ /* 0x000fe200078e0227 */
[----:B------:R-:W-:Y:S01]  /*11910*/  LOP3.LUT R3, R3, 0xff, RZ, 0xc0, !PT ;  /* 0x000000ff03037812 */ /* 0x000fe200078ec0ff */
[----:B------:R-:W-:Y:S01]  /*11920*/  IMAD.SHL.U32 R24, R24, 0x80, RZ ;  /* 0x0000008018187824 */ /* 0x000fe200078e00ff */
[----:B------:R-:W-:-:S02]  /*11930*/  SHF.R.U32.HI R13, RZ, 0x8, R9 ;  /* 0x00000008ff0d7819 */ /* 0x000fc40000011609 */
[----:B------:R-:W-:Y:S02]  /*11940*/  PRMT R21, R3, 0x7604, R0 ;  /* 0x0000760403157816 */ /* 0x000fe40000000000 */
[----:B------:R-:W-:Y:S02]  /*11950*/  SHF.R.U32.HI R3, RZ, 0x8, R10 ;  /* 0x00000008ff037819 */ /* 0x000fe4000001160a */
[----:B------:R-:W-:Y:S02]  /*11960*/  LOP3.LUT R0, R10, 0xff, RZ, 0xc0, !PT ;  /* 0x000000ff0a007812 */ /* 0x000fe400078ec0ff */
[----:B------:R-:W-:Y:S02]  /*11970*/  LOP3.LUT R3, R3, 0xff, RZ, 0xc0, !PT ;  /* 0x000000ff03037812 */ /* 0x000fe400078ec0ff */
[----:B------:R-:W-:Y:S02]  /*11980*/  LOP3.LUT R24, R24, 0x380, RZ, 0xc0, !PT ;  /* 0x0000038018187812 */ /* 0x000fe400078ec0ff */
[----:B------:R-:W-:-:S02]  /*11990*/  PRMT R29, R3, 0x7604, R0 ;  /* 0x00007604031d7816 */ /* 0x000fc40000000000 */
[----:B------:R-:W-:Y:S01]  /*119a0*/  LOP3.LUT R0, R24, 0x70, R39, 0xf8, !PT ;  /* 0x0000007018007812 */ /* 0x000fe200078ef827 */
[----:B------:R-:W-:Y:S01]  /*119b0*/  VIADD R24, R228, 0x40 ;  /* 0x00000040e4187836 */ /* 0x000fe20000000000 */
[----:B------:R-:W-:Y:S02]  /*119c0*/  LOP3.LUT R12, R9, 0xff, RZ, 0xc0, !PT ;  /* 0x000000ff090c7812 */ /* 0x000fe400078ec0ff */
[----:B------:R-:W-:Y:S01]  /*119d0*/  LOP3.LUT R13, R13, 0xff, RZ, 0xc0, !PT ;  /* 0x000000ff0d0d7812 */ /* 0x000fe200078ec0ff */
[----:B------:R-:W-:Y:S01]  /*119e0*/  IMAD.SHL.U32 R24, R24, 0x80, RZ ;  /* 0x0000008018187824 */ /* 0x000fe200078e00ff */
[----:B------:R-:W-:Y:S02]  /*119f0*/  SHF.R.U32.HI R15, RZ, 0x8, R4 ;  /* 0x00000008ff0f7819 */ /* 0x000fe40000011604 */
[----:B------:R-:W-:Y:S02]  /*11a00*/  PRMT R20, R13, 0x7604, R12 ;  /* 0x000076040d147816 */ /* 0x000fe4000000000c */
[----:B------:R-:W-:-:S02]  /*11a10*/  LOP3.LUT R24, R24, 0x380, RZ, 0xc0, !PT ;  /* 0x0000038018187812 */ /* 0x000fc400078ec0ff */
[----:B------:R-:W-:Y:S02]  /*11a20*/  SHF.R.U32.HI R13, RZ, 0x8, R11 ;  /* 0x00000008ff0d7819 */ /* 0x000fe4000001160b */
[----:B------:R-:W-:Y:S02]  /*11a30*/  SHF.R.U32.HI R24, RZ, 0x3, R24 ;  /* 0x00000003ff187819 */ /* 0x000fe40000011618 */
[----:B------:R-:W-:Y:S02]  /*11a40*/  LOP3.LUT R12, R11, 0xff, RZ, 0xc0, !PT ;  /* 0x000000ff0b0c7812 */ /* 0x000fe400078ec0ff */
[----:B------:R-:W-:Y:S02]  /*11a50*/  LOP3.LUT R3, R0, R24, RZ, 0x3c, !PT ;  /* 0x0000001800037212 */ /* 0x000fe400078e3cff */
[----:B------:R-:W-:Y:S02]  /*11a60*/  SHF.R.U32.HI R24, RZ, 0x8, R5 ;  /* 0x00000008ff187819 */ /* 0x000fe40000011605 */
[----:B------:R-:W-:-:S02]  /*11a70*/  LOP3.LUT R14, R4, 0xff, RZ, 0xc0, !PT ;  /* 0x000000ff040e7812 */ /* 0x000fc400078ec0ff */
[----:B------:R-:W-:Y:S02]  /*11a80*/  LOP3.LUT R13, R13, 0xff, RZ, 0xc0, !PT ;  /* 0x000000ff0d0d7812 */ /* 0x000fe400078ec0ff */
[----:B------:R-:W-:Y:S02]  /*11a90*/  LOP3.LUT R15, R15, 0xff, RZ, 0xc0, !PT ;  /* 0x000000ff0f0f7812 */ /* 0x000fe400078ec0ff */
[----:B------:R-:W-:Y:S02]  /*11aa0*/  PRMT R28, R13, 0x7604, R12 ;  /* 0x000076040d1c7816 */ /* 0x000fe4000000000c */
[----:B------:R-:W-:Y:S02]  /*11ab0*/  PRMT R35, R15, 0x7604, R14 ;  /* 0x000076040f237816 */ /* 0x000fe4000000000e */
[----:B------:R-:W-:Y:S02]  /*11ac0*/  SHF.R.U32.HI R32, RZ, 0x8, R6 ;  /* 0x00000008ff207819 */ /* 0x000fe40000011606 */
[----:B------:R-:W-:-:S02]  /*11ad0*/  LOP3.LUT R30, R5, 0xff, RZ, 0xc0, !PT ;  /* 0x000000ff051e7812 */ /* 0x000fc400078ec0ff */
[----:B------:R-:W-:Y:S02]  /*11ae0*/  LOP3.LUT R31, R6, 0xff, RZ, 0xc0, !PT ;  /* 0x000000ff061f7812 */ /* 0x000fe400078ec0ff */
[----:B------:R-:W-:Y:S02]  /*11af0*/  LOP3.LUT R32, R32, 0xff, RZ, 0xc0, !PT ;  /* 0x000000ff20207812 */ /* 0x000fe400078ec0ff */
[----:B------:R-:W-:Y:S02]  /*11b00*/  SHF.R.U32.HI R37, RZ, 0x10, R5 ;  /* 0x00000010ff257819 */ /* 0x000fe40000011605 */
[----:B------:R-:W-:Y:S02]  /*11b10*/  PRMT R39, R32, 0x7604, R31 ;  /* 0x0000760420277816 */ /* 0x000fe4000000001f */
[----:B------:R-:W-:Y:S01]  /*11b20*/  SHF.R.U32.HI R31, RZ, 0x10, R11 ;  /* 0x00000010ff1f7819 */ /* 0x000fe2000001160b */
[----:B------:R-:W-:Y:S01]  /*11b30*/  IMAD.U32 R37, R37, 0x10000, RZ ;  /* 0x0001000025257824 */ /* 0x000fe200078e00ff */
[----:B------:R-:W-:-:S02]  /*11b40*/  SHF.R.U32.HI R34, RZ, 0x8, R7 ;  /* 0x00000008ff227819 */ /* 0x000fc40000011607 */
[----:B------:R-:W-:Y:S01]  /*11b50*/  LOP3.LUT R33, R7, 0xff, RZ, 0xc0, !PT ;  /* 0x000000ff07217812 */ /* 0x000fe200078ec0ff */
[----:B------:R-:W-:Y:S01]  /*11b60*/  IMAD.U32 R31, R31, 0x10000, RZ ;  /* 0x000100001f1f7824 */ /* 0x000fe200078e00ff */
[----:B------:R-:W-:Y:S02]  /*11b70*/  LOP3.LUT R34, R34, 0xff, RZ, 0xc0, !PT ;  /* 0x000000ff22227812 */ /* 0x000fe400078ec0ff */
[----:B------:R-:W-:Y:S02]  /*11b80*/  LOP3.LUT R29, R29, 0xff0000, R10, 0xf8, !PT ;  /* 0x00ff00001d1d7812 */ /* 0x000fe400078ef80a */
[----:B------:R-:W-:Y:S02]  /*11b90*/  PRMT R34, R34, 0x7604, R33 ;  /* 0x0000760422227816 */ /* 0x000fe40000000021 */
[----:B------:R-:W-:Y:S02]  /*11ba0*/  LOP3.LUT R33, R28, 0xff0000, R31, 0xf8, !PT ;  /* 0x00ff00001c217812 */ /* 0x000fe400078ef81f */
[----:B------:R-:W-:-:S02]  /*11bb0*/  SHF.R.U32.HI R41, RZ, 0x10, R7 ;  /* 0x00000010ff297819 */ /* 0x000fc40000011607 */
[----:B------:R-:W-:Y:S02]  /*11bc0*/  LOP3.LUT R35, R35, 0xff0000, R4, 0xf8, !PT ;  /* 0x00ff000023237812 */ /* 0x000fe400078ef804 */
[----:B------:R-:W-:Y:S02]  /*11bd0*/  LOP3.LUT R31, R29, 0xff000000, R10, 0xf8, !PT ;  /* 0xff0000001d1f7812 */ /* 0x000fe400078ef80a */
[----:B------:R-:W-:Y:S02]  /*11be0*/  SHF.L.U32 R41, R41, 0x10, RZ ;  /* 0x0000001029297819 */ /* 0x000fe400000006ff */
        /* <DEDUP_REMOVED lines=8> */
[----:B--2---:R-:W-:-:S02]  /*11c70*/  IADD3 R0, R16, R3, R25 ;  /* 0x0000000310007210 */ /* 0x004fc40007ffe019 */
[----:B------:R-:W-:Y:S01]  /*11c80*/  LOP3.LUT R3, R24, 0xff, RZ, 0xc0, !PT ;  /* 0x000000ff18037812 */ /* 0x000fe200078ec0ff */
[----:B---3--:R-:W0:Y:S03]  /*11c90*/  LDS.128 R12, [R50+0x1c400] ;  /* 0x01c40000320c7984 */ /* 0x008e260000000c00 */
[----:B------:R-:W-:Y:S01]  /*11ca0*/  PRMT R30, R3, 0x7604, R30 ;  /* 0x00007604031e7816 */ /* 0x000fe2000000001e */
[----:B------:R-:W1:Y:S01]  /*11cb0*/  LDS.128 R24, [R0+0x1c400] ;  /* 0x01c4000000187984 */ /* 0x000e620000000c00 */
[----:B------:R-:W-:Y:S02]  /*11cc0*/  SHF.R.U32.HI R3, RZ, 0x10, R9 ;  /* 0x00000010ff037819 */ /* 0x000fe40000011609 */
[----:B------:R-:W-:-:S03]  /*11cd0*/  LOP3.LUT R37, R30, 0xff0000, R37, 0xf8, !PT ;  /* 0x00ff00001e257812 */ /* 0x000fc600078ef825 */
[----:B------:R-:W-:Y:S01]  /*11ce0*/  IMAD.U32 R3, R3, 0x10000, RZ ;  /* 0x0001000003037824 */ /* 0x000fe200078e00ff */
[----:B------:R-:W-:-:S04]  /*11cf0*/  LOP3.LUT R37, R37, 0xff000000, R5, 0xf8, !PT ;  /* 0xff00000025257812 */ /* 0x000fc800078ef805 */
[----:B------:R-:W-:Y:S02]  /*11d00*/  LOP3.LUT R3, R20, 0xff0000, R3, 0xf8, !PT ;  /* 0x00ff000014037812 */ /* 0x000fe400078ef803 */
[-C--:B------:R-:W-:Y:S02]  /*11d10*/  F2FP.F16.E4M3.UNPACK_B R32, R37.reuse ;  /* 0x00000025ff20723e */ /* 0x080fe400020006ff */
[----:B------:R-:W-:Y:S02]  /*11d20*/  LOP3.LUT R28, R3, 0xff000000, R9, 0xf8, !PT ;  /* 0xff000000031c7812 */ /* 0x000fe400078ef809 */
[----:B------:R-:W-:Y:S01]  /*11d30*/  F2FP.F16.E4M3.UNPACK_B R37, R37.H1 ;  /* 0x00000025ff25723e */ /* 0x000fe200030006ff */
[--C-:B------:R-:W-:Y:S01]  /*11d40*/  HADD2.F32 R34, -RZ, R32.reuse.H0_H0 ;  /* 0x20000020ff227230 */ /* 0x100fe20000004100 */
[-C--:B------:R-:W-:Y:S01]  /*11d50*/  F2FP.F16.E4M3.UNPACK_B R29, R28.reuse ;  /* 0x0000001cff1d723e */ /* 0x080fe200020006ff */
[----:B------:R-:W-:Y:S01]  /*11d60*/  HADD2.F32 R32, -RZ, R32.H1_H1 ;  /* 0x30000020ff207230 */ /* 0x000fe20000004100 */
[----:B------:R-:W-:-:S03]  /*11d70*/  F2FP.F16.E4M3.UNPACK_B R28, R28.H1 ;  /* 0x0000001cff1c723e */ /* 0x000fc600030006ff */
[--C-:B------:R-:W-:Y:S02]  /*11d80*/  HADD2.F32 R30, -RZ, R29.reuse.H0_H0 ;  /* 0x2000001dff1e7230 */ /* 0x100fe40000004100 */
[----:B------:R-:W-:Y:S01]  /*11d90*/  HADD2.F32 R29, -RZ, R29.H1_H1 ;  /* 0x3000001dff1d7230 */ /* 0x000fe20000004100 */
[-C--:B0-----:R-:W-:Y:S02]  /*11da0*/  F2FP.F16.E4M3.UNPACK_B R4, R13.reuse ;  /* 0x0000000dff04723e */ /* 0x081fe400020006ff */
[----:B------:R-:W-:Y:S02]  /*11db0*/  F2FP.F16.E4M3.UNPACK_B R13, R13.H1 ;  /* 0x0000000dff0d723e */ /* 0x000fe400030006ff */
[-C--:B-1----:R-:W-:Y:S01]  /*11dc0*/  F2FP.F16.E4M3.UNPACK_B R9, R25.reuse ;  /* 0x00000019ff09723e */ /* 0x082fe200020006ff */
[--C-:B------:R-:W-:Y:S01]  /*11dd0*/  HADD2.F32 R5, -RZ, R4.reuse.H0_H0 ;  /* 0x20000004ff057230 */ /* 0x100fe20000004100 */
[----:B------:R-:W-:Y:S01]  /*11de0*/  F2FP.F16.E4M3.UNPACK_B R25, R25.H1 ;  /* 0x00000019ff19723e */ /* 0x000fe200030006ff */
[----:B------:R-:W-:Y:S01]  /*11df0*/  HADD2.F32 R4, -RZ, R4.H1_H1 ;  /* 0x30000004ff047230 */ /* 0x000fe20000004100 */
[----:B------:R-:W-:Y:S01]  /*11e00*/  F2FP.F16.E4M3.UNPACK_B R20, R27 ;  /* 0x0000001bff14723e */ /* 0x000fe200020006ff */
[--C-:B------:R-:W-:Y:S01]  /*11e10*/  HADD2.F32 R10, -RZ, R9.reuse.H0_H0 ;  /* 0x20000009ff0a7230 */ /* 0x100fe20000004100 */
[----:B------:R-:W-:Y:S01]  /*11e20*/  F2FP.F16.E4M3.UNPACK_B R7, R15 ;  /* 0x0000000fff07723e */ /* 0x000fe200020006ff */
[----:B------:R-:W-:Y:S01]  /*11e30*/  HADD2.F32 R9, -RZ, R9.H1_H1 ;  /* 0x30000009ff097230 */ /* 0x000fe20000004100 */
[----:B------:R-:W-:-:S02]  /*11e40*/  F2FP.F16.E4M3.UNPACK_B R27, R27.H1 ;  /* 0x0000001bff1b723e */ /* 0x000fc400030006ff */
[C---:B------:R-:W-:Y:S01]  /*11e50*/  FMUL.FTZ R38, R10.reuse, R34 ;  /* 0x000000220a267220 */ /* 0x040fe20000410000 */
[----:B------:R-:W-:Y:S01]  /*11e60*/  FMUL.FTZ R43, R10, R30 ;  /* 0x0000001e0a2b7220 */ /* 0x000fe20000410000 */
[----:B------:R-:W-:Y:S02]  /*11e70*/  HADD2.F32 R10, -RZ, R25.H0_H0 ;  /* 0x20000019ff0a7230 */ /* 0x000fe40000004100 */
[----:B------:R-:W-:Y:S01]  /*11e80*/  FMUL.FTZ R45, R9, R32 ;  /* 0x00000020092d7220 */ /* 0x000fe20000410000 */
[C---:B------:R-:W-:Y:S01]  /*11e90*/  FFMA.FTZ R38, R5.reuse, R30, -R38 ;  /* 0x0000001e05267223 */ /* 0x040fe20000010826 */
[----:B------:R-:W-:Y:S01]  /*11ea0*/  FFMA.FTZ R43, R5, R34, R43 ;  /* 0x00000022052b7223 */ /* 0x000fe2000001002b */
[----:B------:R-:W-:Y:S02]  /*11eb0*/  HADD2.F32 R34, -RZ, R37.H0_H0 ;  /* 0x20000025ff227230 */ /* 0x000fe40000004100 */
[----:B------:R-:W-:Y:S01]  /*11ec0*/  FMUL.FTZ R9, R9, R29 ;  /* 0x0000001d09097220 */ /* 0x000fe20000410000 */
[----:B------:R-:W-:-:S02]  /*11ed0*/  HADD2.F32 R30, -RZ, R28.H0_H0 ;  /* 0x2000001cff1e7230 */ /* 0x000fc40000004100 */
[----:B------:R-:W-:Y:S01]  /*11ee0*/  FFMA.FTZ R45, R4, R29, -R45 ;  /* 0x0000001d042d7223 */ /* 0x000fe2000001082d */
[----:B------:R-:W-:Y:S02]  /*11ef0*/  HADD2.F32 R5, -RZ, R13.H0_H0 ;  /* 0x2000000dff057230 */ /* 0x000fe40000004100 */
[----:B------:R-:W-:Y:S01]  /*11f00*/  FMUL.FTZ R42, R10, R34 ;  /* 0x000000220a2a7220 */ /* 0x000fe20000410000 */
[----:B------:R-:W-:Y:S01]  /*11f10*/  FFMA.FTZ R40, R4, R32, R9 ;  /* 0x0000002004287223 */ /* 0x000fe20000010009 */
[-C--:B------:R-:W-:Y:S01]  /*11f20*/  FMUL.FTZ R47, R10, R30.reuse ;  /* 0x0000001e0a2f7220 */ /* 0x080fe20000410000 */
[----:B------:R-:W-:Y:S01]  /*11f30*/  F2FP.F16.E4M3.UNPACK_B R29, R41 ;  /* 0x00000029ff1d723e */ /* 0x000fe200020006ff */
[C---:B------:R-:W-:Y:S01]  /*11f40*/  FFMA.FTZ R42, R5.reuse, R30, -R42 ;  /* 0x0000001e052a7223 */ /* 0x040fe2000001082a */
[-C--:B------:R-:W-:Y:S01]  /*11f50*/  F2FP.F16.E4M3.UNPACK_B R9, R33.reuse ;  /* 0x00000021ff09723e */ /* 0x080fe200020006ff */
[----:B------:R-:W-:Y:S01]  /*11f60*/  FFMA.FTZ R47, R5, R34, R47 ;  /* 0x00000022052f7223 */ /* 0x000fe2000001002f */
[----:B------:R-:W-:Y:S01]  /*11f70*/  HADD2.F32 R5, -RZ, R20.H0_H0 ;  /* 0x20000014ff057230 */ /* 0x000fe20000004100 */
[----:B------:R-:W-:Y:S01]  /*11f80*/  F2FP.F16.E4M3.UNPACK_B R33, R33.H1 ;  /* 0x00000021ff21723e */ /* 0x000fe200030006ff */
[----:B------:R-:W-:Y:S01]  /*11f90*/  HADD2.F32 R32, -RZ, R29.H0_H0 ;  /* 0x2000001dff207230 */ /* 0x000fe20000004100 */
[----:B------:R-:W-:Y:S01]  /*11fa0*/  F2FP.F16.E4M3.UNPACK_B R41, R41.H1 ;  /* 0x00000029ff29723e */ /* 0x000fe200030006ff */
[----:B------:R-:W-:Y:S01]  /*11fb0*/  HADD2.F32 R10, -RZ, R9.H0_H0 ;  /* 0x20000009ff0a7230 */ /* 0x000fe20000004100 */
[----:B------:R-:W-:Y:S01]  /*11fc0*/  F2FP.F16.E4M3.UNPACK_B R15, R15.H1 ;  /* 0x0000000fff0f723e */ /* 0x000fe200030006ff */
[----:B------:R-:W-:-:S02]  /*11fd0*/  HADD2.F32 R30, -RZ, R37.H1_H1 ;  /* 0x30000025ff1e7230 */ /* 0x000fc40000004100 */
[C---:B------:R-:W-:Y:S01]  /*11fe0*/  FMUL.FTZ R49, R5.reuse, R32 ;  /* 0x0000002005317220 */ /* 0x040fe20000410000 */
[----:B------:R-:W-:Y:S02]  /*11ff0*/  HADD2.F32 R25, -RZ, R25.H1_H1 ;  /* 0x30000019ff197230 */ /* 0x000fe40000004100 */
[----:B------:R-:W-:Y:S01]  /*12000*/  FMUL.FTZ R5, R5, R10 ;  /* 0x0000000a05057220 */ /* 0x000fe20000410000 */
[----:B------:R-:W-:Y:S01]  /*12010*/  HADD2.F32 R28, -RZ, R28.H1_H1 ;  /* 0x3000001cff1c7230 */ /* 0x000fe20000004100 */
[----:B------:R-:W-:Y:S01]  /*12020*/  F2FP.F16.E4M3.UNPACK_B R8, R24 ;  /* 0x00000018ff08723e */ /* 0x000fe200020006ff */
[----:B------:R-:W-:Y:S02]  /*12030*/  HADD2.F32 R4, -RZ, R7.H0_H0 ;  /* 0x20000007ff047230 */ /* 0x000fe40000004100 */
[C---:B------:R-:W-:Y:S01]  /*12040*/  FMUL.FTZ R34, R25.reuse, R30 ;  /* 0x0000001e19227220 */ /* 0x040fe20000410000 */
[----:B------:R-:W-:Y:S02]  /*12050*/  HADD2.F32 R13, -RZ, R13.H1_H1 ;  /* 0x3000000dff0d7230 */ /* 0x000fe40000004100 */
[----:B------:R-:W-:Y:S01]  /*12060*/  FMUL.FTZ R25, R25, R28 ;  /* 0x0000001c19197220 */ /* 0x000fe20000410000 */
[----:B------:R-:W-:-:S02]  /*12070*/  HADD2.F32 R29, -RZ, R29.H1_H1 ;  /* 0x3000001dff1d7230 */ /* 0x000fc40000004100 */
[C---:B------:R-:W-:Y:S01]  /*12080*/  FFMA.FTZ R49, R4.reuse, R10, -R49 ;  /* 0x0000000a04317223 */ /* 0x040fe20000010831 */
[----:B------:R-:W-:Y:S01]  /*12090*/  FFMA.FTZ R32, R4, R32, R5 ;  /* 0x0000002004207223 */ /* 0x000fe20000010005 */
[C---:B------:R-:W-:Y:S01]  /*120a0*/  FFMA.FTZ R37, R13.reuse, R28, -R34 ;  /* 0x0000001c0d257223 */ /* 0x040fe20000010822 */
[----:B------:R-:W-:Y:S02]  /*120b0*/  HADD2.F32 R20, -RZ, R20.H1_H1 ;  /* 0x30000014ff147230 */ /* 0x000fe40000004100 */
[----:B------:R-:W-:Y:S01]  /*120c0*/  FFMA.FTZ R34, R13, R30, R25 ;  /* 0x0000001e0d227223 */ /* 0x000fe20000010019 */
[----:B------:R-:W-:Y:S01]  /*120d0*/  HADD2.F32 R5, -RZ, R27.H0_H0 ;  /* 0x2000001bff057230 */ /* 0x000fe20000004100 */
[----:B------:R-:W-:Y:S01]  /*120e0*/  F2FP.F16.E4M3.UNPACK_B R24, R24.H1 ;  /* 0x00000018ff18723e */ /* 0x000fe200030006ff */
[----:B------:R-:W-:Y:S02]  /*120f0*/  HADD2.F32 R10, -RZ, R33.H0_H0 ;  /* 0x20000021ff0a7230 */ /* 0x000fe40000004100 */
[----:B------:R-:W-:Y:S01]  /*12100*/  FMUL.FTZ R28, R20, R29 ;  /* 0x0000001d141c7220 */ /* 0x000fe20000410000 */
[----:B------:R-:W-:Y:S01]  /*12110*/  HADD2.F32 R9, -RZ, R9.H1_H1 ;  /* 0x30000009ff097230 */ /* 0x000fe20000004100 */
[----:B------:R-:W-:Y:S01]  /*12120*/  F2FP.F16.E4M3.UNPACK_B R3, R12 ;  /* 0x0000000cff03723e */ /* 0x000fe200020006ff */
[----:B------:R-:W-:-:S02]  /*12130*/  HADD2.F32 R13, -RZ, R41.H0_H0 ;  /* 0x20000029ff0d7230 */ /* 0x000fc40000004100 */
[CC--:B------:R-:W-:Y:S01]  /*12140*/  FMUL.FTZ R30, R5.reuse, R10.reuse ;  /* 0x0000000a051e7220 */ /* 0x0c0fe20000410000 */
[----:B------:R-:W-:Y:S02]  /*12150*/  HADD2.F32 R4, -RZ, R15.H0_H0 ;  /* 0x2000000fff047230 */ /* 0x000fe40000004100 */
[----:B------:R-:W-:Y:S01]  /*12160*/  FMUL.FTZ R20, R20, R9 ;  /* 0x0000000914147220 */ /* 0x000fe20000410000 */
[----:B------:R-:W-:Y:S02]  /*12170*/  HADD2.F32 R7, -RZ, R7.H1_H1 ;  /* 0x30000007ff077230 */ /* 0x000fe40000004100 */
[-C--:B------:R-:W-:Y:S01]  /*12180*/  FMUL.FTZ R25, R5, R13.reuse ;  /* 0x0000000d05197220 */ /* 0x080fe20000410000 */
[----:B------:R-:W-:Y:S02]  /*12190*/  HADD2.F32 R27, -RZ, R27.H1_H1 ;  /* 0x3000001bff1b7230 */ /* 0x000fe40000004100 */
[C---:B------:R-:W-:Y:S01]  /*121a0*/  FFMA.FTZ R48, R4.reuse, R13, R30 ;  /* 0x0000000d04307223 */ /* 0x040fe2000001001e */
[----:B------:R-:W-:Y:S01]  /*121b0*/  F2FP.F16.E4M3.UNPACK_B R13, R35.H1 ;  /* 0x00000023ff0d723e */ /* 0x000fe200030006ff */
[C---:B------:R-:W-:Y:S01]  /*121c0*/  FFMA.FTZ R44, R7.reuse, R9, -R28 ;  /* 0x00000009072c7223 */ /* 0x040fe2000001081c */
[----:B------:R-:W-:Y:S01]  /*121d0*/  FFMA.FTZ R29, R7, R29, R20 ;  /* 0x0000001d071d7223 */ /* 0x000fe20000010014 */
[----:B------:R-:W-:Y:S01]  /*121e0*/  FFMA.FTZ R46, R4, R10, -R25 ;  /* 0x0000000a042e7223 */ /* 0x000fe20000010819 */
[----:B------:R-:W-:Y:S01]  /*121f0*/  HADD2.F32 R28, -RZ, R41.H1_H1 ;  /* 0x30000029ff1c7230 */ /* 0x000fe20000004100 */
[----:B------:R-:W-:Y:S01]  /*12200*/  F2FP.F16.E4M3.UNPACK_B R7, R21.H1 ;  /* 0x00000015ff07723e */ /* 0x000fe200030006ff */
[----:B------:R-:W-:Y:S01]  /*12210*/  HADD2.F32 R10, -RZ, R33.H1_H1 ;  /* 0x30000021ff0a7230 */ /* 0x000fe20000004100 */
[----:B------:R-:W-:Y:S01]  /*12220*/  F2FP.F16.E4M3.UNPACK_B R12, R12.H1 ;  /* 0x0000000cff0c723e */ /* 0x000fe200030006ff */
[----:B------:R-:W-:-:S02]  /*12230*/  HADD2.F32 R20, -RZ, R13.H0_H0 ;  /* 0x2000000dff147230 */ /* 0x000fc40000004100 */
[C---:B------:R-:W-:Y:S01]  /*12240*/  FMUL.FTZ R30, R27.reuse, R28 ;  /* 0x0000001c1b1e7220 */ /* 0x040fe20000410000 */
[--C-:B------:R-:W-:Y:S02]  /*12250*/  HADD2.F32 R5, -RZ, R24.reuse.H0_H0 ;  /* 0x20000018ff057230 */ /* 0x100fe40000004100 */
[----:B------:R-:W-:Y:S01]  /*12260*/  FMUL.FTZ R27, R27, R10 ;  /* 0x0000000a1b1b7220 */ /* 0x000fe20000410000 */
[----:B------:R-:W-:Y:S01]  /*12270*/  HADD2.F32 R15, -RZ, R15.H1_H1 ;  /* 0x3000000fff0f7230 */ /* 0x000fe20000004100 */
[----:B------:R-:W-:Y:S01]  /*12280*/  F2FP.F16.E4M3.UNPACK_B R35, R35 ;  /* 0x00000023ff23723e */ /* 0x000fe200020006ff */
[----:B------:R-:W-:Y:S02]  /*12290*/  HADD2.F32 R9, -RZ, R7.H0_H0 ;  /* 0x20000007ff097230 */ /* 0x000fe40000004100 */
[----:B------:R-:W-:Y:S01]  /*122a0*/  FMUL.FTZ R25, R5, R20 ;  /* 0x0000001405197220 */ /* 0x000fe20000410000 */
[----:B------:R-:W-:Y:S02]  /*122b0*/  HADD2.F32 R13, -RZ, R13.H1_H1 ;  /* 0x3000000dff0d7230 */ /* 0x000fe40000004100 */
[----:B------:R-:W-:Y:S01]  /*122c0*/  FFMA.FTZ R41, R15, R28, R27 ;  /* 0x0000001c0f297223 */ /* 0x000fe2000001001b */
[----:B------:R-:W-:-:S02]  /*122d0*/  HADD2.F32 R24, -RZ, R24.H1_H1 ;  /* 0x30000018ff187230 */ /* 0x000fc40000004100 */
[----:B------:R-:W-:Y:S01]  /*122e0*/  FMUL.FTZ R5, R5, R9 ;  /* 0x0000000905057220 */ /* 0x000fe20000410000 */
[--C-:B------:R-:W-:Y:S01]  /*122f0*/  HADD2.F32 R4, -RZ, R12.reuse.H0_H0 ;  /* 0x2000000cff047230 */ /* 0x100fe20000004100 */
[----:B------:R-:W-:Y:S01]  /*12300*/  F2FP.F16.E4M3.UNPACK_B R21, R21 ;  /* 0x00000015ff15723e */ /* 0x000fe200020006ff */
[----:B------:R-:W-:Y:S02]  /*12310*/  HADD2.F32 R7, -RZ, R7.H1_H1 ;  /* 0x30000007ff077230 */ /* 0x000fe40000004100 */
[----:B------:R-:W-:Y:S01]  /*12320*/  FMUL.FTZ R27, R24, R13 ;  /* 0x0000000d181b7220 */ /* 0x000fe20000410000 */
[----:B------:R-:W-:Y:S02]  /*12330*/  HADD2.F32 R12, -RZ, R12.H1_H1 ;  /* 0x3000000cff0c7230 */ /* 0x000fe40000004100 */
[----:B------:R-:W-:Y:S01]  /*12340*/  FFMA.FTZ R33, R15, R10, -R30 ;  /* 0x0000000a0f217223 */ /* 0x000fe2000001081e */
[C---:B------:R-:W-:Y:S01]  /*12350*/  FFMA.FTZ R25, R4.reuse, R9, -R25 ;  /* 0x0000000904197223 */ /* 0x040fe20000010819 */
[----:B------:R-:W-:Y:S01]  /*12360*/  FFMA.FTZ R15, R4, R20, R5 ;  /* 0x00000014040f7223 */ /* 0x000fe20000010005 */
[----:B------:R-:W-:Y:S01]  /*12370*/  FMUL.FTZ R24, R24, R7 ;  /* 0x0000000718187220 */ /* 0x000fe20000410000 */
[----:B------:R-:W-:-:S02]  /*12380*/  HADD2.F32 R9, -RZ, R35.H0_H0 ;  /* 0x20000023ff097230 */ /* 0x000fc40000004100 */
[C---:B------:R-:W-:Y:S01]  /*12390*/  FFMA.FTZ R28, R12.reuse, R7, -R27 ;  /* 0x000000070c1c7223 */ /* 0x040fe2000001081b */
[--C-:B------:R-:W-:Y:S02]  /*123a0*/  HADD2.F32 R5, -RZ, R8.reuse.H0_H0 ;  /* 0x20000008ff057230 */ /* 0x100fe40000004100 */
[----:B------:R-:W-:Y:S01]  /*123b0*/  FFMA.FTZ R30, R12, R13, R24 ;  /* 0x0000000d0c1e7223 */ /* 0x000fe20000010018 */
[----:B------:R-:W-:Y:S01]  /*123c0*/  HADD2.F32 R7, -RZ, R21.H0_H0 ;  /* 0x20000015ff077230 */ /* 0x000fe20000004100 */
[-C--:B------:R-:W-:Y:S01]  /*123d0*/  F2FP.F16.E4M3.UNPACK_B R11, R26.reuse ;  /* 0x0000001aff0b723e */ /* 0x080fe200020006ff */
[----:B------:R-:W-:Y:S02]  /*123e0*/  HADD2.F32 R4, -RZ, R3.H0_H0 ;  /* 0x20000003ff047230 */ /* 0x000fe40000004100 */
[C---:B------:R-:W-:Y:S01]  /*123f0*/  FMUL.FTZ R13, R5.reuse, R9 ;  /* 0x00000009050d7220 */ /* 0x040fe20000410000 */
[----:B------:R-:W-:Y:S02]  /*12400*/  HADD2.F32 R35, -RZ, R35.H1_H1 ;  /* 0x30000023ff237230 */ /* 0x000fe40000004100 */
[----:B------:R-:W-:Y:S01]  /*12410*/  FMUL.FTZ R5, R5, R7 ;  /* 0x0000000705057220 */ /* 0x000fe20000410000 */
[----:B------:R-:W-:Y:S01]  /*12420*/  HADD2.F32 R8, -RZ, R8.H1_H1 ;  /* 0x30000008ff087230 */ /* 0x000fe20000004100 */
[----:B------:R-:W-:Y:S01]  /*12430*/  F2FP.F16.E4M3.UNPACK_B R26, R26.H1 ;  /* 0x0000001aff1a723e */ /* 0x000fe200030006ff */
[----:B------:R-:W-:Y:S01]  /*12440*/  HADD2.F32 R21, -RZ, R21.H1_H1 ;  /* 0x30000015ff157230 */ /* 0x000fe20000004100 */
[----:B------:R-:W-:Y:S01]  /*12450*/  F2FP.F16.E4M3.UNPACK_B R10, R39.H1 ;  /* 0x00000027ff0a723e */ /* 0x000fe200030006ff */
[----:B------:R-:W-:Y:S01]  /*12460*/  HADD2.F32 R3, -RZ, R3.H1_H1 ;  /* 0x30000003ff037230 */ /* 0x000fe20000004100 */
[-C--:B------:R-:W-:Y:S01]  /*12470*/  F2FP.F16.E4M3.UNPACK_B R6, R14.reuse ;  /* 0x0000000eff06723e */ /* 0x080fe200020006ff */
[C---:B------:R-:W-:Y:S01]  /*12480*/  FFMA.FTZ R12, R4.reuse, R9, R5 ;  /* 0x00000009040c7223 */ /* 0x040fe20000010005 */
[----:B------:R-:W-:Y:S01]  /*12490*/  F2FP.F16.E4M3.UNPACK_B R14, R14.H1 ;  /* 0x0000000eff0e723e */ /* 0x000fe200030006ff */
[----:B------:R-:W-:Y:S01]  /*124a0*/  FFMA.FTZ R13, R4, R7, -R13 ;  /* 0x00000007040d7223 */ /* 0x000fe2000001080d */
[C---:B------:R-:W-:Y:S01]  /*124b0*/  FMUL.FTZ R20, R8.reuse, R35 ;  /* 0x0000002308147220 */ /* 0x040fe20000410000 */
[----:B------:R-:W-:Y:S01]  /*124c0*/  F2FP.F16.E4M3.UNPACK_B R5, R31.H1 ;  /* 0x0000001fff05723e */ /* 0x000fe200030006ff */
[----:B------:R-:W-:Y:S01]  /*124d0*/  FMUL.FTZ R24, R8, R21 ;  /* 0x0000001508187220 */ /* 0x000fe20000410000 */
[----:B------:R-:W-:-:S02]  /*124e0*/  HADD2.F32 R8, -RZ, R10.H0_H0 ;  /* 0x2000000aff087230 */ /* 0x000fc40000004100 */
        /* <DEDUP_REMOVED lines=11> */
[----:B------:R-:W-:Y:S01]  /*125a0*/  HADD2.F32 R5, -RZ, R5.H1_H1 ;  /* 0x30000005ff057230 */ /* 0x000fe20000004100 */
[----:B------:R-:W-:Y:S01]  /*125b0*/  F2FP.F16.E4M3.UNPACK_B R39, R39 ;  /* 0x00000027ff27723e */ /* 0x000fe200020006ff */
        /* <DEDUP_REMOVED lines=9> */
[----:B------:R-:W-:Y:S02]  /*12650*/  HADD2.F32 R31, -RZ, R31.H1_H1 ;  /* 0x3000001fff1f7230 */ /* 0x000fe40000004100 */
        /* <DEDUP_REMOVED lines=19> */
[----:B------:R-:W-:Y:S02]  /*12790*/  F2FP.SATFINITE.E4M3.F32.PACK_AB_MERGE_C R8, R30, R15, RZ ;  /* 0x0000000f1e08723e */ /* 0x000fe400048070ff */
[----:B------:R-:W-:Y:S02]  /*127a0*/  F2FP.SATFINITE.E4M3.F32.PACK_AB_MERGE_C R5, R45, R38, R5 ;  /* 0x000000262d05723e */ /* 0x000fe40004807005 */
[----:B------:R-:W-:-:S02]  /*127b0*/  F2FP.SATFINITE.E4M3.F32.PACK_AB_MERGE_C R7, R44, R49, R7 ;  /* 0x000000312c07723e */ /* 0x000fc40004807007 */
[----:B------:R-:W-:Y:S02]  /*127c0*/  F2FP.SATFINITE.E4M3.F32.PACK_AB_MERGE_C R4, R20, R13, R4 ;  /* 0x0000000d1404723e */ /* 0x000fe40004807004 */
[----:B------:R-:W-:Y:S02]  /*127d0*/  F2FP.SATFINITE.E4M3.F32.PACK_AB_MERGE_C R6, R31, R10, R6 ;  /* 0x0000000a1f06723e */ /* 0x000fe40004807006 */
[----:B------:R-:W-:Y:S02]  /*127e0*/  F2FP.SATFINITE.E4M3.F32.PACK_AB_MERGE_C R9, R40, R43, R9 ;  /* 0x0000002b2809723e */ /* 0x000fe40004807009 */
[----:B------:R-:W-:Y:S01]  /*127f0*/  F2FP.SATFINITE.E4M3.F32.PACK_AB_MERGE_C R11, R29, R32, R11 ;  /* 0x000000201d0b723e */ /* 0x000fe2000480700b */
[----:B------:R2:W-:Y:S01]  /*12800*/  STS.128 [R50+0x1c400], R4 ;  /* 0x01c4000432007388 */ /* 0x0005e20000000c00 */
[----:B------:R-:W-:Y:S02]  /*12810*/  F2FP.SATFINITE.E4M3.F32.PACK_AB_MERGE_C R8, R35, R12, R8 ;  /* 0x0000000c2308723e */ /* 0x000fe40004807008 */
[----:B------:R-:W-:-:S05]  /*12820*/  F2FP.SATFINITE.E4M3.F32.PACK_AB_MERGE_C R10, R14, R3, R21 ;  /* 0x000000030e0a723e */ /* 0x000fca0004807015 */
[----:B------:R2:W-:Y:S02]  /*12830*/  STS.128 [R0+0x1c400], R8 ;  /* 0x01c4000800007388 */ /* 0x0005e40000000c00 */
.L_x_2396:
[----:B------:R-:W-:Y:S05]  /*12840*/  BSYNC B0 ;  /* 0x0000000000007941 */ /* 0x000fea0003800000 */
.L_x_2382:
[----:B------:R-:W-:Y:S01]  /*12850*/  @!PT LDS RZ, [RZ] ;  /* 0x00000000fffff984 */ /* 0x000fe20000000800 */
[----:B------:R-:W-:Y:S01]  /*12860*/  @!PT LDS RZ, [RZ] ;  /* 0x00000000fffff984 */ /* 0x000fe20000000800 */
[----:B------:R-:W-:Y:S01]  /*12870*/  @!PT LDS RZ, [RZ] ;  /* 0x00000000fffff984 */ /* 0x000fe20000000800 */
[----:B------:R-:W-:Y:S01]  /*12880*/  @!PT LDS RZ, [RZ] ;  /* 0x00000000fffff984 */ /* 0x000fe20000000800 */
[----:B------:R0:W-:Y:S06]  /*12890*/  MEMBAR.ALL.CTA ;  /* 0x0000000000007992 */ /* 0x0001ec0000008000 */
[----:B0-----:R-:W0:Y:S01]  /*128a0*/  FENCE.VIEW.ASYNC.S ;  /* 0x00000000000073c6 */ /* 0x001e220000000000 */
[----:B------:R-:W-:Y:S05]  /*128b0*/  WARPSYNC.ALL ;  /* 0x0000000000007948 */ /* 0x000fea0003800000 */
[----:B0-----:R-:W-:Y:S06]  /*128c0*/  BAR.SYNC.DEFER_BLOCKING 0xd, 0x100 ;  /* 0x0344000000007b1d */ /* 0x001fec0000010000 */
.L_x_2379:
[----:B-123--:R-:W2:Y:S02]  /*128d0*/  LDL R0, [R1+0x4c] ;  /* 0x00004c0001007983 */ /* 0x00eea40000100800 */
[----:B--2---:R-:W-:-:S13]  /*128e0*/  R2UR UR4, R0 ;  /* 0x00000000000472ca */ /* 0x004fda00000e0000 */
[----:B------:R-:W-:-:S05]  /*128f0*/  IMAD.U32 R0, RZ, RZ, UR4 ;  /* 0x00000004ff007e24 */ /* 0x000fca000f8e00ff */
[----:B------:R-:W-:-:S13]  /*12900*/  ISETP.NE.AND P1, PT, R0, 0x3, PT ;  /* 0x000000030000780c */ /* 0x000fda0003f25270 */
[----:B------:R-:W-:Y:S05]  /*12910*/  @!P1 BRA `(.L_x_2406) ;  /* 0x0000000000049947 */ /* 0x000fea0003800000 */
[----:B------:R-:W-:Y:S01]  /*12920*/  BPT.TRAP 0x1 ;  /* 0x000000040000795c */ /* 0x000fe20000300000 */
.L_x_2406:
[----:B------:R-:W-:Y:S01]  /*12930*/  IMAD R0, R231, 0x8, R16 ;  /* 0x00000008e7007824 */ /* 0x000fe200078e0210 */
[----:B-----5:R-:W-:-:S04]  /*12940*/  SHF.L.U32 R5, R234, 0x1f, RZ ;  /* 0x0000001fea057819 */ /* 0x020fc800000006ff */
[----:B------:R1:W2:Y:S01]  /*12950*/  SYNCS.PHASECHK.TRANS64.TRYWAIT P0, [R0+URZ+0x2e830], R5 ;  /* 0x02e83005000075a7 */ /* 0x0002a2000800017f */
[----:B------:R-:W-:Y:S05]  /*12960*/  @!P1 BRA `(.L_x_2407) ;  /* 0x0000000000049947 */ /* 0x000fea0003800000 */
[----:B------:R-:W-:Y:S01]  /*12970*/  BPT.TRAP 0x1 ;  /* 0x000000040000795c */ /* 0x000fe20000300000 */
.L_x_2407:
[----:B0-----:R-:W0:Y:S02]  /*12980*/  S2R R3, SR_TID.X ;  /* 0x0000000000037919 */ /* 0x001e240000002100 */
[----:B0-----:R-:W-:Y:S01]  /*12990*/  LOP3.LUT R4, R3, 0x7f, RZ, 0xc0, !PT ;  /* 0x0000007f03047812 */ /* 0x001fe200078ec0ff */
[----:B------:R-:W-:-:S03]  /*129a0*/  VIADD R3, R16, 0x20400 ;  /* 0x0002040010037836 */ /* 0x000fc60000000000 */
[----:B------:R-:W-:Y:S02]  /*129b0*/  ISETP.NE.AND P2, PT, R4, RZ, PT ;  /* 0x000000ff0400720c */ /* 0x000fe40003f45270 */
[----:B------:R-:W-:-:S04]  /*129c0*/  SHF.R.U32.HI R3, RZ, 0x4, R3 ;  /* 0x00000004ff037819 */ /* 0x000fc80000011603 */
[----:B------:R-:W-:Y:S01]  /*129d0*/  LOP3.LUT R3, R3, 0x3fff, RZ, 0xc0, !PT ;  /* 0x00003fff03037812 */ /* 0x000fe200078ec0ff */
[----:B--2---:R-:W-:Y:S06]  /*129e0*/  @P0 BRA `(.L_x_2408) ;  /* 0x0000000000080947 */ /* 0x004fec0003800000 */
[----:B------:R-:W0:Y:S02]  /*129f0*/  SYNCS.PHASECHK.TRANS64.TRYWAIT P0, [R0+URZ+0x2e830], R5 ;  /* 0x02e83005000075a7 */ /* 0x000e24000800017f */
[----:B0-----:R-:W-:Y:S05]  /*12a00*/  @!P0 BRA `(.L_x_2409) ;  /* 0x000001d000b48947 */ /* 0x001fea0003800000 */
.L_x_2408:
[----:B------:R-:W-:Y:S01]  /*12a10*/  LOP3.LUT R3, R3, 0x10000, RZ, 0xfc, !PT ;  /* 0x0001000003037812 */ /* 0x000fe200078efcff */
[----:B------:R-:W-:Y:S05]  /*12a20*/  WARPSYNC.ALL ;  /* 0x0000000000007948 */ /* 0x000fea0003800000 */
[----:B------:R2:W-:Y:S01]  /*12a30*/  STL [R1+0x48], R3 ;  /* 0x0000480301007387 */ /* 0x0005e20000100800 */
[----:B------:R-:W-:Y:S01]  /*12a40*/  IMAD R12, R231, 0x700, R3 ;  /* 0x00000700e70c7824 */ /* 0x000fe200078e0203 */
[----:B------:R-:W-:Y:S01]  /*12a50*/  LOP3.LUT R4, R36, 0x10000, RZ, 0xfc, !PT ;  /* 0x0001000024047812 */ /* 0x000fe200078efcff */
[----:B------:R-:W-:Y:S01]  /*12a60*/  IMAD.MOV.U32 R13, RZ, RZ, 0x40000040 ;  /* 0x40000040ff0d7424 */ /* 0x000fe200078e00ff */
[----:B------:R-:W3:Y:S01]  /*12a70*/  LDL R137, [R1+0x70] ;  /* 0x0000700001897983 */ /* 0x000ee20000100800 */
[----:B01----:R-:W-:Y:S01]  /*12a80*/  IMAD.MOV.U32 R5, RZ, RZ, 0x40000040 ;  /* 0x40000040ff057424 */ /* 0x003fe200078e00ff */
[----:B------:R-:W-:-:S02]  /*12a90*/  R2UR UR6, R12 ;  /* 0x000000000c0672ca */ /* 0x000fc400000e0000 */
[----:B------:R-:W-:Y:S01]  /*12aa0*/  R2UR UR7, R13 ;  /* 0x000000000d0772ca */ /* 0x000fe200000e0000 */
[----:B------:R-:W3:Y:S01]  /*12ab0*/  LDL R148, [R1+0x54] ;  /* 0x0000540001947983 */ /* 0x000ee20000100800 */
[----:B------:R-:W-:Y:S02]  /*12ac0*/  R2UR UR4, R4 ;  /* 0x00000000040472ca */ /* 0x000fe400000e0000 */
[----:B------:R-:W-:Y:S01]  /*12ad0*/  R2UR UR5, R5 ;  /* 0x00000000050572ca */ /* 0x000fe200000e0000 */
[----:B------:R-:W-:Y:S01]  /*12ae0*/  WARPGROUP.ARRIVE ;  /* 0x00000000000079c5 */ /* 0x000fe20000000000 */
[----:B------:R-:W5:Y:S04]  /*12af0*/  LDL R144, [R1+0x60] ;  /* 0x0000600001907983 */ /* 0x000f680000100800 */
[----:B------:R-:W5:Y:S04]  /*12b00*/  LDL R138, [R1+0x50] ;  /* 0x00005000018a7983 */ /* 0x000f680000100800 */
[----:B------:R-:W5:Y:S03]  /*12b10*/  LDL R146, [R1+0x40] ;  /* 0x0000400001927983 */ /* 0x000f660000100800 */
[----:B------:R-:W-:Y:S01]  /*12b20*/  QGMMA.64x32x32.F32.E4M3.E4M3 R120, gdesc[UR4], RZ, !UPT, gsb0 ;  /* 0x00600000047879f3 */ /* 0x000fe2000c0008ff */
[----:B------:R-:W-:-:S02]  /*12b30*/  VIADD R6, R12, 0x100 ;  /* 0x000001000c067836 */ /* 0x000fc40000000000 */
[----:B------:R-:W-:Y:S01]  /*12b40*/  IMAD.MOV.U32 R7, RZ, RZ, 0x40000040 ;  /* 0x40000040ff077424 */ /* 0x000fe200078e00ff */
[----:B------:R-:W-:Y:S02]  /*12b50*/  R2UR UR4, R4 ;  /* 0x00000000040472ca */ /* 0x000fe400000e0000 */
[----:B------:R-:W-:Y:S02]  /*12b60*/  R2UR UR6, R6 ;  /* 0x00000000060672ca */ /* 0x000fe400000e0000 */
[----:B------:R-:W-:Y:S02]  /*12b70*/  R2UR UR7, R7 ;  /* 0x00000000070772ca */ /* 0x000fe400000e0000 */
[----:B------:R-:W-:Y:S01]  /*12b80*/  R2UR UR5, R5 ;  /* 0x00000000050572ca */ /* 0x000fe200000e0000 */
[----:B------:R-:W-:Y:S02]  /*12b90*/  WARPGROUP.DEPBAR.LE gsb0, 0x0 ;  /* 0x00008000000079c5 */ /* 0x000fe40000010000 */
        /* <DEDUP_REMOVED lines=47> */
[----:B----4-:R-:W-:Y:S01]  /*12e90*/  VIADD R14, R12, 0x2 ;  /* 0x000000020c0e7836 */ /* 0x010fe20000000000 */
        /* <DEDUP_REMOVED lines=171> */
[----:B------:R-:W-:Y:S01]  /*13950*/  R2UR UR7, R15 ;  /* 0x000000000f0772ca */ /* 0x000fe200000e0000 */
[----:B------:R-:W0:Y:S01]  /*13960*/  LDC R14, c[0x0][0x448] ;  /* 0x00011200ff0e7b82 */ /* 0x000e220000000800 */
[----:B------:R-:W-:Y:S01]  /*13970*/  R2UR UR5, R7 ;  /* 0x00000000070572ca */ /* 0x000fe200000e0000 */
[----:B------:R-:W-:-:S02]  /*13980*/  WARPGROUP.DEPBAR.LE gsb0, 0x0 ;  /* 0x00008000000079c5 */ /* 0x000fc40000010000 */
[----:B------:R-:W-:-:S10]  /*13990*/  WARPGROUP.ARRIVE ;  /* 0x00000000000079c5 */ /* 0x000fd40000000000 */
[----:B------:R-:W-:Y:S01]  /*139a0*/  QGMMA.64x32x32.F32.E4M3.E4M3 R56, gdesc[UR4], R56, gsb0 ;  /* 0x00600000043879f3 */ /* 0x000fe20008000838 */
[----:B0-----:R-:W-:Y:S01]  /*139b0*/  ISETP.NE.AND P0, PT, R14, 0x1, PT ;  /* 0x000000010e00780c */ /* 0x001fe20003f05270 */
[C---:B------:R-:W-:Y:S01]  /*139c0*/  FMUL.FTZ R20, R2.reuse, R124 ;  /* 0x0000007c02147220 */ /* 0x040fe20000410000 */
[C---:B------:R-:W-:Y:S01]  /*139d0*/  FMUL.FTZ R124, R2.reuse, R128 ;  /* 0x00000080027c7220 */ /* 0x040fe20000410000 */
[----:B------:R-:W-:-:S10]  /*139e0*/  FMUL.FTZ R128, R2, R133 ;  /* 0x0000008502807220 */ /* 0x000fd40000410000 */
[----:B------:R-:W0:Y:S08]  /*139f0*/  @P0 LDC R15, c[0x0][0x44c] ;  /* 0x00011300ff0f0b82 */ /* 0x000e300000000800 */
[----:B------:R-:W1:Y:S01]  /*13a00*/  @P0 LDC R133, c[0x0][0x450] ;  /* 0x00011400ff850b82 */ /* 0x000e620000000800 */
[C---:B--2---:R-:W-:Y:S01]  /*13a10*/  FMUL.FTZ R3, R2.reuse, R120 ;  /* 0x0000007802037220 */ /* 0x044fe20000410000 */
        /* <DEDUP_REMOVED lines=8> */
[----:B------:R-:W-:-:S02]  /*13aa0*/  WARPGROUP.DEPBAR.LE gsb0, 0x0 ;  /* 0x00008000000079c5 */ /* 0x000fc40000010000 */
[----:B------:R-:W-:Y:S01]  /*13ab0*/  FMUL.FTZ R132, R2, R56 ;  /* 0x0000003802847220 */ /* 0x000fe20000410000 */
[----:B---3--:R-:W-:-:S04]  /*13ac0*/  IMAD.IADD R56, R137, 0x1, R148 ;  /* 0x0000000189387824 */ /* 0x008fc800078e0294 */
[----:B0-----:R-:W-:-:S05]  /*13ad0*/  @P0 IMAD.HI.U32 R14, R56, R15, RZ ;  /* 0x0000000f380e0227 */ /* 0x001fca00078e00ff */
[----:B-1----:R-:W-:-:S05]  /*13ae0*/  @P0 SHF.R.U32.HI R56, RZ, R133, R14 ;  /* 0x00000085ff380219 */ /* 0x002fca000001160e */
[----:B------:R-:W0:Y:S01]  /*13af0*/  SHFL.IDX PT, R137, R56, RZ, 0x1c1f ;  /* 0x001c1fff38897589 */ /* 0x000e2200000e0000 */
[----:B------:R-:W-:Y:S02]  /*13b00*/  IMAD R14, R136, -0xe0, RZ ;  /* 0xffffff20880e7824 */ /* 0x000fe400078e02ff */
[C---:B------:R-:W-:Y:S01]  /*13b10*/  FMUL.FTZ R133, R2.reuse, R64 ;  /* 0x0000004002857220 */ /* 0x040fe20000410000 */
[----:B------:R-:W1:Y:S01]  /*13b20*/  MUFU.TANH R3, R3 ;  /* 0x0000000300037308 */ /* 0x000e620000002400 */
[----:B------:R-:W-:Y:S01]  /*13b30*/  FMUL.FTZ R134, R2, R65 ;  /* 0x0000004102867220 */ /* 0x000fe20000410000 */
[----:B-----5:R-:W-:Y:S01]  /*13b40*/  IMAD R64, R136, -0xe0, R144 ;  /* 0xffffff2088407824 */ /* 0x020fe200078e0290 */
[----:B------:R-:W-:Y:S01]  /*13b50*/  IADD3 R65, -R138, 0xe1, R14 ;  /* 0x000000e18a417810 */ /* 0x000fe20007ffe10e */
[----:B------:R-:W-:Y:S01]  /*13b60*/  FMUL.FTZ R21, R2, R125 ;  /* 0x0000007d02157220 */ /* 0x000fe20000410000 */
[----:B------:R-:W-:-:S03]  /*13b70*/  IMAD.MOV.U32 R15, RZ, RZ, 0x40000040 ;  /* 0x40000040ff0f7424 */ /* 0x000fc600078e00ff */
[----:B------:R-:W2:Y:S01]  /*13b80*/  MUFU.TANH R13, R13 ;  /* 0x0000000d000d7308 */ /* 0x000ea20000002400 */
[----:B------:R-:W-:Y:S01]  /*13b90*/  IADD3 R64, -R138, 0xe0, R64 ;  /* 0x000000e08a407810 */ /* 0x000fe20007ffe140 */
[----:B------:R-:W-:Y:S01]  /*13ba0*/  VIADD R14, R12, 0x506 ;  /* 0x000005060c0e7836 */ /* 0x000fe20000000000 */
[----:B------:R-:W-:-:S05]  /*13bb0*/  IADD3 R65, -R146, R65, R144 ;  /* 0x0000004192417210 */ /* 0x000fca0007ffe190 */
[----:B------:R-:W-:Y:S01]  /*13bc0*/  MUFU.TANH R20, R20 ;  /* 0x0000001400147308 */ /* 0x000fe20000002400 */
[----:B------:R-:W-:Y:S01]  /*13bd0*/  R2UR UR7, R15 ;  /* 0x000000000f0772ca */ /* 0x000fe200000e0000 */
[----:B------:R-:W-:Y:S01]  /*13be0*/  FMUL.FTZ R125, R2, R129 ;  /* 0x00000081027d7220 */ /* 0x000fe20000410000 */
[----:B------:R-:W-:Y:S02]  /*13bf0*/  R2UR UR6, R14 ;  /* 0x000000000e0672ca */ /* 0x000fe400000e0000 */
[----:B0-----:R-:W-:-:S03]  /*13c00*/  VIADDMNMX R15, R137, R65, R64, PT ;  /* 0x00000041890f7246 */ /* 0x001fc60003800140 */
[----:B------:R-:W0:Y:S01]  /*13c10*/  MUFU.TANH R21, R21 ;  /* 0x0000001500157308 */ /* 0x000e220000002400 */
[----:B------:R-:W-:Y:S02]  /*13c20*/  R2UR UR4, R6 ;  /* 0x00000000060472ca */ /* 0x000fe400000e0000 */
[----:B------:R-:W-:Y:S01]  /*13c30*/  R2UR UR5, R7 ;  /* 0x00000000070572ca */ /* 0x000fe200000e0000 */
[C---:B------:R-:W-:Y:S01]  /*13c40*/  FMUL.FTZ R129, R2.reuse, R131 ;  /* 0x0000008302817220 */ /* 0x040fe20000410000 */
[C---:B------:R-:W-:Y:S01]  /*13c50*/  ISETP.GT.AND P3, PT, R15.reuse, RZ, PT ;  /* 0x000000ff0f00720c */ /* 0x040fe20003f64270 */
[C---:B------:R-:W-:Y:S01]  /*13c60*/  FMUL.FTZ R131, R2.reuse, R135 ;  /* 0x0000008702837220 */ /* 0x040fe20000410000 */
[C---:B------:R-:W-:Y:S01]  /*13c70*/  ISETP.GT.AND P5, PT, R15.reuse, 0x1, PT ;  /* 0x000000010f00780c */ /* 0x040fe20003fa4270 */
[----:B------:R-:W3:Y:S01]  /*13c80*/  MUFU.TANH R124, R124 ;  /* 0x0000007c007c7308 */ /* 0x000ee20000002400 */
[C---:B------:R-:W-:Y:S01]  /*13c90*/  FMUL.FTZ R135, R2.reuse, R68 ;  /* 0x0000004402877220 */ /* 0x040fe20000410000 */
[----:B------:R-:W-:Y:S01]  /*13ca0*/  FMUL.FTZ R68, R2, R69 ;  /* 0x0000004502447220 */ /* 0x000fe20000410000 */
[----:B------:R-:W-:Y:S01]  /*13cb0*/  ISETP.GT.AND P4, PT, R15, 0x8, PT ;  /* 0x000000080f00780c */ /* 0x000fe20003f84270 */
[----:B------:R-:W-:Y:S01]  /*13cc0*/  WARPGROUP.ARRIVE ;  /* 0x00000000000079c5 */ /* 0x000fe20000000000 */
[----:B-1----:R-:W-:-:S02]  /*13cd0*/  FSEL R3, R3, -INF , P3 ;  /* 0xff80000003037808 */ /* 0x002fc40001800000 */
[----:B--2---:R-:W-:Y:S01]  /*13ce0*/  FSEL R69, R13, -INF , P5 ;  /* 0xff8000000d457808 */ /* 0x004fe20002800000 */
[----:B------:R-:W1:Y:S01]  /*13cf0*/  MUFU.TANH R125, R125 ;  /* 0x0000007d007d7308 */ /* 0x000e620000002400 */
[----:B------:R-:W-:Y:S01]  /*13d00*/  ISETP.GT.AND P3, PT, R15, 0x9, PT ;  /* 0x000000090f00780c */ /* 0x000fe20003f64270 */
[C---:B------:R-:W-:Y:S01]  /*13d10*/  FMUL.FTZ R104, R2.reuse, R104 ;  /* 0x0000006802687220 */ /* 0x040fe20000410000 */
[----:B------:R-:W-:Y:S01]  /*13d20*/  FMNMX.FTZ R140, R3, R69, !PT ;  /* 0x00000045038c7209 */ /* 0x000fe20007810000 */
[----:B------:R-:W-:Y:S04]  /*13d30*/  QGMMA.64x32x32.F32.E4M3.E4M3 R40, gdesc[UR4], R40, gsb0 ;  /* 0x00600000042879f3 */ /* 0x000fe80008000828 */
[----:B------:R-:W2:Y:S01]  /*13d40*/  MUFU.TANH R120, R120 ;  /* 0x0000007800787308 */ /* 0x000ea20000002400 */
[----:B------:R-:W-:Y:S01]  /*13d50*/  FMUL.FTZ R13, R2, R58 ;  /* 0x0000003a020d7220 */ /* 0x000fe20000410000 */
[----:B------:R-:W-:-:S06]  /*13d60*/  ISETP.GT.AND P5, PT, R15, 0x10, PT ;  /* 0x000000100f00780c */ /* 0x000fcc0003fa4270 */
[----:B------:R4:W-:Y:S01]  /*13d70*/  MUFU.TANH R14, R135 ;  /* 0x00000087000e7308 */ /* 0x0009e20000002400 */
[----:B0-----:R-:W-:Y:S01]  /*13d80*/  FSEL R21, R21, -INF , P3 ;  /* 0xff80000015157808 */ /* 0x001fe20001800000 */
[C---:B------:R-:W-:Y:S01]  /*13d90*/  FMUL.FTZ R105, R2.reuse, R105 ;  /* 0x0000006902697220 */ /* 0x040fe20000410000 */
[----:B------:R-:W-:Y:S01]  /*13da0*/  FMUL.FTZ R58, R2, R59 ;  /* 0x0000003b023a7220 */ /* 0x000fe20000410000 */
[----:B----4-:R-:W-:-:S04]  /*13db0*/  FSEL R135, R20, -INF , P4 ;  /* 0xff80000014877808 */ /* 0x010fc80002000000 */
[----:B------:R-:W0:Y:S01]  /*13dc0*/  MUFU.TANH R128, R128 ;  /* 0x0000008000807308 */ /* 0x000e220000002400 */
[C---:B------:R-:W-:Y:S01]  /*13dd0*/  FMUL.FTZ R59, R2.reuse, R62 ;  /* 0x0000003e023b7220 */ /* 0x040fe20000410000 */
[----:B------:R-:W-:Y:S01]  /*13de0*/  FMNMX.FTZ R142, R135, R140, !PT ;  /* 0x0000008c878e7209 */ /* 0x000fe20007810000 */
[C---:B------:R-:W-:Y:S01]  /*13df0*/  FMUL.FTZ R62, R2.reuse, R63 ;  /* 0x0000003f023e7220 */ /* 0x040fe20000410000 */
[----:B------:R-:W-:Y:S01]  /*13e00*/  ISETP.GT.AND P3, PT, R15, 0x11, PT ;  /* 0x000000110f00780c */ /* 0x000fe20003f64270 */
[----:B------:R-:W-:Y:S01]  /*13e10*/  FMUL.FTZ R108, R2, R108 ;  /* 0x0000006c026c7220 */ /* 0x000fe20000410000 */
[----:B---3--:R-:W-:Y:S02]  /*13e20*/  FSEL R63, R124, -INF , P5 ;  /* 0xff8000007c3f7808 */ /* 0x008fe40002800000 */
[----:B------:R-:W3:Y:S01]  /*13e30*/  MUFU.TANH R104, R104 ;  /* 0x0000006800687308 */ /* 0x000ee20000002400 */
[----:B------:R-:W-:Y:S01]  /*13e40*/  FMNMX.FTZ R142, R21, R142, !PT ;  /* 0x0000008e158e7209 */ /* 0x000fe20007810000 */
[----:B------:R-:W-:Y:S01]  /*13e50*/  FMUL.FTZ R109, R2, R109 ;  /* 0x0000006d026d7220 */ /* 0x000fe20000410000 */
[----:B------:R-:W-:-:S02]  /*13e60*/  ISETP.GT.AND P4, PT, R15, 0x18, PT ;  /* 0x000000180f00780c */ /* 0x000fc40003f84270 */
[----:B-1----:R-:W-:Y:S02]  /*13e70*/  FSEL R125, R125, -INF , P3 ;  /* 0xff8000007d7d7808 */ /* 0x002fe40001800000 */
[----:B------:R-:W-:Y:S01]  /*13e80*/  FMNMX.FTZ R142, R63, R142, !PT ;  /* 0x0000008e3f8e7209 */ /* 0x000fe20007810000 */
[----:B------:R-:W1:Y:S01]  /*13e90*/  MUFU.TANH R105, R105 ;  /* 0x0000006900697308 */ /* 0x000e620000002400 */
[C---:B------:R-:W-:Y:S01]  /*13ea0*/  FMUL.FTZ R138, R2.reuse, R67 ;  /* 0x00000043028a7220 */ /* 0x040fe20000410000 */
[----:B------:R-:W-:Y:S01]  /*13eb0*/  ISETP.GT.AND P3, PT, R15, 0x19, PT ;  /* 0x000000190f00780c */ /* 0x000fe20003f64270 */
[----:B------:R-:W-:Y:S01]  /*13ec0*/  FMUL.FTZ R112, R2, R112 ;  /* 0x0000007002707220 */ /* 0x000fe20000410000 */
[----:B--2---:R-:W-:Y:S02]  /*13ed0*/  FSEL R67, R120, -INF , P4 ;  /* 0xff80000078437808 */ /* 0x004fe40002000000 */
[----:B------:R-:W-:Y:S02]  /*13ee0*/  FMNMX.FTZ R142, R125, R142, !PT ;  /* 0x0000008e7d8e7209 */ /* 0x000fe40007810000 */
[----:B------:R-:W2:Y:S01]  /*13ef0*/  MUFU.TANH R108, R108 ;  /* 0x0000006c006c7308 */ /* 0x000ea20000002400 */
[C---:B------:R-:W-:Y:S01]  /*13f00*/  FMUL.FTZ R140, R2.reuse, R71 ;  /* 0x00000047028c7220 */ /* 0x040fe20000410000 */
[----:B------:R-:W-:Y:S01]  /*13f10*/  ISETP.GT.AND P4, PT, R15, 0x20, PT ;  /* 0x000000200f00780c */ /* 0x000fe20003f84270 */
[----:B------:R-:W-:Y:S01]  /*13f20*/  FMUL.FTZ R113, R2, R113 ;  /* 0x0000007102717220 */ /* 0x000fe20000410000 */
[----:B0-----:R-:W-:-:S02]  /*13f30*/  FSEL R71, R128, -INF , P3 ;  /* 0xff80000080477808 */ /* 0x001fc40001800000 */
[----:B------:R-:W-:Y:S02]  /*13f40*/  FMNMX.FTZ R142, R67, R142, !PT ;  /* 0x0000008e438e7209 */ /* 0x000fe40007810000 */
[----:B------:R-:W0:Y:S01]  /*13f50*/  MUFU.TANH R109, R109 ;  /* 0x0000006d006d7308 */ /* 0x000e220000002400 */
[----:B------:R-:W-:Y:S01]  /*13f60*/  ISETP.GT.AND P3, PT, R15, 0x21, PT ;  /* 0x000000210f00780c */ /* 0x000fe20003f64270 */
[----:B------:R-:W-:Y:S01]  /*13f70*/  FMUL.FTZ R116, R2, R116 ;  /* 0x0000007402747220 */ /* 0x000fe20000410000 */
[----:B---3--:R-:W-:Y:S02]  /*13f80*/  FSEL R137, R104, -INF , P4 ;  /* 0xff80000068897808 */ /* 0x008fe40002000000 */
[----:B------:R-:W-:-:S03]  /*13f90*/  FMNMX.FTZ R142, R71, R142, !PT ;  /* 0x0000008e478e7209 */ /* 0x000fc60007810000 */
[----:B------:R-:W3:Y:S01]  /*13fa0*/  MUFU.TANH R112, R112 ;  /* 0x0000007000707308 */ /* 0x000ee20000002400 */
[----:B------:R-:W-:Y:S01]  /*13fb0*/  ISETP.GT.AND P4, PT, R15, 0x28, PT ;  /* 0x000000280f00780c */ /* 0x000fe20003f84270 */
[----:B------:R-:W-:Y:S01]  /*13fc0*/  FMUL.FTZ R117, R2, R117 ;  /* 0x0000007502757220 */ /* 0x000fe20000410000 */
[----:B-1----:R-:W-:Y:S02]  /*13fd0*/  FSEL R105, R105, -INF , P3 ;  /* 0xff80000069697808 */ /* 0x002fe40001800000 */
[----:B------:R-:W-:-:S03]  /*13fe0*/  FMNMX.FTZ R142, R137, R142, !PT ;  /* 0x0000008e898e7209 */ /* 0x000fc60007810000 */
[----:B------:R1:W-:Y:S01]  /*13ff0*/  MUFU.TANH R20, R13 ;  /* 0x0000000d00147308 */ /* 0x0003e20000002400 */
[----:B------:R-:W-:Y:S01]  /*14000*/  ISETP.GT.AND P3, PT, R15, 0x29, PT ;  /* 0x000000290f00780c */ /* 0x000fe20003f64270 */
[----:B------:R-:W-:Y:S01]  /*14010*/  FMUL.FTZ R88, R2, R88 ;  /* 0x0000005802587220 */ /* 0x000fe20000410000 */
[----:B------:R-:W-:-:S05]  /*14020*/  FMNMX.FTZ R142, R105, R142, !PT ;  /* 0x0000008e698e7209 */ /* 0x000fca0007810000 */
[----:B------:R-:W4:Y:S01]  /*14030*/  MUFU.TANH R113, R113 ;  /* 0x0000007100717308 */ /* 0x000f220000002400 */
[----:B-1----:R-:W-:-:S05]  /*14040*/  IMAD.MOV.U32 R13, RZ, RZ, 0x40000040 ;  /* 0x40000040ff0d7424 */ /* 0x002fca00078e00ff */
[----:B------:R-:W-:Y:S02]  /*14050*/  R2UR UR7, R13 ;  /* 0x000000000d0772ca */ /* 0x000fe400000e0000 */
[----:B------:R-:W1:Y:S01]  /*14060*/  MUFU.TANH R116, R116 ;  /* 0x0000007400747308 */ /* 0x000e620000002400 */
[----:B--2---:R-:W-:Y:S01]  /*14070*/  FSEL R13, R108, -INF , P4 ;  /* 0xff8000006c0d7808 */ /* 0x004fe20002000000 */
[C---:B------:R-:W-:Y:S01]  /*14080*/  FMUL.FTZ R89, R2.reuse, R89 ;  /* 0x0000005902597220 */ /* 0x040fe20000410000 */
[----:B------:R-:W-:Y:S02]  /*14090*/  ISETP.GT.AND P4, PT, R15, 0x30, PT ;  /* 0x000000300f00780c */ /* 0x000fe40003f84270 */
[----:B0-----:R-:W-:Y:S02]  /*140a0*/  FSEL R109, R109, -INF , P3 ;  /* 0xff8000006d6d7808 */ /* 0x001fe40001800000 */
[----:B------:R-:W-:Y:S01]  /*140b0*/  FMNMX.FTZ R142, R13, R142, !PT ;  /* 0x0000008e0d8e7209 */ /* 0x000fe20007810000 */
[----:B------:R-:W0:Y:S01]  /*140c0*/  MUFU.TANH R117, R117 ;  /* 0x0000007500757308 */ /* 0x000e220000002400 */
[----:B------:R-:W-:Y:S01]  /*140d0*/  ISETP.GT.AND P5, PT, R15, 0x31, PT ;  /* 0x000000310f00780c */ /* 0x000fe20003fa4270 */
[----:B------:R-:W-:Y:S01]  /*140e0*/  FMUL.FTZ R92, R2, R92 ;  /* 0x0000005c025c7220 */ /* 0x000fe20000410000 */
[----:B---3--:R-:W-:-:S02]  /*140f0*/  FSEL R139, R112, -INF , P4 ;  /* 0xff800000708b7808 */ /* 0x008fc40002000000 */
[----:B------:R-:W-:-:S03]  /*14100*/  FMNMX.FTZ R142, R109, R142, !PT ;  /* 0x0000008e6d8e7209 */ /* 0x000fc60007810000 */
[----:B------:R-:W2:Y:S01]  /*14110*/  MUFU.TANH R88, R88 ;  /* 0x0000005800587308 */ /* 0x000ea20000002400 */
[----:B------:R-:W-:Y:S01]  /*14120*/  ISETP.GT.AND P3, PT, R15, 0x38, PT ;  /* 0x000000380f00780c */ /* 0x000fe20003f64270 */
[----:B------:R-:W-:Y:S01]  /*14130*/  FMUL.FTZ R93, R2, R93 ;  /* 0x0000005d025d7220 */ /* 0x000fe20000410000 */
[----:B----4-:R-:W-:Y:S02]  /*14140*/  FSEL R113, R113, -INF , P5 ;  /* 0xff80000071717808 */ /* 0x010fe40002800000 */
[----:B------:R-:W-:-:S03]  /*14150*/  FMNMX.FTZ R142, R139, R142, !PT ;  /* 0x0000008e8b8e7209 */ /* 0x000fc60007810000 */
[----:B------:R-:W3:Y:S01]  /*14160*/  MUFU.TANH R89, R89 ;  /* 0x0000005900597308 */ /* 0x000ee20000002400 */
[----:B------:R-:W-:Y:S01]  /*14170*/  ISETP.GT.AND P4, PT, R15, 0x39, PT ;  /* 0x000000390f00780c */ /* 0x000fe20003f84270 */
[----:B------:R-:W-:Y:S01]  /*14180*/  FMUL.FTZ R96, R2, R96 ;  /* 0x0000006002607220 */ /* 0x000fe20000410000 */
[----:B-1----:R-:W-:Y:S02]  /*14190*/  FSEL R141, R116, -INF , P3 ;  /* 0xff800000748d7808 */ /* 0x002fe40001800000 */
[----:B------:R-:W-:-:S03]  /*141a0*/  FMNMX.FTZ R142, R113, R142, !PT ;  /* 0x0000008e718e7209 */ /* 0x000fc60007810000 */
[----:B------:R-:W1:Y:S01]  /*141b0*/  MUFU.TANH R92, R92 ;  /* 0x0000005c005c7308 */ /* 0x000e620000002400 */
[----:B------:R-:W-:Y:S01]  /*141c0*/  ISETP.GT.AND P5, PT, R15, 0x40, PT ;  /* 0x000000400f00780c */ /* 0x000fe20003fa4270 */
[----:B------:R-:W-:Y:S01]  /*141d0*/  FMUL.FTZ R97, R2, R97 ;  /* 0x0000006102617220 */ /* 0x000fe20000410000 */
[----:B0-----:R-:W-:Y:S02]  /*141e0*/  FSEL R117, R117, -INF , P4 ;  /* 0xff80000075757808 */ /* 0x001fe40002000000 */
[----:B------:R-:W-:-:S03]  /*141f0*/  FMNMX.FTZ R142, R141, R142, !PT ;  /* 0x0000008e8d8e7209 */ /* 0x000fc60007810000 */
[----:B------:R-:W0:Y:S01]  /*14200*/  MUFU.TANH R93, R93 ;  /* 0x0000005d005d7308 */ /* 0x000e220000002400 */
[----:B------:R-:W-:Y:S01]  /*14210*/  ISETP.GT.AND P3, PT, R15, 0x41, PT ;  /* 0x000000410f00780c */ /* 0x000fe20003f64270 */
[----:B------:R-:W-:Y:S01]  /*14220*/  FMUL.FTZ R100, R2, R100 ;  /* 0x0000006402647220 */ /* 0x000fe20000410000 */
[----:B--2---:R-:W-:Y:S02]  /*14230*/  FSEL R143, R88, -INF , P5 ;  /* 0xff800000588f7808 */ /* 0x004fe40002800000 */
[----:B------:R-:W-:-:S03]  /*14240*/  FMNMX.FTZ R142, R117, R142, !PT ;  /* 0x0000008e758e7209 */ /* 0x000fc60007810000 */
[----:B------:R-:W2:Y:S01]  /*14250*/  MUFU.TANH R96, R96 ;  /* 0x0000006000607308 */ /* 0x000ea20000002400 */
[----:B------:R-:W-:Y:S01]  /*14260*/  ISETP.GT.AND P4, PT, R15, 0x48, PT ;  /* 0x000000480f00780c */ /* 0x000fe20003f84270 */
[----:B------:R-:W-:Y:S01]  /*14270*/  FMUL.FTZ R101, R2, R101 ;  /* 0x0000006502657220 */ /* 0x000fe20000410000 */
[----:B---3--:R-:W-:Y:S02]  /*14280*/  FSEL R89, R89, -INF , P3 ;  /* 0xff80000059597808 */ /* 0x008fe40001800000 */
[----:B------:R-:W-:-:S03]  /*14290*/  FMNMX.FTZ R142, R143, R142, !PT ;  /* 0x0000008e8f8e7209 */ /* 0x000fc60007810000 */
[----:B------:R-:W3:Y:S01]  /*142a0*/  MUFU.TANH R97, R97 ;  /* 0x0000006100617308 */ /* 0x000ee20000002400 */
[----:B------:R-:W-:Y:S02]  /*142b0*/  WARPGROUP.DEPBAR.LE gsb0, 0x0 ;  /* 0x00008000000079c5 */ /* 0x000fe40000010000 */
[C---:B------:R-:W-:Y:S01]  /*142c0*/  FMUL.FTZ R157, R2.reuse, R41 ;  /* 0x00000029029d7220 */ /* 0x040fe20000410000 */
[----:B------:R-:W-:Y:S01]  /*142d0*/  ISETP.GT.AND P5, PT, R15, 0x49, PT ;  /* 0x000000490f00780c */ /* 0x000fe20003fa4270 */
[----:B------:R-:W-:Y:S01]  /*142e0*/  FMUL.FTZ R72, R2, R72 ;  /* 0x0000004802487220 */ /* 0x000fe20000410000 */
[----:B-1----:R-:W-:Y:S02]  /*142f0*/  FSEL R41, R92, -INF , P4 ;  /* 0xff8000005c297808 */ /* 0x002fe40002000000 */
[----:B------:R-:W1:Y:S01]  /*14300*/  MUFU.TANH R100, R100 ;  /* 0x0000006400647308 */ /* 0x000e620000002400 */
[----:B------:R-:W-:Y:S01]  /*14310*/  FMNMX.FTZ R142, R89, R142, !PT ;  /* 0x0000008e598e7209 */ /* 0x000fe20007810000 */
[----:B------:R-:W-:Y:S01]  /*14320*/  VIADD R12, R12, 0x606 ;  /* 0x000006060c0c7836 */ /* 0x000fe20000000000 */
[----:B------:R-:W-:Y:S01]  /*14330*/  ISETP.GT.AND P3, PT, R15, 0x50, PT ;  /* 0x000000500f00780c */ /* 0x000fe20003f64270 */
[----:B------:R-:W-:Y:S01]  /*14340*/  FMUL.FTZ R73, R2, R73 ;  /* 0x0000004902497220 */ /* 0x000fe20000410000 */
[----:B0-----:R-:W-:-:S02]  /*14350*/  FSEL R93, R93, -INF , P5 ;  /* 0xff8000005d5d7808 */ /* 0x001fc40002800000 */
[----:B------:R-:W-:Y:S01]  /*14360*/  FMNMX.FTZ R142, R41, R142, !PT ;  /* 0x0000008e298e7209 */ /* 0x000fe20007810000 */
[----:B------:R-:W0:Y:S01]  /*14370*/  MUFU.TANH R101, R101 ;  /* 0x0000006500657308 */ /* 0x000e220000002400 */
[----:B------:R-:W-:Y:S02]  /*14380*/  R2UR UR6, R12 ;  /* 0x000000000c0672ca */ /* 0x000fe400000e0000 */
[----:B------:R-:W-:Y:S02]  /*14390*/  R2UR UR4, R6 ;  /* 0x00000000060472ca */ /* 0x000fe400000e0000 */
[----:B------:R-:W-:Y:S01]  /*143a0*/  R2UR UR5, R7 ;  /* 0x00000000070572ca */ /* 0x000fe200000e0000 */
[----:B------:R-:W-:Y:S01]  /*143b0*/  FMUL.FTZ R76, R2, R76 ;  /* 0x0000004c024c7220 */ /* 0x000fe20000410000 */
[----:B------:R-:W-:Y:S01]  /*143c0*/  ISETP.GT.AND P4, PT, R15, 0x51, PT ;  /* 0x000000510f00780c */ /* 0x000fe20003f84270 */
[----:B------:R-:W4:Y:S01]  /*143d0*/  MUFU.TANH R72, R72 ;  /* 0x0000004800487308 */ /* 0x000f220000002400 */
[----:B--2---:R-:W-:-:S02]  /*143e0*/  FSEL R145, R96, -INF , P3 ;  /* 0xff80000060917808 */ /* 0x004fc40001800000 */
[----:B------:R-:W-:Y:S01]  /*143f0*/  FMNMX.FTZ R142, R93, R142, !PT ;  /* 0x0000008e5d8e7209 */ /* 0x000fe20007810000 */
[C---:B------:R-:W-:Y:S01]  /*14400*/  FMUL.FTZ R77, R2.reuse, R77 ;  /* 0x0000004d024d7220 */ /* 0x040fe20000410000 */
[----:B------:R-:W-:Y:S01]  /*14410*/  ISETP.GT.AND P5, PT, R15, 0x58, PT ;  /* 0x000000580f00780c */ /* 0x000fe20003fa4270 */
[----:B------:R-:W-:Y:S01]  /*14420*/  WARPGROUP.ARRIVE ;  /* 0x00000000000079c5 */ /* 0x000fe20000000000 */
[----:B---3--:R-:W-:Y:S01]  /*14430*/  FSEL R97, R97, -INF , P4 ;  /* 0xff80000061617808 */ /* 0x008fe20002000000 */
[----:B------:R-:W2:Y:S01]  /*14440*/  MUFU.TANH R73, R73 ;  /* 0x0000004900497308 */ /* 0x000ea20000002400 */
[----:B------:R-:W-:Y:S01]  /*14450*/  FMNMX.FTZ R142, R145, R142, !PT ;  /* 0x0000008e918e7209 */ /* 0x000fe20007810000 */
[C---:B------:R-:W-:Y:S01]  /*14460*/  FMUL.FTZ R161, R2.reuse, R44 ;  /* 0x0000002c02a17220 */ /* 0x040fe20000410000 */
[C---:B------:R-:W-:Y:S01]  /*14470*/  FMUL.FTZ R44, R2.reuse, R45 ;  /* 0x0000002d022c7220 */ /* 0x040fe20000410000 */
[----:B------:R-:W-:Y:S01]  /*14480*/  ISETP.GT.AND P3, PT, R15, 0x59, PT ;  /* 0x000000590f00780c */ /* 0x000fe20003f64270 */
[----:B------:R-:W-:Y:S01]  /*14490*/  FMUL.FTZ R80, R2, R80 ;  /* 0x0000005002507220 */ /* 0x000fe20000410000 */
[----:B-1----:R-:W-:Y:S01]  /*144a0*/  FSEL R45, R100, -INF , P5 ;  /* 0xff800000642d7808 */ /* 0x002fe20002800000 */
[----:B------:R-:W-:Y:S01]  /*144b0*/  QGMMA.64x32x32.F32.E4M3.E4M3 R24, gdesc[UR4], R24, gsb0 ;  /* 0x00600000041879f3 */ /* 0x000fe20008000818 */
[----:B------:R-:W1:Y:S01]  /*144c0*/  MUFU.TANH R76, R76 ;  /* 0x0000004c004c7308 */ /* 0x000e620000002400 */
[----:B------:R-:W-:Y:S01]  /*144d0*/  FMNMX.FTZ R142, R97, R142, !PT ;  /* 0x0000008e618e7209 */ /* 0x000fe20007810000 */
[C---:B------:R-:W-:Y:S01]  /*144e0*/  FMUL.FTZ R81, R2.reuse, R81 ;  /* 0x0000005102517220 */ /* 0x040fe20000410000 */
[----:B------:R-:W-:Y:S01]  /*144f0*/  ISETP.GT.AND P4, PT, R15, 0x60, PT ;  /* 0x000000600f00780c */ /* 0x000fe20003f84270 */
[C---:B------:R-:W-:Y:S01]  /*14500*/  FMUL.FTZ R84, R2.reuse, R84 ;  /* 0x0000005402547220 */ /* 0x040fe20000410000 */
[----:B0-----:R-:W-:Y:S01]  /*14510*/  FSEL R101, R101, -INF , P3 ;  /* 0xff80000065657808 */ /* 0x001fe20001800000 */
[C---:B------:R-:W-:Y:S01]  /*14520*/  FMUL.FTZ R85, R2.reuse, R85 ;  /* 0x0000005502557220 */ /* 0x040fe20000410000 */
[----:B------:R-:W-:Y:S01]  /*14530*/  FMNMX.FTZ R142, R45, R142, !PT ;  /* 0x0000008e2d8e7209 */ /* 0x000fe20007810000 */
[----:B------:R-:W0:Y:S01]  /*14540*/  MUFU.TANH R77, R77 ;  /* 0x0000004d004d7308 */ /* 0x000e220000002400 */
[----:B------:R-:W-:Y:S01]  /*14550*/  ISETP.GT.AND P3, PT, R15, 0x61, PT ;  /* 0x000000610f00780c */ /* 0x000fe20003f64270 */
[----:B------:R-:W-:Y:S01]  /*14560*/  FMUL.FTZ R165, R2, R49 ;  /* 0x0000003102a57220 */ /* 0x000fe20000410000 */
[----:B----4-:R-:W-:Y:S01]  /*14570*/  FSEL R147, R72, -INF , P4 ;  /* 0xff80000048937808 */ /* 0x010fe20002000000 */
[C---:B------:R-:W-:Y:S01]  /*14580*/  FMUL.FTZ R57, R2.reuse, R57 ;  /* 0x0000003902397220 */ /* 0x040fe20000410000 */
[----:B------:R-:W-:Y:S01]  /*14590*/  FMNMX.FTZ R142, R101, R142, !PT ;  /* 0x0000008e658e7209 */ /* 0x000fe20007810000 */
[----:B------:R-:W-:-:S02]  /*145a0*/  FMUL.FTZ R60, R2, R60 ;  /* 0x0000003c023c7220 */ /* 0x000fc40000410000 */
[----:B------:R-:W3:Y:S01]  /*145b0*/  MUFU.TANH R80, R80 ;  /* 0x0000005000507308 */ /* 0x000ee20000002400 */
[----:B------:R-:W-:Y:S01]  /*145c0*/  ISETP.GT.AND P4, PT, R15, 0x68, PT ;  /* 0x000000680f00780c */ /* 0x000fe20003f84270 */
[----:B------:R-:W-:Y:S01]  /*145d0*/  FMUL.FTZ R61, R2, R61 ;  /* 0x0000003d023d7220 */ /* 0x000fe20000410000 */
[----:B--2---:R-:W-:-:S05]  /*145e0*/  FSEL R73, R73, -INF , P3 ;  /* 0xff80000049497808 */ /* 0x004fca0001800000 */
[----:B------:R-:W-:Y:S01]  /*145f0*/  MUFU.TANH R132, R132 ;  /* 0x0000008400847308 */ /* 0x000fe20000002400 */
[----:B------:R-:W-:Y:S01]  /*14600*/  FMNMX.FTZ R142, R147, R142, !PT ;  /* 0x0000008e938e7209 */ /* 0x000fe20007810000 */
[----:B------:R-:W-:Y:S01]  /*14610*/  FMUL.FTZ R163, R2, R48 ;  /* 0x0000003002a37220 */ /* 0x000fe20000410000 */
[----:B------:R-:W-:-:S05]  /*14620*/  ISETP.GT.AND P3, PT, R15, 0x69, PT ;  /* 0x000000690f00780c */ /* 0x000fca0003f64270 */
[----:B------:R-:W-:Y:S01]  /*14630*/  MUFU.TANH R133, R133 ;  /* 0x0000008500857308 */ /* 0x000fe20000002400 */
[----:B-1----:R-:W-:Y:S01]  /*14640*/  FSEL R49, R76, -INF , P4 ;  /* 0xff8000004c317808 */ /* 0x002fe20002000000 */
[----:B------:R-:W-:Y:S01]  /*14650*/  FMUL.FTZ R159, R2, R40 ;  /* 0x00000028029f7220 */ /* 0x000fe20000410000 */
[----:B------:R-:W-:-:S05]  /*14660*/  FMNMX.FTZ R142, R73, R142, !PT ;  /* 0x0000008e498e7209 */ /* 0x000fca0007810000 */
[----:B------:R-:W-:Y:S08]  /*14670*/  MUFU.TANH R134, R134 ;  /* 0x0000008600867308 */ /* 0x000ff00000002400 */
[----:B------:R-:W-:Y:S01]  /*14680*/  MUFU.TANH R68, R68 ;  /* 0x0000004400447308 */ /* 0x000fe20000002400 */
[----:B------:R-:W-:Y:S01]  /*14690*/  FMUL.FTZ R52, R2, R52 ;  /* 0x0000003402347220 */ /* 0x000fe20000410000 */
[----:B------:R-:W-:Y:S01]  /*146a0*/  SHFL.IDX PT, R56, R56, 0x1, 0x1c1f ;  /* 0x003c1f0038387f89 */ /* 0x000fe200000e0000 */
[----:B------:R-:W-:-:S05]  /*146b0*/  ULDC UR4, c[0x0][0x988] ;  /* 0x0002620000047ab9 */ /* 0x000fca0000000800 */
[----:B------:R-:W1:Y:S01]  /*146c0*/  MUFU.TANH R81, R81 ;  /* 0x0000005100517308 */ /* 0x000e620000002400 */
[----:B------:R-:W-:Y:S02]  /*146d0*/  ISETP.GT.AND P4, PT, R15, 0x70, PT ;  /* 0x000000700f00780c */ /* 0x000fe40003f84270 */
[----:B0-----:R-:W-:-:S05]  /*146e0*/  FSEL R77, R77, -INF , P3 ;  /* 0xff8000004d4d7808 */ /* 0x001fca0001800000 */
[----:B------:R-:W0:Y:S01]  /*146f0*/  MUFU.TANH R84, R84 ;  /* 0x0000005400547308 */ /* 0x000e220000002400 */
[----:B------:R-:W-:Y:S02]  /*14700*/  FMNMX.FTZ R142, R49, R142, !PT ;  /* 0x0000008e318e7209 */ /* 0x000fe40007810000 */
[----:B------:R-:W-:-:S05]  /*14710*/  ISETP.GT.AND P3, PT, R15, 0x71, PT ;  /* 0x000000710f00780c */ /* 0x000fca0003f64270 */
[----:B------:R-:W2:Y:S01]  /*14720*/  MUFU.TANH R85, R85 ;  /* 0x0000005500557308 */ /* 0x000ea20000002400 */
[----:B---3--:R-:W-:Y:S02]  /*14730*/  FSEL R149, R80, -INF , P4 ;  /* 0xff80000050957808 */ /* 0x008fe40002000000 */
[----:B------:R-:W-:Y:S02]  /*14740*/  FMNMX.FTZ R142, R77, R142, !PT ;  /* 0x0000008e4d8e7209 */ /* 0x000fe40007810000 */
[----:B------:R-:W-:Y:S02]  /*14750*/  ISETP.GT.AND P4, PT, R15, 0x78, PT ;  /* 0x000000780f00780c */ /* 0x000fe40003f84270 */
[----:B-1----:R-:W-:Y:S01]  /*14760*/  FSEL R81, R81, -INF , P3 ;  /* 0xff80000051517808 */ /* 0x002fe20001800000 */
[----:B------:R-:W1:Y:S01]  /*14770*/  MUFU.TANH R57, R57 ;  /* 0x0000003900397308 */ /* 0x000e620000002400 */
[----:B------:R-:W-:Y:S01]  /*14780*/  FMNMX.FTZ R142, R149, R142, !PT ;  /* 0x0000008e958e7209 */ /* 0x000fe20007810000 */
[----:B------:R-:W-:Y:S01]  /*14790*/  FMUL.FTZ R48, R2, R53 ;  /* 0x0000003502307220 */ /* 0x000fe20000410000 */
[----:B------:R-:W-:-:S02]  /*147a0*/  ISETP.GT.AND P3, PT, R15, 0x79, PT ;  /* 0x000000790f00780c */ /* 0x000fc40003f64270 */
[----:B0-----:R-:W-:Y:S02]  /*147b0*/  FSEL R53, R84, -INF , P4 ;  /* 0xff80000054357808 */ /* 0x001fe40002000000 */
[----:B------:R-:W-:Y:S01]  /*147c0*/  FMNMX.FTZ R142, R81, R142, !PT ;  /* 0x0000008e518e7209 */ /* 0x000fe20007810000 */
[----:B------:R-:W0:Y:S01]  /*147d0*/  MUFU.TANH R60, R60 ;  /* 0x0000003c003c7308 */ /* 0x000e220000002400 */
[----:B------:R-:W-:Y:S02]  /*147e0*/  ISETP.GT.AND P4, PT, R15, 0x80, PT ;  /* 0x000000800f00780c */ /* 0x000fe40003f84270 */
[----:B--2---:R-:W-:Y:S02]  /*147f0*/  FSEL R85, R85, -INF , P3 ;  /* 0xff80000055557808 */ /* 0x004fe40001800000 */
[----:B------:R-:W-:-:S03]  /*14800*/  FMNMX.FTZ R142, R53, R142, !PT ;  /* 0x0000008e358e7209 */ /* 0x000fc60007810000 */
[----:B------:R-:W2:Y:S01]  /*14810*/  MUFU.TANH R61, R61 ;  /* 0x0000003d003d7308 */ /* 0x000ea20000002400 */
[----:B------:R-:W-:Y:S02]  /*14820*/  ISETP.GT.AND P3, PT, R15, 0x81, PT ;  /* 0x000000810f00780c */ /* 0x000fe40003f64270 */
[----:B------:R-:W-:Y:S02]  /*14830*/  FSEL R151, R132, -INF , P4 ;  /* 0xff80000084977808 */ /* 0x000fe40002000000 */
[----:B------:R-:W-:Y:S02]  /*14840*/  FMNMX.FTZ R142, R85, R142, !PT ;  /* 0x0000008e558e7209 */ /* 0x000fe40007810000 */
[----:B------:R-:W-:Y:S02]  /*14850*/  ISETP.GT.AND P4, PT, R15, 0x88, PT ;  /* 0x000000880f00780c */ /* 0x000fe40003f84270 */
[----:B-1----:R-:W-:Y:S02]  /*14860*/  FSEL R57, R57, -INF , P3 ;  /* 0xff80000039397808 */ /* 0x002fe40001800000 */
[----:B------:R-:W-:Y:S01]  /*14870*/  FMNMX.FTZ R142, R151, R142, !PT ;  /* 0x0000008e978e7209 */ /* 0x000fe20007810000 */
[C---:B------:R-:W-:Y:S01]  /*14880*/  FMUL.FTZ R40, R2.reuse, R42 ;  /* 0x0000002a02287220 */ /* 0x040fe20000410000 */
[----:B------:R-:W-:Y:S01]  /*14890*/  FMUL.FTZ R42, R2, R43 ;  /* 0x0000002b022a7220 */ /* 0x000fe20000410000 */
[----:B------:R-:W-:-:S02]  /*148a0*/  ISETP.GT.AND P3, PT, R15, 0x89, PT ;  /* 0x000000890f00780c */ /* 0x000fc40003f64270 */
[----:B0-----:R-:W-:Y:S02]  /*148b0*/  FSEL R43, R60, -INF , P4 ;  /* 0xff8000003c2b7808 */ /* 0x001fe40002000000 */
[----:B------:R-:W-:Y:S02]  /*148c0*/  FMNMX.FTZ R142, R57, R142, !PT ;  /* 0x0000008e398e7209 */ /* 0x000fe40007810000 */
[----:B------:R-:W-:Y:S02]  /*148d0*/  ISETP.GT.AND P4, PT, R15, 0x90, PT ;  /* 0x000000900f00780c */ /* 0x000fe40003f84270 */
[----:B--2---:R-:W-:Y:S02]  /*148e0*/  FSEL R61, R61, -INF , P3 ;  /* 0xff8000003d3d7808 */ /* 0x004fe40001800000 */
[----:B------:R-:W-:Y:S01]  /*148f0*/  FMNMX.FTZ R142, R43, R142, !PT ;  /* 0x0000008e2b8e7209 */ /* 0x000fe20007810000 */
[----:B------:R-:W0:Y:S01]  /*14900*/  MUFU.TANH R159, R159 ;  /* 0x0000009f009f7308 */ /* 0x000e220000002400 */
[----:B------:R-:W-:-:S02]  /*14910*/  ISETP.GT.AND P3, PT, R15, 0x91, PT ;  /* 0x000000910f00780c */ /* 0x000fc40003f64270 */
[----:B------:R-:W-:Y:S02]  /*14920*/  FSEL R133, R133, -INF , P4 ;  /* 0xff80000085857808 */ /* 0x000fe40002000000 */
[----:B------:R-:W-:Y:S02]  /*14930*/  FMNMX.FTZ R142, R61, R142, !PT ;  /* 0x0000008e3d8e7209 */ /* 0x000fe40007810000 */
[----:B------:R-:W-:Y:S01]  /*14940*/  ISETP.GT.AND P4, PT, R15, 0x98, PT ;  /* 0x000000980f00780c */ /* 0x000fe20003f84270 */
[----:B------:R-:W1:Y:S01]  /*14950*/  MUFU.TANH R157, R157 ;  /* 0x0000009d009d7308 */ /* 0x000e620000002400 */
[----:B------:R-:W-:Y:S02]  /*14960*/  FSEL R153, R134, -INF , P3 ;  /* 0xff80000086997808 */ /* 0x000fe40001800000 */
[----:B------:R-:W-:Y:S01]  /*14970*/  FMNMX.FTZ R142, R133, R142, !PT ;  /* 0x0000008e858e7209 */ /* 0x000fe20007810000 */
[----:B------:R-:W-:Y:S02]  /*14980*/  WARPGROUP.DEPBAR.LE gsb0, 0x0 ;  /* 0x00008000000079c5 */ /* 0x000fe40000010000 */
[----:B------:R-:W-:-:S02]  /*14990*/  ISETP.GT.AND P3, PT, R15, 0x99, PT ;  /* 0x000000990f00780c */ /* 0x000fc40003f64270 */
[----:B------:R2:W-:Y:S01]  /*149a0*/  MUFU.TANH R72, R48 ;  /* 0x0000003000487308 */ /* 0x0005e20000002400 */
[----:B------:R-:W-:Y:S02]  /*149b0*/  FMNMX.FTZ R142, R153, R142, !PT ;  /* 0x0000008e998e7209 */ /* 0x000fe40007810000 */
[----:B------:R-:W-:-:S05]  /*149c0*/  FSEL R155, R68, -INF , P3 ;  /* 0xff800000449b7808 */ /* 0x000fca0001800000 */
[----:B------:R-:W3:Y:S01]  /*149d0*/  MUFU.TANH R161, R161 ;  /* 0x000000a100a17308 */ /* 0x000ee20000002400 */
[----:B--2---:R-:W-:Y:S01]  /*149e0*/  FMUL.FTZ R48, R2, R25 ;  /* 0x0000001902307220 */ /* 0x004fe20000410000 */
[----:B------:R-:W-:Y:S02]  /*149f0*/  FSEL R25, R14, -INF , P4 ;  /* 0xff8000000e197808 */ /* 0x000fe40002000000 */
[----:B------:R-:W-:Y:S02]  /*14a00*/  ISETP.GT.AND P4, PT, R15, 0xa0, PT ;  /* 0x000000a00f00780c */ /* 0x000fe40003f84270 */
[----:B------:R-:W-:Y:S02]  /*14a10*/  FMNMX.FTZ R142, R25, R142, !PT ;  /* 0x0000008e198e7209 */ /* 0x000fe40007810000 */
[----:B------:R-:W2:Y:S01]  /*14a20*/  MUFU.TANH R44, R44 ;  /* 0x0000002c002c7308 */ /* 0x000ea20000002400 */
[----:B------:R-:W-:Y:S02]  /*14a30*/  ISETP.GT.AND P3, PT, R15, 0xa1, PT ;  /* 0x000000a10f00780c */ /* 0x000fe40003f64270 */
[----:B0-----:R-:W-:-:S02]  /*14a40*/  FSEL R159, R159, -INF , P4 ;  /* 0xff8000009f9f7808 */ /* 0x001fc40002000000 */
[----:B------:R-:W-:-:S03]  /*14a50*/  FMNMX.FTZ R142, R155, R142, !PT ;  /* 0x0000008e9b8e7209 */ /* 0x000fc60007810000 */
[----:B------:R-:W0:Y:S01]  /*14a60*/  MUFU.TANH R163, R163 ;  /* 0x000000a300a37308 */ /* 0x000e220000002400 */
[----:B------:R-:W-:Y:S02]  /*14a70*/  ISETP.GT.AND P4, PT, R15, 0xa8, PT ;  /* 0x000000a80f00780c */ /* 0x000fe40003f84270 */
[----:B-1----:R-:W-:Y:S02]  /*14a80*/  FSEL R157, R157, -INF , P3 ;  /* 0xff8000009d9d7808 */ /* 0x002fe40001800000 */
[----:B------:R-:W-:-:S03]  /*14a90*/  FMNMX.FTZ R142, R159, R142, !PT ;  /* 0x0000008e9f8e7209 */ /* 0x000fc60007810000 */
[----:B------:R-:W1:Y:S01]  /*14aa0*/  MUFU.TANH R165, R165 ;  /* 0x000000a500a57308 */ /* 0x000e620000002400 */
[----:B------:R-:W-:Y:S01]  /*14ab0*/  ISETP.GT.AND P3, PT, R15, 0xa9, PT ;  /* 0x000000a90f00780c */ /* 0x000fe20003f64270 */
[----:B------:R-:W-:Y:S01]  /*14ac0*/  FMUL.FTZ R24, R2, R24 ;  /* 0x0000001802187220 */ /* 0x000fe20000410000 */
[----:B---3--:R-:W-:Y:S02]  /*14ad0*/  FSEL R161, R161, -INF , P4 ;  /* 0xff800000a1a17808 */ /* 0x008fe40002000000 */
[----:B------:R-:W-:-:S03]  /*14ae0*/  FMNMX.FTZ R142, R157, R142, !PT ;  /* 0x0000008e9d8e7209 */ /* 0x000fc60007810000 */
[----:B------:R-:W3:Y:S01]  /*14af0*/  MUFU.TANH R52, R52 ;  /* 0x0000003400347308 */ /* 0x000ee20000002400 */
[----:B------:R-:W-:Y:S01]  /*14b00*/  FMUL.FTZ R14, R2, R29 ;  /* 0x0000001d020e7220 */ /* 0x000fe20000410000 */
[----:B------:R-:W-:Y:S02]  /*14b10*/  ISETP.GT.AND P4, PT, R15, 0xb0, PT ;  /* 0x000000b00f00780c */ /* 0x000fe40003f84270 */
[----:B--2---:R-:W-:Y:S02]  /*14b20*/  FSEL R29, R44, -INF , P3 ;  /* 0xff8000002c1d7808 */ /* 0x004fe40001800000 */
[----:B------:R-:W-:Y:S02]  /*14b30*/  FMNMX.FTZ R142, R161, R142, !PT ;  /* 0x0000008ea18e7209 */ /* 0x000fe40007810000 */
[----:B------:R-:W2:Y:S01]  /*14b40*/  MUFU.TANH R24, R24 ;  /* 0x0000001800187308 */ /* 0x000ea20000002400 */
[----:B------:R-:W-:Y:S01]  /*14b50*/  ISETP.GT.AND P3, PT, R15, 0xb1, PT ;  /* 0x000000b10f00780c */ /* 0x000fe20003f64270 */
[----:B------:R-:W-:Y:S01]  /*14b60*/  FMUL.FTZ R28, R2, R28 ;  /* 0x0000001c021c7220 */ /* 0x000fe20000410000 */
[----:B0-----:R-:W-:-:S02]  /*14b70*/  FSEL R163, R163, -INF , P4 ;  /* 0xff800000a3a37808 */ /* 0x001fc40002000000 */
[----:B------:R-:W-:Y:S02]  /*14b80*/  FMNMX.FTZ R142, R29, R142, !PT ;  /* 0x0000008e1d8e7209 */ /* 0x000fe40007810000 */
[----:B------:R-:W-:Y:S01]  /*14b90*/  ISETP.GT.AND P4, PT, R15, 0xb8, PT ;  /* 0x000000b80f00780c */ /* 0x000fe20003f84270 */
[----:B------:R-:W0:Y:S01]  /*14ba0*/  MUFU.TANH R48, R48 ;  /* 0x0000003000307308 */ /* 0x000e220000002400 */
[----:B-1----:R-:W-:Y:S02]  /*14bb0*/  FSEL R165, R165, -INF , P3 ;  /* 0xff800000a5a57808 */ /* 0x002fe40001800000 */
[----:B------:R-:W-:Y:S01]  /*14bc0*/  FMNMX.FTZ R142, R163, R142, !PT ;  /* 0x0000008ea38e7209 */ /* 0x000fe20007810000 */
[----:B------:R-:W-:Y:S01]  /*14bd0*/  FMUL.FTZ R32, R2, R32 ;  /* 0x0000002002207220 */ /* 0x000fe20000410000 */
[----:B------:R-:W-:Y:S02]  /*14be0*/  ISETP.GT.AND P3, PT, R15, 0xb9, PT ;  /* 0x000000b90f00780c */ /* 0x000fe40003f64270 */
[----:B---3--:R-:W-:Y:S01]  /*14bf0*/  FSEL R167, R52, -INF , P4 ;  /* 0xff80000034a77808 */ /* 0x008fe20002000000 */
[----:B------:R-:W1:Y:S01]  /*14c00*/  MUFU.TANH R28, R28 ;  /* 0x0000001c001c7308 */ /* 0x000e620000002400 */
[----:B------:R-:W-:-:S02]  /*14c10*/  FMNMX.FTZ R142, R165, R142, !PT ;  /* 0x0000008ea58e7209 */ /* 0x000fc40007810000 */
[----:B------:R-:W-:Y:S02]  /*14c20*/  ISETP.GT.AND P4, PT, R15, 0xc0, PT ;  /* 0x000000c00f00780c */ /* 0x000fe40003f84270 */
[----:B------:R-:W-:-:S03]  /*14c30*/  FMNMX.FTZ R142, R167, R142, !PT ;  /* 0x0000008ea78e7209 */ /* 0x000fc60007810000 */
[----:B------:R3:W4:Y:S01]  /*14c40*/  MUFU.TANH R60, R14 ;  /* 0x0000000e003c7308 */ /* 0x0007220000002400 */
[----:B--2---:R-:W-:Y:S01]  /*14c50*/  FSEL R171, R24, -INF , P4 ;  /* 0xff80000018ab7808 */ /* 0x004fe20002000000 */
[C---:B------:R-:W-:Y:S01]  /*14c60*/  FMUL.FTZ R36, R2.reuse, R36 ;  /* 0x0000002402247220 */ /* 0x040fe20000410000 */
[----:B---3--:R-:W-:Y:S01]  /*14c70*/  FMUL.FTZ R14, R2, R33 ;  /* 0x00000021020e7220 */ /* 0x008fe20000410000 */
[----:B------:R-:W-:-:S04]  /*14c80*/  FSEL R33, R72, -INF , P3 ;  /* 0xff80000048217808 */ /* 0x000fc80001800000 */
[----:B------:R-:W2:Y:S01]  /*14c90*/  MUFU.TANH R32, R32 ;  /* 0x0000002000207308 */ /* 0x000ea20000002400 */
[----:B------:R-:W-:Y:S02]  /*14ca0*/  ISETP.GT.AND P3, PT, R15, 0xc1, PT ;  /* 0x000000c10f00780c */ /* 0x000fe40003f64270 */
[----:B------:R-:W-:Y:S02]  /*14cb0*/  FMNMX.FTZ R142, R33, R142, !PT ;  /* 0x0000008e218e7209 */ /* 0x000fe40007810000 */
[----:B------:R-:W-:Y:S02]  /*14cc0*/  ISETP.GT.AND P4, PT, R15, 0xc8, PT ;  /* 0x000000c80f00780c */ /* 0x000fe40003f84270 */
[----:B0-----:R-:W-:Y:S01]  /*14cd0*/  FSEL R169, R48, -INF , P3 ;  /* 0xff80000030a97808 */ /* 0x001fe20001800000 */
[----:B------:R0:W3:Y:S01]  /*14ce0*/  MUFU.TANH R175, R14 ;  /* 0x0000000e00af7308 */ /* 0x0000e20000002400 */
[----:B------:R-:W-:Y:S02]  /*14cf0*/  FMNMX.FTZ R142, R171, R142, !PT ;  /* 0x0000008eab8e7209 */ /* 0x000fe40007810000 */
[----:B------:R-:W-:-:S02]  /*14d00*/  ISETP.GT.AND P3, PT, R15, 0xc9, PT ;  /* 0x000000c90f00780c */ /* 0x000fc40003f64270 */
[----:B-1----:R-:W-:Y:S01]  /*14d10*/  FSEL R173, R28, -INF , P4 ;  /* 0xff8000001cad7808 */ /* 0x002fe20002000000 */
[----:B0-----:R-:W-:Y:S02]  /*14d20*/  FMUL.FTZ R14, R2, R37 ;  /* 0x00000025020e7220 */ /* 0x001fe40000410000 */
[----:B------:R-:W0:Y:S01]  /*14d30*/  MUFU.TANH R36, R36 ;  /* 0x0000002400247308 */ /* 0x000e220000002400 */
[----:B------:R-:W-:Y:S02]  /*14d40*/  FMNMX.FTZ R142, R169, R142, !PT ;  /* 0x0000008ea98e7209 */ /* 0x000fe40007810000 */
[----:B------:R-:W-:Y:S02]  /*14d50*/  ISETP.GT.AND P4, PT, R15, 0xd0, PT ;  /* 0x000000d00f00780c */ /* 0x000fe40003f84270 */
[----:B----4-:R-:W-:Y:S02]  /*14d60*/  FSEL R37, R60, -INF , P3 ;  /* 0xff8000003c257808 */ /* 0x010fe40001800000 */
[----:B------:R-:W-:Y:S01]  /*14d70*/  FMNMX.FTZ R142, R173, R142, !PT ;  /* 0x0000008ead8e7209 */ /* 0x000fe20007810000 */
[----:B------:R-:W1:Y:S01]  /*14d80*/  MUFU.TANH R14, R14 ;  /* 0x0000000e000e7308 */ /* 0x000e620000002400 */
[----:B------:R-:W-:-:S02]  /*14d90*/  ISETP.GT.AND P3, PT, R15, 0xd1, PT ;  /* 0x000000d10f00780c */ /* 0x000fc40003f64270 */
[----:B--2---:R-:W-:Y:S02]  /*14da0*/  FSEL R177, R32, -INF , P4 ;  /* 0xff80000020b17808 */ /* 0x004fe40002000000 */
[----:B------:R-:W-:Y:S02]  /*14db0*/  FMNMX.FTZ R142, R37, R142, !PT ;  /* 0x0000008e258e7209 */ /* 0x000fe40007810000 */
[----:B------:R-:W-:Y:S02]  /*14dc0*/  ISETP.GT.AND P4, PT, R15, 0xd8, PT ;  /* 0x000000d80f00780c */ /* 0x000fe40003f84270 */
[----:B---3--:R-:W-:Y:S02]  /*14dd0*/  FSEL R175, R175, -INF , P3 ;  /* 0xff800000afaf7808 */ /* 0x008fe40001800000 */
[----:B------:R-:W-:Y:S01]  /*14de0*/  FMNMX.FTZ R142, R177, R142, !PT ;  /* 0x0000008eb18e7209 */ /* 0x000fe20007810000 */
[----:B------:R-:W-:Y:S01]  /*14df0*/  FMUL.FTZ R28, R2, R47 ;  /* 0x0000002f021c7220 */ /* 0x000fe20000410000 */
[----:B------:R-:W-:-:S02]  /*14e00*/  ISETP.GT.AND P3, PT, R15, 0xd9, PT ;  /* 0x000000d90f00780c */ /* 0x000fc40003f64270 */
[----:B0-----:R-:W-:Y:S02]  /*14e10*/  FSEL R47, R36, -INF , P4 ;  /* 0xff800000242f7808 */ /* 0x001fe40002000000 */
[----:B------:R-:W-:Y:S02]  /*14e20*/  FMNMX.FTZ R142, R175, R142, !PT ;  /* 0x0000008eaf8e7209 */ /* 0x000fe40007810000 */
[----:B-1----:R-:W-:Y:S02]  /*14e30*/  FSEL R15, R14, -INF , P3 ;  /* 0xff8000000e0f7808 */ /* 0x002fe40001800000 */
[----:B------:R-:W-:-:S04]  /*14e40*/  FMNMX.FTZ R142, R47, R142, !PT ;  /* 0x0000008e2f8e7209 */ /* 0x000fc80007810000 */
[----:B------:R-:W-:-:S05]  /*14e50*/  FMNMX.FTZ R142, R15, R142, !PT ;  /* 0x0000008e0f8e7209 */ /* 0x000fca0007810000 */
[----:B------:R-:W0:Y:S01]  /*14e60*/  SHFL.BFLY PT, R179, R142, 0x2, 0x1f ;  /* 0x0c401f008eb37f89 */ /* 0x000e2200000e0000 */
[----:B------:R-:W1:Y:S01]  /*14e70*/  MUFU.TANH R121, R121 ;  /* 0x0000007900797308 */ /* 0x000e620000002400 */
[----:B0-----:R-:W-:-:S05]  /*14e80*/  FMNMX.FTZ R179, R142, R179, !PT ;  /* 0x000000b38eb37209 */ /* 0x001fca0007810000 */
[----:B------:R-:W0:Y:S02]  /*14e90*/  SHFL.BFLY PT, R14, R179, 0x1, 0x1f ;  /* 0x0c201f00b30e7f89 */ /* 0x000e2400000e0000 */
[----:B------:R-:W2:Y:S01]  /*14ea0*/  MUFU.TANH R122, R122 ;  /* 0x0000007a007a7308 */ /* 0x000ea20000002400 */
[----:B------:R-:W-:Y:S01]  /*14eb0*/  IMAD.U32 R88, RZ, RZ, UR4 ;  /* 0x00000004ff587e24 */ /* 0x000fe2000f8e00ff */
[----:B------:R-:W-:-:S06]  /*14ec0*/  VIADDMNMX R64, R56, R65, R64, PT ;  /* 0x0000004138407246 */ /* 0x000fcc0003800140 */
[----:B------:R-:W3:Y:S01]  /*14ed0*/  MUFU.TANH R123, R123 ;  /* 0x0000007b007b7308 */ /* 0x000ee20000002400 */
[----:B------:R-:W-:Y:S01]  /*14ee0*/  FMUL.FTZ R48, R2, R38 ;  /* 0x0000002602307220 */ /* 0x000fe20000410000 */
[----:B------:R-:W-:-:S06]  /*14ef0*/  ISETP.GT.AND P4, PT, R64, RZ, PT ;  /* 0x000000ff4000720c */ /* 0x000fcc0003f84270 */
[----:B------:R-:W4:Y:S01]  /*14f00*/  MUFU.TANH R126, R126 ;  /* 0x0000007e007e7308 */ /* 0x000f220000002400 */
[----:B0-----:R-:W-:-:S07]  /*14f10*/  FMNMX.FTZ R14, R179, R14, !PT ;  /* 0x0000000eb30e7209 */ /* 0x001fce0007810000 */
[----:B------:R-:W0:Y:S01]  /*14f20*/  MUFU.TANH R127, R127 ;  /* 0x0000007f007f7308 */ /* 0x000e220000002400 */
[----:B------:R-:W-:Y:S02]  /*14f30*/  ISETP.GT.AND P5, PT, R64, 0x1, PT ;  /* 0x000000014000780c */ /* 0x000fe40003fa4270 */
[C---:B------:R-:W-:Y:S01]  /*14f40*/  FSETP.NEU.FTZ.AND P3, PT, R14.reuse, -INF , PT ;  /* 0xff8000000e00780b */ /* 0x040fe20003f7d000 */
[----:B------:R-:W-:-:S01]  /*14f50*/  FFMA.FTZ R38, R14, R88, -8 ;  /* 0xc10000000e267423 */ /* 0x000fc20000010058 */
[----:B-1----:R-:W-:Y:S02]  /*14f60*/  FSEL R121, R121, -INF , P4 ;  /* 0xff80000079797808 */ /* 0x002fe40002000000 */
[----:B--2---:R-:W-:Y:S01]  /*14f70*/  FSEL R122, R122, -INF , P5 ;  /* 0xff8000007a7a7808 */ /* 0x004fe20002800000 */
[----:B------:R-:W1:Y:S01]  /*14f80*/  MUFU.TANH R129, R129 ;  /* 0x0000008100817308 */ /* 0x000e620000002400 */
[----:B------:R-:W-:Y:S02]  /*14f90*/  FSEL R38, R38, RZ, P3 ;  /* 0x000000ff26267208 */ /* 0x000fe40001800000 */
[----:B------:R-:W-:Y:S01]  /*14fa0*/  ISETP.GT.AND P3, PT, R64, 0x8, PT ;  /* 0x000000084000780c */ /* 0x000fe20003f64270 */
[----:B------:R-:W-:Y:S01]  /*14fb0*/  FMUL.FTZ R106, R2, R106 ;  /* 0x0000006a026a7220 */ /* 0x000fe20000410000 */
[----:B------:R-:W-:-:S02]  /*14fc0*/  ISETP.GT.AND P4, PT, R64, 0x9, PT ;  /* 0x000000094000780c */ /* 0x000fc40003f84270 */
[----:B---3--:R-:W-:Y:S01]  /*14fd0*/  FSEL R123, R123, -INF , P3 ;  /* 0xff8000007b7b7808 */ /* 0x008fe20001800000 */
[----:B------:R-:W2:Y:S01]  /*14fe0*/  MUFU.TANH R130, R130 ;  /* 0x0000008200827308 */ /* 0x000ea20000002400 */
[----:B------:R-:W-:Y:S01]  /*14ff0*/  FMNMX.FTZ R80, R121, R122, !PT ;  /* 0x0000007a79507209 */ /* 0x000fe20007810000 */
[----:B------:R-:W-:Y:S01]  /*15000*/  FFMA.FTZ R60, R71, R88, -R38 ;  /* 0x00000058473c7223 */ /* 0x000fe20000010826 */
[----:B------:R-:W-:Y:S01]  /*15010*/  ISETP.GT.AND P3, PT, R64, 0x10, PT ;  /* 0x000000104000780c */ /* 0x000fe20003f64270 */
[----:B------:R-:W-:Y:S01]  /*15020*/  FMUL.FTZ R107, R2, R107 ;  /* 0x0000006b026b7220 */ /* 0x000fe20000410000 */
[----:B----4-:R-:W-:Y:S02]  /*15030*/  FSEL R71, R126, -INF , P4 ;  /* 0xff8000007e477808 */ /* 0x010fe40002000000 */
[----:B------:R-:W-:Y:S01]  /*15040*/  FMNMX.FTZ R80, R123, R80, !PT ;  /* 0x000000507b507209 */ /* 0x000fe20007810000 */
[----:B------:R-:W3:Y:S01]  /*15050*/  MUFU.TANH R131, R131 ;  /* 0x0000008300837308 */ /* 0x000ee20000002400 */
[----:B------:R-:W-:Y:S01]  /*15060*/  ISETP.GT.AND P4, PT, R64, 0x11, PT ;  /* 0x000000114000780c */ /* 0x000fe20003f84270 */
[----:B------:R-:W-:Y:S01]  /*15070*/  FMUL.FTZ R110, R2, R110 ;  /* 0x0000006e026e7220 */ /* 0x000fe20000410000 */
[----:B0-----:R-:W-:-:S02]  /*15080*/  FSEL R127, R127, -INF , P3 ;  /* 0xff8000007f7f7808 */ /* 0x001fc40001800000 */
[----:B------:R-:W-:-:S03]  /*15090*/  FMNMX.FTZ R84, R71, R80, !PT ;  /* 0x0000005047547209 */ /* 0x000fc60007810000 */
[----:B------:R-:W0:Y:S01]  /*150a0*/  MUFU.TANH R106, R106 ;  /* 0x0000006a006a7308 */ /* 0x000e220000002400 */
[----:B------:R-:W-:Y:S01]  /*150b0*/  ISETP.GT.AND P3, PT, R64, 0x18, PT ;  /* 0x000000184000780c */ /* 0x000fe20003f64270 */
[----:B------:R-:W-:Y:S01]  /*150c0*/  FMUL.FTZ R111, R2, R111 ;  /* 0x0000006f026f7220 */ /* 0x000fe20000410000 */
[----:B-1----:R-:W-:Y:S02]  /*150d0*/  FSEL R129, R129, -INF , P4 ;  /* 0xff80000081817808 */ /* 0x002fe40002000000 */
[----:B------:R-:W-:-:S03]  /*150e0*/  FMNMX.FTZ R84, R127, R84, !PT ;  /* 0x000000547f547209 */ /* 0x000fc60007810000 */
[----:B------:R-:W1:Y:S01]  /*150f0*/  MUFU.TANH R107, R107 ;  /* 0x0000006b006b7308 */ /* 0x000e620000002400 */
[----:B------:R-:W-:-:S01]  /*15100*/  FFMA.FTZ R68, R105, R88, -R38 ;  /* 0x0000005869447223 */ /* 0x000fc20000010826 */
[----:B------:R-:W-:Y:S01]  /*15110*/  ISETP.GT.AND P4, PT, R64, 0x19, PT ;  /* 0x000000194000780c */ /* 0x000fe20003f84270 */
[----:B------:R-:W-:Y:S01]  /*15120*/  FMUL.FTZ R114, R2, R114 ;  /* 0x0000007202727220 */ /* 0x000fe20000410000 */
[----:B--2---:R-:W-:Y:S02]  /*15130*/  FSEL R105, R130, -INF , P3 ;  /* 0xff80000082697808 */ /* 0x004fe40001800000 */
[----:B------:R-:W-:Y:S02]  /*15140*/  FMNMX.FTZ R84, R129, R84, !PT ;  /* 0x0000005481547209 */ /* 0x000fe40007810000 */
[----:B------:R-:W-:Y:S01]  /*15150*/  MUFU.TANH R110, R110 ;  /* 0x0000006e006e7308 */ /* 0x000fe20000002400 */
[----:B------:R-:W-:Y:S01]  /*15160*/  ISETP.GT.AND P3, PT, R64, 0x20, PT ;  /* 0x000000204000780c */ /* 0x000fe20003f64270 */
[----:B------:R-:W-:Y:S01]  /*15170*/  FMUL.FTZ R115, R2, R115 ;  /* 0x0000007302737220 */ /* 0x000fe20000410000 */
[----:B---3--:R-:W-:-:S02]  /*15180*/  FSEL R131, R131, -INF , P4 ;  /* 0xff80000083837808 */ /* 0x008fc40002000000 */
[----:B------:R-:W-:-:S03]  /*15190*/  FMNMX.FTZ R84, R105, R84, !PT ;  /* 0x0000005469547209 */ /* 0x000fc60007810000 */
[----:B------:R-:W2:Y:S01]  /*151a0*/  MUFU.TANH R111, R111 ;  /* 0x0000006f006f7308 */ /* 0x000ea20000002400 */
[----:B------:R-:W-:-:S01]  /*151b0*/  FFMA.FTZ R72, R109, R88, -R38 ;  /* 0x000000586d487223 */ /* 0x000fc20000010826 */
[----:B------:R-:W-:Y:S01]  /*151c0*/  ISETP.GT.AND P4, PT, R64, 0x21, PT ;  /* 0x000000214000780c */ /* 0x000fe20003f84270 */
[----:B------:R-:W-:Y:S01]  /*151d0*/  FMUL.FTZ R118, R2, R118 ;  /* 0x0000007602767220 */ /* 0x000fe20000410000 */
[----:B0-----:R-:W-:Y:S02]  /*151e0*/  FSEL R109, R106, -INF , P3 ;  /* 0xff8000006a6d7808 */ /* 0x001fe40001800000 */
[----:B------:R-:W-:Y:S02]  /*151f0*/  FMNMX.FTZ R84, R131, R84, !PT ;  /* 0x0000005483547209 */ /* 0x000fe40007810000 */
[----:B------:R-:W0:Y:S01]  /*15200*/  MUFU.TANH R114, R114 ;  /* 0x0000007200727308 */ /* 0x000e220000002400 */
[----:B------:R-:W-:-:S01]  /*15210*/  FFMA.FTZ R113, R113, R88, -R38 ;  /* 0x0000005871717223 */ /* 0x000fc20000010826 */
[----:B------:R-:W-:Y:S01]  /*15220*/  ISETP.GT.AND P3, PT, R64, 0x28, PT ;  /* 0x000000284000780c */ /* 0x000fe20003f64270 */
[----:B------:R-:W-:Y:S01]  /*15230*/  FMUL.FTZ R119, R2, R119 ;  /* 0x0000007702777220 */ /* 0x000fe20000410000 */
[----:B-1----:R-:W-:-:S02]  /*15240*/  FSEL R107, R107, -INF , P4 ;  /* 0xff8000006b6b7808 */ /* 0x002fc40002000000 */
[----:B------:R-:W-:Y:S02]  /*15250*/  FMNMX.FTZ R84, R109, R84, !PT ;  /* 0x000000546d547209 */ /* 0x000fe40007810000 */
[----:B------:R-:W1:Y:S01]  /*15260*/  MUFU.TANH R115, R115 ;  /* 0x0000007300737308 */ /* 0x000e620000002400 */
[----:B------:R-:W-:Y:S01]  /*15270*/  ISETP.GT.AND P4, PT, R64, 0x29, PT ;  /* 0x000000294000780c */ /* 0x000fe20003f84270 */
[C---:B------:R-:W-:Y:S01]  /*15280*/  FMUL.FTZ R90, R2.reuse, R90 ;  /* 0x0000005a025a7220 */ /* 0x040fe20000410000 */
[----:B------:R-:W-:Y:S01]  /*15290*/  FMNMX.FTZ R92, R107, R84, !PT ;  /* 0x000000546b5c7209 */ /* 0x000fe20007810000 */
[----:B------:R-:W-:-:S04]  /*152a0*/  FMUL.FTZ R24, R2, R46 ;  /* 0x0000002e02187220 */ /* 0x000fc80000410000 */
[----:B------:R-:W3:Y:S01]  /*152b0*/  MUFU.TANH R118, R118 ;  /* 0x0000007600767308 */ /* 0x000ee20000002400 */
[----:B------:R-:W-:Y:S01]  /*152c0*/  FMUL.FTZ R46, R2, R55 ;  /* 0x00000037022e7220 */ /* 0x000fe20000410000 */
[----:B--2---:R-:W-:-:S06]  /*152d0*/  FSEL R111, R111, -INF , P4 ;  /* 0xff8000006f6f7808 */ /* 0x004fcc0002000000 */
[----:B------:R2:W-:Y:S01]  /*152e0*/  MUFU.EX2 R56, R113 ;  /* 0x0000007100387308 */ /* 0x0005e20000000800 */
[----:B------:R-:W-:Y:S01]  /*152f0*/  FMUL.FTZ R91, R2, R91 ;  /* 0x0000005b025b7220 */ /* 0x000fe20000410000 */
[-CC-:B------:R-:W-:Y:S01]  /*15300*/  FFMA.FTZ R55, R67, R88.reuse, -R38.reuse ;  /* 0x0000005843377223 */ /* 0x180fe20000010826 */
[----:B------:R-:W-:-:S01]  /*15310*/  FFMA.FTZ R67, R13, R88, -R38 ;  /* 0x000000580d437223 */ /* 0x000fc20000010826 */
[----:B--2---:R-:W-:-:S04]  /*15320*/  FSEL R113, R110, -INF , P3 ;  /* 0xff8000006e717808 */ /* 0x004fc80001800000 */
[----:B------:R-:W2:Y:S01]  /*15330*/  MUFU.TANH R119, R119 ;  /* 0x0000007700777308 */ /* 0x000ea20000002400 */
[----:B------:R-:W-:Y:S02]  /*15340*/  ISETP.GT.AND P3, PT, R64, 0x30, PT ;  /* 0x000000304000780c */ /* 0x000fe40003f64270 */
[----:B------:R-:W-:Y:S01]  /*15350*/  FMNMX.FTZ R92, R113, R92, !PT ;  /* 0x0000005c715c7209 */ /* 0x000fe20007810000 */
[----:B------:R-:W-:-:S01]  /*15360*/  FFMA.FTZ R13, R93, R88, -R38 ;  /* 0x000000585d0d7223 */ /* 0x000fc20000010826 */
[----:B------:R-:W-:Y:S01]  /*15370*/  ISETP.GT.AND P4, PT, R64, 0x31, PT ;  /* 0x000000314000780c */ /* 0x000fe20003f84270 */
[----:B------:R-:W-:Y:S01]  /*15380*/  FMUL.FTZ R94, R2, R94 ;  /* 0x0000005e025e7220 */ /* 0x000fe20000410000 */
[----:B0-----:R-:W-:Y:S01]  /*15390*/  FSEL R93, R114, -INF , P3 ;  /* 0xff800000725d7808 */ /* 0x001fe20001800000 */
[----:B------:R-:W0:Y:S01]  /*153a0*/  MUFU.TANH R90, R90 ;  /* 0x0000005a005a7308 */ /* 0x000e220000002400 */
[----:B------:R-:W-:Y:S01]  /*153b0*/  FMNMX.FTZ R96, R111, R92, !PT ;  /* 0x0000005c6f607209 */ /* 0x000fe20007810000 */
[----:B------:R-:W-:Y:S01]  /*153c0*/  FMUL.FTZ R95, R2, R95 ;  /* 0x0000005f025f7220 */ /* 0x000fe20000410000 */
[----:B------:R-:W-:-:S02]  /*153d0*/  ISETP.GT.AND P3, PT, R64, 0x38, PT ;  /* 0x000000384000780c */ /* 0x000fc40003f64270 */
[----:B-1----:R-:W-:Y:S02]  /*153e0*/  FSEL R115, R115, -INF , P4 ;  /* 0xff80000073737808 */ /* 0x002fe40002000000 */
[----:B------:R-:W-:Y:S01]  /*153f0*/  FMNMX.FTZ R96, R93, R96, !PT ;  /* 0x000000605d607209 */ /* 0x000fe20007810000 */
[----:B------:R-:W1:Y:S01]  /*15400*/  MUFU.TANH R91, R91 ;  /* 0x0000005b005b7308 */ /* 0x000e620000002400 */
[----:B------:R-:W-:-:S01]  /*15410*/  FFMA.FTZ R76, R117, R88, -R38 ;  /* 0x00000058754c7223 */ /* 0x000fc20000010826 */
[----:B------:R-:W-:Y:S01]  /*15420*/  ISETP.GT.AND P4, PT, R64, 0x39, PT ;  /* 0x000000394000780c */ /* 0x000fe20003f84270 */
[----:B------:R-:W-:Y:S01]  /*15430*/  FMUL.FTZ R98, R2, R98 ;  /* 0x0000006202627220 */ /* 0x000fe20000410000 */
[----:B---3--:R-:W-:Y:S02]  /*15440*/  FSEL R117, R118, -INF , P3 ;  /* 0xff80000076757808 */ /* 0x008fe40001800000 */
[----:B------:R-:W-:Y:S02]  /*15450*/  FMNMX.FTZ R96, R115, R96, !PT ;  /* 0x0000006073607209 */ /* 0x000fe40007810000 */
[----:B------:R-:W3:Y:S01]  /*15460*/  MUFU.TANH R94, R94 ;  /* 0x0000005e005e7308 */ /* 0x000ee20000002400 */
[----:B------:R-:W-:Y:S01]  /*15470*/  ISETP.GT.AND P3, PT, R64, 0x40, PT ;  /* 0x000000404000780c */ /* 0x000fe20003f64270 */
[----:B------:R-:W-:Y:S01]  /*15480*/  FMUL.FTZ R99, R2, R99 ;  /* 0x0000006302637220 */ /* 0x000fe20000410000 */
[----:B--2---:R-:W-:-:S02]  /*15490*/  FSEL R119, R119, -INF , P4 ;  /* 0xff80000077777808 */ /* 0x004fc40002000000 */
[----:B------:R-:W-:-:S03]  /*154a0*/  FMNMX.FTZ R96, R117, R96, !PT ;  /* 0x0000006075607209 */ /* 0x000fc60007810000 */
[----:B------:R-:W2:Y:S01]  /*154b0*/  MUFU.TANH R95, R95 ;  /* 0x0000005f005f7308 */ /* 0x000ea20000002400 */
[----:B------:R-:W-:Y:S01]  /*154c0*/  FMUL.FTZ R44, R2, R54 ;  /* 0x00000036022c7220 */ /* 0x000fe20000410000 */
[----:B------:R-:W-:Y:S01]  /*154d0*/  FFMA.FTZ R54, R125, R88, -R38 ;  /* 0x000000587d367223 */ /* 0x000fe20000010826 */
[----:B------:R-:W-:Y:S01]  /*154e0*/  ISETP.GT.AND P4, PT, R64, 0x41, PT ;  /* 0x000000414000780c */ /* 0x000fe20003f84270 */
[----:B------:R-:W-:Y:S01]  /*154f0*/  FMUL.FTZ R102, R2, R102 ;  /* 0x0000006602667220 */ /* 0x000fe20000410000 */
[----:B0-----:R-:W-:Y:S02]  /*15500*/  FSEL R125, R90, -INF , P3 ;  /* 0xff8000005a7d7808 */ /* 0x001fe40001800000 */
[----:B------:R-:W-:Y:S01]  /*15510*/  FMNMX.FTZ R96, R119, R96, !PT ;  /* 0x0000006077607209 */ /* 0x000fe20007810000 */
[----:B------:R-:W0:Y:S01]  /*15520*/  MUFU.TANH R98, R98 ;  /* 0x0000006200627308 */ /* 0x000e220000002400 */
[----:B------:R-:W-:Y:S01]  /*15530*/  ISETP.GT.AND P3, PT, R64, 0x48, PT ;  /* 0x000000484000780c */ /* 0x000fe20003f64270 */
[----:B------:R-:W-:Y:S01]  /*15540*/  FMUL.FTZ R103, R2, R103 ;  /* 0x0000006702677220 */ /* 0x000fe20000410000 */
[----:B-1----:R-:W-:-:S02]  /*15550*/  FSEL R91, R91, -INF , P4 ;  /* 0xff8000005b5b7808 */ /* 0x002fc40002000000 */
[----:B------:R-:W-:-:S03]  /*15560*/  FMNMX.FTZ R96, R125, R96, !PT ;  /* 0x000000607d607209 */ /* 0x000fc60007810000 */
[----:B------:R-:W1:Y:S01]  /*15570*/  MUFU.TANH R99, R99 ;  /* 0x0000006300637308 */ /* 0x000e620000002400 */
[----:B------:R-:W-:Y:S01]  /*15580*/  FMUL.FTZ R36, R2, R51 ;  /* 0x0000003302247220 */ /* 0x000fe20000410000 */
[----:B------:R-:W-:Y:S01]  /*15590*/  FFMA.FTZ R51, R135, R88, -R38 ;  /* 0x0000005887337223 */ /* 0x000fe20000010826 */
[----:B------:R-:W-:Y:S01]  /*155a0*/  ISETP.GT.AND P4, PT, R64, 0x49, PT ;  /* 0x000000494000780c */ /* 0x000fe20003f84270 */
[----:B------:R-:W-:Y:S01]  /*155b0*/  FMUL.FTZ R74, R2, R74 ;  /* 0x0000004a024a7220 */ /* 0x000fe20000410000 */
[----:B---3--:R-:W-:Y:S02]  /*155c0*/  FSEL R135, R94, -INF , P3 ;  /* 0xff8000005e877808 */ /* 0x008fe40001800000 */
[----:B------:R-:W-:Y:S01]  /*155d0*/  FMNMX.FTZ R96, R91, R96, !PT ;  /* 0x000000605b607209 */ /* 0x000fe20007810000 */
[----:B------:R-:W3:Y:S01]  /*155e0*/  MUFU.TANH R102, R102 ;  /* 0x0000006600667308 */ /* 0x000ee20000002400 */
[----:B------:R-:W-:Y:S01]  /*155f0*/  ISETP.GT.AND P3, PT, R64, 0x50, PT ;  /* 0x000000504000780c */ /* 0x000fe20003f64270 */
[----:B------:R-:W-:Y:S01]  /*15600*/  FMUL.FTZ R75, R2, R75 ;  /* 0x0000004b024b7220 */ /* 0x000fe20000410000 */
[----:B--2---:R-:W-:-:S02]  /*15610*/  FSEL R95, R95, -INF , P4 ;  /* 0xff8000005f5f7808 */ /* 0x004fc40002000000 */
        /* <DEDUP_REMOVED lines=8> */
[----:B------:R-:W-:Y:S01]  /*156a0*/  ISETP.GT.AND P3, PT, R64, 0x58, PT ;  /* 0x000000584000780c */ /* 0x000fe20003f64270 */
[----:B------:R-:W-:Y:S01]  /*156b0*/  FMUL.FTZ R79, R2, R79 ;  /* 0x0000004f024f7220 */ /* 0x000fe20000410000 */
[----:B-1----:R-:W-:Y:S01]  /*156c0*/  FSEL R99, R99, -INF , P4 ;  /* 0xff80000063637808 */ /* 0x002fe20002000000 */
[----:B------:R-:W-:Y:S01]  /*156d0*/  FFMA.FTZ R52, R21, R88, -R38 ;  /* 0x0000005815347223 */ /* 0x000fe20000010826 */
[----:B------:R-:W-:-:S03]  /*156e0*/  FMNMX.FTZ R96, R101, R96, !PT ;  /* 0x0000006065607209 */ /* 0x000fc60007810000 */
[----:B------:R-:W1:Y:S01]  /*156f0*/  MUFU.TANH R75, R75 ;  /* 0x0000004b004b7308 */ /* 0x000e620000002400 */
[----:B------:R-:W-:-:S01]  /*15700*/  FFMA.FTZ R21, R63, R88, -R38 ;  /* 0x000000583f157223 */ /* 0x000fc20000010826 */
[----:B------:R-:W-:Y:S01]  /*15710*/  FFMA.FTZ R63, R137, R88, -R38 ;  /* 0x00000058893f7223 */ /* 0x000fe20000010826 */
[----:B------:R-:W-:Y:S01]  /*15720*/  ISETP.GT.AND P4, PT, R64, 0x59, PT ;  /* 0x000000594000780c */ /* 0x000fe20003f84270 */
[----:B------:R-:W-:Y:S01]  /*15730*/  FMUL.FTZ R82, R2, R82 ;  /* 0x0000005202527220 */ /* 0x000fe20000410000 */
[----:B---3--:R-:W-:Y:S02]  /*15740*/  FSEL R137, R102, -INF , P3 ;  /* 0xff80000066897808 */ /* 0x008fe40001800000 */
[----:B------:R-:W-:Y:S01]  /*15750*/  FMNMX.FTZ R96, R99, R96, !PT ;  /* 0x0000006063607209 */ /* 0x000fe20007810000 */
[----:B------:R-:W3:Y:S01]  /*15760*/  MUFU.TANH R78, R78 ;  /* 0x0000004e004e7308 */ /* 0x000ee20000002400 */
[----:B------:R-:W-:Y:S01]  /*15770*/  ISETP.GT.AND P3, PT, R64, 0x60, PT ;  /* 0x000000604000780c */ /* 0x000fe20003f64270 */
[C---:B------:R-:W-:Y:S01]  /*15780*/  FMUL.FTZ R83, R2.reuse, R83 ;  /* 0x0000005302537220 */ /* 0x040fe20000410000 */
[----:B--2---:R-:W-:Y:S01]  /*15790*/  FSEL R103, R103, -INF , P4 ;  /* 0xff80000067677808 */ /* 0x004fe20002000000 */
[----:B------:R-:W-:Y:S01]  /*157a0*/  FMUL.FTZ R32, R2, R50 ;  /* 0x0000003202207220 */ /* 0x000fe20000410000 */
[----:B------:R-:W-:-:S03]  /*157b0*/  FMNMX.FTZ R96, R137, R96, !PT ;  /* 0x0000006089607209 */ /* 0x000fc60007810000 */
[----:B------:R-:W2:Y:S01]  /*157c0*/  MUFU.TANH R79, R79 ;  /* 0x0000004f004f7308 */ /* 0x000ea20000002400 */
[----:B------:R-:W-:-:S01]  /*157d0*/  FFMA.FTZ R50, R69, R88, -R38 ;  /* 0x0000005845327223 */ /* 0x000fc20000010826 */
        /* <DEDUP_REMOVED lines=11> */
[----:B------:R-:W-:-:S01]  /*15890*/  FFMA.FTZ R65, R141, R88, -R38 ;  /* 0x000000588d417223 */ /* 0x000fc20000010826 */
[----:B------:R-:W-:Y:S02]  /*158a0*/  ISETP.GT.AND P4, PT, R64, 0x69, PT ;  /* 0x000000694000780c */ /* 0x000fe40003f84270 */
[----:B---3--:R-:W-:Y:S02]  /*158b0*/  FSEL R141, R78, -INF , P3 ;  /* 0xff8000004e8d7808 */ /* 0x008fe40001800000 */
[----:B------:R-:W-:Y:S02]  /*158c0*/  FMNMX.FTZ R96, R75, R96, !PT ;  /* 0x000000604b607209 */ /* 0x000fe40007810000 */
[----:B------:R-:W-:Y:S01]  /*158d0*/  MUFU.TANH R86, R86 ;  /* 0x0000005600567308 */ /* 0x000fe20000002400 */
[----:B------:R-:W-:Y:S02]  /*158e0*/  ISETP.GT.AND P3, PT, R64, 0x70, PT ;  /* 0x000000704000780c */ /* 0x000fe40003f64270 */
[----:B--2---:R-:W-:-:S02]  /*158f0*/  FSEL R79, R79, -INF , P4 ;  /* 0xff8000004f4f7808 */ /* 0x004fc40002000000 */
[----:B------:R-:W-:-:S03]  /*15900*/  FMNMX.FTZ R96, R141, R96, !PT ;  /* 0x000000608d607209 */ /* 0x000fc60007810000 */
[----:B------:R-:W2:Y:S01]  /*15910*/  MUFU.TANH R87, R87 ;  /* 0x0000005700577308 */ /* 0x000ea20000002400 */
[----:B------:R-:W-:-:S01]  /*15920*/  FFMA.FTZ R74, R77, R88, -R38 ;  /* 0x000000584d4a7223 */ /* 0x000fc20000010826 */
[----:B------:R-:W-:Y:S02]  /*15930*/  ISETP.GT.AND P4, PT, R64, 0x71, PT ;  /* 0x000000714000780c */ /* 0x000fe40003f84270 */
[----:B0-----:R-:W-:Y:S02]  /*15940*/  FSEL R77, R82, -INF , P3 ;  /* 0xff800000524d7808 */ /* 0x001fe40001800000 */
[----:B------:R-:W-:Y:S01]  /*15950*/  FMNMX.FTZ R96, R79, R96, !PT ;  /* 0x000000604f607209 */ /* 0x000fe20007810000 */
[----:B------:R-:W-:-:S01]  /*15960*/  FFMA.FTZ R143, R143, R88, -R38 ;  /* 0x000000588f8f7223 */ /* 0x000fc20000010826 */
[----:B------:R-:W0:Y:S01]  /*15970*/  MUFU.TANH R58, R58 ;  /* 0x0000003a003a7308 */ /* 0x000e220000002400 */
[----:B------:R-:W-:Y:S02]  /*15980*/  ISETP.GT.AND P3, PT, R64, 0x78, PT ;  /* 0x000000784000780c */ /* 0x000fe40003f64270 */
[----:B-1----:R-:W-:-:S02]  /*15990*/  FSEL R83, R83, -INF , P4 ;  /* 0xff80000053537808 */ /* 0x002fc40002000000 */
[----:B------:R-:W-:Y:S01]  /*159a0*/  FMNMX.FTZ R96, R77, R96, !PT ;  /* 0x000000604d607209 */ /* 0x000fe20007810000 */
[----:B------:R-:W-:Y:S01]  /*159b0*/  FMUL.FTZ R66, R2, R66 ;  /* 0x0000004202427220 */ /* 0x000fe20000410000 */
[----:B------:R-:W-:Y:S01]  /*159c0*/  ISETP.GT.AND P4, PT, R64, 0x79, PT ;  /* 0x000000794000780c */ /* 0x000fe20003f84270 */
[----:B------:R-:W1:Y:S01]  /*159d0*/  MUFU.TANH R59, R59 ;  /* 0x0000003b003b7308 */ /* 0x000e620000002400 */
[----:B------:R-:W-:Y:S01]  /*159e0*/  FMNMX.FTZ R96, R83, R96, !PT ;  /* 0x0000006053607209 */ /* 0x000fe20007810000 */
[----:B------:R-:W-:Y:S01]  /*159f0*/  FFMA.FTZ R145, R145, R88, -R38 ;  /* 0x0000005891917223 */ /* 0x000fe20000010826 */
[----:B--2---:R-:W-:-:S05]  /*15a00*/  FSEL R87, R87, -INF , P4 ;  /* 0xff80000057577808 */ /* 0x004fca0002000000 */
[----:B------:R2:W-:Y:S01]  /*15a10*/  MUFU.EX2 R80, R143 ;  /* 0x0000008f00507308 */ /* 0x0005e20000000800 */
[----:B------:R-:W-:Y:S02]  /*15a20*/  ISETP.GT.AND P4, PT, R64, 0x81, PT ;  /* 0x000000814000780c */ /* 0x000fe40003f84270 */
[----:B--2---:R-:W-:-:S05]  /*15a30*/  FSEL R143, R86, -INF , P3 ;  /* 0xff800000568f7808 */ /* 0x004fca0001800000 */
[----:B------:R-:W2:Y:S01]  /*15a40*/  MUFU.TANH R62, R62 ;  /* 0x0000003e003e7308 */ /* 0x000ea20000002400 */
[----:B------:R-:W-:Y:S02]  /*15a50*/  ISETP.GT.AND P3, PT, R64, 0x80, PT ;  /* 0x000000804000780c */ /* 0x000fe40003f64270 */
[----:B------:R-:W-:Y:S01]  /*15a60*/  FMNMX.FTZ R96, R143, R96, !PT ;  /* 0x000000608f607209 */ /* 0x000fe20007810000 */
[----:B------:R-:W-:-:S03]  /*15a70*/  FMUL.FTZ R70, R2, R70 ;  /* 0x0000004602467220 */ /* 0x000fc60000410000 */
[----:B------:R-:W-:Y:S01]  /*15a80*/  FMNMX.FTZ R96, R87, R96, !PT ;  /* 0x0000006057607209 */ /* 0x000fe20007810000 */
[----:B------:R-:W3:Y:S08]  /*15a90*/  MUFU.TANH R66, R66 ;  /* 0x0000004200427308 */ /* 0x000ef00000002400 */
[----:B------:R4:W-:Y:S01]  /*15aa0*/  MUFU.EX2 R92, R145 ;  /* 0x00000091005c7308 */ /* 0x0009e20000000800 */
[----:B------:R-:W-:-:S01]  /*15ab0*/  FFMA.FTZ R94, R147, R88, -R38 ;  /* 0x00000058935e7223 */ /* 0x000fc20000010826 */
[----:B----4-:R-:W-:-:S06]  /*15ac0*/  FSEL R145, R20, -INF , P3 ;  /* 0xff80000014917808 */ /* 0x010fcc0001800000 */
[----:B------:R-:W-:Y:S01]  /*15ad0*/  MUFU.TANH R12, R138 ;  /* 0x0000008a000c7308 */ /* 0x000fe20000002400 */
[----:B------:R-:W-:-:S01]  /*15ae0*/  FFMA.FTZ R20, R53, R88, -R38 ;  /* 0x0000005835147223 */ /* 0x000fc20000010826 */
[----:B------:R-:W-:Y:S02]  /*15af0*/  ISETP.GT.AND P3, PT, R64, 0x88, PT ;  /* 0x000000884000780c */ /* 0x000fe40003f64270 */
[----:B0-----:R-:W-:Y:S02]  /*15b00*/  FSEL R53, R58, -INF , P4 ;  /* 0xff8000003a357808 */ /* 0x001fe40002000000 */
[----:B------:R-:W-:Y:S02]  /*15b10*/  FMNMX.FTZ R96, R145, R96, !PT ;  /* 0x0000006091607209 */ /* 0x000fe40007810000 */
[----:B------:R-:W0:Y:S01]  /*15b20*/  MUFU.TANH R70, R70 ;  /* 0x0000004600467308 */ /* 0x000e220000002400 */
[----:B------:R-:W-:Y:S02]  /*15b30*/  ISETP.GT.AND P4, PT, R64, 0x89, PT ;  /* 0x000000894000780c */ /* 0x000fe40003f84270 */
[----:B-1----:R-:W-:-:S02]  /*15b40*/  FSEL R147, R59, -INF , P3 ;  /* 0xff8000003b937808 */ /* 0x002fc40001800000 */
[----:B------:R-:W-:Y:S01]  /*15b50*/  FMNMX.FTZ R96, R53, R96, !PT ;  /* 0x0000006035607209 */ /* 0x000fe20007810000 */
[--C-:B------:R-:W-:Y:S01]  /*15b60*/  FFMA.FTZ R59, R85, R88, -R38.reuse ;  /* 0x00000058553b7223 */ /* 0x100fe20000010826 */
[----:B------:R-:W-:Y:S01]  /*15b70*/  ISETP.GT.AND P3, PT, R64, 0x90, PT ;  /* 0x000000904000780c */ /* 0x000fe20003f64270 */
[----:B------:R-:W1:Y:S01]  /*15b80*/  MUFU.TANH R104, R140 ;  /* 0x0000008c00687308 */ /* 0x000e620000002400 */
[----:B--2---:R-:W-:Y:S02]  /*15b90*/  FSEL R85, R62, -INF , P4 ;  /* 0xff8000003e557808 */ /* 0x004fe40002000000 */
[----:B------:R-:W-:Y:S01]  /*15ba0*/  FMNMX.FTZ R96, R147, R96, !PT ;  /* 0x0000006093607209 */ /* 0x000fe20007810000 */
[----:B------:R-:W-:-:S01]  /*15bb0*/  FFMA.FTZ R78, R149, R88, -R38 ;  /* 0x00000058954e7223 */ /* 0x000fc20000010826 */
[----:B------:R-:W-:Y:S02]  /*15bc0*/  ISETP.GT.AND P4, PT, R64, 0x91, PT ;  /* 0x000000914000780c */ /* 0x000fe40003f84270 */
[----:B---3--:R-:W-:Y:S01]  /*15bd0*/  FSEL R149, R66, -INF , P3 ;  /* 0xff80000042957808 */ /* 0x008fe20001800000 */
[----:B------:R-:W2:Y:S01]  /*15be0*/  MUFU.TANH R40, R40 ;  /* 0x0000002800287308 */ /* 0x000ea20000002400 */
[----:B------:R-:W-:-:S02]  /*15bf0*/  FMNMX.FTZ R96, R85, R96, !PT ;  /* 0x0000006055607209 */ /* 0x000fc40007810000 */
[----:B------:R-:W-:Y:S02]  /*15c00*/  ISETP.GT.AND P3, PT, R64, 0x98, PT ;  /* 0x000000984000780c */ /* 0x000fe40003f64270 */
[----:B------:R-:W-:-:S03]  /*15c10*/  FMNMX.FTZ R96, R149, R96, !PT ;  /* 0x0000006095607209 */ /* 0x000fc60007810000 */
[----:B------:R3:W-:Y:S01]  /*15c20*/  MUFU.EX2 R84, R13 ;  /* 0x0000000d00547308 */ /* 0x0007e20000000800 */
[----:B0-----:R-:W-:-:S07]  /*15c30*/  FSEL R179, R70, -INF , P3 ;  /* 0xff80000046b37808 */ /* 0x001fce0001800000 */
[----:B------:R-:W0:Y:S01]  /*15c40*/  MUFU.TANH R42, R42 ;  /* 0x0000002a002a7308 */ /* 0x000e220000002400 */
[----:B---3--:R-:W-:-:S01]  /*15c50*/  FFMA.FTZ R13, R151, R88, -R38 ;  /* 0x00000058970d7223 */ /* 0x008fc20000010826 */
[----:B------:R-:W-:Y:S02]  /*15c60*/  FSEL R151, R12, -INF , P4 ;  /* 0xff8000000c977808 */ /* 0x000fe40002000000 */
[C---:B------:R-:W-:Y:S02]  /*15c70*/  ISETP.GT.AND P4, PT, R64.reuse, 0x99, PT ;  /* 0x000000994000780c */ /* 0x040fe40003f84270 */
[----:B------:R-:W-:Y:S02]  /*15c80*/  FMNMX.FTZ R96, R151, R96, !PT ;  /* 0x0000006097607209 */ /* 0x000fe40007810000 */
[----:B------:R-:W3:Y:S01]  /*15c90*/  MUFU.TANH R24, R24 ;  /* 0x0000001800187308 */ /* 0x000ee20000002400 */
[----:B------:R-:W-:Y:S02]  /*15ca0*/  ISETP.GT.AND P3, PT, R64, 0xa0, PT ;  /* 0x000000a04000780c */ /* 0x000fe40003f64270 */
[----:B-1----:R-:W-:-:S02]  /*15cb0*/  FSEL R181, R104, -INF , P4 ;  /* 0xff80000068b57808 */ /* 0x002fc40002000000 */
[----:B------:R-:W-:-:S03]  /*15cc0*/  FMNMX.FTZ R96, R179, R96, !PT ;  /* 0x00000060b3607209 */ /* 0x000fc60007810000 */
[----:B------:R-:W1:Y:S01]  /*15cd0*/  MUFU.TANH R28, R28 ;  /* 0x0000001c001c7308 */ /* 0x000e620000002400 */
[----:B------:R-:W-:Y:S02]  /*15ce0*/  ISETP.GT.AND P4, PT, R64, 0xa1, PT ;  /* 0x000000a14000780c */ /* 0x000fe40003f84270 */
[----:B--2---:R-:W-:Y:S02]  /*15cf0*/  FSEL R183, R40, -INF , P3 ;  /* 0xff80000028b77808 */ /* 0x004fe40001800000 */
[----:B------:R-:W-:-:S03]  /*15d00*/  FMNMX.FTZ R96, R181, R96, !PT ;  /* 0x00000060b5607209 */ /* 0x000fc60007810000 */
[----:B------:R-:W2:Y:S01]  /*15d10*/  MUFU.TANH R32, R32 ;  /* 0x0000002000207308 */ /* 0x000ea20000002400 */
[----:B------:R-:W-:Y:S02]  /*15d20*/  ISETP.GT.AND P3, PT, R64, 0xa8, PT ;  /* 0x000000a84000780c */ /* 0x000fe40003f64270 */
[----:B0-----:R-:W-:Y:S02]  /*15d30*/  FSEL R185, R42, -INF , P4 ;  /* 0xff8000002ab97808 */ /* 0x001fe40002000000 */
[----:B------:R-:W-:-:S03]  /*15d40*/  FMNMX.FTZ R96, R183, R96, !PT ;  /* 0x00000060b7607209 */ /* 0x000fc60007810000 */
        /* <DEDUP_REMOVED lines=13> */
[----:B--2---:R-:W-:Y:S02]  /*15e20*/  FSEL R191, R32, -INF , P3 ;  /* 0xff80000020bf7808 */ /* 0x004fe40001800000 */
        /* <DEDUP_REMOVED lines=10> */
[----:B---3--:R-:W-:Y:S01]  /*15ed0*/  FSEL R193, R44, -INF , P3 ;  /* 0xff8000002cc17808 */ /* 0x008fe20001800000 */
[----:B------:R-:W-:Y:S01]  /*15ee0*/  FFMA.FTZ R40, R43, R88, -R38 ;  /* 0x000000582b287223 */ /* 0x000fe20000010826 */
[----:B------:R-:W-:-:S03]  /*15ef0*/  FMNMX.FTZ R96, R133, R96, !PT ;  /* 0x0000006085607209 */ /* 0x000fc60007810000 */
[----:B------:R-:W3:Y:S01]  /*15f00*/  MUFU.TANH R30, R30 ;  /* 0x0000001e001e7308 */ /* 0x000ee20000002400 */
[----:B------:R-:W-:-:S01]  /*15f10*/  FFMA.FTZ R43, R61, R88, -R38 ;  /* 0x000000583d2b7223 */ /* 0x000fc20000010826 */
[----:B------:R-:W-:Y:S01]  /*15f20*/  FFMA.FTZ R61, R153, R88, -R38 ;  /* 0x00000058993d7223 */ /* 0x000fe20000010826 */
[----:B------:R-:W-:Y:S01]  /*15f30*/  ISETP.GT.AND P3, PT, R64, 0xc0, PT ;  /* 0x000000c04000780c */ /* 0x000fe20003f64270 */
[----:B------:R-:W-:Y:S01]  /*15f40*/  FMUL.FTZ R35, R2, R35 ;  /* 0x0000002302237220 */ /* 0x000fe20000410000 */
[----:B-1----:R-:W-:Y:S02]  /*15f50*/  FSEL R153, R46, -INF , P4 ;  /* 0xff8000002e997808 */ /* 0x002fe40002000000 */
[----:B------:R-:W-:Y:S01]  /*15f60*/  FMNMX.FTZ R96, R193, R96, !PT ;  /* 0x00000060c1607209 */ /* 0x000fe20007810000 */
[----:B------:R-:W1:Y:S01]  /*15f70*/  MUFU.TANH R31, R31 ;  /* 0x0000001f001f7308 */ /* 0x000e620000002400 */
[----:B------:R-:W-:Y:S02]  /*15f80*/  ISETP.GT.AND P4, PT, R64, 0xc1, PT ;  /* 0x000000c14000780c */ /* 0x000fe40003f84270 */
[----:B--2---:R-:W-:-:S02]  /*15f90*/  FSEL R195, R26, -INF , P3 ;  /* 0xff8000001ac37808 */ /* 0x004fc40001800000 */
[----:B------:R-:W-:-:S03]  /*15fa0*/  FMNMX.FTZ R96, R153, R96, !PT ;  /* 0x0000006099607209 */ /* 0x000fc60007810000 */
[----:B------:R-:W2:Y:S01]  /*15fb0*/  MUFU.TANH R34, R34 ;  /* 0x0000002200227308 */ /* 0x000ea20000002400 */
[----:B------:R-:W-:Y:S01]  /*15fc0*/  ISETP.GT.AND P3, PT, R64, 0xc8, PT ;  /* 0x000000c84000780c */ /* 0x000fe20003f64270 */
[----:B------:R-:W-:Y:S01]  /*15fd0*/  FMUL.FTZ R39, R2, R39 ;  /* 0x0000002702277220 */ /* 0x000fe20000410000 */
[----:B0-----:R-:W-:Y:S02]  /*15fe0*/  FSEL R197, R27, -INF , P4 ;  /* 0xff8000001bc57808 */ /* 0x001fe40002000000 */
[----:B------:R-:W-:-:S03]  /*15ff0*/  FMNMX.FTZ R96, R195, R96, !PT ;  /* 0x00000060c3607209 */ /* 0x000fc60007810000 */
[----:B------:R-:W0:Y:S01]  /*16000*/  MUFU.TANH R35, R35 ;  /* 0x0000002300237308 */ /* 0x000e220000002400 */
[----:B------:R-:W-:Y:S02]  /*16010*/  ISETP.GT.AND P4, PT, R64, 0xc9, PT ;  /* 0x000000c94000780c */ /* 0x000fe40003f84270 */
[----:B---3--:R-:W-:Y:S02]  /*16020*/  FSEL R199, R30, -INF , P3 ;  /* 0xff8000001ec77808 */ /* 0x008fe40001800000 */
[----:B------:R-:W-:-:S03]  /*16030*/  FMNMX.FTZ R96, R197, R96, !PT ;  /* 0x00000060c5607209 */ /* 0x000fc60007810000 */
[----:B------:R-:W3:Y:S01]  /*16040*/  MUFU.TANH R48, R48 ;  /* 0x0000003000307308 */ /* 0x000ee20000002400 */
[----:B------:R-:W-:-:S01]  /*16050*/  FFMA.FTZ R26, R155, R88, -R38 ;  /* 0x000000589b1a7223 */ /* 0x000fc20000010826 */
[C---:B------:R-:W-:Y:S02]  /*16060*/  ISETP.GT.AND P3, PT, R64.reuse, 0xd0, PT ;  /* 0x000000d04000780c */ /* 0x040fe40003f64270 */
[----:B-1----:R-:W-:Y:S02]  /*16070*/  FSEL R155, R31, -INF , P4 ;  /* 0xff8000001f9b7808 */ /* 0x002fe40002000000 */
[----:B------:R-:W-:Y:S02]  /*16080*/  FMNMX.FTZ R96, R199, R96, !PT ;  /* 0x00000060c7607209 */ /* 0x000fe40007810000 */
[----:B------:R-:W1:Y:S01]  /*16090*/  MUFU.TANH R39, R39 ;  /* 0x0000002700277308 */ /* 0x000e620000002400 */
[----:B------:R-:W-:Y:S02]  /*160a0*/  ISETP.GT.AND P4, PT, R64, 0xd1, PT ;  /* 0x000000d14000780c */ /* 0x000fe40003f84270 */
[----:B--2---:R-:W-:-:S02]  /*160b0*/  FSEL R201, R34, -INF , P3 ;  /* 0xff80000022c97808 */ /* 0x004fc40001800000 */
[----:B------:R-:W-:Y:S02]  /*160c0*/  FMNMX.FTZ R96, R155, R96, !PT ;  /* 0x000000609b607209 */ /* 0x000fe40007810000 */
[----:B------:R-:W-:Y:S02]  /*160d0*/  ISETP.GT.AND P3, PT, R64, 0xd8, PT ;  /* 0x000000d84000780c */ /* 0x000fe40003f64270 */
[----:B0-----:R-:W-:Y:S02]  /*160e0*/  FSEL R35, R35, -INF , P4 ;  /* 0xff80000023237808 */ /* 0x001fe40002000000 */
[----:B------:R-:W-:Y:S01]  /*160f0*/  FMNMX.FTZ R96, R201, R96, !PT ;  /* 0x00000060c9607209 */ /* 0x000fe20007810000 */
[----:B------:R-:W-:-:S01]  /*16100*/  FFMA.FTZ R27, R159, R88, -R38 ;  /* 0x000000589f1b7223 */ /* 0x000fc20000010826 */
[----:B------:R-:W-:Y:S02]  /*16110*/  ISETP.GT.AND P4, PT, R64, 0xd9, PT ;  /* 0x000000d94000780c */ /* 0x000fe40003f84270 */
[----:B---3--:R-:W-:-:S02]  /*16120*/  FSEL R159, R48, -INF , P3 ;  /* 0xff800000309f7808 */ /* 0x008fc40001800000 */
[----:B------:R-:W-:Y:S01]  /*16130*/  FMNMX.FTZ R96, R35, R96, !PT ;  /* 0x0000006023607209 */ /* 0x000fe20007810000 */
[----:B------:R-:W-:-:S01]  /*16140*/  FFMA.FTZ R28, R157, R88, -R38 ;  /* 0x000000589d1c7223 */ /* 0x000fc20000010826 */
[----:B-1----:R-:W-:Y:S02]  /*16150*/  FSEL R157, R39, -INF , P4 ;  /* 0xff800000279d7808 */ /* 0x002fe40002000000 */
[----:B------:R-:W-:-:S04]  /*16160*/  FMNMX.FTZ R96, R159, R96, !PT ;  /* 0x000000609f607209 */ /* 0x000fc80007810000 */
[----:B------:R-:W-:Y:S01]  /*16170*/  FMNMX.FTZ R96, R157, R96, !PT ;  /* 0x000000609d607209 */ /* 0x000fe20007810000 */
[----:B------:R0:W-:Y:S04]  /*16180*/  MUFU.EX2 R12, R13 ;  /* 0x0000000d000c7308 */ /* 0x0001e80000000800 */
[----:B0-----:R-:W0:Y:S02]  /*16190*/  SHFL.BFLY PT, R13, R96, 0x2, 0x1f ;  /* 0x0c401f00600d7f89 */ /* 0x001e2400000e0000 */
[----:B0-----:R-:W-:-:S05]  /*161a0*/  FMNMX.FTZ R46, R96, R13, !PT ;  /* 0x0000000d602e7209 */ /* 0x001fca0007810000 */
[----:B------:R-:W0:Y:S01]  /*161b0*/  SHFL.BFLY PT, R13, R46, 0x1, 0x1f ;  /* 0x0c201f002e0d7f89 */ /* 0x000e2200000e0000 */
        /* <DEDUP_REMOVED lines=9> */
[----:B------:R-:W-:Y:S01]  /*16250*/  FFMA.FTZ R57, R57, R88, -R38 ;  /* 0x0000005839397223 */ /* 0x000fe20000010826 */
[----:B0-----:R-:W-:-:S04]  /*16260*/  FMNMX.FTZ R13, R46, R13, !PT ;  /* 0x0000000d2e0d7209 */ /* 0x001fc80007810000 */
[C---:B------:R-:W-:Y:S01]  /*16270*/  FSETP.NEU.FTZ.AND P3, PT, R13.reuse, -INF , PT ;  /* 0xff8000000d00780b */ /* 0x040fe20003f7d000 */
[----:B------:R-:W-:-:S01]  /*16280*/  FFMA.FTZ R58, R13, R88, -8 ;  /* 0xc10000000d3a7423 */ /* 0x000fc20000010058 */
[----:B------:R-:W-:-:S04]  /*16290*/  FFMA.FTZ R25, R25, R88, -R38 ;  /* 0x0000005819197223 */ /* 0x000fc80000010826 */
[----:B------:R-:W-:Y:S01]  /*162a0*/  FSEL R58, R58, RZ, P3 ;  /* 0x000000ff3a3a7208 */ /* 0x000fe20001800000 */
        /* <DEDUP_REMOVED lines=17> */
[----:B------:R-:W-:-:S06]  /*163c0*/  FFMA.FTZ R121, R71, R88, -R58 ;  /* 0x0000005847797223 */ /* 0x000fcc000001083a */
[----:B------:R-:W0:Y:S01]  /*163d0*/  MUFU.EX2 R50, R50 ;  /* 0x0000003200327308 */ /* 0x000e220000000800 */
[----:B------:R-:W-:-:S07]  /*163e0*/  FFMA.FTZ R48, R127, R88, -R58 ;  /* 0x000000587f307223 */ /* 0x000fce000001083a */
[----:B------:R-:W-:Y:S08]  /*163f0*/  MUFU.EX2 R38, R38 ;  /* 0x0000002600267308 */ /* 0x000ff00000000800 */
[----:B------:R-:W1:Y:S08]  /*16400*/  MUFU.EX2 R47, R47 ;  /* 0x0000002f002f7308 */ /* 0x000e700000000800 */
[----:B------:R-:W2:Y:S01]  /*16410*/  MUFU.EX2 R51, R51 ;  /* 0x0000003300337308 */ /* 0x000ea20000000800 */
[----:B------:R-:W-:-:S07]  /*16420*/  FFMA.FTZ R71, R129, R88, -R58 ;  /* 0x0000005881477223 */ /* 0x000fce000001083a */
[----:B------:R-:W3:Y:S08]  /*16430*/  MUFU.EX2 R70, R70 ;  /* 0x0000004600467308 */ /* 0x000ef00000000800 */
[----:B------:R-:W4:Y:S01]  /*16440*/  MUFU.EX2 R52, R52 ;  /* 0x0000003400347308 */ /* 0x000f220000000800 */
[----:B------:R-:W-:-:S01]  /*16450*/  FFMA.FTZ R86, R105, R88, -R58 ;  /* 0x0000005869567223 */ /* 0x000fc2000001083a */
[----:B0-----:R-:W-:-:S06]  /*16460*/  FADD.FTZ R112, R3, R50 ;  /* 0x0000003203707221 */ /* 0x001fcc0000010000 */
[----:B------:R-:W0:Y:S01]  /*16470*/  MUFU.EX2 R121, R121 ;  /* 0x0000007900797308 */ /* 0x000e220000000800 */
[----:B------:R-:W-:-:S07]  /*16480*/  FFMA.FTZ R104, R83, R88, -R58 ;  /* 0x0000005853687223 */ /* 0x000fce000001083a */
[----:B------:R-:W5:Y:S01]  /*16490*/  MUFU.EX2 R21, R21 ;  /* 0x0000001500157308 */ /* 0x000f620000000800 */
[----:B------:R-:W-:-:S01]  /*164a0*/  FFMA.FTZ R110, R87, R88, -R58 ;  /* 0x00000058576e7223 */ /* 0x000fc2000001083a */
[----:B-1----:R-:W-:-:S06]  /*164b0*/  FADD.FTZ R83, R38, R47 ;  /* 0x0000002f26537221 */ /* 0x002fcc0000010000 */
[----:B------:R-:W1:Y:S01]  /*164c0*/  MUFU.EX2 R48, R48 ;  /* 0x0000003000307308 */ /* 0x000e620000000800 */
[----:B------:R-:W-:-:S01]  /*164d0*/  FFMA.FTZ R123, R131, R88, -R58 ;  /* 0x00000058837b7223 */ /* 0x000fc2000001083a */
[----:B--2---:R-:W-:-:S06]  /*164e0*/  FADD.FTZ R87, R51, R112 ;  /* 0x0000007033577221 */ /* 0x004fcc0000010000 */
[----:B------:R-:W2:Y:S01]  /*164f0*/  MUFU.EX2 R54, R54 ;  /* 0x0000003600367308 */ /* 0x000ea20000000800 */
[----:B---3--:R-:W-:-:S01]  /*16500*/  FADD.FTZ R114, R70, R83 ;  /* 0x0000005346727221 */ /* 0x008fc20000010000 */
[----:B------:R-:W-:-:S06]  /*16510*/  FFMA.FTZ R62, R109, R88, -R58 ;  /* 0x000000586d3e7223 */ /* 0x000fcc000001083a */
[----:B------:R-:W3:Y:S01]  /*16520*/  MUFU.EX2 R71, R71 ;  /* 0x0000004700477308 */ /* 0x000ee20000000800 */
[----:B----4-:R-:W-:-:S07]  /*16530*/  FADD.FTZ R116, R52, R87 ;  /* 0x0000005734747221 */ /* 0x010fce0000010000 */
[----:B------:R-:W4:Y:S01]  /*16540*/  MUFU.EX2 R55, R55 ;  /* 0x0000003700377308 */ /* 0x000f220000000800 */
[----:B------:R-:W-:-:S01]  /*16550*/  FFMA.FTZ R112, R85, R88, -R58 ;  /* 0x0000005855707223 */ /* 0x000fc2000001083a */
[----:B0-----:R-:W-:-:S06]  /*16560*/  FADD.FTZ R85, R121, R114 ;  /* 0x0000007279557221 */ /* 0x001fcc0000010000 */
[----:B------:R-:W0:Y:S01]  /*16570*/  MUFU.EX2 R86, R86 ;  /* 0x0000005600567308 */ /* 0x000e220000000800 */
[----:B------:R-:W-:-:S01]  /*16580*/  FFMA.FTZ R105, R107, R88, -R58 ;  /* 0x000000586b697223 */ /* 0x000fc2000001083a */
[----:B-----5:R-:W-:-:S06]  /*16590*/  FADD.FTZ R87, R21, R116 ;  /* 0x0000007415577221 */ /* 0x020fcc0000010000 */
[----:B------:R-:W5:Y:S01]  /*165a0*/  MUFU.EX2 R60, R60 ;  /* 0x0000003c003c7308 */ /* 0x000f620000000800 */
[----:B-1----:R-:W-:-:S01]  /*165b0*/  FADD.FTZ R116, R48, R85 ;  /* 0x0000005530747221 */ /* 0x002fc20000010000 */
[----:B------:R-:W-:-:S06]  /*165c0*/  FFMA.FTZ R96, R113, R88, -R58 ;  /* 0x0000005871607223 */ /* 0x000fcc000001083a */
[----:B------:R-:W1:Y:S01]  /*165d0*/  MUFU.EX2 R123, R123 ;  /* 0x0000007b007b7308 */ /* 0x000e620000000800 */
[----:B--2---:R-:W-:-:S07]  /*165e0*/  FADD.FTZ R118, R54, R87 ;  /* 0x0000005736767221 */ /* 0x004fce0000010000 */
[----:B------:R-:W2:Y:S01]  /*165f0*/  MUFU.EX2 R63, R63 ;  /* 0x0000003f003f7308 */ /* 0x000ea20000000800 */
[----:B---3--:R-:W-:-:S01]  /*16600*/  FADD.FTZ R87, R71, R116 ;  /* 0x0000007447577221 */ /* 0x008fc20000010000 */
[----:B------:R-:W-:-:S06]  /*16610*/  FFMA.FTZ R107, R111, R88, -R58 ;  /* 0x000000586f6b7223 */ /* 0x000fcc000001083a */
[----:B------:R-:W3:Y:S01]  /*16620*/  MUFU.EX2 R62, R62 ;  /* 0x0000003e003e7308 */ /* 0x000ee20000000800 */
[----:B----4-:R-:W-:-:S07]  /*16630*/  FADD.FTZ R113, R55, R118 ;  /* 0x0000007637717221 */ /* 0x010fce0000010000 */
[----:B------:R-:W4:Y:S01]  /*16640*/  MUFU.EX2 R68, R68 ;  /* 0x0000004400447308 */ /* 0x000f220000000800 */
[----:B0-----:R-:W-:-:S01]  /*16650*/  FADD.FTZ R116, R86, R87 ;  /* 0x0000005756747221 */ /* 0x001fc20000010000 */
[----:B------:R-:W-:-:S06]  /*16660*/  FFMA.FTZ R64, R93, R88, -R58 ;  /* 0x000000585d407223 */ /* 0x000fcc000001083a */
[----:B------:R-:W0:Y:S01]  /*16670*/  MUFU.EX2 R105, R105 ;  /* 0x0000006900697308 */ /* 0x000e220000000800 */
[----:B-----5:R-:W-:-:S07]  /*16680*/  FADD.FTZ R118, R60, R113 ;  /* 0x000000713c767221 */ /* 0x020fce0000010000 */
        /* <DEDUP_REMOVED lines=14> */
[----:B-----5:R-:W-:-:S01]  /*16770*/  FADD.FTZ R113, R67, R118 ;  /* 0x0000007643717221 */ /* 0x020fc20000010000 */
[----:B-1----:R-:W-:-:S06]  /*16780*/  FADD.FTZ R116, R96, R87 ;  /* 0x0000005760747221 */ /* 0x002fcc0000010000 */
        /* <DEDUP_REMOVED lines=9> */
[----:B------:R-:W-:-:S06]  /*16820*/  FADD.FTZ R118, R56, R113 ;  /* 0x0000007138767221 */ /* 0x000fcc0000010000 */
[----:B------:R-:W0:Y:S01]  /*16830*/  MUFU.EX2 R109, R109 ;  /* 0x0000006d006d7308 */ /* 0x000e220000000800 */
[----:B-1----:R-:W-:-:S01]  /*16840*/  FADD.FTZ R87, R93, R116 ;  /* 0x000000745d577221 */ /* 0x002fc20000010000 */
[----:B--2---:R-:W-:-:S06]  /*16850*/  FADD.FTZ R113, R65, R118 ;  /* 0x0000007641717221 */ /* 0x004fcc0000010000 */
[----:B------:R-:W1:Y:S01]  /*16860*/  MUFU.EX2 R89, R89 ;  /* 0x0000005900597308 */ /* 0x000e620000000800 */
[----:B---3--:R-:W-:-:S01]  /*16870*/  FADD.FTZ R116, R98, R87 ;  /* 0x0000005762747221 */ /* 0x008fc20000010000 */
[----:B----4-:R-:W-:-:S06]  /*16880*/  FADD.FTZ R113, R76, R113 ;  /* 0x000000714c717221 */ /* 0x010fcc0000010000 */
[----:B------:R-:W2:Y:S08]  /*16890*/  MUFU.EX2 R66, R66 ;  /* 0x0000004200427308 */ /* 0x000eb00000000800 */
[----:B------:R-:W3:Y:S01]  /*168a0*/  MUFU.EX2 R41, R41 ;  /* 0x0000002900297308 */ /* 0x000ee20000000800 */
[----:B0-----:R-:W-:-:S01]  /*168b0*/  FADD.FTZ R87, R109, R116 ;  /* 0x000000746d577221 */ /* 0x001fc20000010000 */
[----:B------:R-:W-:-:S04]  /*168c0*/  FADD.FTZ R116, R80, R113 ;  /* 0x0000007150747221 */ /* 0x000fc80000010000 */
[----:B-1----:R-:W-:Y:S01]  /*168d0*/  FADD.FTZ R116, R89, R116 ;  /* 0x0000007459747221 */ /* 0x002fe20000010000 */
[----:B--2---:R-:W-:-:S03]  /*168e0*/  FADD.FTZ R118, R66, R87 ;  /* 0x0000005742767221 */ /* 0x004fc60000010000 */
[----:B---3--:R-:W-:Y:S01]  /*168f0*/  FADD.FTZ R87, R41, R116 ;  /* 0x0000007429577221 */ /* 0x008fe20000010000 */
[----:B------:R-:W-:-:S03]  /*16900*/  F2FP.SATFINITE.E4M3.F32.PACK_AB_MERGE_C R216, R84, R41, RZ ;  /* 0x0000002954d8723e */ /* 0x000fc600048070ff */
[----:B------:R-:W-:Y:S02]  /*16910*/  FADD.FTZ R87, R84, R87 ;  /* 0x0000005754577221 */ /* 0x000fe40000010000 */
[----:B------:R-:W2:Y:S01]  /*16920*/  LDL R84, [R1+0x58] ;  /* 0x0000580001547983 */ /* 0x000ea20000100800 */
[----:B------:R-:W-:-:S01]  /*16930*/  FFMA.FTZ R91, R91, R88, -R58 ;  /* 0x000000585b5b7223 */ /* 0x000fc2000001083a */
[-CC-:B------:R-:W-:Y:S01]  /*16940*/  FFMA.FTZ R102, R135, R88.reuse, -R58.reuse ;  /* 0x0000005887667223 */ /* 0x180fe2000001083a */
[----:B------:R-:W-:-:S04]  /*16950*/  FFMA.FTZ R111, R95, R88, -R58 ;  /* 0x000000585f6f7223 */ /* 0x000fc8000001083a */
[----:B------:R-:W0:Y:S01]  /*16960*/  MUFU.EX2 R91, R91 ;  /* 0x0000005b005b7308 */ /* 0x000e220000000800 */
[----:B------:R-:W-:-:S01]  /*16970*/  FFMA.FTZ R82, R101, R88, -R58 ;  /* 0x0000005865527223 */ /* 0x000fc2000001083a */
[----:B------:R-:W-:-:S06]  /*16980*/  FFMA.FTZ R95, R99, R88, -R58 ;  /* 0x00000058635f7223 */ /* 0x000fcc000001083a */
[----:B------:R-:W1:Y:S01]  /*16990*/  MUFU.EX2 R102, R102 ;  /* 0x0000006600667308 */ /* 0x000e620000000800 */
[----:B------:R-:W-:-:S07]  /*169a0*/  FFMA.FTZ R101, R137, R88, -R58 ;  /* 0x0000005889657223 */ /* 0x000fce000001083a */
[----:B------:R-:W3:Y:S01]  /*169b0*/  MUFU.EX2 R111, R111 ;  /* 0x0000006f006f7308 */ /* 0x000ee20000000800 */
[----:B------:R-:W-:Y:S01]  /*169c0*/  F2FP.SATFINITE.E4M3.F32.PACK_AB_MERGE_C R224, R52, R51, RZ ;  /* 0x0000003334e0723e */ /* 0x000fe200048070ff */
[----:B0-----:R-:W-:-:S06]  /*169d0*/  FADD.FTZ R51, R91, R118 ;  /* 0x000000765b337221 */ /* 0x001fcc0000010000 */
[----:B------:R-:W0:Y:S01]  /*169e0*/  MUFU.EX2 R82, R82 ;  /* 0x0000005200527308 */ /* 0x000e220000000800 */
[----:B------:R-:W-:-:S07]  /*169f0*/  FFMA.FTZ R106, R103, R88, -R58 ;  /* 0x00000058676a7223 */ /* 0x000fce000001083a */
[----:B------:R-:W4:Y:S01]  /*16a00*/  MUFU.EX2 R97, R97 ;  /* 0x0000006100617308 */ /* 0x000f220000000800 */
[----:B------:R-:W-:Y:S01]  /*16a10*/  F2FP.SATFINITE.E4M3.F32.PACK_AB_MERGE_C R226, R60, R55, RZ ;  /* 0x000000373ce2723e */ /* 0x000fe200048070ff */
[----:B-1----:R-:W-:-:S06]  /*16a20*/  FADD.FTZ R60, R102, R51 ;  /* 0x00000033663c7221 */ /* 0x002fcc0000010000 */
[----:B------:R-:W1:Y:S01]  /*16a30*/  MUFU.EX2 R95, R95 ;  /* 0x0000005f005f7308 */ /* 0x000e620000000800 */
[----:B------:R-:W-:-:S07]  /*16a40*/  FFMA.FTZ R99, R139, R88, -R58 ;  /* 0x000000588b637223 */ /* 0x000fce000001083a */
[----:B------:R-:W5:Y:S01]  /*16a50*/  MUFU.EX2 R45, R45 ;  /* 0x0000002d002d7308 */ /* 0x000f620000000800 */
[----:B---3--:R-:W-:-:S01]  /*16a60*/  FADD.FTZ R55, R111, R60 ;  /* 0x0000003c6f377221 */ /* 0x008fc20000010000 */
[----:B------:R-:W-:-:S06]  /*16a70*/  FFMA.FTZ R100, R75, R88, -R58 ;  /* 0x000000584b647223 */ /* 0x000fcc000001083a */
[----:B------:R-:W3:Y:S01]  /*16a80*/  MUFU.EX2 R101, R101 ;  /* 0x0000006500657308 */ /* 0x000ee20000000800 */
[----:B------:R-:W-:-:S07]  /*16a90*/  FADD.FTZ R60, R92, R87 ;  /* 0x000000575c3c7221 */ /* 0x000fce0000010000 */
[----:B------:R-:W3:Y:S01]  /*16aa0*/  MUFU.EX2 R90, R90 ;  /* 0x0000005a005a7308 */ /* 0x000ee20000000800 */
[----:B------:R-:W-:Y:S01]  /*16ab0*/  F2FP.SATFINITE.E4M3.F32.PACK_AB_MERGE_C R225, R121, R70, RZ ;  /* 0x0000004679e1723e */ /* 0x000fe200048070ff */
[----:B0-----:R-:W-:Y:S01]  /*16ac0*/  FADD.FTZ R70, R82, R55 ;  /* 0x0000003752467221 */ /* 0x001fe20000010000 */
[----:B------:R-:W-:-:S05]  /*16ad0*/  F2FP.SATFINITE.E4M3.F32.PACK_AB_MERGE_C R220, R72, R67, RZ ;  /* 0x0000004348dc723e */ /* 0x000fca00048070ff */
[----:B------:R-:W0:Y:S01]  /*16ae0*/  MUFU.EX2 R106, R106 ;  /* 0x0000006a006a7308 */ /* 0x000e220000000800 */
[----:B------:R-:W-:-:S01]  /*16af0*/  FFMA.FTZ R103, R141, R88, -R58 ;  /* 0x000000588d677223 */ /* 0x000fc2000001083a */
[----:B----4-:R-:W-:-:S06]  /*16b00*/  FADD.FTZ R72, R97, R60 ;  /* 0x0000003c61487221 */ /* 0x010fcc0000010000 */
[----:B------:R-:W4:Y:S01]  /*16b10*/  MUFU.EX2 R94, R94 ;  /* 0x0000005e005e7308 */ /* 0x000f220000000800 */
[----:B------:R-:W-:-:S01]  /*16b20*/  FFMA.FTZ R108, R79, R88, -R58 ;  /* 0x000000584f6c7223 */ /* 0x000fc2000001083a */
[----:B-1----:R-:W-:-:S06]  /*16b30*/  FADD.FTZ R70, R95, R70 ;  /* 0x000000465f467221 */ /* 0x002fcc0000010000 */
[----:B------:R-:W1:Y:S01]  /*16b40*/  MUFU.EX2 R99, R99 ;  /* 0x0000006300637308 */ /* 0x000e620000000800 */
[----:B-----5:R-:W-:-:S07]  /*16b50*/  FADD.FTZ R55, R45, R72 ;  /* 0x000000482d377221 */ /* 0x020fce0000010000 */
[----:B------:R-:W5:Y:S01]  /*16b60*/  MUFU.EX2 R73, R73 ;  /* 0x0000004900497308 */ /* 0x000f620000000800 */
[----:B---3--:R-:W-:-:S01]  /*16b70*/  FADD.FTZ R41, R101, R70 ;  /* 0x0000004665297221 */ /* 0x008fc20000010000 */
[----:B------:R-:W-:-:S06]  /*16b80*/  FFMA.FTZ R75, R77, R88, -R58 ;  /* 0x000000584d4b7223 */ /* 0x000fcc000001083a */
[----:B------:R-:W3:Y:S01]  /*16b90*/  MUFU.EX2 R100, R100 ;  /* 0x0000006400647308 */ /* 0x000ee20000000800 */
[----:B------:R-:W-:-:S07]  /*16ba0*/  FADD.FTZ R55, R90, R55 ;  /* 0x000000375a377221 */ /* 0x000fce0000010000 */
[----:B------:R-:W3:Y:S01]  /*16bb0*/  MUFU.EX2 R49, R49 ;  /* 0x0000003100317308 */ /* 0x000ee20000000800 */
[----:B0-----:R-:W-:-:S01]  /*16bc0*/  FADD.FTZ R70, R106, R41 ;  /* 0x000000296a467221 */ /* 0x001fc20000010000 */
[----:B----4-:R-:W-:-:S06]  /*16bd0*/  FADD.FTZ R72, R94, R55 ;  /* 0x000000375e487221 */ /* 0x010fcc0000010000 */
[----:B------:R-:W0:Y:S01]  /*16be0*/  MUFU.EX2 R103, R103 ;  /* 0x0000006700677308 */ /* 0x000e220000000800 */
[----:B------:R-:W-:-:S07]  /*16bf0*/  @!P2 VIADD R0, R0, 0x2e840 ;  /* 0x0002e8400000a836 */ /* 0x000fce0000000000 */
[----:B------:R-:W4:Y:S01]  /*16c00*/  MUFU.EX2 R74, R74 ;  /* 0x0000004a004a7308 */ /* 0x000f220000000800 */
[----:B-1----:R-:W-:-:S07]  /*16c10*/  FADD.FTZ R41, R99, R70 ;  /* 0x0000004663297221 */ /* 0x002fce0000010000 */
[----:B------:R-:W1:Y:S01]  /*16c20*/  MUFU.EX2 R108, R108 ;  /* 0x0000006c006c7308 */ /* 0x000e620000000800 */
[----:B------:R-:W-:-:S01]  /*16c30*/  FFMA.FTZ R77, R143, R88, -R58 ;  /* 0x000000588f4d7223 */ /* 0x000fc2000001083a */
[----:B-----5:R-:W-:-:S06]  /*16c40*/  FADD.FTZ R72, R73, R72 ;  /* 0x0000004849487221 */ /* 0x020fcc0000010000 */
[----:B------:R-:W5:Y:S01]  /*16c50*/  MUFU.EX2 R78, R78 ;  /* 0x0000004e004e7308 */ /* 0x000f620000000800 */
[----:B------:R-:W-:Y:S01]  /*16c60*/  F2FP.SATFINITE.E4M3.F32.PACK_AB_MERGE_C R224, R50, R3, R224 ;  /* 0x0000000332e0723e */ /* 0x000fe200048070e0 */
[----:B---3--:R-:W-:Y:S01]  /*16c70*/  FADD.FTZ R50, R100, R41 ;  /* 0x0000002964327221 */ /* 0x008fe20000010000 */
[----:B------:R-:W-:-:S05]  /*16c80*/  @!P2 PRMT R0, RZ, 0x654, R0 ;  /* 0x00000654ff00a816 */ /* 0x000fca0000000000 */
[----:B------:R-:W3:Y:S01]  /*16c90*/  MUFU.EX2 R75, R75 ;  /* 0x0000004b004b7308 */ /* 0x000ee20000000800 */
[----:B------:R-:W-:-:S07]  /*16ca0*/  FADD.FTZ R3, R49, R72 ;  /* 0x0000004831037221 */ /* 0x000fce0000010000 */
[----:B------:R-:W3:Y:S01]  /*16cb0*/  MUFU.EX2 R81, R81 ;  /* 0x0000005100517308 */ /* 0x000ee20000000800 */
[----:B------:R-:W-:Y:S01]  /*16cc0*/  F2FP.SATFINITE.E4M3.F32.PACK_AB_MERGE_C R226, R54, R21, R226 ;  /* 0x0000001536e2723e */ /* 0x000fe200048070e2 */
[----:B------:R1:W-:Y:S01]  /*16cd0*/  @!P2 SYNCS.ARRIVE.TRANS64.RED.A1T0 RZ, [R0+URZ], RZ ;  /* 0x000000ff00ffa9a7 */ /* 0x0003e2000810043f */
[----:B0-----:R-:W-:-:S05]  /*16ce0*/  FADD.FTZ R21, R103, R50 ;  /* 0x0000003267157221 */ /* 0x001fca0000010000 */
[----:B------:R-:W0:Y:S01]  /*16cf0*/  MUFU.EX2 R104, R104 ;  /* 0x0000006800687308 */ /* 0x000e220000000800 */
[----:B----4-:R-:W-:-:S01]  /*16d00*/  FADD.FTZ R3, R74, R3 ;  /* 0x000000034a037221 */ /* 0x010fc20000010000 */
[----:B-1----:R-:W-:-:S06]  /*16d10*/  FFMA.FTZ R0, R145, R88, -R58 ;  /* 0x0000005891007223 */ /* 0x002fcc000001083a */
[----:B------:R-:W1:Y:S01]  /*16d20*/  MUFU.EX2 R20, R20 ;  /* 0x0000001400147308 */ /* 0x000e620000000800 */
[C---:B------:R-:W-:Y:S01]  /*16d30*/  F2FP.SATFINITE.E4M3.F32.PACK_AB_MERGE_C R213, R108.reuse, R103, RZ ;  /* 0x000000676cd5723e */ /* 0x040fe200048070ff */
[----:B------:R-:W-:-:S06]  /*16d40*/  FADD.FTZ R108, R108, R21 ;  /* 0x000000156c6c7221 */ /* 0x000fcc0000010000 */
[----:B------:R-:W-:Y:S01]  /*16d50*/  MUFU.EX2 R59, R59 ;  /* 0x0000003b003b7308 */ /* 0x000fe20000000800 */
[----:B------:R-:W-:-:S01]  /*16d60*/  FFMA.FTZ R53, R53, R88, -R58 ;  /* 0x0000005835357223 */ /* 0x000fc2000001083a */
[----:B-----5:R-:W-:-:S06]  /*16d70*/  FADD.FTZ R50, R78, R3 ;  /* 0x000000034e327221 */ /* 0x020fcc0000010000 */
[----:B------:R-:W4:Y:S01]  /*16d80*/  MUFU.EX2 R77, R77 ;  /* 0x0000004d004d7308 */ /* 0x000f220000000800 */
[----:B---3--:R-:W-:-:S01]  /*16d90*/  FADD.FTZ R3, R75, R108 ;  /* 0x0000006c4b037221 */ /* 0x008fc20000010000 */
[----:B------:R-:W-:-:S06]  /*16da0*/  FFMA.FTZ R79, R147, R88, -R58 ;  /* 0x00000058934f7223 */ /* 0x000fcc000001083a */
[----:B------:R-:W3:Y:S01]  /*16db0*/  MUFU.EX2 R110, R110 ;  /* 0x0000006e006e7308 */ /* 0x000ee20000000800 */
[----:B------:R-:W-:-:S01]  /*16dc0*/  FADD.FTZ R21, R81, R50 ;  /* 0x0000003251157221 */ /* 0x000fc20000010000 */
[----:B0-----:R-:W-:-:S06]  /*16dd0*/  FADD.FTZ R50, R104, R3 ;  /* 0x0000000368327221 */ /* 0x001fcc0000010000 */
[----:B------:R-:W0:Y:S01]  /*16de0*/  MUFU.EX2 R0, R0 ;  /* 0x0000000000007308 */ /* 0x000e220000000800 */
[----:B-1----:R-:W-:-:S07]  /*16df0*/  FADD.FTZ R54, R20, R21 ;  /* 0x0000001514367221 */ /* 0x002fce0000010000 */
[----:B------:R-:W1:Y:S01]  /*16e00*/  MUFU.EX2 R57, R57 ;  /* 0x0000003900397308 */ /* 0x000e620000000800 */
[----:B----4-:R-:W-:-:S01]  /*16e10*/  FADD.FTZ R3, R77, R50 ;  /* 0x000000324d037221 */ /* 0x010fc20000010000 */
[----:B------:R-:W-:-:S06]  /*16e20*/  F2FP.SATFINITE.E4M3.F32.PACK_AB_MERGE_C R214, R59, R20, RZ ;  /* 0x000000143bd6723e */ /* 0x000fcc00048070ff */
[----:B------:R-:W4:Y:S01]  /*16e30*/  MUFU.EX2 R53, R53 ;  /* 0x0000003500357308 */ /* 0x000f220000000800 */
[----:B------:R-:W-:-:S01]  /*16e40*/  FFMA.FTZ R83, R149, R88, -R58 ;  /* 0x0000005895537223 */ /* 0x000fc2000001083a */
[----:B------:R-:W-:-:S06]  /*16e50*/  FADD.FTZ R59, R59, R54 ;  /* 0x000000363b3b7221 */ /* 0x000fcc0000010000 */
[----:B------:R-:W5:Y:S01]  /*16e60*/  MUFU.EX2 R40, R40 ;  /* 0x0000002800287308 */ /* 0x000f620000000800 */
[----:B---3--:R-:W-:-:S01]  /*16e70*/  FADD.FTZ R3, R110, R3 ;  /* 0x000000036e037221 */ /* 0x008fc20000010000 */
[----:B------:R-:W-:-:S06]  /*16e80*/  FFMA.FTZ R114, R151, R88, -R58 ;  /* 0x0000005897727223 */ /* 0x000fcc000001083a */
[----:B------:R-:W-:Y:S01]  /*16e90*/  MUFU.EX2 R43, R43 ;  /* 0x0000002b002b7308 */ /* 0x000fe20000000800 */
[----:B------:R-:W-:-:S07]  /*16ea0*/  FADD.FTZ R20, R12, R59 ;  /* 0x0000003b0c147221 */ /* 0x000fce0000010000 */
[----:B------:R-:W3:Y:S01]  /*16eb0*/  MUFU.EX2 R79, R79 ;  /* 0x0000004f004f7308 */ /* 0x000ee20000000800 */
[----:B0-----:R-:W-:-:S07]  /*16ec0*/  FADD.FTZ R50, R0, R3 ;  /* 0x0000000300327221 */ /* 0x001fce0000010000 */
[----:B------:R-:W0:Y:S01]  /*16ed0*/  MUFU.EX2 R112, R112 ;  /* 0x0000007000707308 */ /* 0x000e220000000800 */
[----:B------:R-:W-:-:S01]  /*16ee0*/  FFMA.FTZ R85, R179, R88, -R58 ;  /* 0x00000058b3557223 */ /* 0x000fc2000001083a */
[----:B-1----:R-:W-:-:S06]  /*16ef0*/  FADD.FTZ R3, R57, R20 ;  /* 0x0000001439037221 */ /* 0x002fcc0000010000 */
[----:B------:R-:W1:Y:S01]  /*16f00*/  MUFU.EX2 R24, R24 ;  /* 0x0000001800187308 */ /* 0x000e620000000800 */
[----:B----4-:R-:W-:-:S01]  /*16f10*/  FADD.FTZ R50, R53, R50 ;  /* 0x0000003235327221 */ /* 0x010fc20000010000 */
[----:B-----5:R-:W-:-:S06]  /*16f20*/  FADD.FTZ R54, R40, R3 ;  /* 0x0000000328367221 */ /* 0x020fcc0000010000 */
[----:B------:R-:W4:Y:S01]  /*16f30*/  MUFU.EX2 R83, R83 ;  /* 0x0000005300537308 */ /* 0x000f220000000800 */
[----:B------:R-:W-:-:S07]  /*16f40*/  FFMA.FTZ R181, R181, R88, -R58 ;  /* 0x00000058b5b57223 */ /* 0x000fce000001083a */
[----:B------:R-:W5:Y:S01]  /*16f50*/  MUFU.EX2 R61, R61 ;  /* 0x0000003d003d7308 */ /* 0x000f620000000800 */
[----:B---3--:R-:W-:-:S01]  /*16f60*/  FADD.FTZ R3, R79, R50 ;  /* 0x000000324f037221 */ /* 0x008fc20000010000 */
[----:B------:R-:W-:-:S06]  /*16f70*/  F2FP.SATFINITE.E4M3.F32.PACK_AB_MERGE_C R208, R43, R40, RZ ;  /* 0x000000282bd0723e */ /* 0x000fcc00048070ff */
[----:B------:R-:W3:Y:S01]  /*16f80*/  MUFU.EX2 R114, R114 ;  /* 0x0000007200727308 */ /* 0x000ee20000000800 */
[----:B------:R-:W-:-:S07]  /*16f90*/  FADD.FTZ R43, R43, R54 ;  /* 0x000000362b2b7221 */ /* 0x000fce0000010000 */
[----:B------:R-:W2:Y:S01]  /*16fa0*/  MUFU.EX2 R25, R25 ;  /* 0x0000001900197308 */ /* 0x000ea20000000800 */
[----:B------:R-:W-:-:S01]  /*16fb0*/  FFMA.FTZ R183, R183, R88, -R58 ;  /* 0x00000058b7b77223 */ /* 0x000fc2000001083a */
[C---:B0-----:R-:W-:Y:S01]  /*16fc0*/  F2FP.SATFINITE.E4M3.F32.PACK_AB_MERGE_C R209, R112.reuse, R79, RZ ;  /* 0x0000004f70d1723e */ /* 0x041fe200048070ff */
[----:B------:R-:W-:-:S05]  /*16fd0*/  FADD.FTZ R112, R112, R3 ;  /* 0x0000000370707221 */ /* 0x000fca0000010000 */
[----:B------:R-:W-:Y:S01]  /*16fe0*/  MUFU.EX2 R26, R26 ;  /* 0x0000001a001a7308 */ /* 0x000fe20000000800 */
[----:B-1----:R-:W-:-:S07]  /*16ff0*/  FADD.FTZ R40, R24, R43 ;  /* 0x0000002b18287221 */ /* 0x002fce0000010000 */
[----:B------:R-:W0:Y:S01]  /*17000*/  MUFU.EX2 R85, R85 ;  /* 0x0000005500557308 */ /* 0x000e220000000800 */
[----:B------:R-:W-:-:S01]  /*17010*/  FFMA.FTZ R185, R185, R88, -R58 ;  /* 0x00000058b9b97223 */ /* 0x000fc2000001083a */
[----:B----4-:R-:W-:-:S06]  /*17020*/  FADD.FTZ R3, R83, R112 ;  /* 0x0000007053037221 */ /* 0x010fcc0000010000 */
[----:B------:R-:W1:Y:S01]  /*17030*/  MUFU.EX2 R52, R181 ;  /* 0x000000b500347308 */ /* 0x000e620000000800 */
[----:B------:R-:W-:-:S01]  /*17040*/  FFMA.FTZ R187, R187, R88, -R58 ;  /* 0x00000058bbbb7223 */ /* 0x000fc2000001083a */
[----:B-----5:R-:W-:-:S06]  /*17050*/  FADD.FTZ R50, R61, R40 ;  /* 0x000000283d327221 */ /* 0x020fcc0000010000 */
[----:B------:R-:W4:Y:S01]  /*17060*/  MUFU.EX2 R27, R27 ;  /* 0x0000001b001b7308 */ /* 0x000f220000000800 */
[----:B---3--:R-:W-:-:S01]  /*17070*/  FADD.FTZ R54, R114, R3 ;  /* 0x0000000372367221 */ /* 0x008fc20000010000 */
[----:B--2---:R-:W-:-:S06]  /*17080*/  FADD.FTZ R3, R25, R50 ;  /* 0x0000003219037221 */ /* 0x004fcc0000010000 */
[----:B------:R-:W2:Y:S01]  /*17090*/  MUFU.EX2 R51, R183 ;  /* 0x000000b700337308 */ /* 0x000ea20000000800 */
[----:B------:R-:W-:-:S07]  /*170a0*/  FFMA.FTZ R189, R189, R88, -R58 ;  /* 0x00000058bdbd7223 */ /* 0x000fce000001083a */
[----:B------:R-:W3:Y:S01]  /*170b0*/  MUFU.EX2 R28, R28 ;  /* 0x0000001c001c7308 */ /* 0x000ee20000000800 */
[----:B0-----:R-:W-:-:S01]  /*170c0*/  FADD.FTZ R21, R85, R54 ;  /* 0x0000003655157221 */ /* 0x001fc20000010000 */
[----:B------:R-:W-:-:S06]  /*170d0*/  F2FP.SATFINITE.E4M3.F32.PACK_AB_MERGE_C R210, R26, R25, RZ ;  /* 0x000000191ad2723e */ /* 0x000fcc00048070ff */
[----:B------:R-:W0:Y:S01]  /*170e0*/  MUFU.EX2 R60, R185 ;  /* 0x000000b9003c7308 */ /* 0x000e220000000800 */
[----:B------:R-:W-:Y:S01]  /*170f0*/  F2FP.SATFINITE.E4M3.F32.PACK_AB_MERGE_C R225, R47, R38, R225 ;  /* 0x000000262fe1723e */ /* 0x000fe200048070e1 */
[----:B------:R-:W-:-:S06]  /*17100*/  FADD.FTZ R26, R26, R3 ;  /* 0x000000031a1a7221 */ /* 0x000fcc0000010000 */
[----:B------:R-:W5:Y:S01]  /*17110*/  MUFU.EX2 R30, R30 ;  /* 0x0000001e001e7308 */ /* 0x000f620000000800 */
[----:B------:R-:W-:-:S01]  /*17120*/  FFMA.FTZ R191, R191, R88, -R58 ;  /* 0x00000058bfbf7223 */ /* 0x000fc2000001083a */
[C---:B-1----:R-:W-:Y:S01]  /*17130*/  F2FP.SATFINITE.E4M3.F32.PACK_AB_MERGE_C R211, R52.reuse, R85, RZ ;  /* 0x0000005534d3723e */ /* 0x042fe200048070ff */
[----:B------:R-:W-:-:S05]  /*17140*/  FADD.FTZ R52, R52, R21 ;  /* 0x0000001534347221 */ /* 0x000fca0000010000 */
[----:B------:R-:W1:Y:S01]  /*17150*/  MUFU.EX2 R187, R187 ;  /* 0x000000bb00bb7308 */ /* 0x000e620000000800 */
[----:B----4-:R-:W-:-:S07]  /*17160*/  FADD.FTZ R3, R27, R26 ;  /* 0x0000001a1b037221 */ /* 0x010fce0000010000 */
[----:B------:R-:W4:Y:S01]  /*17170*/  MUFU.EX2 R29, R29 ;  /* 0x0000001d001d7308 */ /* 0x000f220000000800 */
[----:B------:R-:W-:Y:S01]  /*17180*/  F2FP.SATFINITE.E4M3.F32.PACK_AB_MERGE_C R227, R123, R86, RZ ;  /* 0x000000567be3723e */ /* 0x000fe200048070ff */
[----:B--2---:R-:W-:Y:S01]  /*17190*/  FADD.FTZ R21, R51, R52 ;  /* 0x0000003433157221 */ /* 0x004fe20000010000 */
[----:B------:R-:W-:-:S05]  /*171a0*/  FFMA.FTZ R133, R133, R88, -R58 ;  /* 0x0000005885857223 */ /* 0x000fca000001083a */
[----:B------:R-:W-:Y:S01]  /*171b0*/  MUFU.EX2 R31, R31 ;  /* 0x0000001f001f7308 */ /* 0x000fe20000000800 */
[----:B---3--:R-:W-:-:S01]  /*171c0*/  FADD.FTZ R3, R28, R3 ;  /* 0x000000031c037221 */ /* 0x008fc20000010000 */
[----:B------:R-:W-:Y:S01]  /*171d0*/  FFMA.FTZ R193, R193, R88, -R58 ;  /* 0x00000058c1c17223 */ /* 0x000fe2000001083a */
[----:B------:R-:W-:Y:S01]  /*171e0*/  F2FP.SATFINITE.E4M3.F32.PACK_AB_MERGE_C R208, R57, R12, R208 ;  /* 0x0000000c39d0723e */ /* 0x000fe200048070d0 */
[----:B------:R-:W-:Y:S01]  /*171f0*/  FFMA.FTZ R153, R153, R88, -R58 ;  /* 0x0000005899997223 */ /* 0x000fe2000001083a */
[----:B------:R-:W2:Y:S03]  /*17200*/  @P0 LDC R25, c[0x0][0x44c] ;  /* 0x00011300ff190b82 */ /* 0x000ea60000000800 */
[----:B------:R-:W3:Y:S01]  /*17210*/  MUFU.EX2 R38, R189 ;  /* 0x000000bd00267308 */ /* 0x000ee20000000800 */
[----:B------:R-:W-:Y:S01]  /*17220*/  F2FP.SATFINITE.E4M3.F32.PACK_AB_MERGE_C R227, R71, R48, R227 ;  /* 0x0000003047e3723e */ /* 0x000fe200048070e3 */
[----:B0-----:R-:W-:Y:S01]  /*17230*/  FADD.FTZ R12, R60, R21 ;  /* 0x000000153c0c7221 */ /* 0x001fe20000010000 */
[----:B-----5:R-:W-:-:S05]  /*17240*/  FADD.FTZ R26, R30, R3 ;  /* 0x000000031e1a7221 */ /* 0x020fca0000010000 */
[----:B------:R-:W0:Y:S01]  /*17250*/  MUFU.EX2 R32, R32 ;  /* 0x0000002000207308 */ /* 0x000e220000000800 */
[----:B-1----:R-:W-:-:S07]  /*17260*/  FADD.FTZ R3, R187, R12 ;  /* 0x0000000cbb037221 */ /* 0x002fce0000010000 */
[----:B------:R-:W1:Y:S01]  /*17270*/  MUFU.EX2 R191, R191 ;  /* 0x000000bf00bf7308 */ /* 0x000e620000000800 */
[----:B----4-:R-:W-:-:S07]  /*17280*/  FADD.FTZ R26, R29, R26 ;  /* 0x0000001a1d1a7221 */ /* 0x010fce0000010000 */
[----:B------:R-:W-:Y:S08]  /*17290*/  MUFU.EX2 R34, R34 ;  /* 0x0000002200227308 */ /* 0x000ff00000000800 */
[----:B------:R-:W4:Y:S01]  /*172a0*/  MUFU.EX2 R33, R33 ;  /* 0x0000002100217308 */ /* 0x000f220000000800 */
[----:B------:R-:W-:-:S01]  /*172b0*/  FFMA.FTZ R195, R195, R88, -R58 ;  /* 0x00000058c3c37223 */ /* 0x000fc2000001083a */
[----:B---3--:R-:W-:-:S06]  /*172c0*/  F2FP.SATFINITE.E4M3.F32.PACK_AB_MERGE_C R205, R38, R187, RZ ;  /* 0x000000bb26cd723e */ /* 0x008fcc00048070ff */
[----:B------:R-:W3:Y:S01]  /*172d0*/  MUFU.EX2 R48, R133 ;  /* 0x0000008500307308 */ /* 0x000ee20000000800 */
[----:B------:R-:W-:-:S01]  /*172e0*/  FADD.FTZ R38, R38, R3 ;  /* 0x0000000326267221 */ /* 0x000fc20000010000 */
[----:B------:R-:W-:Y:S01]  /*172f0*/  FADD.FTZ R3, R31, R26 ;  /* 0x0000001a1f037221 */ /* 0x000fe20000010000 */
[----:B------:R-:W-:Y:S02]  /*17300*/  F2FP.SATFINITE.E4M3.F32.PACK_AB_MERGE_C R204, R29, R30, RZ ;  /* 0x0000001e1dcc723e */ /* 0x000fe400048070ff */
[----:B------:R-:W5:Y:S03]  /*17310*/  @P0 LDC R29, c[0x0][0x450] ;  /* 0x00011400ff1d0b82 */ /* 0x000f660000000800 */
[----:B------:R-:W2:Y:S01]  /*17320*/  MUFU.EX2 R193, R193 ;  /* 0x000000c100c17308 */ /* 0x000ea20000000800 */
[----:B------:R-:W-:-:S01]  /*17330*/  FFMA.FTZ R197, R197, R88, -R58 ;  /* 0x00000058c5c57223 */ /* 0x000fc2000001083a */
[----:B0-----:R-:W-:-:S06]  /*17340*/  FADD.FTZ R3, R32, R3 ;  /* 0x0000000320037221 */ /* 0x001fcc0000010000 */
[----:B------:R-:W-:Y:S01]  /*17350*/  MUFU.EX2 R36, R36 ;  /* 0x0000002400247308 */ /* 0x000fe20000000800 */
[----:B-1----:R-:W-:-:S07]  /*17360*/  FADD.FTZ R21, R191, R38 ;  /* 0x00000026bf157221 */ /* 0x002fce0000010000 */
[----:B------:R-:W0:Y:S01]  /*17370*/  MUFU.EX2 R20, R153 ;  /* 0x0000009900147308 */ /* 0x000e220000000800 */
[----:B------:R-:W-:-:S01]  /*17380*/  FFMA.FTZ R199, R199, R88, -R58 ;  /* 0x00000058c7c77223 */ /* 0x000fc2000001083a */
[----:B----4-:R-:W-:Y:S01]  /*17390*/  F2FP.SATFINITE.E4M3.F32.PACK_AB_MERGE_C R206, R33, R34, RZ ;  /* 0x0000002221ce723e */ /* 0x010fe200048070ff */
[----:B------:R-:W-:-:S05]  /*173a0*/  FADD.FTZ R34, R34, R3 ;  /* 0x0000000322227221 */ /* 0x000fca0000010000 */
[----:B------:R-:W1:Y:S01]  /*173b0*/  MUFU.EX2 R39, R39 ;  /* 0x0000002700277308 */ /* 0x000e620000000800 */
[----:B------:R-:W-:Y:S01]  /*173c0*/  F2FP.SATFINITE.E4M3.F32.PACK_AB_MERGE_C R210, R61, R24, R210 ;  /* 0x000000183dd2723e */ /* 0x000fe200048070d2 */
[----:B---3--:R-:W-:-:S06]  /*173d0*/  FADD.FTZ R24, R48, R21 ;  /* 0x0000001530187221 */ /* 0x008fcc0000010000 */
[----:B------:R-:W3:Y:S01]  /*173e0*/  MUFU.EX2 R195, R195 ;  /* 0x000000c300c37308 */ /* 0x000ee20000000800 */
[----:B------:R-:W-:-:S01]  /*173f0*/  FADD.FTZ R33, R33, R34 ;  /* 0x0000002221217221 */ /* 0x000fc20000010000 */
[----:B--2---:R-:W-:-:S06]  /*17400*/  FADD.FTZ R3, R193, R24 ;  /* 0x00000018c1037221 */ /* 0x004fcc0000010000 */
[----:B------:R-:W2:Y:S08]  /*17410*/  MUFU.EX2 R42, R42 ;  /* 0x0000002a002a7308 */ /* 0x000eb00000000800 */
[----:B------:R-:W4:Y:S01]  /*17420*/  MUFU.EX2 R40, R197 ;  /* 0x000000c500287308 */ /* 0x000f220000000800 */
[----:B0-----:R-:W-:Y:S01]  /*17430*/  F2FP.SATFINITE.E4M3.F32.PACK_AB_MERGE_C R193, R20, R193, RZ ;  /* 0x000000c114c1723e */ /* 0x001fe200048070ff */
[----:B------:R-:W-:-:S06]  /*17440*/  FADD.FTZ R24, R36, R33 ;  /* 0x0000002124187221 */ /* 0x000fcc0000010000 */
[----:B------:R-:W0:Y:S01]  /*17450*/  MUFU.EX2 R37, R37 ;  /* 0x0000002500257308 */ /* 0x000e220000000800 */
[----:B------:R-:W-:-:S07]  /*17460*/  FADD.FTZ R20, R20, R3 ;  /* 0x0000000314147221 */ /* 0x000fce0000010000 */
[----:B------:R-:W0:Y:S01]  /*17470*/  MUFU.EX2 R199, R199 ;  /* 0x000000c700c77308 */ /* 0x000e220000000800 */
[----:B-1----:R-:W-:-:S01]  /*17480*/  FADD.FTZ R21, R39, R24 ;  /* 0x0000001827157221 */ /* 0x002fc20000010000 */
[----:B------:R-:W-:-:S06]  /*17490*/  @P0 IMAD.HI.U32 R26, R148, R25, RZ ;  /* 0x00000019941a0227 */ /* 0x000fcc00078e00ff */
[----:B------:R-:W1:Y:S01]  /*174a0*/  MUFU.EX2 R44, R44 ;  /* 0x0000002c002c7308 */ /* 0x000e620000000800 */
[----:B---3--:R-:W-:-:S01]  /*174b0*/  FADD.FTZ R3, R195, R20 ;  /* 0x00000014c3037221 */ /* 0x008fc20000010000 */
[----:B--2---:R-:W-:-:S06]  /*174c0*/  FADD.FTZ R24, R42, R21 ;  /* 0x000000152a187221 */ /* 0x004fcc0000010000 */
[----:B------:R-:W2:Y:S01]  /*174d0*/  MUFU.EX2 R161, R161 ;  /* 0x000000a100a17308 */ /* 0x000ea20000000800 */
[----:B------:R-:W-:Y:S02]  /*174e0*/  IMAD.MOV.U32 R25, RZ, RZ, R148 ;  /* 0x000000ffff197224 */ /* 0x000fe400078e0094 */
[----:B----4-:R-:W-:Y:S01]  /*174f0*/  FADD.FTZ R20, R40, R3 ;  /* 0x0000000328147221 */ /* 0x010fe20000010000 */
[----:B-----5:R-:W-:-:S04]  /*17500*/  @P0 SHF.R.U32.HI R25, RZ, R29, R26 ;  /* 0x0000001dff190219 */ /* 0x020fc8000001161a */
[----:B------:R-:W-:Y:S01]  /*17510*/  MUFU.EX2 R46, R46 ;  /* 0x0000002e002e7308 */ /* 0x000fe20000000800 */
[C---:B0-----:R-:W-:Y:S01]  /*17520*/  F2FP.SATFINITE.E4M3.F32.PACK_AB_MERGE_C R42, R37.reuse, R42, RZ ;  /* 0x0000002a252a723e */ /* 0x041fe200048070ff */
[----:B------:R-:W-:-:S06]  /*17530*/  FADD.FTZ R37, R37, R24 ;  /* 0x0000001825257221 */ /* 0x000fcc0000010000 */
[----:B------:R-:W0:Y:S01]  /*17540*/  MUFU.EX2 R15, R15 ;  /* 0x0000000f000f7308 */ /* 0x000e220000000800 */
[----:B------:R-:W-:-:S01]  /*17550*/  FADD.FTZ R3, R199, R20 ;  /* 0x00000014c7037221 */ /* 0x000fc20000010000 */
[----:B------:R-:W-:Y:S02]  /*17560*/  IADD3 R21, R25, R144, -R146 ;  /* 0x0000009019157210 */ /* 0x000fe40007ffe892 */
[----:B------:R-:W-:Y:S01]  /*17570*/  MOV R20, RZ ;  /* 0x000000ff00147202 */ /* 0x000fe20000000f00 */
[----:B-1----:R-:W-:Y:S01]  /*17580*/  FADD.FTZ R24, R44, R37 ;  /* 0x000000252c187221 */ /* 0x002fe20000010000 */
[----:B------:R-:W-:-:S03]  /*17590*/  FFMA.FTZ R155, R155, R88, -R58 ;  /* 0x000000589b9b7223 */ /* 0x000fc6000001083a */
[----:B------:R-:W-:-:S04]  /*175a0*/  IMAD.HI R20, R21, -0x6db6db6d, R20 ;  /* 0x9249249315147827 */ /* 0x000fc800078e0214 */
[----:B--2---:R-:W-:-:S01]  /*175b0*/  FADD.FTZ R21, R161, R24 ;  /* 0x00000018a1157221 */ /* 0x004fc20000010000 */
[----:B------:R-:W-:Y:S01]  /*175c0*/  FFMA.FTZ R201, R201, R88, -R58 ;  /* 0x00000058c9c97223 */ /* 0x000fe2000001083a */
[----:B------:R-:W-:Y:S02]  /*175d0*/  F2FP.SATFINITE.E4M3.F32.PACK_AB_MERGE_C R209, R53, R0, R209 ;  /* 0x0000000035d1723e */ /* 0x000fe400048070d1 */
[----:B------:R-:W1:Y:S01]  /*175e0*/  MUFU.EX2 R0, R155 ;  /* 0x0000009b00007308 */ /* 0x000e620000000800 */
[----:B0-----:R-:W-:Y:S01]  /*175f0*/  F2FP.SATFINITE.E4M3.F32.PACK_AB_MERGE_C R25, R15, R46, RZ ;  /* 0x0000002e0f19723e */ /* 0x001fe200048070ff */
[----:B------:R-:W-:Y:S01]  /*17600*/  FADD.FTZ R46, R46, R21 ;  /* 0x000000152e2e7221 */ /* 0x000fe20000010000 */
[----:B------:R-:W-:Y:S01]  /*17610*/  SHF.R.U32.HI R21, RZ, 0x1f, R20 ;  /* 0x0000001fff157819 */ /* 0x000fe20000011614 */
[-CC-:B------:R-:W-:Y:S01]  /*17620*/  FFMA.FTZ R35, R35, R88.reuse, -R58.reuse ;  /* 0x0000005823237223 */ /* 0x180fe2000001083a */
[----:B------:R-:W-:-:S03]  /*17630*/  FFMA.FTZ R159, R159, R88, -R58 ;  /* 0x000000589f9f7223 */ /* 0x000fc6000001083a */
[----:B------:R-:W0:Y:S01]  /*17640*/  MUFU.EX2 R201, R201 ;  /* 0x000000c900c97308 */ /* 0x000e220000000800 */
[----:B------:R-:W-:-:S01]  /*17650*/  FFMA.FTZ R58, R157, R88, -R58 ;  /* 0x000000589d3a7223 */ /* 0x000fc2000001083a */
[----:B------:R-:W-:Y:S02]  /*17660*/  LEA.HI.SX32 R21, R20, R21, 0x19 ;  /* 0x0000001514157211 */ /* 0x000fe400078fcaff */
[----:B------:R-:W-:Y:S02]  /*17670*/  F2FP.SATFINITE.E4M3.F32.PACK_AB_MERGE_C R216, R89, R80, R216 ;  /* 0x0000005059d8723e */ /* 0x000fe400048070d8 */
[----:B------:R-:W-:Y:S02]  /*17680*/  VIMNMX R89, R84, R21, !PT ;  /* 0x0000001554597248 */ /* 0x000fe40007fe0100 */
[----:B------:R-:W2:Y:S01]  /*17690*/  MUFU.EX2 R12, R35 ;  /* 0x00000023000c7308 */ /* 0x000ea20000000800 */
[----:B------:R-:W-:Y:S02]  /*176a0*/  VIADD R20, R136, 0xfffffffe ;  /* 0xfffffffe88147836 */ /* 0x000fe40000000000 */
[----:B------:R3:W-:Y:S05]  /*176b0*/  STL [R1+0x3c], R89 ;  /* 0x00003c5901007387 */ /* 0x0007ea0000100800 */
[----:B------:R-:W-:Y:S01]  /*176c0*/  MUFU.EX2 R159, R159 ;  /* 0x0000009f009f7308 */ /* 0x000fe20000000800 */
[C---:B-1----:R-:W-:Y:S01]  /*176d0*/  F2FP.SATFINITE.E4M3.F32.PACK_AB_MERGE_C R199, R0.reuse, R199, RZ ;  /* 0x000000c700c7723e */ /* 0x042fe200048070ff */
[----:B------:R-:W-:-:S06]  /*176e0*/  FADD.FTZ R0, R0, R3 ;  /* 0x0000000300007221 */ /* 0x000fcc0000010000 */
[----:B------:R-:W1:Y:S01]  /*176f0*/  MUFU.EX2 R58, R58 ;  /* 0x0000003a003a7308 */ /* 0x000e620000000800 */
[----:B------:R-:W-:Y:S01]  /*17700*/  ISETP.GE.AND P2, PT, R20, R89, PT ;  /* 0x000000591400720c */ /* 0x000fe20003f46270 */
[----:B0-----:R-:W-:-:S04]  /*17710*/  FADD.FTZ R3, R201, R0 ;  /* 0x00000000c9037221 */ /* 0x001fc80000010000 */
[----:B--2---:R-:W-:Y:S01]  /*17720*/  FADD.FTZ R0, R12, R3 ;  /* 0x000000030c007221 */ /* 0x004fe20000010000 */
[----:B------:R-:W-:Y:S02]  /*17730*/  F2FP.SATFINITE.E4M3.F32.PACK_AB_MERGE_C R221, R107, R96, RZ ;  /* 0x000000606bdd723e */ /* 0x000fe400048070ff */
[----:B------:R-:W-:Y:S02]  /*17740*/  F2FP.SATFINITE.E4M3.F32.PACK_AB_MERGE_C R222, R76, R65, RZ ;  /* 0x000000414cde723e */ /* 0x000fe400048070ff */
[----:B------:R-:W-:Y:S02]  /*17750*/  F2FP.SATFINITE.E4M3.F32.PACK_AB_MERGE_C R223, R109, R98, RZ ;  /* 0x000000626ddf723e */ /* 0x000fe400048070ff */
[----:B------:R-:W-:Y:S02]  /*17760*/  F2FP.SATFINITE.E4M3.F32.PACK_AB_MERGE_C R217, R111, R102, RZ ;  /* 0x000000666fd9723e */ /* 0x000fe400048070ff */
[----:B------:R-:W-:Y:S02]  /*17770*/  F2FP.SATFINITE.E4M3.F32.PACK_AB_MERGE_C R219, R106, R101, RZ ;  /* 0x000000656adb723e */ /* 0x000fe400048070ff */
[----:B-1----:R-:W-:Y:S01]  /*17780*/  F2FP.SATFINITE.E4M3.F32.PACK_AB_MERGE_C R3, R58, R159, RZ ;  /* 0x0000009f3a03723e */ /* 0x002fe200048070ff */
[----:B------:R-:W-:-:S01]  /*17790*/  FADD.FTZ R159, R159, R0 ;  /* 0x000000009f9f7221 */ /* 0x000fc20000010000 */
[----:B------:R-:W-:-:S02]  /*177a0*/  F2FP.SATFINITE.E4M3.F32.PACK_AB_MERGE_C R212, R74, R49, RZ ;  /* 0x000000314ad4723e */ /* 0x000fc400048070ff */
[----:B------:R-:W-:Y:S02]  /*177b0*/  F2FP.SATFINITE.E4M3.F32.PACK_AB_MERGE_C R215, R110, R77, RZ ;  /* 0x0000004d6ed7723e */ /* 0x000fe400048070ff */
[----:B------:R-:W-:Y:S02]  /*177c0*/  F2FP.SATFINITE.E4M3.F32.PACK_AB_MERGE_C R199, R40, R195, R199 ;  /* 0x000000c328c7723e */ /* 0x000fe400048070c7 */
[----:B------:R-:W-:Y:S01]  /*177d0*/  F2FP.SATFINITE.E4M3.F32.PACK_AB_MERGE_C R218, R90, R45, RZ ;  /* 0x0000002d5ada723e */ /* 0x000fe200048070ff */
[----:B------:R-:W-:Y:S01]  /*177e0*/  FADD.FTZ R236, R15, R46 ;  /* 0x0000002e0fec7221 */ /* 0x000fe20000010000 */
[----:B------:R-:W-:Y:S01]  /*177f0*/  F2FP.SATFINITE.E4M3.F32.PACK_AB_MERGE_C R220, R68, R63, R220 ;  /* 0x0000003f44dc723e */ /* 0x000fe200048070dc */
[----:B------:R-:W-:Y:S01]  /*17800*/  FADD.FTZ R235, R58, R159 ;  /* 0x0000009f3aeb7221 */ /* 0x000fe20000010000 */
[----:B------:R-:W-:Y:S02]  /*17810*/  F2FP.SATFINITE.E4M3.F32.PACK_AB_MERGE_C R221, R105, R62, R221 ;  /* 0x0000003e69dd723e */ /* 0x000fe400048070dd */
[----:B------:R-:W-:-:S02]  /*17820*/  CS2R R34, SRZ ;  /* 0x0000000000227805 */ /* 0x000fc4000001ff00 */
[----:B------:R-:W-:Y:S02]  /*17830*/  F2FP.SATFINITE.E4M3.F32.PACK_AB_MERGE_C R222, R56, R69, R222 ;  /* 0x0000004538de723e */ /* 0x000fe400048070de */
[----:B------:R-:W-:Y:S02]  /*17840*/  CS2R R40, SRZ ;  /* 0x0000000000287805 */ /* 0x000fe4000001ff00 */
[----:B------:R-:W-:Y:S02]  /*17850*/  F2FP.SATFINITE.E4M3.F32.PACK_AB_MERGE_C R223, R93, R64, R223 ;  /* 0x000000405ddf723e */ /* 0x000fe400048070df */
[----:B------:R-:W-:Y:S02]  /*17860*/  CS2R R46, SRZ ;  /* 0x00000000002e7805 */ /* 0x000fe4000001ff00 */
        /* <DEDUP_REMOVED lines=44> */
[----:B------:R-:W-:Y:S01]  /*17b30*/  IMAD.MOV.U32 R201, RZ, RZ, R199 ;  /* 0x000000ffffc97224 */ /* 0x000fe200078e00c7 */
[----:B---3--:R-:W-:Y:S06]  /*17b40*/  @!P2 BRA `(.L_x_2410) ;  /* 0x0000005c00e0a947 */ /* 0x008fec0003800000 */
[----:B------:R-:W-:Y:S01]  /*17b50*/  IMAD.MOV.U32 R0, RZ, RZ, R13 ;  /* 0x000000ffff007224 */ /* 0x000fe200078e000d */
[----:B------:R-:W-:Y:S01]  /*17b60*/  CS2R R86, SRZ ;  /* 0x0000000000567805 */ /* 0x000fe2000001ff00 */
        /* <DEDUP_REMOVED lines=33> */
.L_x_2421:
        /* <DEDUP_REMOVED lines=9> */
.L_x_2412:
        /* <DEDUP_REMOVED lines=8> */
.L_x_2413:
[----:B------:R-:W-:Y:S04]  /*17e90*/  BSSY B0, `(.L_x_2411) ;  /* 0x0000004000007945 */ /* 0x000fe80003800000 */
[----:B-1----:R-:W-:Y:S05]  /*17ea0*/  @P3 BRA `(.L_x_2414) ;  /* 0x0000000000083947 */ /* 0x002fea0003800000 */
[----:B------:R-:W1:Y:S02]  /*17eb0*/  SYNCS.PHASECHK.TRANS64.TRYWAIT P3, [R13+URZ+0x2e830], R14 ;  /* 0x02e8300e0d0075a7 */ /* 0x000e64000806017f */
[----:B-1----:R-:W-:Y:S05]  /*17ec0*/  @!P3 BRA `(.L_x_2415) ;  /* 0x0000017c0098b947 */ /* 0x002fea0003800000 */
.L_x_2414:
[----:B------:R-:W-:Y:S05]  /*17ed0*/  BSYNC B0 ;  /* 0x0000000000007941 */ /* 0x000fea0003800000 */
.L_x_2411:
[----:B01----:R-:W2:Y:S01]  /*17ee0*/  LDL R14, [R1+0x48] ;  /* 0x00004800010e7983 */ /* 0x003ea20000100800 */
[----:B------:R-:W-:Y:S01]  /*17ef0*/  VIADD R21, R231, 0x1 ;  /* 0x00000001e7157836 */ /* 0x000fe20000000000 */
[----:B------:R-:W-:Y:S05]  /*17f00*/  WARPSYNC.ALL ;  /* 0x0000000000007948 */ /* 0x000fea0003800000 */
[----:B------:R-:W0:Y:S01]  /*17f10*/  S2R R13, SR_TID.X ;  /* 0x00000000000d7919 */ /* 0x000e220000002100 */
[C---:B------:R-:W-:Y:S01]  /*17f20*/  ISETP.NE.AND P3, PT, R21.reuse, 0x2, PT ;  /* 0x000000021500780c */ /* 0x040fe20003f65270 */
[----:B------:R-:W-:Y:S01]  /*17f30*/  IMAD.MOV.U32 R15, RZ, RZ, 0x40000040 ;  /* 0x40000040ff0f7424 */ /* 0x000fe200078e00ff */
[C---:B------:R-:W-:Y:S01]  /*17f40*/  R2UR UR24, R4.reuse ;  /* 0x00000000041872ca */ /* 0x040fe200000e0000 */
[----:B------:R-:W-:Y:S01]  /*17f50*/  IMAD.MOV.U32 R89, RZ, RZ, 0x40000040 ;  /* 0x40000040ff597424 */ /* 0x000fe200078e00ff */
[----:B------:R-:W-:Y:S01]  /*17f60*/  SEL R21, R21, RZ, P3 ;  /* 0x000000ff15157207 */ /* 0x000fe20001800000 */
[----:B------:R-:W-:Y:S01]  /*17f70*/  IMAD.MOV.U32 R93, RZ, RZ, 0x40000040 ;  /* 0x40000040ff5d7424 */ /* 0x000fe200078e00ff */
[----:B------:R-:W-:Y:S01]  /*17f80*/  R2UR UR27, R15 ;  /* 0x000000000f1b72ca */ /* 0x000fe200000e0000 */
        /* <DEDUP_REMOVED lines=8> */
[----:B------:R-:W-:Y:S01]  /*18010*/  R2UR UR35, R93 ;  /* 0x000000005d2372ca */ /* 0x000fe200000e0000 */
[----:B------:R-:W-:Y:S01]  /*18020*/  STL [R1+0xcc], R22 ;  /* 0x0000cc1601007387 */ /* 0x000fe20000100800 */
[C---:B------:R-:W-:Y:S02]  /*18030*/  R2UR UR32, R4.reuse ;  /* 0x00000000042072ca */ /* 0x040fe400000e0000 */
[----:B------:R-:W-:Y:S01]  /*18040*/  R2UR UR33, R5 ;  /* 0x00000000052172ca */ /* 0x000fe200000e0000 */
[----:B------:R-:W-:Y:S01]  /*18050*/  STL [R1+0xc8], R20 ;  /* 0x0000c81401007387 */ /* 0x000fe20000100800 */
[----:B------:R-:W-:Y:S02]  /*18060*/  R2UR UR39, R91 ;  /* 0x000000005b2772ca */ /* 0x000fe400000e0000 */
[----:B------:R-:W-:Y:S01]  /*18070*/  R2UR UR36, R4 ;  /* 0x00000000042472ca */ /* 0x000fe200000e0000 */
[----:B------:R1:W-:Y:S01]  /*18080*/  STL [R1+0xc4], R19 ;  /* 0x0000c41301007387 */ /* 0x0003e20000100800 */
[----:B------:R-:W-:-:S02]  /*18090*/  R2UR UR37, R5 ;  /* 0x00000000052572ca */ /* 0x000fc400000e0000 */
[----:B------:R-:W-:Y:S01]  /*180a0*/  R2UR UR47, R89 ;  /* 0x00000000592f72ca */ /* 0x000fe200000e0000 */
[----:B------:R-:W-:Y:S01]  /*180b0*/  STL [R1+0xc0], R18 ;  /* 0x0000c01201007387 */ /* 0x000fe20000100800 */
[C---:B------:R-:W-:Y:S02]  /*180c0*/  R2UR UR44, R4.reuse ;  /* 0x00000000042c72ca */ /* 0x040fe400000e0000 */
[----:B0-----:R-:W-:Y:S01]  /*180d0*/  SHF.R.U32.HI R13, RZ, 0x7, R13 ;  /* 0x00000007ff0d7819 */ /* 0x001fe2000001160d */
[----:B------:R-:W-:Y:S01]  /*180e0*/  STL [R1+0xbc], R17 ;  /* 0x0000bc1101007387 */ /* 0x000fe20000100800 */
[----:B------:R-:W-:Y:S02]  /*180f0*/  R2UR UR45, R5 ;  /* 0x00000000052d72ca */ /* 0x000fe400000e0000 */
[----:B------:R-:W-:Y:S01]  /*18100*/  R2UR UR55, R91 ;  /* 0x000000005b3772ca */ /* 0x000fe200000e0000 */
[----:B------:R-:W-:Y:S01]  /*18110*/  VIADD R13, R13, 0x8 ;  /* 0x000000080d0d7836 */ /* 0x000fe20000000000 */
[----:B------:R-:W-:Y:S01]  /*18120*/  R2UR UR52, R4 ;  /* 0x00000000043472ca */ /* 0x000fe200000e0000 */
[----:B------:R-:W-:Y:S01]  /*18130*/  STL [R1+0xb8], R16 ;  /* 0x0000b81001007387 */ /* 0x000fe20000100800 */
[----:B------:R-:W-:-:S02]  /*18140*/  R2UR UR53, R5 ;  /* 0x00000000053572ca */ /* 0x000fc400000e0000 */
[----:B------:R-:W-:Y:S01]  /*18150*/  R2UR UR7, R93 ;  /* 0x000000005d0772ca */ /* 0x000fe200000e0000 */
[----:B------:R0:W-:Y:S01]  /*18160*/  BAR.SYNC.DEFER_BLOCKING R13, 0x100 ;  /* 0x0004000d0000751d */ /* 0x0001e20000010000 */
[----:B------:R-:W-:Y:S02]  /*18170*/  R2UR UR11, R91 ;  /* 0x000000005b0b72ca */ /* 0x000fe400000e0000 */
[----:B------:R-:W-:Y:S02]  /*18180*/  R2UR UR15, R89 ;  /* 0x00000000590f72ca */ /* 0x000fe400000e0000 */
[----:B------:R-:W-:Y:S02]  /*18190*/  R2UR UR19, R91 ;  /* 0x000000005b1372ca */ /* 0x000fe400000e0000 */
[----:B------:R-:W-:Y:S01]  /*181a0*/  R2UR UR17, R89 ;  /* 0x00000000591172ca */ /* 0x000fe200000e0000 */
[----:B------:R-:W-:Y:S01]  /*181b0*/  STL [R1+0xb4], R12 ;  /* 0x0000b40c01007387 */ /* 0x000fe20000100800 */
[----:B------:R-:W-:-:S02]  /*181c0*/  R2UR UR21, R93 ;  /* 0x000000005d1572ca */ /* 0x000fc400000e0000 */
[C---:B------:R-:W-:Y:S01]  /*181d0*/  R2UR UR9, R89.reuse ;  /* 0x00000000590972ca */ /* 0x040fe200000e0000 */
[----:B------:R-:W-:Y:S01]  /*181e0*/  STL [R1+0xb0], R3 ;  /* 0x0000b00301007387 */ /* 0x000fe20000100800 */
[----:B------:R-:W-:Y:S01]  /*181f0*/  MOV R237, UR7 ;  /* 0x0000000700ed7c02 */ /* 0x000fe20008000f00 */
[----:B------:R-:W-:Y:S01]  /*18200*/  UMOV UR7, UR11 ;  /* 0x0000000b00077c82 */ /* 0x000fe20008000000 */
[----:B------:R-:W-:Y:S01]  /*18210*/  R2UR UR11, R89 ;  /* 0x00000000590b72ca */ /* 0x000fe200000e0000 */
[----:B------:R3:W-:Y:S01]  /*18220*/  STL [R1+0xac], R2 ;  /* 0x0000ac0201007387 */ /* 0x0007e20000100800 */
[C---:B------:R-:W-:Y:S02]  /*18230*/  R2UR UR13, R91.reuse ;  /* 0x000000005b0d72ca */ /* 0x040fe400000e0000 */
[----:B------:R-:W-:Y:S01]  /*18240*/  R2UR UR23, R91 ;  /* 0x000000005b1772ca */ /* 0x000fe200000e0000 */
[----:B------:R4:W-:Y:S01]  /*18250*/  STL [R1+0xa8], R0 ;  /* 0x0000a80001007387 */ /* 0x0009e20000100800 */
[----:B------:R-:W-:Y:S01]  /*18260*/  R2UR UR5, R93 ;  /* 0x000000005d0572ca */ /* 0x000fe200000e0000 */
[----:B------:R-:W-:Y:S01]  /*18270*/  IMAD.MOV.U32 R93, RZ, RZ, 0x40000040 ;  /* 0x40000040ff5d7424 */ /* 0x000fe200078e00ff */
[----:B-1----:R-:W-:Y:S01]  /*18280*/  MOV R19, UR7 ;  /* 0x0000000700137c02 */ /* 0x002fe20008000f00 */
[----:B------:R-:W-:Y:S01]  /*18290*/  WARPGROUP.ARRIVE ;  /* 0x00000000000079c5 */ /* 0x000fe20000000000 */
[----:B------:R-:W-:Y:S01]  /*182a0*/  UMOV UR7, UR17 ;  /* 0x0000001100077c82 */ /* 0x000fe20008000000 */
[----:B------:R-:W-:-:S02]  /*182b0*/  R2UR UR17, R5 ;  /* 0x00000000051172ca */ /* 0x000fc400000e0000 */
[----:B---3--:R-:W-:Y:S01]  /*182c0*/  MOV R2, UR11 ;  /* 0x0000000b00027c02 */ /* 0x008fe20008000f00 */
[----:B------:R-:W-:Y:S01]  /*182d0*/  UMOV UR11, UR15 ;  /* 0x0000000f000b7c82 */ /* 0x000fe20008000000 */
[----:B------:R-:W-:Y:S01]  /*182e0*/  R2UR UR15, R91 ;  /* 0x000000005b0f72ca */ /* 0x000fe200000e0000 */
[----:B------:R-:W-:Y:S01]  /*182f0*/  IMAD.MOV.U32 R91, RZ, RZ, 0x40000040 ;  /* 0x40000040ff5b7424 */ /* 0x000fe200078e00ff */
[----:B------:R-:W-:Y:S02]  /*18300*/  R2UR UR59, R15 ;  /* 0x000000000f3b72ca */ /* 0x000fe400000e0000 */
[----:B------:R-:W-:Y:S02]  /*18310*/  R2UR UR43, R93 ;  /* 0x000000005d2b72ca */ /* 0x000fe400000e0000 */
[----:B------:R-:W-:Y:S01]  /*18320*/  MOV R22, UR11 ;  /* 0x0000000b00167c02 */ /* 0x000fe20008000f00 */
[----:B------:R-:W-:Y:S01]  /*18330*/  UMOV UR11, UR13 ;  /* 0x0000000d000b7c82 */ /* 0x000fe20008000000 */
[----:B------:R-:W-:-:S05]  /*18340*/  R2UR UR13, R11 ;  /* 0x000000000b0d72ca */ /* 0x000fca00000e0000 */
[----:B------:R-:W-:Y:S01]  /*18350*/  MOV R12, UR15 ;  /* 0x0000000f000c7c02 */ /* 0x000fe20008000f00 */
[----:B------:R-:W-:Y:S01]  /*18360*/  UMOV UR15, UR19 ;  /* 0x00000013000f7c82 */ /* 0x000fe20008000000 */
[----:B------:R-:W-:Y:S02]  /*18370*/  R2UR UR19, R89 ;  /* 0x00000000591372ca */ /* 0x000fe400000e0000 */
[----:B------:R-:W-:Y:S01]  /*18380*/  MOV R24, UR15 ;  /* 0x0000000f00187c02 */ /* 0x000fe20008000f00 */
[----:B------:R-:W-:-:S10]  /*18390*/  UMOV UR15, UR9 ;  /* 0x00000009000f7c82 */ /* 0x000fd40008000000 */
[----:B------:R-:W-:Y:S01]  /*183a0*/  MOV R17, UR19 ;  /* 0x0000001300117c02 */ /* 0x000fe20008000f00 */
[----:B------:R-:W-:Y:S02]  /*183b0*/  UMOV UR19, UR21 ;  /* 0x0000001500137c82 */ /* 0x000fe40008000000 */
[----:B------:R-:W-:Y:S01]  /*183c0*/  MOV R95, UR19 ;  /* 0x00000013005f7c02 */ /* 0x000fe20008000f00 */
[----:B------:R-:W-:Y:S01]  /*183d0*/  UMOV UR19, UR5 ;  /* 0x0000000500137c82 */ /* 0x000fe20008000000 */
[----:B--2---:R-:W-:-:S04]  /*183e0*/  IMAD R14, R21, 0x700, R14 ;  /* 0x00000700150e7824 */ /* 0x004fc800078e020e */
[C---:B------:R-:W-:Y:S01]  /*183f0*/  VIADD R92, R14.reuse, 0x200 ;  /* 0x000002000e5c7836 */ /* 0x040fe20000000000 */
[C---:B------:R-:W-:Y:S01]  /*18400*/  R2UR UR26, R14.reuse ;  /* 0x000000000e1a72ca */ /* 0x040fe200000e0000 */
[C---:B------:R-:W-:Y:S01]  /*18410*/  VIADD R90, R14.reuse, 0x300 ;  /* 0x000003000e5a7836 */ /* 0x040fe20000000000 */
        /* <DEDUP_REMOVED lines=10> */
[----:B------:R-:W-:Y:S01]  /*184c0*/  QGMMA.64x32x32.F32.E4M3.E4M3 R184, gdesc[UR24], RZ, !UPT, gsb0 ;  /* 0x0060000018b879f3 */ /* 0x000fe2000c0008ff */
[----:B------:R-:W-:Y:S01]  /*184d0*/  R2UR UR54, R90 ;  /* 0x000000005a3672ca */ /* 0x000fe200000e0000 */
[C---:B------:R-:W-:Y:S01]  /*184e0*/  VIADD R90, R14.reuse, 0x102 ;  /* 0x000001020e5a7836 */ /* 0x040fe20000000000 */
[----:B------:R-:W-:-:S02]  /*184f0*/  IADD3 R88, R14, 0x2, RZ ;  /* 0x000000020e587810 */ /* 0x000fc40007ffe0ff */
        /* <DEDUP_REMOVED lines=13> */
[----:B------:R-:W-:Y:S01]  /*185d0*/  IMAD.MOV.U32 R89, RZ, RZ, 0x40000040 ;  /* 0x40000040ff597424 */ /* 0x000fe200078e00ff */
[----:B------:R-:W-:Y:S01]  /*185e0*/  R2UR UR10, R90 ;  /* 0x000000005a0a72ca */ /* 0x000fe200000e0000 */
[----:B------:R-:W-:Y:S01]  /*185f0*/  VIADD R90, R14, 0x204 ;  /* 0x000002040e5a7836 */ /* 0x000fe20000000000 */
[----:B------:R-:W-:Y:S01]  /*18600*/  R2UR UR14, R88 ;  /* 0x00000000580e72ca */ /* 0x000fe200000e0000 */
[----:B------:R-:W-:Y:S01]  /*18610*/  VIADD R88, R14, 0x104 ;  /* 0x000001040e587836 */ /* 0x000fe20000000000 */
[----:B------:R-:W-:-:S02]  /*18620*/  R2UR UR42, R92 ;  /* 0x000000005c2a72ca */ /* 0x000fc400000e0000 */
[----:B0-----:R-:W-:-:S07]  /*18630*/  MOV R13, UR6 ;  /* 0x00000006000d7c02 */ /* 0x001fce0008000f00 */
[----:B------:R-:W-:Y:S01]  /*18640*/  UMOV UR6, UR10 ;  /* 0x0000000a00067c82 */ /* 0x000fe20008000000 */
[----:B------:R-:W-:Y:S02]  /*18650*/  R2UR UR10, R88 ;  /* 0x00000000580a72ca */ /* 0x000fe400000e0000 */
[----:B------:R-:W-:Y:S02]  /*18660*/  IADD3 R88, R14, 0x304, RZ ;  /* 0x000003040e587810 */ /* 0x000fe40007ffe0ff */
[----:B------:R-:W-:Y:S01]  /*18670*/  MOV R18, UR6 ;  /* 0x0000000600127c02 */ /* 0x000fe20008000f00 */
[----:B------:R-:W-:Y:S01]  /*18680*/  UMOV UR6, UR16 ;  /* 0x0000001000067c82 */ /* 0x000fe20008000000 */
[----:B------:R-:W-:-:S07]  /*18690*/  R2UR UR16, R4 ;  /* 0x00000000041072ca */ /* 0x000fce00000e0000 */
[----:B----4-:R-:W-:Y:S01]  /*186a0*/  MOV R0, UR10 ;  /* 0x0000000a00007c02 */ /* 0x010fe20008000f00 */
[----:B------:R-:W-:Y:S01]  /*186b0*/  UMOV UR10, UR14 ;  /* 0x0000000e000a7c82 */ /* 0x000fe20008000000 */
[----:B------:R-:W-:Y:S01]  /*186c0*/  R2UR UR14, R90 ;  /* 0x000000005a0e72ca */ /* 0x000fe200000e0000 */
[----:B------:R-:W-:Y:S01]  /*186d0*/  VIADD R90, R14, 0x404 ;  /* 0x000004040e5a7836 */ /* 0x000fe20000000000 */
[----:B------:R-:W-:Y:S01]  /*186e0*/  MOV R20, UR10 ;  /* 0x0000000a00147c02 */ /* 0x000fe20008000f00 */
[----:B------:R-:W-:Y:S01]  /*186f0*/  UMOV UR10, UR12 ;  /* 0x0000000c000a7c82 */ /* 0x000fe20008000000 */
[----:B------:R-:W-:Y:S02]  /*18700*/  R2UR UR12, R10 ;  /* 0x000000000a0c72ca */ /* 0x000fe400000e0000 */
[----:B------:R-:W-:Y:S01]  /*18710*/  R2UR UR22, R90 ;  /* 0x000000005a1672ca */ /* 0x000fe200000e0000 */
[----:B------:R-:W-:Y:S01]  /*18720*/  VIADD R90, R14, 0x604 ;  /* 0x000006040e5a7836 */ /* 0x000fe20000000000 */
[----:B------:R-:W-:-:S02]  /*18730*/  WARPGROUP.DEPBAR.LE gsb0, 0x0 ;  /* 0x00008000000079c5 */ /* 0x000fc40000010000 */
[----:B------:R-:W-:-:S03]  /*18740*/  WARPGROUP.ARRIVE ;  /* 0x00000000000079c5 */ /* 0x000fc60000000000 */
[----:B------:R-:W-:Y:S01]  /*18750*/  MOV R3, UR14 ;  /* 0x0000000e00037c02 */ /* 0x000fe20008000f00 */
[----:B------:R-:W-:Y:S01]  /*18760*/  UMOV UR14, UR18 ;  /* 0x00000012000e7c82 */ /* 0x000fe20008000000 */
[----:B------:R-:W-:Y:S01]  /*18770*/  R2UR UR18, R88 ;  /* 0x00000000581272ca */ /* 0x000fe200000e0000 */
[----:B------:R-:W-:Y:S01]  /*18780*/  VIADD R88, R14, 0x504 ;  /* 0x000005040e587836 */ /* 0x000fe20000000000 */
[----:B------:R-:W-:Y:S01]  /*18790*/  MOV R23, UR14 ;  /* 0x0000000e00177c02 */ /* 0x000fe20008000f00 */
[----:B------:R-:W-:Y:S01]  /*187a0*/  QGMMA.64x32x32.F32.E4M3.E4M3 R168, gdesc[UR28], RZ, !UPT, gsb0 ;  /* 0x006000001ca879f3 */ /* 0x000fe2000c0008ff */
[----:B------:R-:W-:Y:S01]  /*187b0*/  R2UR UR30, R90 ;  /* 0x000000005a1e72ca */ /* 0x000fe200000e0000 */
[----:B------:R-:W-:Y:S01]  /*187c0*/  VIADD R90, R14, 0x106 ;  /* 0x000001060e5a7836 */ /* 0x000fe20000000000 */
[----:B------:R-:W-:Y:S01]  /*187d0*/  R2UR UR26, R88 ;  /* 0x00000000581a72ca */ /* 0x000fe200000e0000 */
[----:B------:R-:W-:Y:S01]  /*187e0*/  VIADD R88, R14, 0x6 ;  /* 0x000000060e587836 */ /* 0x000fe20000000000 */
[----:B------:R-:W-:Y:S01]  /*187f0*/  R2UR UR31, R91 ;  /* 0x000000005b1f72ca */ /* 0x000fe200000e0000 */
[----:B------:R-:W-:Y:S01]  /*18800*/  UMOV UR14, UR8 ;  /* 0x00000008000e7c82 */ /* 0x000fe20008000000 */
[----:B------:R-:W-:-:S03]  /*18810*/  MOV R91, 0x40000040 ;  /* 0x40000040005b7802 */ /* 0x000fc60000000f00 */
[----:B------:R-:W-:Y:S01]  /*18820*/  MOV R16, UR18 ;  /* 0x0000001200107c02 */ /* 0x000fe20008000f00 */
[----:B------:R-:W-:Y:S02]  /*18830*/  UMOV UR18, UR20 ;  /* 0x0000001400127c82 */ /* 0x000fe40008000000 */
[----:B------:R-:W-:Y:S01]  /*18840*/  MOV R94, UR18 ;  /* 0x00000012005e7c02 */ /* 0x000fe20008000f00 */
[----:B------:R-:W-:-:S03]  /*18850*/  UMOV UR18, UR4 ;  /* 0x0000000400127c82 */ /* 0x000fc60008000000 */
[----:B------:R-:W-:Y:S01]  /*18860*/  MOV R15, R94 ;  /* 0x0000005e000f7202 */ /* 0x000fe20000000f00 */
[----:B------:R-:W-:Y:S02]  /*18870*/  WARPGROUP.DEPBAR.LE gsb0, 0x0 ;  /* 0x00008000000079c5 */ /* 0x000fe40000010000 */
[----:B------:R-:W-:-:S06]  /*18880*/  WARPGROUP.ARRIVE ;  /* 0x00000000000079c5 */ /* 0x000fcc0000000000 */
[----:B------:R-:W-:Y:S01]  /*18890*/  QGMMA.64x32x32.F32.E4M3.E4M3 R152, gdesc[UR32], RZ, !UPT, gsb0 ;  /* 0x00600000209879f3 */ /* 0x000fe2000c0008ff */
[----:B------:R-:W-:Y:S01]  /*188a0*/  R2UR UR34, R88 ;  /* 0x00000000582272ca */ /* 0x000fe200000e0000 */
[----:B------:R-:W-:Y:S01]  /*188b0*/  VIADD R88, R14, 0x306 ;  /* 0x000003060e587836 */ /* 0x000fe20000000000 */
[----:B------:R-:W-:Y:S01]  /*188c0*/  R2UR UR35, R89 ;  /* 0x00000000592372ca */ /* 0x000fe200000e0000 */
[----:B------:R-:W-:Y:S01]  /*188d0*/  IMAD.MOV.U32 R89, RZ, RZ, 0x40000040 ;  /* 0x40000040ff597424 */ /* 0x000fe200078e00ff */
[----:B------:R-:W-:Y:S02]  /*188e0*/  WARPGROUP.DEPBAR.LE gsb0, 0x0 ;  /* 0x00008000000079c5 */ /* 0x000fe40000010000 */
[----:B------:R-:W-:-:S06]  /*188f0*/  WARPGROUP.ARRIVE ;  /* 0x00000000000079c5 */ /* 0x000fcc0000000000 */
[----:B------:R-:W-:Y:S01]  /*18900*/  QGMMA.64x32x32.F32.E4M3.E4M3 R136, gdesc[UR36], RZ, !UPT, gsb0 ;  /* 0x00600000248879f3 */ /* 0x000fe2000c0008ff */
[----:B------:R-:W-:Y:S01]  /*18910*/  R2UR UR38, R90 ;  /* 0x000000005a2672ca */ /* 0x000fe200000e0000 */
[----:B------:R-:W-:Y:S01]  /*18920*/  VIADD R90, R14, 0x406 ;  /* 0x000004060e5a7836 */ /* 0x000fe20000000000 */
[----:B------:R-:W-:Y:S01]  /*18930*/  R2UR UR39, R91 ;  /* 0x000000005b2772ca */ /* 0x000fe200000e0000 */
[----:B------:R-:W-:-:S03]  /*18940*/  IMAD.MOV.U32 R91, RZ, RZ, 0x40000040 ;  /* 0x40000040ff5b7424 */ /* 0x000fc600078e00ff */
[----:B------:R-:W-:Y:S02]  /*18950*/  R2UR UR50, R90 ;  /* 0x000000005a3272ca */ /* 0x000fe400000e0000 */
[----:B------:R-:W-:Y:S01]  /*18960*/  R2UR UR51, R91 ;  /* 0x000000005b3372ca */ /* 0x000fe200000e0000 */
        /* <DEDUP_REMOVED lines=9> */
[----:B------:R-:W-:Y:S01]  /*18a00*/  IMAD.MOV.U32 R14, RZ, RZ, R95 ;  /* 0x000000ffff0e7224 */ /* 0x000fe200078e005f */
        /* <DEDUP_REMOVED lines=10> */
[----:B------:R-:W-:Y:S02]  /*18ab0*/  R2UR UR4, R10 ;  /* 0x000000000a0472ca */ /* 0x000fe400000e0000 */
[----:B------:R-:W-:Y:S02]  /*18ac0*/  R2UR UR5, R11 ;  /* 0x000000000b0572ca */ /* 0x000fe400000e0000 */
[----:B------:R-:W-:Y:S02]  /*18ad0*/  R2UR UR19, R14 ;  /* 0x000000000e1372ca */ /* 0x000fe400000e0000 */
[----:B------:R-:W-:Y:S01]  /*18ae0*/  R2UR UR18, R15 ;  /* 0x000000000f1272ca */ /* 0x000fe200000e0000 */
[----:B------:R-:W-:-:S02]  /*18af0*/  WARPGROUP.DEPBAR.LE gsb0, 0x0 ;  /* 0x00008000000079c5 */ /* 0x000fc40000010000 */
[----:B------:R-:W-:-:S06]  /*18b00*/  WARPGROUP.ARRIVE ;  /* 0x00000000000079c5 */ /* 0x000fcc0000000000 */
[----:B------:R-:W-:Y:S01]  /*18b10*/  QGMMA.64x32x32.F32.E4M3.E4M3 R184, gdesc[UR12], R184, gsb0 ;  /* 0x006000000cb879f3 */ /* 0x000fe200080008b8 */
[----:B------:R-:W-:Y:S02]  /*18b20*/  R2UR UR16, R10 ;  /* 0x000000000a1072ca */ /* 0x000fe400000e0000 */
[----:B------:R-:W-:Y:S02]  /*18b30*/  R2UR UR17, R11 ;  /* 0x000000000b1172ca */ /* 0x000fe400000e0000 */
[----:B------:R-:W-:Y:S02]  /*18b40*/  R2UR UR15, R24 ;  /* 0x00000000180f72ca */ /* 0x000fe400000e0000 */
[----:B------:R-:W-:Y:S01]  /*18b50*/  R2UR UR14, R23 ;  /* 0x00000000170e72ca */ /* 0x000fe200000e0000 */
[----:B------:R0:W5:Y:S01]  /*18b60*/  LDL.LU R24, [R1+0xd4] ;  /* 0x0000d40001187983 */ /* 0x0001620000300800 */
[----:B------:R-:W-:Y:S02]  /*18b70*/  R2UR UR12, R10 ;  /* 0x000000000a0c72ca */ /* 0x000fe400000e0000 */
[----:B------:R-:W-:Y:S01]  /*18b80*/  R2UR UR13, R11 ;  /* 0x000000000b0d72ca */ /* 0x000fe200000e0000 */
        /* <DEDUP_REMOVED lines=62> */
[C---:B------:R-:W-:Y:S01]  /*18f70*/  R2UR UR25, R9.reuse ;  /* 0x00000000091972ca */ /* 0x040fe200000e0000 */
[----:B------:R0:W5:Y:S01]  /*18f80*/  LDL.LU R3, [R1+0xb0] ;  /* 0x0000b00001037983 */ /* 0x0001620000300800 */
        /* <DEDUP_REMOVED lines=50> */
[----:B------:R-:W-:Y:S03]  /*192b0*/  QGMMA.64x32x32.F32.E4M3.E4M3 R88, gdesc[UR56], R88, gsb0 ;  /* 0x00600000385879f3 */ /* 0x000fe60008000858 */
[----:B------:R-:W-:Y:S02]  /*192c0*/  WARPGROUP.DEPBAR.LE gsb0, 0x0 ;  /* 0x00008000000079c5 */ /* 0x000fe40000010000 */
[----:B0-----:R-:W-:Y:S05]  /*192d0*/  @P2 BRA `(.L_x_2416) ;  /* 0x0000000000282947 */ /* 0x001fea0003800000 */
[----:B------:R-:W-:Y:S05]  /*192e0*/  @!P1 BRA `(.L_x_2417) ;  /* 0x0000000000049947 */ /* 0x000fea0003800000 */
[----:B------:R-:W-:Y:S01]  /*192f0*/  BPT.TRAP 0x1 ;  /* 0x000000040000795c */ /* 0x000fe20000300000 */
.L_x_2417:
[----:B-----5:R-:W-:Y:S01]  /*19300*/  SHF.L.U32 R12, R12, 0x1f, RZ ;  /* 0x0000001f0c0c7819 */ /* 0x020fe200000006ff */
[----:B------:R-:W-:-:S04]  /*19310*/  IMAD R13, R231, 0x8, R16 ;  /* 0x00000008e70d7824 */ /* 0x000fc800078e0210 */
[----:B------:R0:W1:Y:S01]  /*19320*/  SYNCS.PHASECHK.TRANS64.TRYWAIT P2, [R13+URZ+0x2e850], R12 ;  /* 0x02e8500c0d0075a7 */ /* 0x000062000804017f */
[----:B------:R-:W-:Y:S05]  /*19330*/  @!P1 BRA `(.L_x_2418) ;  /* 0x0000000000049947 */ /* 0x000fea0003800000 */
[----:B------:R-:W-:Y:S01]  /*19340*/  BPT.TRAP 0x1 ;  /* 0x000000040000795c */ /* 0x000fe20000300000 */
.L_x_2418:
[----:B-1----:R-:W-:Y:S05]  /*19350*/  @P2 BRA `(.L_x_2416) ;  /* 0x0000000000082947 */ /* 0x002fea0003800000 */
[----:B------:R-:W1:Y:S02]  /*19360*/  SYNCS.PHASECHK.TRANS64.TRYWAIT P2, [R13+URZ+0x2e850], R12 ;  /* 0x02e8500c0d0075a7 */ /* 0x000e64000804017f */
[----:B-1----:R-:W-:Y:S05]  /*19370*/  @!P2 BRA `(.L_x_2419) ;  /* 0x000001680080a947 */ /* 0x002fea0003800000 */
.L_x_2416:
[----:B01---5:R-:W-:Y:S01]  /*19380*/  VIADD R12, R16, 0x400 ;  /* 0x00000400100c7836 */ /* 0x023fe20000000000 */
[----:B------:R-:W-:Y:S05]  /*19390*/  WARPSYNC.ALL ;  /* 0x0000000000007948 */ /* 0x000fea0003800000 */
[----:B------:R-:W-:Y:S01]  /*193a0*/  SHF.R.U32.HI R12, RZ, 0x4, R12 ;  /* 0x00000004ff0c7819 */ /* 0x000fe2000001160c */
[----:B------:R-:W-:Y:S01]  /*193b0*/  IMAD.MOV.U32 R13, RZ, RZ, -0x3ffffff0 ;  /* 0xc0000010ff0d7424 */ /* 0x000fe200078e00ff */
[----:B------:R-:W-:Y:S01]  /*193c0*/  WARPGROUP.ARRIVE ;  /* 0x00000000000079c5 */ /* 0x000fe20000000000 */
[----:B------:R-:W-:Y:S01]  /*193d0*/  IMAD.MOV.U32 R15, RZ, RZ, -0x3ffffff0 ;  /* 0xc0000010ff0f7424 */ /* 0x000fe200078e00ff */
[----:B------:R-:W-:Y:S01]  /*193e0*/  LOP3.LUT R12, R12, 0x3fff, RZ, 0xc0, !PT ;  /* 0x00003fff0c0c7812 */ /* 0x000fe200078ec0ff */
[C---:B------:R-:W-:Y:S01]  /*193f0*/  FMUL.FTZ R168, R2.reuse, R168 ;  /* 0x000000a802a87220 */ /* 0x040fe20000410000 */
[----:B------:R-:W-:Y:S01]  /*19400*/  R2UR UR7, R13 ;  /* 0x000000000d0772ca */ /* 0x000fe200000e0000 */
[----:B------:R-:W-:Y:S01]  /*19410*/  FMUL.FTZ R169, R2, R169 ;  /* 0x000000a902a97220 */ /* 0x000fe20000410000 */
[----:B------:R-:W-:Y:S01]  /*19420*/  LOP3.LUT R12, R12, 0x10000, RZ, 0xfc, !PT ;  /* 0x000100000c0c7812 */ /* 0x000fe200078efcff */
[----:B------:R-:W0:Y:S01]  /*19430*/  @P0 LDC R13, c[0x0][0x44c] ;  /* 0x00011300ff0d0b82 */ /* 0x000e220000000800 */
[C---:B------:R-:W-:Y:S01]  /*19440*/  FMUL.FTZ R172, R2.reuse, R172 ;  /* 0x000000ac02ac7220 */ /* 0x040fe20000410000 */
[C---:B------:R-:W-:Y:S01]  /*19450*/  FMUL.FTZ R173, R2.reuse, R173 ;  /* 0x000000ad02ad7220 */ /* 0x040fe20000410000 */
[----:B------:R-:W-:Y:S01]  /*19460*/  FMUL.FTZ R176, R2, R176 ;  /* 0x000000b002b07220 */ /* 0x000fe20000410000 */
[----:B------:R-:W-:-:S02]  /*19470*/  IMAD R12, R231, 0x700, R12 ;  /* 0x00000700e70c7824 */ /* 0x000fc400078e020c */
[C---:B------:R-:W-:Y:S01]  /*19480*/  FMUL.FTZ R177, R2.reuse, R177 ;  /* 0x000000b102b17220 */ /* 0x040fe20000410000 */
[C---:B------:R-:W-:Y:S01]  /*19490*/  FMUL.FTZ R180, R2.reuse, R180 ;  /* 0x000000b402b47220 */ /* 0x040fe20000410000 */
[C---:B------:R-:W-:Y:S01]  /*194a0*/  FMUL.FTZ R181, R2.reuse, R181 ;  /* 0x000000b502b57220 */ /* 0x040fe20000410000 */
[----:B------:R-:W-:Y:S01]  /*194b0*/  FMUL.FTZ R152, R2, R152 ;  /* 0x0000009802987220 */ /* 0x000fe20000410000 */
        /* <DEDUP_REMOVED lines=14> */
[----:B------:R-:W-:Y:S01]  /*195a0*/  VIADD R14, R12, 0x100 ;  /* 0x000001000c0e7836 */ /* 0x000fe20000000000 */
[----:B------:R-:W-:Y:S01]  /*195b0*/  R2UR UR7, R15 ;  /* 0x000000000f0772ca */ /* 0x000fe200000e0000 */
[C---:B------:R-:W-:Y:S01]  /*195c0*/  FMUL.FTZ R145, R2.reuse, R145 ;  /* 0x0000009102917220 */ /* 0x040fe20000410000 */
[C---:B------:R-:W-:Y:S01]  /*195d0*/  FMUL.FTZ R148, R2.reuse, R148 ;  /* 0x0000009402947220 */ /* 0x040fe20000410000 */
[----:B------:R-:W-:Y:S01]  /*195e0*/  FMUL.FTZ R149, R2, R149 ;  /* 0x0000009502957220 */ /* 0x000fe20000410000 */
[----:B------:R-:W-:Y:S01]  /*195f0*/  R2UR UR6, R14 ;  /* 0x000000000e0672ca */ /* 0x000fe200000e0000 */
[----:B------:R-:W-:-:S02]  /*19600*/  VIADD R14, R12, 0x200 ;  /* 0x000002000c0e7836 */ /* 0x000fc40000000000 */
[C---:B------:R-:W-:Y:S01]  /*19610*/  FMUL.FTZ R120, R2.reuse, R120 ;  /* 0x0000007802787220 */ /* 0x040fe20000410000 */
        /* <DEDUP_REMOVED lines=55> */
[----:B------:R-:W-:Y:S01]  /*19990*/  ULDC UR4, c[0x0][0x988] ;  /* 0x0002620000047ab9 */ /* 0x000fe20000000800 */
[----:B------:R-:W-:-:S02]  /*199a0*/  WARPGROUP.DEPBAR.LE gsb0, 0x0 ;  /* 0x00008000000079c5 */ /* 0x000fc40000010000 */
[----:B------:R-:W-:Y:S01]  /*199b0*/  WARPGROUP.ARRIVE ;  /* 0x00000000000079c5 */ /* 0x000fe20000000000 */
[----:B------:R-:W2:Y:S04]  /*199c0*/  LDL R226, [R1+0x54] ;  /* 0x0000540001e27983 */ /* 0x000ea80000100800 */
[----:B------:R-:W2:Y:S01]  /*199d0*/  LDL R227, [R1+0x70] ;  /* 0x0000700001e37983 */ /* 0x000ea20000100800 */
[----:B------:R-:W-:Y:S01]  /*199e0*/  QGMMA.64x128x32.F32.E4M3.E4M3 R24, R220, gdesc[UR4], R24, gsb0 ;  /* 0x01e00004dc187df3 */ /* 0x000fe20008000818 */
[----:B------:R-:W-:Y:S01]  /*199f0*/  R2UR UR6, R14 ;  /* 0x000000000e0672ca */ /* 0x000fe200000e0000 */
[----:B------:R-:W-:Y:S01]  /*19a00*/  VIADD R14, R12, 0x300 ;  /* 0x000003000c0e7836 */ /* 0x000fe20000000000 */
[----:B------:R-:W-:Y:S01]  /*19a10*/  R2UR UR7, R15 ;  /* 0x000000000f0772ca */ /* 0x000fe200000e0000 */
[----:B------:R-:W-:Y:S01]  /*19a20*/  IMAD.MOV.U32 R15, RZ, RZ, -0x3ffffff0 ;  /* 0xc0000010ff0f7424 */ /* 0x000fe200078e00ff */
[----:B------:R-:W-:-:S02]  /*19a30*/  WARPGROUP.DEPBAR.LE gsb0, 0x0 ;  /* 0x00008000000079c5 */ /* 0x000fc40000010000 */
[----:B------:R-:W-:-:S09]  /*19a40*/  WARPGROUP.ARRIVE ;  /* 0x00000000000079c5 */ /* 0x000fd20000000000 */
[----:B------:R-:W-:Y:S01]  /*19a50*/  QGMMA.64x128x32.F32.E4M3.E4M3 R24, R216, gdesc[UR4], R24, gsb0 ;  /* 0x01e00004d8187df3 */ /* 0x000fe20008000818 */
[----:B------:R-:W-:Y:S02]  /*19a60*/  R2UR UR6, R14 ;  /* 0x000000000e0672ca */ /* 0x000fe400000e0000 */
[----:B------:R-:W-:Y:S01]  /*19a70*/  R2UR UR7, R15 ;  /* 0x000000000f0772ca */ /* 0x000fe200000e0000 */
[----:B------:R-:W-:Y:S01]  /*19a80*/  IMAD.MOV.U32 R15, RZ, RZ, -0x3ffffff0 ;  /* 0xc0000010ff0f7424 */ /* 0x000fe200078e00ff */
[----:B------:R-:W-:Y:S01]  /*19a90*/  IADD3 R14, R12, 0x400, RZ ;  /* 0x000004000c0e7810 */ /* 0x000fe20007ffe0ff */
[----:B------:R-:W-:Y:S02]  /*19aa0*/  WARPGROUP.DEPBAR.LE gsb0, 0x0 ;  /* 0x00008000000079c5 */ /* 0x000fe40000010000 */
[----:B------:R-:W-:-:S08]  /*19ab0*/  WARPGROUP.ARRIVE ;  /* 0x00000000000079c5 */ /* 0x000fd00000000000 */
[----:B------:R-:W-:Y:S01]  /*19ac0*/  QGMMA.64x128x32.F32.E4M3.E4M3 R24, R212, gdesc[UR4], R24, gsb0 ;  /* 0x01e00004d4187df3 */ /* 0x000fe20008000818 */
[----:B------:R-:W-:Y:S02]  /*19ad0*/  R2UR UR6, R14 ;  /* 0x000000000e0672ca */ /* 0x000fe400000e0000 */
[----:B------:R-:W-:Y:S01]  /*19ae0*/  R2UR UR7, R15 ;  /* 0x000000000f0772ca */ /* 0x000fe200000e0000 */
[----:B------:R-:W1:Y:S01]  /*19af0*/  @P0 LDC R14, c[0x0][0x450] ;  /* 0x00011400ff0e0b82 */ /* 0x000e620000000800 */
[----:B--2---:R-:W-:Y:S01]  /*19b00*/  IMAD.IADD R15, R227, 0x1, R226 ;  /* 0x00000001e30f7824 */ /* 0x004fe200078e02e2 */
[----:B------:R-:W-:Y:S02]  /*19b10*/  WARPGROUP.DEPBAR.LE gsb0, 0x0 ;  /* 0x00008000000079c5 */ /* 0x000fe40000010000 */
[----:B------:R-:W-:-:S08]  /*19b20*/  WARPGROUP.ARRIVE ;  /* 0x00000000000079c5 */ /* 0x000fd00000000000 */
[----:B------:R-:W-:Y:S03]  /*19b30*/  QGMMA.64x128x32.F32.E4M3.E4M3 R24, R208, gdesc[UR4], R24, gsb0 ;  /* 0x01e00004d0187df3 */ /* 0x000fe60008000818 */
[----:B------:R-:W-:Y:S02]  /*19b40*/  WARPGROUP.DEPBAR.LE gsb0, 0x0 ;  /* 0x00008000000079c5 */ /* 0x000fe40000010000 */
[----:B------:R-:W2:Y:S04]  /*19b50*/  LDL R211, [R1+0x50] ;  /* 0x0000500001d37983 */ /* 0x000ea80000100800 */
[----:B------:R-:W3:Y:S04]  /*19b60*/  LDL R210, [R1+0x60] ;  /* 0x0000600001d27983 */ /* 0x000ee80000100800 */
[----:B------:R-:W3:Y:S01]  /*19b70*/  LDL R209, [R1+0x40] ;  /* 0x0000400001d17983 */ /* 0x000ee20000100800 */
[----:B0-----:R-:W-:Y:S01]  /*19b80*/  @P0 IMAD.HI.U32 R208, R15, R13, RZ ;  /* 0x0000000d0fd00227 */ /* 0x001fe200078e00ff */
[----:B------:R-:W-:Y:S01]  /*19b90*/  WARPGROUP.ARRIVE ;  /* 0x00000000000079c5 */ /* 0x000fe20000000000 */
[----:B------:R-:W-:Y:S02]  /*19ba0*/  MUFU.TANH R168, R168 ;  /* 0x000000a800a87308 */ /* 0x000fe40000002400 */
[----:B------:R-:W-:Y:S01]  /*19bb0*/  FMUL.FTZ R119, R2, R119 ;  /* 0x0000007702777220 */ /* 0x000fe20000410000 */
[----:B------:R-:W-:Y:S01]  /*19bc0*/  IMAD.MOV.U32 R13, RZ, RZ, R15 ;  /* 0x000000ffff0d7224 */ /* 0x000fe200078e000f */
[----:B-1----:R-:W-:Y:S01]  /*19bd0*/  @P0 SHF.R.U32.HI R13, RZ, R14, R208 ;  /* 0x0000000eff0d0219 */ /* 0x002fe200000116d0 */
[----:B------:R-:W-:-:S02]  /*19be0*/  VIADD R14, R12, 0x500 ;  /* 0x000005000c0e7836 */ /* 0x000fc40000000000 */
[C---:B------:R-:W-:Y:S01]  /*19bf0*/  FMUL.FTZ R90, R2.reuse, R90 ;  /* 0x0000005a025a7220 */ /* 0x040fe20000410000 */
[----:B------:R-:W-:Y:S02]  /*19c00*/  IMAD.MOV.U32 R15, RZ, RZ, -0x3ffffff0 ;  /* 0xc0000010ff0f7424 */ /* 0x000fe400078e00ff */
[----:B------:R-:W-:Y:S01]  /*19c10*/  FMUL.FTZ R91, R2, R91 ;  /* 0x0000005b025b7220 */ /* 0x000fe20000410000 */
[----:B------:R-:W-:Y:S01]  /*19c20*/  MUFU.TANH R169, R169 ;  /* 0x000000a900a97308 */ /* 0x000fe20000002400 */
        /* <DEDUP_REMOVED lines=12> */
[----:B------:R-:W0:Y:S01]  /*19cf0*/  SHFL.IDX PT, R123, R13, RZ, 0x1c1f ;  /* 0x001c1fff0d7b7589 */ /* 0x000e2200000e0000 */
[C---:B------:R-:W-:Y:S01]  /*19d00*/  FMUL.FTZ R185, R2.reuse, R187 ;  /* 0x000000bb02b97220 */ /* 0x040fe20000410000 */
[C---:B------:R-:W-:Y:S01]  /*19d10*/  FMUL.FTZ R187, R2.reuse, R189 ;  /* 0x000000bd02bb7220 */ /* 0x040fe20000410000 */
[----:B------:R-:W-:Y:S01]  /*19d20*/  QGMMA.64x128x32.F32.E4M3.E4M3 R24, R204, gdesc[UR4], R24, gsb0 ;  /* 0x01e00004cc187df3 */ /* 0x000fe20008000818 */
[C---:B------:R-:W-:Y:S01]  /*19d30*/  FMUL.FTZ R189, R2.reuse, R191 ;  /* 0x000000bf02bd7220 */ /* 0x040fe20000410000 */
[C---:B------:R-:W-:Y:S01]  /*19d40*/  FMUL.FTZ R191, R2.reuse, R193 ;  /* 0x000000c102bf7220 */ /* 0x040fe20000410000 */
[C---:B------:R-:W-:Y:S01]  /*19d50*/  FMUL.FTZ R193, R2.reuse, R195 ;  /* 0x000000c302c17220 */ /* 0x040fe20000410000 */
[C---:B------:R-:W-:Y:S01]  /*19d60*/  FMUL.FTZ R195, R2.reuse, R197 ;  /* 0x000000c502c37220 */ /* 0x040fe20000410000 */
[----:B------:R-:W-:Y:S01]  /*19d70*/  FMUL.FTZ R197, R2, R199 ;  /* 0x000000c702c57220 */ /* 0x000fe20000410000 */
[----:B------:R-:W-:Y:S01]  /*19d80*/  IMAD R199, R20, -0xe0, RZ ;  /* 0xffffff2014c77824 */ /* 0x000fe200078e02ff */
[----:B------:R-:W1:Y:S01]  /*19d90*/  MUFU.TANH R14, R14 ;  /* 0x0000000e000e7308 */ /* 0x000e620000002400 */
[----:B------:R-:W4:Y:S01]  /*19da0*/  SHFL.IDX PT, R13, R13, 0x1, 0x1c1f ;  /* 0x003c1f000d0d7f89 */ /* 0x000f2200000e0000 */
[C---:B------:R-:W-:Y:S01]  /*19db0*/  FMUL.FTZ R94, R2.reuse, R94 ;  /* 0x0000005e025e7220 */ /* 0x040fe20000410000 */
[C---:B------:R-:W-:Y:S01]  /*19dc0*/  FMUL.FTZ R95, R2.reuse, R95 ;  /* 0x0000005f025f7220 */ /* 0x040fe20000410000 */
[C---:B------:R-:W-:Y:S01]  /*19dd0*/  FMUL.FTZ R98, R2.reuse, R98 ;  /* 0x0000006202627220 */ /* 0x040fe20000410000 */
[C---:B------:R-:W-:Y:S01]  /*19de0*/  FMUL.FTZ R99, R2.reuse, R99 ;  /* 0x0000006302637220 */ /* 0x040fe20000410000 */
[----:B------:R-:W-:Y:S01]  /*19df0*/  FMUL.FTZ R102, R2, R102 ;  /* 0x0000006602667220 */ /* 0x000fe20000410000 */
[----:B------:R-:W0:Y:S01]  /*19e00*/  S2R R227, SR_TID.X ;  /* 0x0000000000e37919 */ /* 0x000e220000002100 */
[----:B------:R-:W1:Y:S08]  /*19e10*/  MUFU.TANH R15, R15 ;  /* 0x0000000f000f7308 */ /* 0x000e700000002400 */
        /* <DEDUP_REMOVED lines=14> */
[----:B------:R-:W1:Y:S01]  /*19f00*/  MUFU.TANH R156, R156 ;  /* 0x0000009c009c7308 */ /* 0x000e620000002400 */
[----:B------:R-:W-:-:S02]  /*19f10*/  WARPGROUP.DEPBAR.LE gsb0, 0x0 ;  /* 0x00008000000079c5 */ /* 0x000fc40000010000 */
[----:B------:R-:W-:-:S05]  /*19f20*/  FMUL.FTZ R204, R2, R128 ;  /* 0x0000008002cc7220 */ /* 0x000fca0000410000 */
[----:B------:R-:W1:Y:S01]  /*19f30*/  MUFU.TANH R157, R157 ;  /* 0x0000009d009d7308 */ /* 0x000e620000002400 */
[----:B------:R-:W-:Y:S01]  /*19f40*/  FMUL.FTZ R206, R2, R103 ;  /* 0x0000006702ce7220 */ /* 0x000fe20000410000 */
[----:B------:R-:W-:Y:S01]  /*19f50*/  WARPGROUP.ARRIVE ;  /* 0x00000000000079c5 */ /* 0x000fe20000000000 */
[----:B0-----:R-:W-:-:S05]  /*19f60*/  LOP3.LUT R207, R227, 0x7f, RZ, 0xc0, !PT ;  /* 0x0000007fe3cf7812 */ /* 0x001fca00078ec0ff */
[----:B------:R-:W0:Y:S01]  /*19f70*/  S2R R227, SR_TID.X ;  /* 0x0000000000e37919 */ /* 0x000e220000002100 */
        /* <DEDUP_REMOVED lines=14> */
[----:B--2---:R-:W-:-:S07]  /*1a060*/  IADD3 R199, -R211, 0x1, R199 ;  /* 0x00000001d3c77810 */ /* 0x004fce0007ffe1c7 */
[----:B------:R-:W2:Y:S01]  /*1a070*/  MUFU.TANH R124, R124 ;  /* 0x0000007c007c7308 */ /* 0x000ea20000002400 */
[----:B---3--:R-:W-:-:S07]  /*1a080*/  IADD3 R199, -R209, R199, R210 ;  /* 0x000000c7d1c77210 */ /* 0x008fce0007ffe1d2 */
[----:B------:R-:W3:Y:S01]  /*1a090*/  MUFU.TANH R125, R125 ;  /* 0x0000007d007d7308 */ /* 0x000ee20000002400 */
[C---:B------:R-:W-:Y:S02]  /*1a0a0*/  IMAD.IADD R123, R199.reuse, 0x1, R123 ;  /* 0x00000001c77b7824 */ /* 0x040fe400078e027b */
[----:B----4-:R-:W-:-:S05]  /*1a0b0*/  IMAD.IADD R13, R199, 0x1, R13 ;  /* 0x00000001c70d7824 */ /* 0x010fca00078e020d */
[----:B------:R-:W-:Y:S01]  /*1a0c0*/  MUFU.TANH R129, R129 ;  /* 0x0000008100817308 */ /* 0x000fe20000002400 */
[C---:B------:R-:W-:Y:S02]  /*1a0d0*/  ISETP.GT.AND P2, PT, R123.reuse, RZ, PT ;  /* 0x000000ff7b00720c */ /* 0x040fe40003f44270 */
[C---:B------:R-:W-:Y:S02]  /*1a0e0*/  ISETP.GT.AND P3, PT, R123.reuse, 0x1, PT ;  /* 0x000000017b00780c */ /* 0x040fe40003f64270 */
[----:B-1----:R-:W-:Y:S02]  /*1a0f0*/  FSEL R128, R14, -INF , P2 ;  /* 0xff8000000e807808 */ /* 0x002fe40001000000 */
[----:B------:R-:W-:Y:S01]  /*1a100*/  ISETP.GT.AND P2, PT, R123, 0x8, PT ;  /* 0x000000087b00780c */ /* 0x000fe20003f44270 */
[----:B------:R1:W4:Y:S01]  /*1a110*/  MUFU.TANH R14, R204 ;  /* 0x000000cc000e7308 */ /* 0x0003220000002400 */
[----:B------:R-:W-:Y:S02]  /*1a120*/  FSEL R15, R15, -INF , P3 ;  /* 0xff8000000f0f7808 */ /* 0x000fe40001800000 */
[----:B------:R-:W-:-:S02]  /*1a130*/  ISETP.GT.AND P3, PT, R123, 0x9, PT ;  /* 0x000000097b00780c */ /* 0x000fc40003f64270 */
[----:B------:R-:W-:Y:S02]  /*1a140*/  FSEL R186, R186, -INF , P2 ;  /* 0xff800000baba7808 */ /* 0x000fe40001000000 */
[----:B------:R-:W-:Y:S01]  /*1a150*/  ISETP.GT.AND P2, PT, R123, 0x10, PT ;  /* 0x000000107b00780c */ /* 0x000fe20003f44270 */
[----:B------:R-:W4:Y:S01]  /*1a160*/  MUFU.TANH R132, R132 ;  /* 0x0000008400847308 */ /* 0x000f220000002400 */
[----:B-1----:R-:W-:Y:S02]  /*1a170*/  FMNMX.FTZ R204, R128, R3, !PT ;  /* 0x0000000380cc7209 */ /* 0x002fe40007810000 */
[----:B------:R-:W-:Y:S02]  /*1a180*/  FSEL R187, R187, -INF , P3 ;  /* 0xff800000bbbb7808 */ /* 0x000fe40001800000 */
[----:B------:R-:W-:Y:S02]  /*1a190*/  FMNMX.FTZ R204, R15, R204, !PT ;  /* 0x000000cc0fcc7209 */ /* 0x000fe40007810000 */
[----:B------:R-:W-:Y:S01]  /*1a1a0*/  ISETP.GT.AND P3, PT, R123, 0x11, PT ;  /* 0x000000117b00780c */ /* 0x000fe20003f64270 */
[----:B------:R-:W1:Y:S01]  /*1a1b0*/  MUFU.TANH R133, R133 ;  /* 0x0000008500857308 */ /* 0x000e620000002400 */
[----:B------:R-:W-:-:S02]  /*1a1c0*/  FMNMX.FTZ R204, R186, R204, !PT ;  /* 0x000000ccbacc7209 */ /* 0x000fc40007810000 */
[----:B------:R-:W-:Y:S02]  /*1a1d0*/  FSEL R190, R190, -INF , P2 ;  /* 0xff800000bebe7808 */ /* 0x000fe40001000000 */
[----:B------:R-:W-:Y:S02]  /*1a1e0*/  FMNMX.FTZ R204, R187, R204, !PT ;  /* 0x000000ccbbcc7209 */ /* 0x000fe40007810000 */
[----:B------:R-:W-:Y:S01]  /*1a1f0*/  ISETP.GT.AND P2, PT, R123, 0x18, PT ;  /* 0x000000187b00780c */ /* 0x000fe20003f44270 */
[----:B------:R-:W1:Y:S01]  /*1a200*/  MUFU.TANH R104, R104 ;  /* 0x0000006800687308 */ /* 0x000e620000002400 */
[----:B------:R-:W-:Y:S02]  /*1a210*/  FSEL R191, R191, -INF , P3 ;  /* 0xff800000bfbf7808 */ /* 0x000fe40001800000 */
[----:B------:R-:W-:Y:S02]  /*1a220*/  FMNMX.FTZ R204, R190, R204, !PT ;  /* 0x000000ccbecc7209 */ /* 0x000fe40007810000 */
[----:B------:R-:W-:-:S02]  /*1a230*/  ISETP.GT.AND P3, PT, R123, 0x19, PT ;  /* 0x000000197b00780c */ /* 0x000fc40003f64270 */
[----:B------:R-:W-:Y:S01]  /*1a240*/  FSEL R194, R194, -INF , P2 ;  /* 0xff800000c2c27808 */ /* 0x000fe20001000000 */
[----:B------:R-:W1:Y:S01]  /*1a250*/  MUFU.TANH R105, R105 ;  /* 0x0000006900697308 */ /* 0x000e620000002400 */
[----:B------:R-:W-:Y:S02]  /*1a260*/  FMNMX.FTZ R204, R191, R204, !PT ;  /* 0x000000ccbfcc7209 */ /* 0x000fe40007810000 */
        /* <DEDUP_REMOVED lines=33> */
[----:B------:R-:W-:Y:S01]  /*1a480*/  MUFU.TANH R184, R184 ;  /* 0x000000b800b87308 */ /* 0x000fe20000002400 */
        /* <DEDUP_REMOVED lines=9> */
[----:B------:R-:W-:Y:S01]  /*1a520*/  MUFU.TANH R188, R188 ;  /* 0x000000bc00bc7308 */ /* 0x000fe20000002400 */
[----:B------:R-:W-:Y:S02]  /*1a530*/  FMNMX.FTZ R204, R153, R204, !PT ;  /* 0x000000cc99cc7209 */ /* 0x000fe40007810000 */
[----:B------:R-:W-:Y:S02]  /*1a540*/  ISETP.GT.AND P2, PT, R123, 0x50, PT ;  /* 0x000000507b00780c */ /* 0x000fe40003f44270 */
[----:B------:R-:W-:Y:S02]  /*1a550*/  FSEL R157, R157, -INF , P3 ;  /* 0xff8000009d9d7808 */ /* 0x000fe40001800000 */
[----:B------:R-:W-:Y:S01]  /*1a560*/  FMNMX.FTZ R204, R156, R204, !PT ;  /* 0x000000cc9ccc7209 */ /* 0x000fe20007810000 */
[----:B------:R-:W-:Y:S01]  /*1a570*/  MUFU.TANH R189, R189 ;  /* 0x000000bd00bd7308 */ /* 0x000fe20000002400 */
[----:B------:R-:W-:-:S02]  /*1a580*/  ISETP.GT.AND P3, PT, R123, 0x51, PT ;  /* 0x000000517b00780c */ /* 0x000fc40003f64270 */
[----:B0-----:R-:W-:Y:S02]  /*1a590*/  FSEL R160, R160, -INF , P2 ;  /* 0xff800000a0a07808 */ /* 0x001fe40001000000 */
        /* <DEDUP_REMOVED lines=51> */
[----:B--2---:R-:W-:Y:S01]  /*1a8d0*/  FSEL R124, R124, -INF , P2 ;  /* 0xff8000007c7c7808 */ /* 0x004fe20001000000 */
[----:B------:R-:W-:Y:S01]  /*1a8e0*/  MUFU.TANH R182, R182 ;  /* 0x000000b600b67308 */ /* 0x000fe20000002400 */
[----:B------:R-:W-:Y:S02]  /*1a8f0*/  FMNMX.FTZ R204, R121, R204, !PT ;  /* 0x000000cc79cc7209 */ /* 0x000fe40007810000 */
[----:B------:R-:W-:Y:S02]  /*1a900*/  ISETP.GT.AND P2, PT, R123, 0x90, PT ;  /* 0x000000907b00780c */ /* 0x000fe40003f44270 */
[----:B---3--:R-:W-:Y:S02]  /*1a910*/  FSEL R125, R125, -INF , P3 ;  /* 0xff8000007d7d7808 */ /* 0x008fe40001800000 */
[----:B------:R-:W-:Y:S01]  /*1a920*/  ISETP.GT.AND P3, PT, R123, 0x91, PT ;  /* 0x000000917b00780c */ /* 0x000fe20003f64270 */
[----:B------:R-:W-:Y:S01]  /*1a930*/  MUFU.TANH R183, R183 ;  /* 0x000000b700b77308 */ /* 0x000fe20000002400 */
[----:B------:R-:W-:-:S02]  /*1a940*/  FMNMX.FTZ R205, R124, R204, !PT ;  /* 0x000000cc7ccd7209 */ /* 0x000fc40007810000 */
[----:B----4-:R-:W-:Y:S02]  /*1a950*/  FSEL R204, R14, -INF , P2 ;  /* 0xff8000000ecc7808 */ /* 0x010fe40001000000 */
[----:B------:R-:W-:Y:S02]  /*1a960*/  ISETP.GT.AND P2, PT, R123, 0x98, PT ;  /* 0x000000987b00780c */ /* 0x000fe40003f44270 */
[----:B------:R-:W-:Y:S01]  /*1a970*/  FSEL R129, R129, -INF , P3 ;  /* 0xff80000081817808 */ /* 0x000fe20001800000 */
[----:B------:R0:W2:Y:S01]  /*1a980*/  MUFU.TANH R14, R88 ;  /* 0x00000058000e7308 */ /* 0x0000a20000002400 */
[C---:B------:R-:W-:Y:S02]  /*1a990*/  ISETP.GT.AND P3, PT, R123.reuse, 0x99, PT ;  /* 0x000000997b00780c */ /* 0x040fe40003f64270 */
[----:B------:R-:W-:Y:S02]  /*1a9a0*/  FSEL R132, R132, -INF , P2 ;  /* 0xff80000084847808 */ /* 0x000fe40001000000 */
[----:B------:R-:W-:-:S02]  /*1a9b0*/  ISETP.GT.AND P2, PT, R123, 0xa0, PT ;  /* 0x000000a07b00780c */ /* 0x000fc40003f44270 */
[----:B-1----:R-:W-:Y:S01]  /*1a9c0*/  FSEL R133, R133, -INF , P3 ;  /* 0xff80000085857808 */ /* 0x002fe20001800000 */
[----:B------:R-:W-:Y:S01]  /*1a9d0*/  MUFU.TANH R154, R154 ;  /* 0x0000009a009a7308 */ /* 0x000fe20000002400 */
[C---:B------:R-:W-:Y:S01]  /*1a9e0*/  ISETP.GT.AND P3, PT, R123.reuse, 0xa1, PT ;  /* 0x000000a17b00780c */ /* 0x040fe20003f64270 */
[----:B0-----:R-:W-:Y:S01]  /*1a9f0*/  FMUL.FTZ R88, R2, R89 ;  /* 0x0000005902587220 */ /* 0x001fe20000410000 */
[----:B------:R-:W-:Y:S01]  /*1aa00*/  FSEL R104, R104, -INF , P2 ;  /* 0xff80000068687808 */ /* 0x000fe20001000000 */
[C---:B------:R-:W-:Y:S01]  /*1aa10*/  FMUL.FTZ R89, R2.reuse, R92 ;  /* 0x0000005c02597220 */ /* 0x040fe20000410000 */
[----:B------:R-:W-:Y:S01]  /*1aa20*/  ISETP.GT.AND P2, PT, R123, 0xa8, PT ;  /* 0x000000a87b00780c */ /* 0x000fe20003f44270 */
[C---:B------:R-:W-:Y:S01]  /*1aa30*/  FMUL.FTZ R92, R2.reuse, R93 ;  /* 0x0000005d025c7220 */ /* 0x040fe20000410000 */
[----:B------:R-:W-:Y:S01]  /*1aa40*/  FSEL R105, R105, -INF , P3 ;  /* 0xff80000069697808 */ /* 0x000fe20001800000 */
[----:B------:R-:W-:Y:S01]  /*1aa50*/  MUFU.TANH R88, R88 ;  /* 0x0000005800587308 */ /* 0x000fe20000002400 */
[C---:B------:R-:W-:Y:S01]  /*1aa60*/  ISETP.GT.AND P3, PT, R123.reuse, 0xa9, PT ;  /* 0x000000a97b00780c */ /* 0x040fe20003f64270 */
[----:B------:R-:W-:Y:S01]  /*1aa70*/  FMUL.FTZ R93, R2, R96 ;  /* 0x00000060025d7220 */ /* 0x000fe20000410000 */
[----:B------:R-:W-:Y:S01]  /*1aa80*/  FSEL R108, R108, -INF , P2 ;  /* 0xff8000006c6c7808 */ /* 0x000fe20001000000 */
[----:B------:R-:W-:Y:S01]  /*1aa90*/  FMUL.FTZ R96, R2, R97 ;  /* 0x0000006102607220 */ /* 0x000fe20000410000 */
[----:B------:R-:W-:-:S02]  /*1aaa0*/  ISETP.GT.AND P2, PT, R123, 0xb0, PT ;  /* 0x000000b07b00780c */ /* 0x000fc40003f44270 */
[----:B------:R-:W-:Y:S01]  /*1aab0*/  FSEL R109, R109, -INF , P3 ;  /* 0xff8000006d6d7808 */ /* 0x000fe20001800000 */
[----:B------:R-:W-:Y:S01]  /*1aac0*/  MUFU.TANH R92, R92 ;  /* 0x0000005c005c7308 */ /* 0x000fe20000002400 */
[C---:B------:R-:W-:Y:S02]  /*1aad0*/  ISETP.GT.AND P3, PT, R123.reuse, 0xb1, PT ;  /* 0x000000b17b00780c */ /* 0x040fe40003f64270 */
[----:B------:R-:W-:Y:S02]  /*1aae0*/  FSEL R112, R112, -INF , P2 ;  /* 0xff80000070707808 */ /* 0x000fe40001000000 */
[----:B------:R-:W-:Y:S02]  /*1aaf0*/  ISETP.GT.AND P2, PT, R123, 0xb8, PT ;  /* 0x000000b87b00780c */ /* 0x000fe40003f44270 */
[----:B------:R-:W-:Y:S01]  /*1ab00*/  FSEL R113, R113, -INF , P3 ;  /* 0xff80000071717808 */ /* 0x000fe20001800000 */
[----:B------:R-:W0:Y:S01]  /*1ab10*/  MUFU.TANH R89, R89 ;  /* 0x0000005900597308 */ /* 0x000e220000002400 */
[----:B------:R-:W-:-:S02]  /*1ab20*/  ISETP.GT.AND P3, PT, R123, 0xb9, PT ;  /* 0x000000b97b00780c */ /* 0x000fc40003f64270 */
[----:B------:R-:W-:Y:S02]  /*1ab30*/  FSEL R116, R116, -INF , P2 ;  /* 0xff80000074747808 */ /* 0x000fe40001000000 */
[----:B------:R-:W-:Y:S02]  /*1ab40*/  ISETP.GT.AND P2, PT, R123, 0xc0, PT ;  /* 0x000000c07b00780c */ /* 0x000fe40003f44270 */
[----:B------:R-:W-:Y:S01]  /*1ab50*/  FSEL R117, R117, -INF , P3 ;  /* 0xff80000075757808 */ /* 0x000fe20001800000 */
[----:B------:R-:W1:Y:S01]  /*1ab60*/  MUFU.TANH R96, R96 ;  /* 0x0000006000607308 */ /* 0x000e620000002400 */
[C---:B------:R-:W-:Y:S02]  /*1ab70*/  ISETP.GT.AND P3, PT, R123.reuse, 0xc1, PT ;  /* 0x000000c17b00780c */ /* 0x040fe40003f64270 */
[----:B--2---:R-:W-:Y:S02]  /*1ab80*/  FSEL R97, R14, -INF , P2 ;  /* 0xff8000000e617808 */ /* 0x004fe40001000000 */
[----:B------:R-:W-:-:S02]  /*1ab90*/  ISETP.GT.AND P2, PT, R123, 0xc8, PT ;  /* 0x000000c87b00780c */ /* 0x000fc40003f44270 */
[----:B------:R-:W-:Y:S01]  /*1aba0*/  ISETP.GT.AND P4, PT, R13, 0x1, PT ;  /* 0x000000010d00780c */ /* 0x000fe20003f84270 */
[----:B------:R2:W-:Y:S01]  /*1abb0*/  MUFU.TANH R14, R100 ;  /* 0x00000064000e7308 */ /* 0x0005e20000002400 */
[----:B0-----:R-:W-:Y:S02]  /*1abc0*/  FSEL R89, R89, -INF , P2 ;  /* 0xff80000059597808 */ /* 0x001fe40001000000 */
[----:B------:R-:W-:Y:S02]  /*1abd0*/  ISETP.GT.AND P2, PT, R123, 0xd0, PT ;  /* 0x000000d07b00780c */ /* 0x000fe40003f44270 */
[----:B------:R-:W-:Y:S02]  /*1abe0*/  FSEL R185, R185, -INF , P4 ;  /* 0xff800000b9b97808 */ /* 0x000fe40002000000 */
[----:B------:R-:W-:Y:S01]  /*1abf0*/  ISETP.GT.AND P4, PT, R13, 0x9, PT ;  /* 0x000000090d00780c */ /* 0x000fe20003f84270 */
[----:B------:R-:W0:Y:S01]  /*1ac00*/  MUFU.TANH R93, R93 ;  /* 0x0000005d005d7308 */ /* 0x000e220000002400 */
[----:B--2---:R-:W-:Y:S01]  /*1ac10*/  FSEL R100, R88, -INF , P3 ;  /* 0xff80000058647808 */ /* 0x004fe20001800000 */
[----:B------:R-:W-:Y:S01]  /*1ac20*/  FMUL.FTZ R88, R2, R101 ;  /* 0x0000006502587220 */ /* 0x000fe20000410000 */
[----:B------:R-:W-:-:S02]  /*1ac30*/  ISETP.GT.AND P3, PT, R123, 0xc9, PT ;  /* 0x000000c97b00780c */ /* 0x000fc40003f64270 */
[----:B------:R-:W-:Y:S02]  /*1ac40*/  FSEL R189, R189, -INF , P4 ;  /* 0xff800000bdbd7808 */ /* 0x000fe40002000000 */
[----:B------:R-:W-:Y:S01]  /*1ac50*/  FSEL R92, R92, -INF , P3 ;  /* 0xff8000005c5c7808 */ /* 0x000fe20001800000 */
[----:B------:R-:W2:Y:S01]  /*1ac60*/  MUFU.TANH R88, R88 ;  /* 0x0000005800587308 */ /* 0x000ea20000002400 */
[----:B------:R-:W-:Y:S02]  /*1ac70*/  ISETP.GT.AND P3, PT, R123, 0xd1, PT ;  /* 0x000000d17b00780c */ /* 0x000fe40003f64270 */
[----:B------:R-:W-:Y:S02]  /*1ac80*/  ISETP.GT.AND P4, PT, R13, 0x11, PT ;  /* 0x000000110d00780c */ /* 0x000fe40003f84270 */
[----:B-1----:R-:W-:Y:S02]  /*1ac90*/  FSEL R96, R96, -INF , P3 ;  /* 0xff80000060607808 */ /* 0x002fe40001800000 */
[----:B------:R-:W-:Y:S01]  /*1aca0*/  ISETP.GT.AND P3, PT, R123, 0xd9, PT ;  /* 0x000000d97b00780c */ /* 0x000fe20003f64270 */
[----:B------:R-:W1:Y:S01]  /*1acb0*/  MUFU.TANH R155, R155 ;  /* 0x0000009b009b7308 */ /* 0x000e620000002400 */
[----:B0-----:R-:W-:-:S02]  /*1acc0*/  FSEL R101, R93, -INF , P2 ;  /* 0xff8000005d657808 */ /* 0x001fc40001000000 */
[----:B------:R-:W-:Y:S02]  /*1acd0*/  ISETP.GT.AND P2, PT, R123, 0xd8, PT ;  /* 0x000000d87b00780c */ /* 0x000fe40003f44270 */
[----:B------:R-:W-:Y:S02]  /*1ace0*/  FSEL R193, R193, -INF , P4 ;  /* 0xff800000c1c17808 */ /* 0x000fe40002000000 */
[C---:B------:R-:W-:Y:S01]  /*1acf0*/  ISETP.GT.AND P4, PT, R13.reuse, 0x19, PT ;  /* 0x000000190d00780c */ /* 0x040fe20003f84270 */
[----:B------:R-:W0:Y:S01]  /*1ad00*/  MUFU.TANH R158, R158 ;  /* 0x0000009e009e7308 */ /* 0x000e220000002400 */
[----:B--2---:R-:W-:Y:S02]  /*1ad10*/  FSEL R123, R88, -INF , P3 ;  /* 0xff800000587b7808 */ /* 0x004fe40001800000 */
[----:B------:R-:W-:Y:S02]  /*1ad20*/  ISETP.GT.AND P3, PT, R13, RZ, PT ;  /* 0x000000ff0d00720c */ /* 0x000fe40003f64270 */
[----:B------:R-:W-:-:S02]  /*1ad30*/  FMNMX.FTZ R205, R125, R205, !PT ;  /* 0x000000cd7dcd7209 */ /* 0x000fc40007810000 */
[----:B------:R-:W-:Y:S01]  /*1ad40*/  FSEL R184, R184, -INF , P3 ;  /* 0xff800000b8b87808 */ /* 0x000fe20001800000 */
[----:B------:R-:W2:Y:S01]  /*1ad50*/  MUFU.TANH R159, R159 ;  /* 0x0000009f009f7308 */ /* 0x000ea20000002400 */
[----:B------:R-:W-:Y:S02]  /*1ad60*/  ISETP.GT.AND P3, PT, R13, 0x8, PT ;  /* 0x000000080d00780c */ /* 0x000fe40003f64270 */
[----:B------:R-:W-:Y:S02]  /*1ad70*/  FMNMX.FTZ R199, R184, R0, !PT ;  /* 0x00000000b8c77209 */ /* 0x000fe40007810000 */
[----:B------:R-:W-:Y:S02]  /*1ad80*/  FSEL R188, R188, -INF , P3 ;  /* 0xff800000bcbc7808 */ /* 0x000fe40001800000 */
[----:B------:R-:W-:Y:S01]  /*1ad90*/  FMNMX.FTZ R199, R185, R199, !PT ;  /* 0x000000c7b9c77209 */ /* 0x000fe20007810000 */
[----:B------:R-:W3:Y:S01]  /*1ada0*/  MUFU.TANH R162, R162 ;  /* 0x000000a200a27308 */ /* 0x000ee20000002400 */
[----:B------:R-:W-:-:S02]  /*1adb0*/  ISETP.GT.AND P3, PT, R13, 0x10, PT ;  /* 0x000000100d00780c */ /* 0x000fc40003f64270 */
[----:B------:R-:W-:Y:S02]  /*1adc0*/  FMNMX.FTZ R199, R188, R199, !PT ;  /* 0x000000c7bcc77209 */ /* 0x000fe40007810000 */
[----:B------:R-:W-:Y:S02]  /*1add0*/  FSEL R192, R192, -INF , P3 ;  /* 0xff800000c0c07808 */ /* 0x000fe40001800000 */
[----:B------:R-:W-:Y:S01]  /*1ade0*/  FMNMX.FTZ R199, R189, R199, !PT ;  /* 0x000000c7bdc77209 */ /* 0x000fe20007810000 */
[----:B------:R-:W4:Y:S01]  /*1adf0*/  MUFU.TANH R163, R163 ;  /* 0x000000a300a37308 */ /* 0x000f220000002400 */
[----:B------:R-:W-:Y:S02]  /*1ae00*/  ISETP.GT.AND P3, PT, R13, 0x18, PT ;  /* 0x000000180d00780c */ /* 0x000fe40003f64270 */
[----:B------:R-:W-:Y:S02]  /*1ae10*/  FMNMX.FTZ R199, R192, R199, !PT ;  /* 0x000000c7c0c77209 */ /* 0x000fe40007810000 */
[----:B------:R-:W-:-:S02]  /*1ae20*/  FSEL R196, R196, -INF , P3 ;  /* 0xff800000c4c47808 */ /* 0x000fc40001800000 */
[----:B------:R-:W-:Y:S01]  /*1ae30*/  FMNMX.FTZ R199, R193, R199, !PT ;  /* 0x000000c7c1c77209 */ /* 0x000fe20007810000 */
[----:B------:R-:W4:Y:S01]  /*1ae40*/  MUFU.TANH R166, R166 ;  /* 0x000000a600a67308 */ /* 0x000f220000002400 */
[----:B------:R-:W-:Y:S02]  /*1ae50*/  ISETP.GT.AND P3, PT, R13, 0x20, PT ;  /* 0x000000200d00780c */ /* 0x000fe40003f64270 */
[----:B------:R-:W-:Y:S02]  /*1ae60*/  FSEL R197, R197, -INF , P4 ;  /* 0xff800000c5c57808 */ /* 0x000fe40002000000 */
[----:B------:R-:W-:Y:S02]  /*1ae70*/  FMNMX.FTZ R199, R196, R199, !PT ;  /* 0x000000c7c4c77209 */ /* 0x000fe40007810000 */
[----:B------:R-:W-:Y:S01]  /*1ae80*/  FMNMX.FTZ R205, R204, R205, !PT ;  /* 0x000000cdcccd7209 */ /* 0x000fe20007810000 */
[----:B------:R-:W4:Y:S01]  /*1ae90*/  MUFU.TANH R167, R167 ;  /* 0x000000a700a77308 */ /* 0x000f220000002400 */
[----:B------:R-:W-:-:S02]  /*1aea0*/  ISETP.GT.AND P4, PT, R13, 0x21, PT ;  /* 0x000000210d00780c */ /* 0x000fc40003f84270 */
[----:B------:R-:W-:Y:S02]  /*1aeb0*/  FSEL R170, R170, -INF , P3 ;  /* 0xff800000aaaa7808 */ /* 0x000fe40001800000 */
[----:B------:R-:W-:Y:S02]  /*1aec0*/  FMNMX.FTZ R199, R197, R199, !PT ;  /* 0x000000c7c5c77209 */ /* 0x000fe40007810000 */
[----:B------:R-:W-:Y:S01]  /*1aed0*/  FMNMX.FTZ R205, R129, R205, !PT ;  /* 0x000000cd81cd7209 */ /* 0x000fe20007810000 */
[----:B------:R-:W4:Y:S01]  /*1aee0*/  MUFU.TANH R138, R138 ;  /* 0x0000008a008a7308 */ /* 0x000f220000002400 */
[----:B------:R-:W-:Y:S02]  /*1aef0*/  ISETP.GT.AND P3, PT, R13, 0x28, PT ;  /* 0x000000280d00780c */ /* 0x000fe40003f64270 */
[----:B------:R-:W-:Y:S02]  /*1af00*/  FSEL R171, R171, -INF , P4 ;  /* 0xff800000abab7808 */ /* 0x000fe40002000000 */
[----:B------:R-:W-:-:S02]  /*1af10*/  FMNMX.FTZ R199, R170, R199, !PT ;  /* 0x000000c7aac77209 */ /* 0x000fc40007810000 */
        /* <DEDUP_REMOVED lines=21> */
[----:B------:R4:W-:Y:S01]  /*1b070*/  MUFU.TANH R93, R110 ;  /* 0x0000006e005d7308 */ /* 0x0009e20000002400 */
        /* <DEDUP_REMOVED lines=16> */
[----:B-1----:R-:W-:Y:S02]  /*1b180*/  FSEL R155, R155, -INF , P4 ;  /* 0xff8000009b9b7808 */ /* 0x002fe40002000000 */
[----:B------:R-:W-:Y:S02]  /*1b190*/  FMNMX.FTZ R199, R154, R199, !PT ;  /* 0x000000c79ac77209 */ /* 0x000fe40007810000 */
[----:B------:R-:W-:Y:S01]  /*1b1a0*/  FMNMX.FTZ R205, R116, R205, !PT ;  /* 0x000000cd74cd7209 */ /* 0x000fe20007810000 */
[----:B------:R-:W1:Y:S01]  /*1b1b0*/  MUFU.TANH R122, R122 ;  /* 0x0000007a007a7308 */ /* 0x000e620000002400 */
[----:B------:R-:W-:Y:S02]  /*1b1c0*/  ISETP.GT.AND P4, PT, R13, 0x49, PT ;  /* 0x000000490d00780c */ /* 0x000fe40003f84270 */
[----:B0-----:R-:W-:Y:S02]  /*1b1d0*/  FSEL R158, R158, -INF , P3 ;  /* 0xff8000009e9e7808 */ /* 0x001fe40001800000 */
[----:B------:R-:W-:-:S02]  /*1b1e0*/  FMNMX.FTZ R199, R155, R199, !PT ;  /* 0x000000c79bc77209 */ /* 0x000fc40007810000 */
[----:B------:R-:W-:Y:S01]  /*1b1f0*/  FMNMX.FTZ R205, R117, R205, !PT ;  /* 0x000000cd75cd7209 */ /* 0x000fe20007810000 */
[----:B------:R-:W0:Y:S01]  /*1b200*/  MUFU.TANH R198, R198 ;  /* 0x000000c600c67308 */ /* 0x000e220000002400 */
[----:B------:R-:W-:Y:S02]  /*1b210*/  ISETP.GT.AND P3, PT, R13, 0x50, PT ;  /* 0x000000500d00780c */ /* 0x000fe40003f64270 */
[----:B--2---:R-:W-:Y:S02]  /*1b220*/  FSEL R159, R159, -INF , P4 ;  /* 0xff8000009f9f7808 */ /* 0x004fe40002000000 */
[----:B------:R-:W-:Y:S02]  /*1b230*/  FMNMX.FTZ R199, R158, R199, !PT ;  /* 0x000000c79ec77209 */ /* 0x000fe40007810000 */
[----:B------:R-:W-:Y:S01]  /*1b240*/  FMNMX.FTZ R205, R97, R205, !PT ;  /* 0x000000cd61cd7209 */ /* 0x000fe20007810000 */
[----:B------:R-:W2:Y:S01]  /*1b250*/  MUFU.TANH R126, R126 ;  /* 0x0000007e007e7308 */ /* 0x000ea20000002400 */
[----:B------:R-:W-:-:S02]  /*1b260*/  ISETP.GT.AND P4, PT, R13, 0x51, PT ;  /* 0x000000510d00780c */ /* 0x000fc40003f84270 */
[----:B---3--:R-:W-:Y:S02]  /*1b270*/  FSEL R162, R162, -INF , P3 ;  /* 0xff800000a2a27808 */ /* 0x008fe40001800000 */
[----:B------:R-:W-:Y:S02]  /*1b280*/  FMNMX.FTZ R199, R159, R199, !PT ;  /* 0x000000c79fc77209 */ /* 0x000fe40007810000 */
[----:B------:R-:W-:Y:S01]  /*1b290*/  FMNMX.FTZ R205, R100, R205, !PT ;  /* 0x000000cd64cd7209 */ /* 0x000fe20007810000 */
[----:B------:R-:W3:Y:S01]  /*1b2a0*/  MUFU.TANH R127, R127 ;  /* 0x0000007f007f7308 */ /* 0x000ee20000002400 */
[----:B------:R-:W-:Y:S02]  /*1b2b0*/  ISETP.GT.AND P3, PT, R13, 0x58, PT ;  /* 0x000000580d00780c */ /* 0x000fe40003f64270 */
[----:B----4-:R-:W-:Y:S02]  /*1b2c0*/  FSEL R163, R163, -INF , P4 ;  /* 0xff800000a3a37808 */ /* 0x010fe40002000000 */
        /* <DEDUP_REMOVED lines=16> */
[----:B------:R-:W-:Y:S01]  /*1b3d0*/  FSEL R110, R14, -INF , P2 ;  /* 0xff8000000e6e7808 */ /* 0x000fe20001000000 */
[----:B------:R-:W4:Y:S01]  /*1b3e0*/  MUFU.TANH R135, R135 ;  /* 0x0000008700877308 */ /* 0x000f220000002400 */
[----:B------:R-:W-:Y:S02]  /*1b3f0*/  FMNMX.FTZ R205, R96, R205, !PT ;  /* 0x000000cd60cd7209 */ /* 0x000fe40007810000 */
[----:B------:R-:W-:Y:S02]  /*1b400*/  ISETP.GT.AND P3, PT, R13, 0x68, PT ;  /* 0x000000680d00780c */ /* 0x000fe40003f64270 */
[----:B------:R-:W-:Y:S02]  /*1b410*/  FSEL R139, R139, -INF , P4 ;  /* 0xff8000008b8b7808 */ /* 0x000fe40002000000 */
[----:B------:R-:W-:Y:S01]  /*1b420*/  FMNMX.FTZ R199, R138, R199, !PT ;  /* 0x000000c78ac77209 */ /* 0x000fe20007810000 */
[----:B------:R-:W4:Y:S01]  /*1b430*/  MUFU.TANH R106, R106 ;  /* 0x0000006a006a7308 */ /* 0x000f220000002400 */
[----:B------:R-:W-:-:S02]  /*1b440*/  FMNMX.FTZ R14, R110, R205, !PT ;  /* 0x000000cd6e0e7209 */ /* 0x000fc40007810000 */
[----:B------:R-:W-:Y:S02]  /*1b450*/  ISETP.GT.AND P4, PT, R13, 0x69, PT ;  /* 0x000000690d00780c */ /* 0x000fe40003f84270 */
[----:B------:R-:W-:Y:S02]  /*1b460*/  FSEL R142, R142, -INF , P3 ;  /* 0xff8000008e8e7808 */ /* 0x000fe40001800000 */
[----:B------:R-:W-:Y:S01]  /*1b470*/  FMNMX.FTZ R199, R139, R199, !PT ;  /* 0x000000c78bc77209 */ /* 0x000fe20007810000 */
[----:B------:R-:W4:Y:S01]  /*1b480*/  MUFU.TANH R107, R107 ;  /* 0x0000006b006b7308 */ /* 0x000f220000002400 */
[----:B------:R-:W-:Y:S02]  /*1b490*/  FMNMX.FTZ R14, R123, R14, !PT ;  /* 0x0000000e7b0e7209 */ /* 0x000fe40007810000 */
[----:B------:R-:W-:Y:S02]  /*1b4a0*/  ISETP.GT.AND P3, PT, R13, 0x70, PT ;  /* 0x000000700d00780c */ /* 0x000fe40003f64270 */
[----:B------:R-:W-:Y:S01]  /*1b4b0*/  FSEL R143, R143, -INF , P4 ;  /* 0xff8000008f8f7808 */ /* 0x000fe20002000000 */
[----:B------:R-:W2:Y:S01]  /*1b4c0*/  SHFL.BFLY PT, R88, R14, 0x2, 0x1f ;  /* 0x0c401f000e587f89 */ /* 0x000ea200000e0000 */
[----:B------:R-:W-:Y:S01]  /*1b4d0*/  FMNMX.FTZ R199, R142, R199, !PT ;  /* 0x000000c78ec77209 */ /* 0x000fe20007810000 */
[----:B------:R-:W4:Y:S01]  /*1b4e0*/  MUFU.TANH R111, R111 ;  /* 0x0000006f006f7308 */ /* 0x000f220000002400 */
[----:B------:R-:W-:-:S02]  /*1b4f0*/  ISETP.GT.AND P4, PT, R13, 0x71, PT ;  /* 0x000000710d00780c */ /* 0x000fc40003f84270 */
[----:B------:R-:W-:Y:S02]  /*1b500*/  FSEL R146, R146, -INF , P3 ;  /* 0xff80000092927808 */ /* 0x000fe40001800000 */
[----:B------:R-:W-:Y:S02]  /*1b510*/  FMNMX.FTZ R199, R143, R199, !PT ;  /* 0x000000c78fc77209 */ /* 0x000fe40007810000 */
[----:B------:R-:W-:Y:S01]  /*1b520*/  ISETP.GT.AND P3, PT, R13, 0x78, PT ;  /* 0x000000780d00780c */ /* 0x000fe20003f64270 */
[----:B------:R-:W4:Y:S01]  /*1b530*/  MUFU.TANH R114, R114 ;  /* 0x0000007200727308 */ /* 0x000f220000002400 */
[----:B------:R-:W-:Y:S02]  /*1b540*/  FSEL R147, R147, -INF , P4 ;  /* 0xff80000093937808 */ /* 0x000fe40002000000 */
[----:B------:R-:W-:Y:S02]  /*1b550*/  FMNMX.FTZ R199, R146, R199, !PT ;  /* 0x000000c792c77209 */ /* 0x000fe40007810000 */
[----:B------:R-:W-:-:S02]  /*1b560*/  ISETP.GT.AND P4, PT, R13, 0x79, PT ;  /* 0x000000790d00780c */ /* 0x000fc40003f84270 */
[----:B------:R-:W-:Y:S01]  /*1b570*/  FSEL R150, R150, -INF , P3 ;  /* 0xff80000096967808 */ /* 0x000fe20001800000 */
[----:B------:R-:W4:Y:S01]  /*1b580*/  MUFU.TANH R115, R115 ;  /* 0x0000007300737308 */ /* 0x000f220000002400 */
[----:B------:R-:W-:Y:S02]  /*1b590*/  FMNMX.FTZ R199, R147, R199, !PT ;  /* 0x000000c793c77209 */ /* 0x000fe40007810000 */
[----:B------:R-:W-:Y:S02]  /*1b5a0*/  ISETP.GT.AND P3, PT, R13, 0x80, PT ;  /* 0x000000800d00780c */ /* 0x000fe40003f64270 */
[----:B------:R-:W-:Y:S02]  /*1b5b0*/  FSEL R151, R151, -INF , P4 ;  /* 0xff80000097977808 */ /* 0x000fe40002000000 */
[----:B------:R-:W-:Y:S01]  /*1b5c0*/  FMNMX.FTZ R199, R150, R199, !PT ;  /* 0x000000c796c77209 */ /* 0x000fe20007810000 */
[----:B------:R-:W4:Y:S01]  /*1b5d0*/  MUFU.TANH R118, R118 ;  /* 0x0000007600767308 */ /* 0x000f220000002400 */
[----:B------:R-:W-:-:S02]  /*1b5e0*/  ISETP.GT.AND P4, PT, R13, 0x81, PT ;  /* 0x000000810d00780c */ /* 0x000fc40003f84270 */
[----:B-1----:R-:W-:Y:S02]  /*1b5f0*/  FSEL R122, R122, -INF , P3 ;  /* 0xff8000007a7a7808 */ /* 0x002fe40001800000 */
[----:B------:R-:W-:Y:S02]  /*1b600*/  FMNMX.FTZ R199, R151, R199, !PT ;  /* 0x000000c797c77209 */ /* 0x000fe40007810000 */
[----:B------:R-:W-:Y:S01]  /*1b610*/  ISETP.GT.AND P3, PT, R13, 0x88, PT ;  /* 0x000000880d00780c */ /* 0x000fe20003f64270 */
[----:B------:R-:W1:Y:S01]  /*1b620*/  MUFU.TANH R119, R119 ;  /* 0x0000007700777308 */ /* 0x000e620000002400 */
[----:B0-----:R-:W-:Y:S02]  /*1b630*/  FSEL R198, R198, -INF , P4 ;  /* 0xff800000c6c67808 */ /* 0x001fe40002000000 */
[----:B------:R-:W-:Y:S02]  /*1b640*/  FMNMX.FTZ R199, R122, R199, !PT ;  /* 0x000000c77ac77209 */ /* 0x000fe40007810000 */
[----:B--2---:R-:W-:-:S02]  /*1b650*/  FMNMX.FTZ R14, R14, R88, !PT ;  /* 0x000000580e0e7209 */ /* 0x004fc40007810000 */
[C---:B------:R-:W-:Y:S01]  /*1b660*/  ISETP.GT.AND P4, PT, R13.reuse, 0x89, PT ;  /* 0x000000890d00780c */ /* 0x040fe20003f84270 */
[----:B------:R-:W0:Y:S01]  /*1b670*/  MUFU.TANH R90, R90 ;  /* 0x0000005a005a7308 */ /* 0x000e220000002400 */
[----:B------:R-:W-:Y:S01]  /*1b680*/  FSEL R126, R126, -INF , P3 ;  /* 0xff8000007e7e7808 */ /* 0x000fe20001800000 */
[----:B------:R-:W2:Y:S01]  /*1b690*/  SHFL.BFLY PT, R88, R14, 0x1, 0x1f ;  /* 0x0c201f000e587f89 */ /* 0x000ea200000e0000 */
[----:B------:R-:W-:Y:S02]  /*1b6a0*/  FMNMX.FTZ R199, R198, R199, !PT ;  /* 0x000000c7c6c77209 */ /* 0x000fe40007810000 */
[----:B------:R-:W-:Y:S02]  /*1b6b0*/  ISETP.GT.AND P3, PT, R13, 0x90, PT ;  /* 0x000000900d00780c */ /* 0x000fe40003f64270 */
[----:B---3--:R-:W-:Y:S01]  /*1b6c0*/  FSEL R127, R127, -INF , P4 ;  /* 0xff8000007f7f7808 */ /* 0x008fe20002000000 */
[----:B------:R-:W3:Y:S01]  /*1b6d0*/  MUFU.TANH R91, R91 ;  /* 0x0000005b005b7308 */ /* 0x000ee20000002400 */
[----:B------:R-:W-:-:S02]  /*1b6e0*/  FMNMX.FTZ R199, R126, R199, !PT ;  /* 0x000000c77ec77209 */ /* 0x000fc40007810000 */
[----:B------:R-:W-:Y:S02]  /*1b6f0*/  ISETP.GT.AND P4, PT, R13, 0x91, PT ;  /* 0x000000910d00780c */ /* 0x000fe40003f84270 */
[----:B----4-:R-:W-:Y:S02]  /*1b700*/  FSEL R130, R130, -INF , P3 ;  /* 0xff80000082827808 */ /* 0x010fe40001800000 */
[----:B------:R-:W-:Y:S01]  /*1b710*/  FMNMX.FTZ R199, R127, R199, !PT ;  /* 0x000000c77fc77209 */ /* 0x000fe20007810000 */
[----:B------:R-:W4:Y:S01]  /*1b720*/  MUFU.TANH R94, R94 ;  /* 0x0000005e005e7308 */ /* 0x000f220000002400 */
[----:B------:R-:W-:Y:S02]  /*1b730*/  ISETP.GT.AND P3, PT, R13, 0x98, PT ;  /* 0x000000980d00780c */ /* 0x000fe40003f64270 */
[----:B------:R-:W-:Y:S02]  /*1b740*/  FSEL R131, R131, -INF , P4 ;  /* 0xff80000083837808 */ /* 0x000fe40002000000 */
[----:B------:R-:W-:-:S02]  /*1b750*/  FMNMX.FTZ R199, R130, R199, !PT ;  /* 0x000000c782c77209 */ /* 0x000fc40007810000 */
[----:B------:R-:W-:Y:S01]  /*1b760*/  ISETP.GT.AND P4, PT, R13, 0x99, PT ;  /* 0x000000990d00780c */ /* 0x000fe20003f84270 */
[----:B------:R-:W4:Y:S01]  /*1b770*/  MUFU.TANH R95, R95 ;  /* 0x0000005f005f7308 */ /* 0x000f220000002400 */
[----:B------:R-:W-:Y:S02]  /*1b780*/  FSEL R134, R134, -INF , P3 ;  /* 0xff80000086867808 */ /* 0x000fe40001800000 */
[----:B------:R-:W-:Y:S02]  /*1b790*/  FMNMX.FTZ R199, R131, R199, !PT ;  /* 0x000000c783c77209 */ /* 0x000fe40007810000 */
[----:B------:R-:W-:Y:S02]  /*1b7a0*/  ISETP.GT.AND P3, PT, R13, 0xa0, PT ;  /* 0x000000a00d00780c */ /* 0x000fe40003f64270 */
[----:B------:R-:W-:Y:S01]  /*1b7b0*/  FSEL R135, R135, -INF , P4 ;  /* 0xff80000087877808 */ /* 0x000fe20002000000 */
[----:B------:R-:W4:Y:S01]  /*1b7c0*/  MUFU.TANH R98, R98 ;  /* 0x0000006200627308 */ /* 0x000f220000002400 */
[----:B------:R-:W-:-:S02]  /*1b7d0*/  FMNMX.FTZ R199, R134, R199, !PT ;  /* 0x000000c786c77209 */ /* 0x000fc40007810000 */
[----:B------:R-:W-:Y:S02]  /*1b7e0*/  ISETP.GT.AND P4, PT, R13, 0xa1, PT ;  /* 0x000000a10d00780c */ /* 0x000fe40003f84270 */
[----:B------:R-:W-:Y:S02]  /*1b7f0*/  FSEL R106, R106, -INF , P3 ;  /* 0xff8000006a6a7808 */ /* 0x000fe40001800000 */
[----:B------:R-:W-:Y:S01]  /*1b800*/  FMNMX.FTZ R199, R135, R199, !PT ;  /* 0x000000c787c77209 */ /* 0x000fe20007810000 */
[----:B------:R-:W4:Y:S01]  /*1b810*/  MUFU.TANH R99, R99 ;  /* 0x0000006300637308 */ /* 0x000f220000002400 */
[----:B--2---:R-:W-:Y:S01]  /*1b820*/  FMNMX.FTZ R14, R14, R88, !PT ;  /* 0x000000580e0e7209 */ /* 0x004fe20007810000 */
[----:B------:R-:W-:Y:S01]  /*1b830*/  IMAD.U32 R88, RZ, RZ, UR4 ;  /* 0x00000004ff587e24 */ /* 0x000fe2000f8e00ff */
[----:B------:R-:W-:Y:S02]  /*1b840*/  ISETP.GT.AND P3, PT, R13, 0xa8, PT ;  /* 0x000000a80d00780c */ /* 0x000fe40003f64270 */
[----:B------:R-:W-:Y:S01]  /*1b850*/  FSEL R107, R107, -INF , P4 ;  /* 0xff8000006b6b7808 */ /* 0x000fe20002000000 */
[----:B------:R-:W-:-:S01]  /*1b860*/  FFMA.FTZ R205, R14, R88, -8 ;  /* 0xc10000000ecd7423 */ /* 0x000fc20000010058 */
[----:B------:R-:W-:Y:S01]  /*1b870*/  FMNMX.FTZ R199, R106, R199, !PT ;  /* 0x000000c76ac77209 */ /* 0x000fe20007810000 */
[----:B------:R-:W2:Y:S01]  /*1b880*/  MUFU.TANH R102, R102 ;  /* 0x0000006600667308 */ /* 0x000ea20000002400 */
[----:B------:R-:W-:-:S02]  /*1b890*/  ISETP.GT.AND P4, PT, R13, 0xa9, PT ;  /* 0x000000a90d00780c */ /* 0x000fc40003f84270 */
[----:B------:R-:W-:Y:S02]  /*1b8a0*/  FSEL R93, R93, -INF , P3 ;  /* 0xff8000005d5d7808 */ /* 0x000fe40001800000 */
[----:B------:R-:W-:Y:S02]  /*1b8b0*/  FMNMX.FTZ R199, R107, R199, !PT ;  /* 0x000000c76bc77209 */ /* 0x000fe40007810000 */
[----:B------:R-:W-:Y:S02]  /*1b8c0*/  FSETP.NEU.FTZ.AND P2, PT, R14, -INF , PT ;  /* 0xff8000000e00780b */ /* 0x000fe40003f5d000 */
[----:B------:R-:W-:Y:S02]  /*1b8d0*/  ISETP.GT.AND P3, PT, R13, 0xb0, PT ;  /* 0x000000b00d00780c */ /* 0x000fe40003f64270 */
[----:B------:R-:W-:Y:S02]  /*1b8e0*/  FSEL R111, R111, -INF , P4 ;  /* 0xff8000006f6f7808 */ /* 0x000fe40002000000 */
[----:B------:R-:W-:-:S02]  /*1b8f0*/  FMNMX.FTZ R199, R93, R199, !PT ;  /* 0x000000c75dc77209 */ /* 0x000fc40007810000 */
[----:B------:R-:W-:Y:S02]  /*1b900*/  FSEL R103, R205, RZ, P2 ;  /* 0x000000ffcd677208 */ /* 0x000fe40001000000 */
[----:B------:R1:W2:Y:S01]  /*1b910*/  MUFU.TANH R205, R206 ;  /* 0x000000ce00cd7308 */ /* 0x0002a20000002400 */
[----:B------:R-:W-:Y:S02]  /*1b920*/  ISETP.GT.AND P4, PT, R13, 0xb1, PT ;  /* 0x000000b10d00780c */ /* 0x000fe40003f84270 */
[----:B------:R-:W-:Y:S01]  /*1b930*/  FSEL R114, R114, -INF , P3 ;  /* 0xff80000072727808 */ /* 0x000fe20001800000 */
[----:B------:R-:W-:-:S01]  /*1b940*/  FFMA.FTZ R204, R204, R88, -R103 ;  /* 0x00000058cccc7223 */ /* 0x000fc20000010867 */
[----:B------:R-:W-:Y:S01]  /*1b950*/  ISETP.GT.AND P3, PT, R13, 0xb8, PT ;  /* 0x000000b80d00780c */ /* 0x000fe20003f64270 */
[----:B------:R-:W-:-:S01]  /*1b960*/  FFMA.FTZ R128, R128, R88, -R103 ;  /* 0x0000005880807223 */ /* 0x000fc20000010867 */
[----:B------:R-:W-:Y:S01]  /*1b970*/  FSEL R115, R115, -INF , P4 ;  /* 0xff80000073737808 */ /* 0x000fe20002000000 */
[----:B------:R-:W-:-:S01]  /*1b980*/  FFMA.FTZ R15, R15, R88, -R103 ;  /* 0x000000580f0f7223 */ /* 0x000fc20000010867 */
[----:B-1----:R-:W-:Y:S01]  /*1b990*/  FMNMX.FTZ R206, R111, R199, !PT ;  /* 0x000000c76fce7209 */ /* 0x002fe20007810000 */
[----:B------:R-:W-:-:S01]  /*1b9a0*/  FFMA.FTZ R186, R186, R88, -R103 ;  /* 0x00000058baba7223 */ /* 0x000fc20000010867 */
[----:B------:R-:W-:Y:S01]  /*1b9b0*/  ISETP.GT.AND P4, PT, R13, 0xb9, PT ;  /* 0x000000b90d00780c */ /* 0x000fe20003f84270 */
[----:B------:R1:W-:Y:S01]  /*1b9c0*/  MUFU.EX2 R199, R204 ;  /* 0x000000cc00c77308 */ /* 0x0003e20000000800 */
[----:B------:R-:W-:Y:S01]  /*1b9d0*/  FMNMX.FTZ R206, R114, R206, !PT ;  /* 0x000000ce72ce7209 */ /* 0x000fe20007810000 */
[-CC-:B------:R-:W-:Y:S01]  /*1b9e0*/  FFMA.FTZ R187, R187, R88.reuse, -R103.reuse ;  /* 0x00000058bbbb7223 */ /* 0x180fe20000010867 */
[----:B------:R-:W-:Y:S01]  /*1b9f0*/  FSEL R118, R118, -INF , P3 ;  /* 0xff80000076767808 */ /* 0x000fe20001800000 */
[--C-:B------:R-:W-:Y:S01]  /*1ba00*/  FFMA.FTZ R190, R190, R88, -R103.reuse ;  /* 0x00000058bebe7223 */ /* 0x100fe20000010867 */
[----:B------:R-:W-:Y:S01]  /*1ba10*/  FMNMX.FTZ R206, R115, R206, !PT ;  /* 0x000000ce73ce7209 */ /* 0x000fe20007810000 */
[-CC-:B------:R-:W-:Y:S01]  /*1ba20*/  FFMA.FTZ R191, R191, R88.reuse, -R103.reuse ;  /* 0x00000058bfbf7223 */ /* 0x180fe20000010867 */
[----:B------:R-:W-:Y:S01]  /*1ba30*/  ISETP.GT.AND P3, PT, R13, 0xc0, PT ;  /* 0x000000c00d00780c */ /* 0x000fe20003f64270 */
[-CC-:B------:R-:W-:Y:S01]  /*1ba40*/  FFMA.FTZ R194, R194, R88.reuse, -R103.reuse ;  /* 0x00000058c2c27223 */ /* 0x180fe20000010867 */
[----:B-1----:R-:W-:-:S01]  /*1ba50*/  FFMA.FTZ R204, R129, R88, -R103 ;  /* 0x0000005881cc7223 */ /* 0x002fc20000010867 */
[----:B------:R-:W-:Y:S01]  /*1ba60*/  FSEL R129, R119, -INF , P4 ;  /* 0xff80000077817808 */ /* 0x000fe20002000000 */
[----:B------:R-:W-:-:S01]  /*1ba70*/  FFMA.FTZ R195, R195, R88, -R103 ;  /* 0x00000058c3c37223 */ /* 0x000fc20000010867 */
[----:B------:R-:W-:Y:S01]  /*1ba80*/  FMNMX.FTZ R206, R118, R206, !PT ;  /* 0x000000ce76ce7209 */ /* 0x000fe20007810000 */
[----:B------:R0:W-:Y:S01]  /*1ba90*/  MUFU.EX2 R119, R204 ;  /* 0x000000cc00777308 */ /* 0x0001e20000000800 */
[----:B------:R-:W-:Y:S01]  /*1baa0*/  ISETP.GT.AND P4, PT, R13, 0xc1, PT ;  /* 0x000000c10d00780c */ /* 0x000fe20003f84270 */
[-CC-:B------:R-:W-:Y:S01]  /*1bab0*/  FFMA.FTZ R168, R168, R88.reuse, -R103.reuse ;  /* 0x00000058a8a87223 */ /* 0x180fe20000010867 */
[----:B------:R-:W-:-:S01]  /*1bac0*/  FFMA.FTZ R169, R169, R88, -R103 ;  /* 0x00000058a9a97223 */ /* 0x000fc20000010867 */
[-CC-:B------:R-:W-:Y:S01]  /*1bad0*/  FFMA.FTZ R172, R172, R88.reuse, -R103.reuse ;  /* 0x00000058acac7223 */ /* 0x180fe20000010867 */
[----:B------:R-:W-:-:S01]  /*1bae0*/  FFMA.FTZ R173, R173, R88, -R103 ;  /* 0x00000058adad7223 */ /* 0x000fc20000010867 */
[-CC-:B------:R-:W-:Y:S01]  /*1baf0*/  FFMA.FTZ R176, R176, R88.reuse, -R103.reuse ;  /* 0x00000058b0b07223 */ /* 0x180fe20000010867 */
[----:B------:R-:W-:-:S01]  /*1bb00*/  FFMA.FTZ R177, R177, R88, -R103 ;  /* 0x00000058b1b17223 */ /* 0x000fc20000010867 */
[-CC-:B------:R-:W-:Y:S01]  /*1bb10*/  FFMA.FTZ R180, R180, R88.reuse, -R103.reuse ;  /* 0x00000058b4b47223 */ /* 0x180fe20000010867 */
[----:B0-----:R-:W-:Y:S01]  /*1bb20*/  FSEL R204, R90, -INF , P3 ;  /* 0xff8000005acc7808 */ /* 0x001fe20001800000 */
[--C-:B------:R-:W-:Y:S01]  /*1bb30*/  FFMA.FTZ R181, R181, R88, -R103.reuse ;  /* 0x00000058b5b57223 */ /* 0x100fe20000010867 */
[----:B------:R-:W-:Y:S01]  /*1bb40*/  FMNMX.FTZ R90, R129, R206, !PT ;  /* 0x000000ce815a7209 */ /* 0x000fe20007810000 */
[-CC-:B------:R-:W-:Y:S01]  /*1bb50*/  FFMA.FTZ R152, R152, R88.reuse, -R103.reuse ;  /* 0x0000005898987223 */ /* 0x180fe20000010867 */
[----:B------:R-:W-:Y:S01]  /*1bb60*/  ISETP.GT.AND P3, PT, R13, 0xc8, PT ;  /* 0x000000c80d00780c */ /* 0x000fe20003f64270 */
[-CC-:B------:R-:W-:Y:S01]  /*1bb70*/  FFMA.FTZ R153, R153, R88.reuse, -R103.reuse ;  /* 0x0000005899997223 */ /* 0x180fe20000010867 */
[----:B---3--:R-:W-:Y:S01]  /*1bb80*/  FSEL R206, R91, -INF , P4 ;  /* 0xff8000005bce7808 */ /* 0x008fe20002000000 */
[--C-:B------:R-:W-:Y:S01]  /*1bb90*/  FFMA.FTZ R91, R133, R88, -R103.reuse ;  /* 0x00000058855b7223 */ /* 0x100fe20000010867 */
[----:B------:R-:W-:Y:S01]  /*1bba0*/  FMNMX.FTZ R90, R204, R90, !PT ;  /* 0x0000005acc5a7209 */ /* 0x000fe20007810000 */
[-CC-:B------:R-:W-:Y:S01]  /*1bbb0*/  FFMA.FTZ R156, R156, R88.reuse, -R103.reuse ;  /* 0x000000589c9c7223 */ /* 0x180fe20000010867 */
[----:B------:R-:W-:Y:S01]  /*1bbc0*/  ISETP.GT.AND P4, PT, R13, 0xc9, PT ;  /* 0x000000c90d00780c */ /* 0x000fe20003f84270 */
[-CC-:B------:R-:W-:Y:S01]  /*1bbd0*/  FFMA.FTZ R157, R157, R88.reuse, -R103.reuse ;  /* 0x000000589d9d7223 */ /* 0x180fe20000010867 */
[----:B----4-:R-:W-:Y:S01]  /*1bbe0*/  FSEL R94, R94, -INF , P3 ;  /* 0xff8000005e5e7808 */ /* 0x010fe20001800000 */
[--C-:B------:R-:W-:Y:S01]  /*1bbf0*/  FFMA.FTZ R160, R160, R88, -R103.reuse ;  /* 0x00000058a0a07223 */ /* 0x100fe20000010867 */
[----:B------:R-:W-:Y:S01]  /*1bc00*/  FMNMX.FTZ R90, R206, R90, !PT ;  /* 0x0000005ace5a7209 */ /* 0x000fe20007810000 */
[-CC-:B------:R-:W-:Y:S01]  /*1bc10*/  FFMA.FTZ R161, R161, R88.reuse, -R103.reuse ;  /* 0x00000058a1a17223 */ /* 0x180fe20000010867 */
[----:B------:R-:W-:Y:S01]  /*1bc20*/  ISETP.GT.AND P3, PT, R13, 0xd0, PT ;  /* 0x000000d00d00780c */ /* 0x000fe20003f64270 */
[-CC-:B------:R-:W-:Y:S01]  /*1bc30*/  FFMA.FTZ R164, R164, R88.reuse, -R103.reuse ;  /* 0x00000058a4a47223 */ /* 0x180fe20000010867 */
[----:B------:R-:W-:Y:S01]  /*1bc40*/  FSEL R133, R95, -INF , P4 ;  /* 0xff8000005f857808 */ /* 0x000fe20002000000 */
[--C-:B------:R-:W-:Y:S01]  /*1bc50*/  FFMA.FTZ R165, R165, R88, -R103.reuse ;  /* 0x00000058a5a57223 */ /* 0x100fe20000010867 */
[----:B------:R-:W-:Y:S01]  /*1bc60*/  FMNMX.FTZ R90, R94, R90, !PT ;  /* 0x0000005a5e5a7209 */ /* 0x000fe20007810000 */
[----:B------:R0:W-:Y:S01]  /*1bc70*/  MUFU.EX2 R95, R91 ;  /* 0x0000005b005f7308 */ /* 0x0001e20000000800 */
[----:B------:R-:W-:Y:S01]  /*1bc80*/  ISETP.GT.AND P4, PT, R13, 0xd1, PT ;  /* 0x000000d10d00780c */ /* 0x000fe20003f84270 */
[-CC-:B------:R-:W-:Y:S01]  /*1bc90*/  FFMA.FTZ R136, R136, R88.reuse, -R103.reuse ;  /* 0x0000005888887223 */ /* 0x180fe20000010867 */
[----:B------:R-:W-:Y:S01]  /*1bca0*/  FSEL R98, R98, -INF , P3 ;  /* 0xff80000062627808 */ /* 0x000fe20001800000 */
[--C-:B------:R-:W-:Y:S01]  /*1bcb0*/  FFMA.FTZ R137, R137, R88, -R103.reuse ;  /* 0x0000005889897223 */ /* 0x100fe20000010867 */
[----:B------:R-:W-:Y:S01]  /*1bcc0*/  FMNMX.FTZ R90, R133, R90, !PT ;  /* 0x0000005a855a7209 */ /* 0x000fe20007810000 */
[-CC-:B------:R-:W-:Y:S01]  /*1bcd0*/  FFMA.FTZ R140, R140, R88.reuse, -R103.reuse ;  /* 0x000000588c8c7223 */ /* 0x180fe20000010867 */
[----:B------:R-:W-:Y:S01]  /*1bce0*/  ISETP.GT.AND P3, PT, R13, 0xd8, PT ;  /* 0x000000d80d00780c */ /* 0x000fe20003f64270 */
[-CC-:B------:R-:W-:Y:S01]  /*1bcf0*/  FFMA.FTZ R141, R141, R88.reuse, -R103.reuse ;  /* 0x000000588d8d7223 */ /* 0x180fe20000010867 */
[----:B0-----:R-:W-:-:S01]  /*1bd00*/  FFMA.FTZ R91, R104, R88, -R103 ;  /* 0x00000058685b7223 */ /* 0x001fc20000010867 */
[----:B------:R-:W-:Y:S01]  /*1bd10*/  FSEL R104, R99, -INF , P4 ;  /* 0xff80000063687808 */ /* 0x000fe20002000000 */
[----:B------:R-:W-:-:S01]  /*1bd20*/  FFMA.FTZ R144, R144, R88, -R103 ;  /* 0x0000005890907223 */ /* 0x000fc20000010867 */
[----:B------:R-:W-:Y:S01]  /*1bd30*/  FMNMX.FTZ R90, R98, R90, !PT ;  /* 0x0000005a625a7209 */ /* 0x000fe20007810000 */
[----:B------:R-:W-:-:S01]  /*1bd40*/  FFMA.FTZ R145, R145, R88, -R103 ;  /* 0x0000005891917223 */ /* 0x000fc20000010867 */
[----:B------:R-:W-:Y:S01]  /*1bd50*/  ISETP.GT.AND P4, PT, R13, 0xd9, PT ;  /* 0x000000d90d00780c */ /* 0x000fe20003f84270 */
[----:B------:R-:W-:-:S01]  /*1bd60*/  FFMA.FTZ R148, R148, R88, -R103 ;  /* 0x0000005894947223 */ /* 0x000fc20000010867 */
[----:B--2---:R-:W-:Y:S01]  /*1bd70*/  FSEL R102, R102, -INF , P3 ;  /* 0xff80000066667808 */ /* 0x004fe20001800000 */
[----:B------:R-:W-:-:S01]  /*1bd80*/  FFMA.FTZ R149, R149, R88, -R103 ;  /* 0x0000005895957223 */ /* 0x000fc20000010867 */
[----:B------:R-:W-:Y:S01]  /*1bd90*/  FMNMX.FTZ R90, R104, R90, !PT ;  /* 0x0000005a685a7209 */ /* 0x000fe20007810000 */
[----:B------:R-:W-:-:S01]  /*1bda0*/  FFMA.FTZ R120, R120, R88, -R103 ;  /* 0x0000005878787223 */ /* 0x000fc20000010867 */
[----:B------:R-:W-:Y:S01]  /*1bdb0*/  FSEL R205, R205, -INF , P4 ;  /* 0xff800000cdcd7808 */ /* 0x000fe20002000000 */
        /* <DEDUP_REMOVED lines=34> */
[----:B------:R-:W-:Y:S02]  /*1bfe0*/  FSEL R123, R90, RZ, P3 ;  /* 0x000000ff5a7b7208 */ /* 0x000fe40001800000 */
[----:B------:R-:W-:Y:S02]  /*1bff0*/  FSEL R90, R14, RZ, P2 ;  /* 0x000000ff0e5a7208 */ /* 0x000fe40001000000 */
[----:B------:R-:W-:Y:S01]  /*1c000*/  ISETP.NE.AND P2, PT, R207, RZ, PT ;  /* 0x000000ffcf00720c */ /* 0x000fe20003f45270 */
[----:B------:R-:W-:Y:S01]  /*1c010*/  MUFU.EX2 R195, R195 ;  /* 0x000000c300c37308 */ /* 0x000fe20000000800 */
[----:B------:R-:W-:-:S01]  /*1c020*/  FFMA.FTZ R184, R184, R88, -R123 ;  /* 0x00000058b8b87223 */ /* 0x000fc2000001087b */
[----:B------:R-:W-:Y:S01]  /*1c030*/  FADD.FTZ R90, -R90, R3 ;  /* 0x000000035a5a7221 */ /* 0x000fe20000010100 */
[----:B------:R-:W-:-:S01]  /*1c040*/  FFMA.FTZ R3, R142, R88, -R123 ;  /* 0x000000588e037223 */ /* 0x000fc2000001087b */
[-CC-:B------:R-:W-:Y:S01]  /*1c050*/  FFMA.FTZ R185, R185, R88.reuse, -R123.reuse ;  /* 0x00000058b9b97223 */ /* 0x180fe2000001087b */
[----:B------:R-:W-:-:S01]  /*1c060*/  FFMA.FTZ R188, R188, R88, -R123 ;  /* 0x00000058bcbc7223 */ /* 0x000fc2000001087b */
[-C--:B------:R-:W-:Y:S01]  /*1c070*/  FMUL.FTZ R90, R90, R88.reuse ;  /* 0x000000585a5a7220 */ /* 0x080fe20000410000 */
        /* <DEDUP_REMOVED lines=9> */
[----:B------:R0:W1:Y:S01]  /*1c110*/  MUFU.EX2 R142, R90 ;  /* 0x0000005a008e7308 */ /* 0x0000620000000800 */
        /* <DEDUP_REMOVED lines=8> */
[----:B------:R-:W-:-:S01]  /*1c1a0*/  FFMA.FTZ R158, R158, R88, -R123 ;  /* 0x000000589e9e7223 */ /* 0x000fc2000001087b */
[----:B------:R-:W-:Y:S01]  /*1c1b0*/  FFMA.FTZ R159, R159, R88, -R123 ;  /* 0x000000589f9f7223 */ /* 0x000fe2000001087b */
[----:B0-----:R-:W-:-:S02]  /*1c1c0*/  VIADD R90, R12, 0x600 ;  /* 0x000006000c5a7836 */ /* 0x001fc40000000000 */
[-CC-:B------:R-:W-:Y:S01]  /*1c1d0*/  FFMA.FTZ R12, R111, R88.reuse, -R123.reuse ;  /* 0x000000586f0c7223 */ /* 0x180fe2000001087b */
[----:B------:R-:W-:-:S01]  /*1c1e0*/  FFMA.FTZ R162, R162, R88, -R123 ;  /* 0x00000058a2a27223 */ /* 0x000fc2000001087b */
[-CC-:B------:R-:W-:Y:S01]  /*1c1f0*/  FFMA.FTZ R163, R163, R88.reuse, -R123.reuse ;  /* 0x00000058a3a37223 */ /* 0x180fe2000001087b */
[----:B------:R-:W-:-:S01]  /*1c200*/  FFMA.FTZ R166, R166, R88, -R123 ;  /* 0x00000058a6a67223 */ /* 0x000fc2000001087b */
[----:B------:R-:W0:Y:S01]  /*1c210*/  MUFU.EX2 R172, R172 ;  /* 0x000000ac00ac7308 */ /* 0x000e220000000800 */
[----:B-1----:R-:W-:-:S01]  /*1c220*/  FFMA.FTZ R236, R142, R236, R128 ;  /* 0x000000ec8eec7223 */ /* 0x002fc20000010080 */
[----:B------:R-:W-:Y:S01]  /*1c230*/  R2UR UR6, R90 ;  /* 0x000000005a0672ca */ /* 0x000fe200000e0000 */
[----:B------:R-:W-:-:S01]  /*1c240*/  FFMA.FTZ R167, R167, R88, -R123 ;  /* 0x00000058a7a77223 */ /* 0x000fc2000001087b */
[----:B------:R-:W-:Y:S01]  /*1c250*/  FFMA.FTZ R138, R138, R88, -R123 ;  /* 0x000000588a8a7223 */ /* 0x000fe2000001087b */
[----:B------:R-:W-:-:S01]  /*1c260*/  FADD.FTZ R236, R15, R236 ;  /* 0x000000ec0fec7221 */ /* 0x000fc20000010000 */
[-CC-:B------:R-:W-:Y:S01]  /*1c270*/  FFMA.FTZ R139, R139, R88.reuse, -R123.reuse ;  /* 0x000000588b8b7223 */ /* 0x180fe2000001087b */
[----:B------:R-:W-:-:S01]  /*1c280*/  FFMA.FTZ R143, R143, R88, -R123 ;  /* 0x000000588f8f7223 */ /* 0x000fc2000001087b */
[----:B------:R1:W-:Y:S01]  /*1c290*/  MUFU.EX2 R99, R91 ;  /* 0x0000005b00637308 */ /* 0x0003e20000000800 */
[----:B------:R-:W-:-:S01]  /*1c2a0*/  FADD.FTZ R236, R186, R236 ;  /* 0x000000ecbaec7221 */ /* 0x000fc20000010000 */
[-CC-:B------:R-:W-:Y:S01]  /*1c2b0*/  FFMA.FTZ R146, R146, R88.reuse, -R123.reuse ;  /* 0x0000005892927223 */ /* 0x180fe2000001087b */
[----:B------:R-:W-:-:S01]  /*1c2c0*/  FFMA.FTZ R147, R147, R88, -R123 ;  /* 0x0000005893937223 */ /* 0x000fc2000001087b */
[----:B------:R-:W-:Y:S01]  /*1c2d0*/  FFMA.FTZ R150, R150, R88, -R123 ;  /* 0x0000005896967223 */ /* 0x000fe2000001087b */
[----:B------:R-:W-:-:S01]  /*1c2e0*/  FADD.FTZ R236, R187, R236 ;  /* 0x000000ecbbec7221 */ /* 0x000fc20000010000 */
[-CC-:B------:R-:W-:Y:S01]  /*1c2f0*/  FFMA.FTZ R151, R151, R88.reuse, -R123.reuse ;  /* 0x0000005897977223 */ /* 0x180fe2000001087b */
[----:B------:R-:W-:-:S01]  /*1c300*/  FFMA.FTZ R122, R122, R88, -R123 ;  /* 0x000000587a7a7223 */ /* 0x000fc2000001087b */
[----:B------:R-:W3:Y:S01]  /*1c310*/  MUFU.EX2 R173, R173 ;  /* 0x000000ad00ad7308 */ /* 0x000ee20000000800 */
[----:B------:R-:W-:-:S01]  /*1c320*/  FADD.FTZ R236, R190, R236 ;  /* 0x000000ecbeec7221 */ /* 0x000fc20000010000 */
[----:B-1----:R-:W-:Y:S01]  /*1c330*/  FSEL R91, R13, RZ, P3 ;  /* 0x000000ff0d5b7208 */ /* 0x002fe20001800000 */
[----:B------:R-:W-:-:S01]  /*1c340*/  FFMA.FTZ R198, R198, R88, -R123 ;  /* 0x00000058c6c67223 */ /* 0x000fc2000001087b */
[----:B------:R-:W-:Y:S01]  /*1c350*/  FFMA.FTZ R126, R126, R88, -R123 ;  /* 0x000000587e7e7223 */ /* 0x000fe2000001087b */
[----:B------:R-:W-:-:S01]  /*1c360*/  FADD.FTZ R236, R191, R236 ;  /* 0x000000ecbfec7221 */ /* 0x000fc20000010000 */
[----:B------:R-:W-:Y:S01]  /*1c370*/  FFMA.FTZ R127, R127, R88, -R123 ;  /* 0x000000587f7f7223 */ /* 0x000fe2000001087b */
[----:B------:R-:W-:-:S01]  /*1c380*/  FADD.FTZ R91, -R91, R0 ;  /* 0x000000005b5b7221 */ /* 0x000fc20000010100 */
[----:B------:R-:W1:Y:S01]  /*1c390*/  MUFU.EX2 R176, R176 ;  /* 0x000000b000b07308 */ /* 0x000e620000000800 */
[----:B------:R-:W-:-:S01]  /*1c3a0*/  FADD.FTZ R236, R194, R236 ;  /* 0x000000ecc2ec7221 */ /* 0x000fc20000010000 */
[-CC-:B------:R-:W-:Y:S01]  /*1c3b0*/  FFMA.FTZ R130, R130, R88.reuse, -R123.reuse ;  /* 0x0000005882827223 */ /* 0x180fe2000001087b */
[-C--:B------:R-:W-:Y:S01]  /*1c3c0*/  FMUL.FTZ R0, R91, R88.reuse ;  /* 0x000000585b007220 */ /* 0x080fe20000410000 */
[----:B------:R-:W-:Y:S01]  /*1c3d0*/  FFMA.FTZ R131, R131, R88, -R123 ;  /* 0x0000005883837223 */ /* 0x000fe2000001087b */
[----:B------:R-:W-:-:S01]  /*1c3e0*/  FADD.FTZ R236, R195, R236 ;  /* 0x000000ecc3ec7221 */ /* 0x000fc20000010000 */
[-CC-:B------:R-:W-:Y:S01]  /*1c3f0*/  FFMA.FTZ R134, R134, R88.reuse, -R123.reuse ;  /* 0x0000005886867223 */ /* 0x180fe2000001087b */
[----:B------:R-:W-:-:S01]  /*1c400*/  FFMA.FTZ R135, R135, R88, -R123 ;  /* 0x0000005887877223 */ /* 0x000fc2000001087b */
[----:B------:R-:W4:Y:S01]  /*1c410*/  MUFU.EX2 R177, R177 ;  /* 0x000000b100b17308 */ /* 0x000f220000000800 */
[----:B------:R-:W-:-:S01]  /*1c420*/  FADD.FTZ R236, R168, R236 ;  /* 0x000000eca8ec7221 */ /* 0x000fc20000010000 */
[-CC-:B------:R-:W-:Y:S01]  /*1c430*/  FFMA.FTZ R106, R106, R88.reuse, -R123.reuse ;  /* 0x000000586a6a7223 */ /* 0x180fe2000001087b */
[----:B------:R-:W-:-:S01]  /*1c440*/  FFMA.FTZ R107, R107, R88, -R123 ;  /* 0x000000586b6b7223 */ /* 0x000fc2000001087b */
[----:B------:R-:W-:Y:S01]  /*1c450*/  FFMA.FTZ R93, R93, R88, -R123 ;  /* 0x000000585d5d7223 */ /* 0x000fe2000001087b */
[----:B--2---:R-:W-:-:S01]  /*1c460*/  FADD.FTZ R236, R169, R236 ;  /* 0x000000eca9ec7221 */ /* 0x004fc20000010000 */
[-CC-:B------:R-:W-:Y:S01]  /*1c470*/  FFMA.FTZ R90, R115, R88.reuse, -R123.reuse ;  /* 0x00000058735a7223 */ /* 0x180fe2000001087b */
[----:B------:R-:W-:-:S01]  /*1c480*/  FFMA.FTZ R114, R114, R88, -R123 ;  /* 0x0000005872727223 */ /* 0x000fc2000001087b */
[----:B------:R-:W2:Y:S01]  /*1c490*/  MUFU.EX2 R180, R180 ;  /* 0x000000b400b47308 */ /* 0x000ea20000000800 */
[----:B0-----:R-:W-:-:S01]  /*1c4a0*/  FADD.FTZ R236, R172, R236 ;  /* 0x000000ecacec7221 */ /* 0x001fc20000010000 */
[-CC-:B------:R-:W-:Y:S01]  /*1c4b0*/  FFMA.FTZ R118, R118, R88.reuse, -R123.reuse ;  /* 0x0000005876767223 */ /* 0x180fe2000001087b */
[----:B------:R-:W-:-:S01]  /*1c4c0*/  FFMA.FTZ R204, R204, R88, -R123 ;  /* 0x00000058cccc7223 */ /* 0x000fc2000001087b */
[----:B------:R-:W-:Y:S01]  /*1c4d0*/  FFMA.FTZ R206, R206, R88, -R123 ;  /* 0x00000058cece7223 */ /* 0x000fe2000001087b */
[----:B---3--:R-:W-:-:S01]  /*1c4e0*/  FADD.FTZ R236, R173, R236 ;  /* 0x000000ecadec7221 */ /* 0x008fc20000010000 */
[-CC-:B------:R-:W-:Y:S01]  /*1c4f0*/  FFMA.FTZ R94, R94, R88.reuse, -R123.reuse ;  /* 0x000000585e5e7223 */ /* 0x180fe2000001087b */
[----:B------:R-:W-:-:S01]  /*1c500*/  FFMA.FTZ R133, R133, R88, -R123 ;  /* 0x0000005885857223 */ /* 0x000fc2000001087b */
[----:B------:R-:W-:Y:S01]  /*1c510*/  MUFU.EX2 R184, R184 ;  /* 0x000000b800b87308 */ /* 0x000fe20000000800 */
[----:B-1----:R-:W-:-:S01]  /*1c520*/  FADD.FTZ R236, R176, R236 ;  /* 0x000000ecb0ec7221 */ /* 0x002fc20000010000 */
[-CC-:B------:R-:W-:Y:S01]  /*1c530*/  FFMA.FTZ R98, R98, R88.reuse, -R123.reuse ;  /* 0x0000005862627223 */ /* 0x180fe2000001087b */
[----:B------:R-:W-:-:S01]  /*1c540*/  FFMA.FTZ R104, R104, R88, -R123 ;  /* 0x0000005868687223 */ /* 0x000fc2000001087b */
[----:B------:R-:W-:Y:S01]  /*1c550*/  FFMA.FTZ R102, R102, R88, -R123 ;  /* 0x0000005866667223 */ /* 0x000fe2000001087b */
[----:B----4-:R-:W-:-:S01]  /*1c560*/  FADD.FTZ R236, R177, R236 ;  /* 0x000000ecb1ec7221 */ /* 0x010fc20000010000 */
[----:B------:R-:W-:-:S02]  /*1c570*/  SHF.R.U32.HI R207, RZ, 0x7, R227 ;  /* 0x00000007ffcf7819 */ /* 0x000fc400000116e3 */
[----:B------:R-:W0:Y:S01]  /*1c580*/  MUFU.EX2 R0, R0 ;  /* 0x0000000000007308 */ /* 0x000e220000000800 */
[----:B--2---:R-:W-:-:S07]  /*1c590*/  FADD.FTZ R236, R180, R236 ;  /* 0x000000ecb4ec7221 */ /* 0x004fce0000010000 */
[----:B------:R-:W1:Y:S08]  /*1c5a0*/  MUFU.EX2 R181, R181 ;  /* 0x000000b500b57308 */ /* 0x000e700000000800 */
        /* <DEDUP_REMOVED lines=56> */
[----:B------:R-:W-:-:S04]  /*1c930*/  MOV R91, 0xc0000010 ;  /* 0xc0000010005b7802 */ /* 0x000fc80000000f00 */
[----:B------:R-:W-:Y:S01]  /*1c940*/  R2UR UR7, R91 ;  /* 0x000000005b0772ca */ /* 0x000fe200000e0000 */
[----:B------:R-:W-:-:S01]  /*1c950*/  FFMA.FTZ R91, R129, R88, -R123 ;  /* 0x00000058815b7223 */ /* 0x000fc2000001087b */
[----:B------:R-:W0:Y:S01]  /*1c960*/  MUFU.EX2 R154, R154 ;  /* 0x0000009a009a7308 */ /* 0x000e220000000800 */
[----:B-1----:R-:W-:-:S01]  /*1c970*/  FADD.FTZ R235, R182, R235 ;  /* 0x000000ebb6eb7221 */ /* 0x002fc20000010000 */
[----:B------:R-:W-:-:S06]  /*1c980*/  FFMA.FTZ R123, R205, R88, -R123 ;  /* 0x00000058cd7b7223 */ /* 0x000fcc000001087b */
[----:B------:R-:W1:Y:S01]  /*1c990*/  MUFU.EX2 R155, R155 ;  /* 0x0000009b009b7308 */ /* 0x000e620000000800 */
[----:B--2---:R-:W-:-:S02]  /*1c9a0*/  FADD.FTZ R235, R183, R235 ;  /* 0x000000ebb7eb7221 */ /* 0x004fc40000010000 */
[----:B------:R-:W-:Y:S05]  /*1c9b0*/  QGMMA.64x128x32.F32.E4M3.E4M3 R24, R200, gdesc[UR4], R24, gsb0 ;  /* 0x01e00004c8187df3 */ /* 0x000fea0008000818 */
        /* <DEDUP_REMOVED lines=36> */
[----:B------:R-:W-:-:S06]  /*1cc00*/  WARPGROUP.DEPBAR.LE gsb0, 0x0 ;  /* 0x00008000000079c5 */ /* 0x000fcc0000010000 */
        /* <DEDUP_REMOVED lines=18> */
[----:B--2---:R-:W-:-:S01]  /*1cd30*/  FADD.FTZ R235, R127, R235 ;  /* 0x000000eb7feb7221 */ /* 0x004fc20000010000 */
[----:B------:R-:W-:-:S06]  /*1cd40*/  FADD.FTZ R115, R119, R111 ;  /* 0x0000006f77737221 */ /* 0x000fcc0000010000 */
        /* <DEDUP_REMOVED lines=9> */
[----:B------:R-:W-:-:S06]  /*1cde0*/  FADD.FTZ R129, R99, R129 ;  /* 0x0000008163817221 */ /* 0x000fcc0000010000 */
        /* <DEDUP_REMOVED lines=42> */
[----:B------:R0:W3:Y:S01]  /*1d090*/  MUFU.EX2 R129, R133 ;  /* 0x0000008500817308 */ /* 0x0000e20000000800 */
[----:B-1----:R-:W-:-:S07]  /*1d0a0*/  FADD.FTZ R201, R94, R201 ;  /* 0x000000c95ec97221 */ /* 0x002fce0000010000 */
[----:B------:R-:W1:Y:S01]  /*1d0b0*/  MUFU.EX2 R101, R101 ;  /* 0x0000006500657308 */ /* 0x000e620000000800 */
[----:B0-----:R-:W-:Y:S01]  /*1d0c0*/  IADD3 R133, -R207, 0xb, RZ ;  /* 0x0000000bcf857810 */ /* 0x001fe20007ffe1ff */
[----:B--2---:R-:W-:-:S04]  /*1d0d0*/  FADD.FTZ R200, R92, R200 ;  /* 0x000000c85cc87221 */ /* 0x004fc80000010000 */
[----:B------:R0:W-:Y:S06]  /*1d0e0*/  BAR.ARV R133, 0x100 ;  /* 0x000400850000751d */ /* 0x0001ec0000002000 */
[----:B------:R-:W2:Y:S01]  /*1d0f0*/  MUFU.EX2 R98, R98 ;  /* 0x0000006200627308 */ /* 0x000ea20000000800 */
[----:B---3--:R-:W-:-:S01]  /*1d100*/  FADD.FTZ R201, R129, R201 ;  /* 0x000000c981c97221 */ /* 0x008fc20000010000 */
[----:B0-----:R-:W-:Y:S02]  /*1d110*/  @!P2 IMAD R133, R21, 0x8, R16 ;  /* 0x000000081585a824 */ /* 0x001fe400078e0210 */
[----:B-1----:R-:W-:-:S02]  /*1d120*/  FADD.FTZ R200, R101, R200 ;  /* 0x000000c865c87221 */ /* 0x002fc40000010000 */
[----:B------:R-:W-:Y:S02]  /*1d130*/  @!P2 VIADD R133, R133, 0x2e840 ;  /* 0x0002e8408585a836 */ /* 0x000fe40000000000 */
[----:B------:R-:W0:Y:S03]  /*1d140*/  MUFU.EX2 R96, R96 ;  /* 0x0000006000607308 */ /* 0x000e260000000800 */
[----:B------:R-:W-:-:S04]  /*1d150*/  @!P2 PRMT R133, RZ, 0x654, R133 ;  /* 0x00000654ff85a816 */ /* 0x000fc80000000085 */
[----:B------:R1:W-:Y:S01]  /*1d160*/  @!P2 SYNCS.ARRIVE.TRANS64.RED.A1T0 RZ, [R133+URZ], RZ ;  /* 0x000000ff85ffa9a7 */ /* 0x0003e2000810043f */
        /* <DEDUP_REMOVED lines=9> */
[----:B0-----:R-:W-:-:S01]  /*1d200*/  FADD.FTZ R201, R102, R201 ;  /* 0x000000c966c97221 */ /* 0x001fc20000010000 */
[----:B---3--:R-:W-:-:S03]  /*1d210*/  FADD.FTZ R236, R103, R200 ;  /* 0x000000c867ec7221 */ /* 0x008fc60000010000 */
[----:B--2---:R-:W-:Y:S01]  /*1d220*/  FADD.FTZ R235, R123, R201 ;  /* 0x000000c97beb7221 */ /* 0x004fe20000010000 */
[----:B-1----:R-:W-:Y:S06]  /*1d230*/  @!P1 BRA `(.L_x_2420) ;  /* 0x0000000000049947 */ /* 0x002fec0003800000 */
[----:B------:R-:W-:Y:S01]  /*1d240*/  BPT.TRAP 0x1 ;  /* 0x000000040000795c */ /* 0x000fe20000300000 */
.L_x_2420:
[----:B------:R-:W2:Y:S02]  /*1d250*/  LDL R133, [R1+0x5c] ;  /* 0x00005c0001857983 */ /* 0x000ea40000100800 */
[----:B--2---:R-:W-:Y:S01]  /*1d260*/  R2UR UR4, R133 ;  /* 0x00000000850472ca */ /* 0x004fe200000e0000 */
[----:B------:R-:W-:Y:S02]  /*1d270*/  IMAD R133, R231, 0x8, R16 ;  /* 0x00000008e7857824 */ /* 0x000fe400078e0210 */
[----:B------:R-:W2:Y:S01]  /*1d280*/  LDL R231, [R1+0x3c] ;  /* 0x00003c0001e77983 */ /* 0x000ea20000100800 */
[----:B------:R-:W-:Y:S01]  /*1d290*/  F2FP.SATFINITE.E4M3.F32.PACK_AB_MERGE_C R3, R143, R3, RZ ;  /* 0x000000038f03723e */ /* 0x000fe200048070ff */
[----:B------:R-:W-:Y:S01]  /*1d2a0*/  VIADD R133, R133, 0x2e860 ;  /* 0x0002e86085857836 */ /* 0x000fe20000000000 */
[----:B------:R-:W-:Y:S01]  /*1d2b0*/  F2FP.SATFINITE.E4M3.F32.PACK_AB_MERGE_C R12, R12, R93, RZ ;  /* 0x0000005d0c0c723e */ /* 0x000fe200048070ff */
[----:B------:R-:W-:Y:S01]  /*1d2c0*/  FMUL.FTZ R26, R26, R0 ;  /* 0x000000001a1a7220 */ /* 0x000fe20000410000 */
[----:B------:R-:W-:Y:S01]  /*1d2d0*/  F2FP.SATFINITE.E4M3.F32.PACK_AB_MERGE_C R186, R187, R186, RZ ;  /* 0x000000babbba723e */ /* 0x000fe200048070ff */
[----:B------:R-:W-:Y:S01]  /*1d2e0*/  FMUL.FTZ R27, R27, R0 ;  /* 0x000000001b1b7220 */ /* 0x000fe20000410000 */
[----:B------:R-:W-:Y:S01]  /*1d2f0*/  F2FP.SATFINITE.E4M3.F32.PACK_AB_MERGE_C R188, R189, R188, RZ ;  /* 0x000000bcbdbc723e */ /* 0x000fe200048070ff */
[----:B------:R-:W-:Y:S01]  /*1d300*/  FMUL.FTZ R30, R30, R0 ;  /* 0x000000001e1e7220 */ /* 0x000fe20000410000 */
[----:B------:R-:W-:Y:S01]  /*1d310*/  F2FP.SATFINITE.E4M3.F32.PACK_AB_MERGE_C R194, R195, R194, RZ ;  /* 0x000000c2c3c2723e */ /* 0x000fe200048070ff */
[----:B------:R-:W-:Y:S01]  /*1d320*/  IMAD.U32 R200, RZ, RZ, UR4 ;  /* 0x00000004ffc87e24 */ /* 0x000fe2000f8e00ff */
[----:B------:R-:W-:Y:S01]  /*1d330*/  F2FP.SATFINITE.E4M3.F32.PACK_AB_MERGE_C R196, R197, R196, RZ ;  /* 0x000000c4c5c4723e */ /* 0x000fe200048070ff */
[----:B------:R-:W-:Y:S01]  /*1d340*/  FMUL.FTZ R31, R31, R0 ;  /* 0x000000001f1f7220 */ /* 0x000fe20000410000 */
        /* <DEDUP_REMOVED lines=112> */
[----:B------:R-:W-:-:S02]  /*1da50*/  IMAD.MOV.U32 R0, RZ, RZ, R13 ;  /* 0x000000ffff007224 */ /* 0x000fc400078e000d */
[----:B------:R-:W-:Y:S02]  /*1da60*/  IMAD.MOV.U32 R3, RZ, RZ, R14 ;  /* 0x000000ffff037224 */ /* 0x000fe400078e000e */
[----:B------:R-:W-:Y:S01]  /*1da70*/  IMAD.MOV.U32 R12, RZ, RZ, R234 ;  /* 0x000000ffff0c7224 */ /* 0x000fe200078e00ea */
[C---:B--2---:R-:W-:Y:S01]  /*1da80*/  ISETP.GT.AND P2, PT, R20.reuse, R231, PT ;  /* 0x000000e71400720c */ /* 0x044fe20003f44270 */
[----:B------:R-:W-:Y:S01]  /*1da90*/  VIADD R20, R20, 0xffffffff ;  /* 0xffffffff14147836 */ /* 0x000fe20000000000 */
[----:B------:R-:W-:-:S11]  /*1daa0*/  MOV R231, R21 ;  /* 0x0000001500e77202 */ /* 0x000fd60000000f00 */
[----:B0-----:R-:W-:Y:S05]  /*1dab0*/  @P2 BRA `(.L_x_2421) ;  /* 0xffffffa000b02947 */ /* 0x001fea000383ffff */
[----:B------:R-:W-:-:S07]  /*1dac0*/  IMAD.MOV.U32 R231, RZ, RZ, R21 ;  /* 0x000000ffffe77224 */ /* 0x000fce00078e0015 */
.L_x_2410:
[----:B------:R-:W2:Y:S02]  /*1dad0*/  LDL R0, [R1+0x58] ;  /* 0x0000580001007983 */ /* 0x000ea40000100800 */
[----:B--2---:R-:W-:-:S13]  /*1dae0*/  ISETP.GE.AND P0, PT, R20, R0, PT ;  /* 0x000000001400720c */ /* 0x004fda0003f06270 */
[----:B------:R-:W-:Y:S05]  /*1daf0*/  @!P0 BRA `(.L_x_2422) ;  /* 0x0000004c00808947 */ /* 0x000fea0003800000 */
[----:B------:R-:W-:Y:S02]  /*1db00*/  IMAD.MOV.U32 R3, RZ, RZ, R13 ;  /* 0x000000ffff037224 */ /* 0x000fe400078e000d */
[----:B------:R-:W-:Y:S02]  /*1db10*/  IMAD.MOV.U32 R0, RZ, RZ, R14 ;  /* 0x000000ffff007224 */ /* 0x000fe400078e000e */
[----:B------:R-:W-:Y:S02]  /*1db20*/  IMAD.MOV.U32 R237, RZ, RZ, R234 ;  /* 0x000000ffffed7224 */ /* 0x000fe400078e00ea */
[----:B------:R-:W-:-:S07]  /*1db30*/  IMAD.MOV.U32 R21, RZ, RZ, R231 ;  /* 0x000000ffff157224 */ /* 0x000fce00078e00e7 */
.L_x_2433:
[----:B------:R-:W2:Y:S01]  /*1db40*/  LDL R12, [R1+0x44] ;  /* 0x00004400010c7983 */ /* 0x000ea20000100800 */
[----:B------:R-:W-:Y:S01]  /*1db50*/  VIADD R231, R21, 0x1 ;  /* 0x0000000115e77836 */ /* 0x000fe20000000000 */
[----:B------:R-:W-:Y:S05]  /*1db60*/  YIELD ;  /* 0x0000000000007946 */ /* 0x000fea0003800000 */
[----:B------:R-:W-:-:S04]  /*1db70*/  ISETP.NE.AND P0, PT, R231, 0x2, PT ;  /* 0x00000002e700780c */ /* 0x000fc80003f05270 */
[----:B------:R-:W-:Y:S02]  /*1db80*/  SEL R234, RZ, 0x1, P0 ;  /* 0x00000001ffea7807 */ /* 0x000fe40000000000 */
[----:B------:R-:W-:Y:S02]  /*1db90*/  SEL R231, R231, RZ, P0 ;  /* 0x000000ffe7e77207 */ /* 0x000fe40000000000 */
[----:B------:R-:W-:Y:S02]  /*1dba0*/  LOP3.LUT R234, R237, R234, RZ, 0x3c, !PT ;  /* 0x000000eaedea7212 */ /* 0x000fe400078e3cff */
[----:B--2---:R-:W-:-:S13]  /*1dbb0*/  ISETP.NE.AND P2, PT, R12, RZ, PT ;  /* 0x000000ff0c00720c */ /* 0x004fda0003f45270 */
[----:B------:R-:W-:Y:S05]  /*1dbc0*/  @P2 BRA `(.L_x_2423) ;  /* 0x0000000000302947 */ /* 0x000fea0003800000 */
[----:B------:R-:W-:Y:S05]  /*1dbd0*/  @!P1 BRA `(.L_x_2424) ;  /* 0x0000000000049947 */ /* 0x000fea0003800000 */
[----:B------:R-:W-:Y:S01]  /*1dbe0*/  BPT.TRAP 0x1 ;  /* 0x000000040000795c */ /* 0x000fe20000300000 */
.L_x_2424:
[----:B------:R-:W-:Y:S01]  /*1dbf0*/  IMAD R12, R231, 0x8, R16 ;  /* 0x00000008e70c7824 */ /* 0x000fe200078e0210 */
[----:B------:R-:W-:-:S04]  /*1dc00*/  SHF.L.U32 R13, R234, 0x1f, RZ ;  /* 0x0000001fea0d7819 */ /* 0x000fc800000006ff */
[----:B------:R0:W1:Y:S01]  /*1dc10*/  SYNCS.PHASECHK.TRANS64.TRYWAIT P0, [R12+URZ+0x2e830], R13 ;  /* 0x02e8300d0c0075a7 */ /* 0x000062000800017f */
[----:B------:R-:W-:Y:S05]  /*1dc20*/  @!P1 BRA `(.L_x_2425) ;  /* 0x0000000000049947 */ /* 0x000fea0003800000 */
[----:B------:R-:W-:Y:S01]  /*1dc30*/  BPT.TRAP 0x1 ;  /* 0x000000040000795c */ /* 0x000fe20000300000 */
.L_x_2425:
[----:B------:R-:W-:Y:S04]  /*1dc40*/  BSSY B0, `(.L_x_2423) ;  /* 0x0000004000007945 */ /* 0x000fe80003800000 */
[----:B-1----:R-:W-:Y:S05]  /*1dc50*/  @P0 BRA `(.L_x_2426) ;  /* 0x0000000000080947 */ /* 0x002fea0003800000 */
[----:B------:R-:W1:Y:S02]  /*1dc60*/  SYNCS.PHASECHK.TRANS64.TRYWAIT P0, [R12+URZ+0x2e830], R13 ;  /* 0x02e8300d0c0075a7 */ /* 0x000e64000800017f */
[----:B-1----:R-:W-:Y:S05]  /*1dc70*/  @!P0 BRA `(.L_x_2427) ;  /* 0x0000012000548947 */ /* 0x002fea0003800000 */
.L_x_2426:
[----:B------:R-:W-:Y:S05]  /*1dc80*/  BSYNC B0 ;  /* 0x0000000000007941 */ /* 0x000fea0003800000 */
.L_x_2423:
[----:B01----:R-:W2:Y:S01]  /*1dc90*/  LDL R12, [R1+0x48] ;  /* 0x00004800010c7983 */ /* 0x003ea20000100800 */
[----:B------:R-:W-:Y:S05]  /*1dca0*/  WARPSYNC.ALL ;  /* 0x0000000000007948 */ /* 0x000fea0003800000 */
[----:B------:R-:W0:Y:S01]  /*1dcb0*/  S2R R14, SR_TID.X ;  /* 0x00000000000e7919 */ /* 0x000e220000002100 */
[----:B------:R-:W-:Y:S01]  /*1dcc0*/  IMAD.MOV.U32 R13, RZ, RZ, 0x40000040 ;  /* 0x40000040ff0d7424 */ /* 0x000fe200078e00ff */
[C---:B------:R-:W-:Y:S01]  /*1dcd0*/  R2UR UR24, R4.reuse ;  /* 0x00000000041872ca */ /* 0x040fe200000e0000 */
[----:B------:R-:W-:Y:S01]  /*1dce0*/  IMAD.MOV.U32 R15, RZ, RZ, 0x40000040 ;  /* 0x40000040ff0f7424 */ /* 0x000fe200078e00ff */
[----:B------:R-:W-:Y:S01]  /*1dcf0*/  R2UR UR25, R5 ;  /* 0x00000000051972ca */ /* 0x000fe200000e0000 */
        /* <DEDUP_REMOVED lines=12> */
[----:B------:R-:W-:Y:S02]  /*1ddc0*/  R2UR UR33, R5 ;  /* 0x00000000052172ca */ /* 0x000fe400000e0000 */
[----:B------:R-:W-:Y:S01]  /*1ddd0*/  R2UR UR39, R91 ;  /* 0x000000005b2772ca */ /* 0x000fe200000e0000 */
[----:B------:R-:W-:Y:S01]  /*1dde0*/  STL [R1+0xc8], R22 ;  /* 0x0000c81601007387 */ /* 0x000fe20000100800 */
[----:B------:R-:W-:Y:S02]  /*1ddf0*/  R2UR UR36, R4 ;  /* 0x00000000042472ca */ /* 0x000fe400000e0000 */
[----:B------:R-:W-:Y:S01]  /*1de00*/  R2UR UR37, R5 ;  /* 0x00000000052572ca */ /* 0x000fe200000e0000 */
[----:B------:R-:W-:Y:S01]  /*1de10*/  STL [R1+0xc4], R21 ;  /* 0x0000c41501007387 */ /* 0x000fe20000100800 */
[----:B------:R-:W-:-:S02]  /*1de20*/  R2UR UR47, R15 ;  /* 0x000000000f2f72ca */ /* 0x000fc400000e0000 */
[C---:B------:R-:W-:Y:S01]  /*1de30*/  R2UR UR44, R4.reuse ;  /* 0x00000000042c72ca */ /* 0x040fe200000e0000 */
[----:B------:R-:W-:Y:S01]  /*1de40*/  STL [R1+0xc0], R20 ;  /* 0x0000c01401007387 */ /* 0x000fe20000100800 */
[----:B------:R-:W-:Y:S02]  /*1de50*/  R2UR UR45, R5 ;  /* 0x00000000052d72ca */ /* 0x000fe400000e0000 */
        /* <DEDUP_REMOVED lines=18> */
[----:B------:R-:W-:Y:S02]  /*1df80*/  R2UR UR23, R89 ;  /* 0x00000000591772ca */ /* 0x000fe400000e0000 */
[----:B------:R-:W-:Y:S01]  /*1df90*/  R2UR UR5, R91 ;  /* 0x000000005b0572ca */ /* 0x000fe200000e0000 */
[----:B------:R1:W-:Y:S01]  /*1dfa0*/  STL [R1+0xac], R3 ;  /* 0x0000ac0301007387 */ /* 0x0003e20000100800 */
[----:B------:R-:W-:Y:S01]  /*1dfb0*/  IMAD.MOV.U32 R91, RZ, RZ, 0x40000040 ;  /* 0x40000040ff5b7424 */ /* 0x000fe200078e00ff */
[----:B------:R-:W-:Y:S02]  /*1dfc0*/  R2UR UR59, R13 ;  /* 0x000000000d3b72ca */ /* 0x000fe400000e0000 */
[----:B------:R3:W-:Y:S02]  /*1dfd0*/  STL [R1+0xa8], R2 ;  /* 0x0000a80201007387 */ /* 0x0007e40000100800 */
[----:B------:R-:W-:Y:S01]  /*1dfe0*/  R2UR UR43, R91 ;  /* 0x000000005b2b72ca */ /* 0x000fe200000e0000 */
[----:B------:R-:W-:Y:S01]  /*1dff0*/  WARPGROUP.ARRIVE ;  /* 0x00000000000079c5 */ /* 0x000fe20000000000 */
[----:B-1----:R-:W-:Y:S01]  /*1e000*/  MOV R3, UR7 ;  /* 0x0000000700037c02 */ /* 0x002fe20008000f00 */
[----:B------:R-:W-:Y:S01]  /*1e010*/  UMOV UR7, UR11 ;  /* 0x0000000b00077c82 */ /* 0x000fe20008000000 */
[----:B------:R-:W-:-:S02]  /*1e020*/  R2UR UR11, R15 ;  /* 0x000000000f0b72ca */ /* 0x000fc400000e0000 */
[----:B------:R-:W-:Y:S01]  /*1e030*/  MOV R23, UR7 ;  /* 0x0000000700177c02 */ /* 0x000fe20008000f00 */
[----:B------:R-:W-:Y:S01]  /*1e040*/  UMOV UR7, UR17 ;  /* 0x0000001100077c82 */ /* 0x000fe20008000000 */
[----:B------:R-:W-:-:S09]  /*1e050*/  R2UR UR17, R5 ;  /* 0x00000000051172ca */ /* 0x000fd200000e0000 */
[----:B------:R-:W-:Y:S01]  /*1e060*/  MOV R17, UR11 ;  /* 0x0000000b00117c02 */ /* 0x000fe20008000f00 */
[----:B------:R-:W-:Y:S01]  /*1e070*/  UMOV UR11, UR15 ;  /* 0x0000000f000b7c82 */ /* 0x000fe20008000000 */
[----:B------:R-:W-:Y:S01]  /*1e080*/  R2UR UR15, R89 ;  /* 0x00000000590f72ca */ /* 0x000fe200000e0000 */
[----:B------:R-:W-:Y:S01]  /*1e090*/  IMAD.MOV.U32 R89, RZ, RZ, 0x40000040 ;  /* 0x40000040ff597424 */ /* 0x000fe200078e00ff */
[----:B------:R-:W-:Y:S01]  /*1e0a0*/  MOV R25, UR11 ;  /* 0x0000000b00197c02 */ /* 0x000fe20008000f00 */
[----:B------:R-:W-:Y:S01]  /*1e0b0*/  UMOV UR11, UR13 ;  /* 0x0000000d000b7c82 */ /* 0x000fe20008000000 */
[----:B------:R-:W-:-:S09]  /*1e0c0*/  R2UR UR13, R11 ;  /* 0x000000000b0d72ca */ /* 0x000fd200000e0000 */
[----:B------:R-:W-:Y:S01]  /*1e0d0*/  MOV R19, UR15 ;  /* 0x0000000f00137c02 */ /* 0x000fe20008000f00 */
[----:B------:R-:W-:Y:S01]  /*1e0e0*/  UMOV UR15, UR19 ;  /* 0x00000013000f7c82 */ /* 0x000fe20008000000 */
[----:B------:R-:W-:Y:S02]  /*1e0f0*/  R2UR UR19, R15 ;  /* 0x000000000f1372ca */ /* 0x000fe400000e0000 */
[----:B------:R-:W-:Y:S01]  /*1e100*/  MOV R96, UR15 ;  /* 0x0000000f00607c02 */ /* 0x000fe20008000f00 */
[----:B------:R-:W-:Y:S01]  /*1e110*/  UMOV UR15, UR9 ;  /* 0x00000009000f7c82 */ /* 0x000fe20008000000 */
[----:B------:R-:W-:-:S09]  /*1e120*/  R2UR UR9, R11 ;  /* 0x000000000b0972ca */ /* 0x000fd200000e0000 */
[----:B------:R-:W-:Y:S01]  /*1e130*/  MOV R21, UR19 ;  /* 0x0000001300157c02 */ /* 0x000fe20008000f00 */
[----:B------:R-:W-:Y:S02]  /*1e140*/  UMOV UR19, UR21 ;  /* 0x0000001500137c82 */ /* 0x000fe40008000000 */
[----:B------:R-:W-:Y:S01]  /*1e150*/  MOV R94, UR19 ;  /* 0x00000013005e7c02 */ /* 0x000fe20008000f00 */
[----:B------:R-:W-:Y:S01]  /*1e160*/  UMOV UR19, UR5 ;  /* 0x0000000500137c82 */ /* 0x000fe20008000000 */
[----:B------:R-:W-:Y:S01]  /*1e170*/  R2UR UR5, R11 ;  /* 0x000000000b0572ca */ /* 0x000fe200000e0000 */
        /* <DEDUP_REMOVED lines=36> */
[----:B------:R-:W-:-:S05]  /*1e3c0*/  R2UR UR42, R90 ;  /* 0x000000005a2a72ca */ /* 0x000fca00000e0000 */
[----:B---3--:R-:W-:Y:S02]  /*1e3d0*/  MOV R2, UR6 ;  /* 0x0000000600027c02 */ /* 0x008fe40008000f00 */
[----:B------:R-:W-:Y:S01]  /*1e3e0*/  UMOV UR6, UR10 ;  /* 0x0000000a00067c82 */ /* 0x000fe20008000000 */
[----:B------:R-:W-:Y:S01]  /*1e3f0*/  R2UR UR10, R14 ;  /* 0x000000000e0a72ca */ /* 0x000fe200000e0000 */
[----:B------:R-:W-:Y:S01]  /*1e400*/  VIADD R14, R12, 0x304 ;  /* 0x000003040c0e7836 */ /* 0x000fe20000000000 */
[----:B------:R-:W-:Y:S01]  /*1e410*/  MOV R22, UR6 ;  /* 0x0000000600167c02 */ /* 0x000fe20008000f00 */
[----:B------:R-:W-:Y:S01]  /*1e420*/  UMOV UR6, UR16 ;  /* 0x0000001000067c82 */ /* 0x000fe20008000000 */
[----:B------:R-:W-:-:S09]  /*1e430*/  R2UR UR16, R4 ;  /* 0x00000000041072ca */ /* 0x000fd200000e0000 */
[----:B------:R-:W-:Y:S01]  /*1e440*/  MOV R16, UR10 ;  /* 0x0000000a00107c02 */ /* 0x000fe20008000f00 */
[----:B------:R-:W-:Y:S01]  /*1e450*/  UMOV UR10, UR14 ;  /* 0x0000000e000a7c82 */ /* 0x000fe20008000000 */
[----:B------:R-:W-:Y:S02]  /*1e460*/  R2UR UR14, R88 ;  /* 0x00000000580e72ca */ /* 0x000fe400000e0000 */
[----:B------:R-:W-:Y:S02]  /*1e470*/  IADD3 R88, R12, 0x404, RZ ;  /* 0x000004040c587810 */ /* 0x000fe40007ffe0ff */
[----:B------:R-:W-:Y:S01]  /*1e480*/  MOV R24, UR10 ;  /* 0x0000000a00187c02 */ /* 0x000fe20008000f00 */
[----:B------:R-:W-:Y:S01]  /*1e490*/  UMOV UR10, UR12 ;  /* 0x0000000c000a7c82 */ /* 0x000fe20008000000 */
[----:B------:R-:W-:Y:S01]  /*1e4a0*/  R2UR UR22, R88 ;  /* 0x00000000581672ca */ /* 0x000fe200000e0000 */
[----:B------:R-:W-:Y:S01]  /*1e4b0*/  VIADD R88, R12, 0x604 ;  /* 0x000006040c587836 */ /* 0x000fe20000000000 */
[----:B------:R-:W-:-:S05]  /*1e4c0*/  R2UR UR12, R10 ;  /* 0x000000000a0c72ca */ /* 0x000fca00000e0000 */
[----:B------:R-:W-:Y:S01]  /*1e4d0*/  MOV R18, UR14 ;  /* 0x0000000e00127c02 */ /* 0x000fe20008000f00 */
[----:B------:R-:W-:Y:S02]  /*1e4e0*/  WARPGROUP.DEPBAR.LE gsb0, 0x0 ;  /* 0x00008000000079c5 */ /* 0x000fe40000010000 */
[----:B------:R-:W-:Y:S01]  /*1e4f0*/  WARPGROUP.ARRIVE ;  /* 0x00000000000079c5 */ /* 0x000fe20000000000 */
[----:B------:R-:W-:Y:S01]  /*1e500*/  UMOV UR14, UR18 ;  /* 0x00000012000e7c82 */ /* 0x000fe20008000000 */
[----:B------:R-:W-:Y:S01]  /*1e510*/  R2UR UR18, R14 ;  /* 0x000000000e1272ca */ /* 0x000fe200000e0000 */
[----:B------:R-:W-:Y:S01]  /*1e520*/  VIADD R14, R12, 0x504 ;  /* 0x000005040c0e7836 */ /* 0x000fe20000000000 */
[----:B------:R-:W-:Y:S01]  /*1e530*/  MOV R95, UR14 ;  /* 0x0000000e005f7c02 */ /* 0x000fe20008000f00 */
[----:B------:R-:W-:Y:S01]  /*1e540*/  UMOV UR14, UR8 ;  /* 0x00000008000e7c82 */ /* 0x000fe20008000000 */
[----:B------:R-:W-:Y:S01]  /*1e550*/  QGMMA.64x32x32.F32.E4M3.E4M3 R168, gdesc[UR28], RZ, !UPT, gsb0 ;  /* 0x006000001ca879f3 */ /* 0x000fe2000c0008ff */
[----:B------:R-:W-:Y:S01]  /*1e560*/  R2UR UR30, R88 ;  /* 0x00000000581e72ca */ /* 0x000fe200000e0000 */
[----:B------:R-:W-:Y:S01]  /*1e570*/  VIADD R88, R12, 0x106 ;  /* 0x000001060c587836 */ /* 0x000fe20000000000 */
[----:B------:R-:W-:Y:S01]  /*1e580*/  R2UR UR26, R14 ;  /* 0x000000000e1a72ca */ /* 0x000fe200000e0000 */
[----:B------:R-:W-:Y:S01]  /*1e590*/  VIADD R14, R12, 0x6 ;  /* 0x000000060c0e7836 */ /* 0x000fe20000000000 */
[----:B------:R-:W-:Y:S01]  /*1e5a0*/  R2UR UR31, R89 ;  /* 0x00000000591f72ca */ /* 0x000fe200000e0000 */
[----:B------:R-:W-:Y:S01]  /*1e5b0*/  IMAD.MOV.U32 R89, RZ, RZ, 0x40000040 ;  /* 0x40000040ff597424 */ /* 0x000fe200078e00ff */
[----:B------:R-:W-:-:S02]  /*1e5c0*/  R2UR UR8, R10 ;  /* 0x000000000a0872ca */ /* 0x000fc400000e0000 */
[----:B------:R-:W-:Y:S01]  /*1e5d0*/  MOV R20, UR18 ;  /* 0x0000001200147c02 */ /* 0x000fe20008000f00 */
[----:B------:R-:W-:Y:S02]  /*1e5e0*/  UMOV UR18, UR20 ;  /* 0x0000001400127c82 */ /* 0x000fe40008000000 */
[----:B------:R-:W-:Y:S01]  /*1e5f0*/  MOV R93, UR18 ;  /* 0x00000012005d7c02 */ /* 0x000fe20008000f00 */
[----:B------:R-:W-:Y:S01]  /*1e600*/  UMOV UR18, UR4 ;  /* 0x0000000400127c82 */ /* 0x000fe20008000000 */
[----:B------:R-:W-:-:S03]  /*1e610*/  R2UR UR4, R10 ;  /* 0x000000000a0472ca */ /* 0x000fc600000e0000 */
[----:B------:R-:W-:Y:S01]  /*1e620*/  IMAD.MOV.U32 R13, RZ, RZ, R93 ;  /* 0x000000ffff0d7224 */ /* 0x000fe200078e005d */
        /* <DEDUP_REMOVED lines=10> */
[----:B------:R-:W-:Y:S02]  /*1e6d0*/  R2UR UR38, R88 ;  /* 0x00000000582672ca */ /* 0x000fe400000e0000 */
[----:B------:R-:W-:Y:S02]  /*1e6e0*/  IADD3 R88, R12, 0x406, RZ ;  /* 0x000004060c587810 */ /* 0x000fe40007ffe0ff */
[----:B------:R-:W-:Y:S01]  /*1e6f0*/  R2UR UR39, R89 ;  /* 0x00000000592772ca */ /* 0x000fe200000e0000 */
[----:B------:R-:W-:Y:S01]  /*1e700*/  IMAD.MOV.U32 R89, RZ, RZ, 0x40000040 ;  /* 0x40000040ff597424 */ /* 0x000fe200078e00ff */
[----:B------:R-:W-:-:S04]  /*1e710*/  R2UR UR50, R88 ;  /* 0x00000000583272ca */ /* 0x000fc800000e0000 */
[----:B------:R-:W-:Y:S01]  /*1e720*/  R2UR UR51, R89 ;  /* 0x00000000593372ca */ /* 0x000fe200000e0000 */
[----:B------:R-:W-:Y:S02]  /*1e730*/  WARPGROUP.DEPBAR.LE gsb0, 0x0 ;  /* 0x00008000000079c5 */ /* 0x000fe40000010000 */
[----:B------:R-:W-:-:S06]  /*1e740*/  WARPGROUP.ARRIVE ;  /* 0x00000000000079c5 */ /* 0x000fcc0000000000 */
[----:B------:R-:W-:Y:S01]  /*1e750*/  QGMMA.64x32x32.F32.E4M3.E4M3 R120, gdesc[UR44], RZ, !UPT, gsb0 ;  /* 0x006000002c7879f3 */ /* 0x000fe2000c0008ff */
[----:B------:R-:W-:Y:S01]  /*1e760*/  R2UR UR46, R14 ;  /* 0x000000000e2e72ca */ /* 0x000fe200000e0000 */
[C---:B------:R-:W-:Y:S01]  /*1e770*/  VIADD R14, R12.reuse, 0x506 ;  /* 0x000005060c0e7836 */ /* 0x040fe20000000000 */
[----:B------:R-:W-:Y:S01]  /*1e780*/  R2UR UR47, R15 ;  /* 0x000000000f2f72ca */ /* 0x000fe200000e0000 */
[----:B------:R-:W-:Y:S02]  /*1e790*/  IMAD.MOV.U32 R15, RZ, RZ, 0x40000040 ;  /* 0x40000040ff0f7424 */ /* 0x000fe400078e00ff */
[----:B------:R-:W-:-:S05]  /*1e7a0*/  VIADD R12, R12, 0x606 ;  /* 0x000006060c0c7836 */ /* 0x000fca0000000000 */
[----:B------:R-:W-:Y:S02]  /*1e7b0*/  R2UR UR58, R12 ;  /* 0x000000000c3a72ca */ /* 0x000fe400000e0000 */
[----:B------:R-:W-:Y:S01]  /*1e7c0*/  MOV R12, R94 ;  /* 0x0000005e000c7202 */ /* 0x000fe20000000f00 */
[----:B------:R-:W-:Y:S02]  /*1e7d0*/  WARPGROUP.DEPBAR.LE gsb0, 0x0 ;  /* 0x00008000000079c5 */ /* 0x000fe40000010000 */
[----:B------:R-:W-:-:S06]  /*1e7e0*/  WARPGROUP.ARRIVE ;  /* 0x00000000000079c5 */ /* 0x000fcc0000000000 */
[----:B------:R-:W-:Y:S01]  /*1e7f0*/  QGMMA.64x32x32.F32.E4M3.E4M3 R104, gdesc[UR52], RZ, !UPT, gsb0 ;  /* 0x00600000346879f3 */ /* 0x000fe2000c0008ff */
[----:B------:R-:W-:Y:S01]  /*1e800*/  R2UR UR54, R14 ;  /* 0x000000000e3672ca */ /* 0x000fe200000e0000 */
[----:B------:R-:W-:Y:S01]  /*1e810*/  IMAD.MOV.U32 R14, RZ, RZ, R96 ;  /* 0x000000ffff0e7224 */ /* 0x000fe200078e0060 */
[----:B------:R-:W-:Y:S01]  /*1e820*/  R2UR UR55, R15 ;  /* 0x000000000f3772ca */ /* 0x000fe200000e0000 */
[----:B------:R-:W-:Y:S01]  /*1e830*/  IMAD.MOV.U32 R15, RZ, RZ, R95 ;  /* 0x000000ffff0f7224 */ /* 0x000fe200078e005f */
[----:B------:R-:W-:Y:S02]  /*1e840*/  WARPGROUP.DEPBAR.LE gsb0, 0x0 ;  /* 0x00008000000079c5 */ /* 0x000fe40000010000 */
[----:B0-----:R-:W-:-:S06]  /*1e850*/  WARPGROUP.ARRIVE ;  /* 0x00000000000079c5 */ /* 0x001fcc0000000000 */
[----:B------:R-:W-:Y:S01]  /*1e860*/  QGMMA.64x32x32.F32.E4M3.E4M3 R88, gdesc[UR16], RZ, !UPT, gsb0 ;  /* 0x00600000105879f3 */ /* 0x000fe2000c0008ff */
[----:B------:R-:W-:Y:S02]  /*1e870*/  R2UR UR19, R12 ;  /* 0x000000000c1372ca */ /* 0x000fe400000e0000 */
[----:B------:R-:W-:Y:S01]  /*1e880*/  R2UR UR18, R13 ;  /* 0x000000000d1272ca */ /* 0x000fe200000e0000 */
[----:B------:R-:W-:Y:S02]  /*1e890*/  WARPGROUP.DEPBAR.LE gsb0, 0x0 ;  /* 0x00008000000079c5 */ /* 0x000fe40000010000 */
[----:B------:R-:W-:-:S06]  /*1e8a0*/  WARPGROUP.ARRIVE ;  /* 0x00000000000079c5 */ /* 0x000fcc0000000000 */
[----:B------:R-:W-:Y:S01]  /*1e8b0*/  QGMMA.64x32x32.F32.E4M3.E4M3 R184, gdesc[UR12], R184, gsb0 ;  /* 0x006000000cb879f3 */ /* 0x000fe200080008b8 */
[----:B------:R-:W-:Y:S02]  /*1e8c0*/  R2UR UR16, R10 ;  /* 0x000000000a1072ca */ /* 0x000fe400000e0000 */
[----:B------:R-:W-:Y:S02]  /*1e8d0*/  R2UR UR17, R11 ;  /* 0x000000000b1172ca */ /* 0x000fe400000e0000 */
        /* <DEDUP_REMOVED lines=124> */
.L_x_2429:
[----:B------:R-:W-:Y:S01]  /*1f0a0*/  SHF.L.U32 R12, R237, 0x1f, RZ ;  /* 0x0000001fed0c7819 */ /* 0x000fe200000006ff */
[----:B-----5:R-:W-:-:S04]  /*1f0b0*/  IMAD R13, R21, 0x8, R16 ;  /* 0x00000008150d7824 */ /* 0x020fc800078e0210 */
[----:B------:R0:W1:Y:S01]  /*1f0c0*/  SYNCS.PHASECHK.TRANS64.TRYWAIT P0, [R13+URZ+0x2e850], R12 ;  /* 0x02e8500c0d0075a7 */ /* 0x000062000800017f */
[----:B------:R-:W-:Y:S05]  /*1f0d0*/  @!P1 BRA `(.L_x_2430) ;  /* 0x0000000000049947 */ /* 0x000fea0003800000 */
[----:B------:R-:W-:Y:S01]  /*1f0e0*/  BPT.TRAP 0x1 ;  /* 0x000000040000795c */ /* 0x000fe20000300000 */
.L_x_2430:
[----:B-1----:R-:W-:Y:S05]  /*1f0f0*/  @P0 BRA `(.L_x_2428) ;  /* 0x0000000000080947 */ /* 0x002fea0003800000 */
[----:B------:R-:W1:Y:S02]  /*1f100*/  SYNCS.PHASECHK.TRANS64.TRYWAIT P0, [R13+URZ+0x2e850], R12 ;  /* 0x02e8500c0d0075a7 */ /* 0x000e64000800017f */
[----:B-1----:R-:W-:Y:S05]  /*1f110*/  @!P0 BRA `(.L_x_2431) ;  /* 0x0000010c00408947 */ /* 0x002fea0003800000 */
.L_x_2428:
        /* <DEDUP_REMOVED lines=11> */
[C---:B------:R-:W-:Y:S01]  /*1f1d0*/  FMUL.FTZ R169, R2.reuse, R169 ;  /* 0x000000a902a97220 */ /* 0x040fe20000410000 */
[C---:B------:R-:W-:Y:S01]  /*1f1e0*/  FMUL.FTZ R171, R2.reuse, R171 ;  /* 0x000000ab02ab7220 */ /* 0x040fe20000410000 */
[----:B------:R-:W-:Y:S01]  /*1f1f0*/  MUFU.TANH R168, R168 ;  /* 0x000000a800a87308 */ /* 0x000fe20000002400 */
        /* <DEDUP_REMOVED lines=110> */
[----:B------:R-:W-:Y:S01]  /*1f8e0*/  FMUL.FTZ R103, R2, R103 ;  /* 0x0000006702677220 */ /* 0x000fe20000410000 */
[----:B------:R-:W-:Y:S01]  /*1f8f0*/  ULDC UR4, c[0x0][0x988] ;  /* 0x0002620000047ab9 */ /* 0x000fe20000000800 */
        /* <DEDUP_REMOVED lines=9> */
[----:B------:R-:W0:Y:S01]  /*1f990*/  S2R R227, SR_TID.X ;  /* 0x0000000000e37919 */ /* 0x000e220000002100 */
[----:B------:R-:W-:Y:S01]  /*1f9a0*/  MUFU.TANH R158, R158 ;  /* 0x0000009e009e7308 */ /* 0x000fe20000002400 */
[----:B------:R-:W-:Y:S01]  /*1f9b0*/  QGMMA.64x128x32.F32.E4M3.E4M3 R24, R220, gdesc[UR4], R24, gsb0 ;  /* 0x01e00004dc187df3 */ /* 0x000fe20008000818 */
[----:B------:R-:W-:Y:S01]  /*1f9c0*/  R2UR UR6, R14 ;  /* 0x000000000e0672ca */ /* 0x000fe200000e0000 */
[----:B------:R-:W-:Y:S01]  /*1f9d0*/  VIADD R14, R12, 0x300 ;  /* 0x000003000c0e7836 */ /* 0x000fe20000000000 */
[----:B------:R-:W-:Y:S02]  /*1f9e0*/  R2UR UR7, R15 ;  /* 0x000000000f0772ca */ /* 0x000fe400000e0000 */
[----:B------:R-:W-:Y:S02]  /*1f9f0*/  MOV R15, 0xc0000010 ;  /* 0xc0000010000f7802 */ /* 0x000fe40000000f00 */
[----:B------:R-:W-:Y:S08]  /*1fa00*/  MUFU.TANH R157, R157 ;  /* 0x0000009d009d7308 */ /* 0x000ff00000002400 */
[----:B------:R-:W-:Y:S08]  /*1fa10*/  MUFU.TANH R159, R159 ;  /* 0x0000009f009f7308 */ /* 0x000ff00000002400 */
[----:B------:R-:W-:Y:S01]  /*1fa20*/  MUFU.TANH R160, R160 ;  /* 0x000000a000a07308 */ /* 0x000fe20000002400 */
[----:B0-----:R-:W-:-:S02]  /*1fa30*/  LOP3.LUT R226, R227, 0x7f, RZ, 0xc0, !PT ;  /* 0x0000007fe3e27812 */ /* 0x001fc400078ec0ff */
[----:B------:R-:W0:Y:S05]  /*1fa40*/  S2R R227, SR_TID.X ;  /* 0x0000000000e37919 */ /* 0x000e2a0000002100 */
[----:B------:R-:W-:Y:S01]  /*1fa50*/  MUFU.TANH R162, R162 ;  /* 0x000000a200a27308 */ /* 0x000fe20000002400 */
[----:B------:R-:W-:-:S07]  /*1fa60*/  ISETP.NE.AND P0, PT, R226, RZ, PT ;  /* 0x000000ffe200720c */ /* 0x000fce0003f05270 */
[----:B------:R-:W-:Y:S08]  /*1fa70*/  MUFU.TANH R161, R161 ;  /* 0x000000a100a17308 */ /* 0x000ff00000002400 */
[----:B------:R-:W-:Y:S08]  /*1fa80*/  MUFU.TANH R163, R163 ;  /* 0x000000a300a37308 */ /* 0x000ff00000002400 */
[----:B------:R-:W-:Y:S01]  /*1fa90*/  MUFU.TANH R164, R164 ;  /* 0x000000a400a47308 */ /* 0x000fe20000002400 */
[----:B0-----:R-:W-:-:S07]  /*1faa0*/  SHF.R.U32.HI R227, RZ, 0x7, R227 ;  /* 0x00000007ffe37819 */ /* 0x001fce00000116e3 */
        /* <DEDUP_REMOVED lines=54> */
[----:B------:R-:W-:Y:S01]  /*1fe10*/  R2UR UR6, R14 ;  /* 0x000000000e0672ca */ /* 0x000fe200000e0000 */
[----:B------:R-:W1:Y:S01]  /*1fe20*/  MUFU.TANH R185, R185 ;  /* 0x000000b900b97308 */ /* 0x000e620000002400 */
[C---:B------:R-:W-:Y:S01]  /*1fe30*/  FMUL.FTZ R195, R2.reuse, R196 ;  /* 0x000000c402c37220 */ /* 0x040fe20000410000 */
[C---:B------:R-:W-:Y:S01]  /*1fe40*/  FMUL.FTZ R196, R2.reuse, R197 ;  /* 0x000000c502c47220 */ /* 0x040fe20000410000 */
[C---:B------:R-:W-:Y:S01]  /*1fe50*/  FMUL.FTZ R197, R2.reuse, R198 ;  /* 0x000000c602c57220 */ /* 0x040fe20000410000 */
[C---:B------:R-:W-:Y:S01]  /*1fe60*/  FMUL.FTZ R198, R2.reuse, R199 ;  /* 0x000000c702c67220 */ /* 0x040fe20000410000 */
[----:B------:R-:W-:-:S03]  /*1fe70*/  FMUL.FTZ R199, R2, R88 ;  /* 0x0000005802c77220 */ /* 0x000fc60000410000 */
        /* <DEDUP_REMOVED lines=28> */
[----:B------:R-:W-:Y:S01]  /*20040*/  MUFU.TANH R131, R131 ;  /* 0x0000008300837308 */ /* 0x000fe20000002400 */
[----:B--2---:R-:W-:-:S04]  /*20050*/  FMNMX.FTZ R13, R196, R13, !PT ;  /* 0x0000000dc40d7209 */ /* 0x004fc80007810000 */
[----:B------:R-:W-:Y:S01]  /*20060*/  FMNMX.FTZ R13, R168, R13, !PT ;  /* 0x0000000da80d7209 */ /* 0x000fe20007810000 */
[----:B------:R-:W-:Y:S02]  /*20070*/  WARPGROUP.DEPBAR.LE gsb0, 0x0 ;  /* 0x00008000000079c5 */ /* 0x000fe40000010000 */
[----:B------:R-:W-:Y:S01]  /*20080*/  WARPGROUP.ARRIVE ;  /* 0x00000000000079c5 */ /* 0x000fe20000000000 */
[----:B0-----:R-:W-:Y:S01]  /*20090*/  FMNMX.FTZ R14, R198, R14, !PT ;  /* 0x0000000ec60e7209 */ /* 0x001fe20007810000 */
[----:B------:R-:W0:Y:S01]  /*200a0*/  MUFU.TANH R132, R132 ;  /* 0x0000008400847308 */ /* 0x000e220000002400 */
[----:B------:R-:W-:Y:S02]  /*200b0*/  FMNMX.FTZ R13, R169, R13, !PT ;  /* 0x0000000da90d7209 */ /* 0x000fe40007810000 */
[----:B------:R-:W-:Y:S01]  /*200c0*/  FMNMX.FTZ R14, R170, R14, !PT ;  /* 0x0000000eaa0e7209 */ /* 0x000fe20007810000 */
[----:B------:R-:W-:Y:S01]  /*200d0*/  QGMMA.64x128x32.F32.E4M3.E4M3 R24, R208, gdesc[UR4], R24, gsb0 ;  /* 0x01e00004d0187df3 */ /* 0x000fe20008000818 */
[----:B------:R-:W-:-:S02]  /*200e0*/  FMNMX.FTZ R13, R172, R13, !PT ;  /* 0x0000000dac0d7209 */ /* 0x000fc40007810000 */
[----:B------:R-:W-:Y:S01]  /*200f0*/  FMNMX.FTZ R14, R171, R14, !PT ;  /* 0x0000000eab0e7209 */ /* 0x000fe20007810000 */
[----:B------:R-:W-:Y:S01]  /*20100*/  MUFU.TANH R134, R134 ;  /* 0x0000008600867308 */ /* 0x000fe20000002400 */
[----:B------:R-:W-:Y:S02]  /*20110*/  FMNMX.FTZ R13, R173, R13, !PT ;  /* 0x0000000dad0d7209 */ /* 0x000fe40007810000 */
[----:B------:R-:W-:Y:S02]  /*20120*/  FMNMX.FTZ R14, R174, R14, !PT ;  /* 0x0000000eae0e7209 */ /* 0x000fe40007810000 */
[----:B------:R-:W-:Y:S02]  /*20130*/  FMNMX.FTZ R13, R176, R13, !PT ;  /* 0x0000000db00d7209 */ /* 0x000fe40007810000 */
[----:B------:R-:W-:Y:S01]  /*20140*/  FMNMX.FTZ R14, R175, R14, !PT ;  /* 0x0000000eaf0e7209 */ /* 0x000fe20007810000 */
[----:B------:R-:W1:Y:S01]  /*20150*/  MUFU.TANH R133, R133 ;  /* 0x0000008500857308 */ /* 0x000e620000002400 */
[----:B------:R-:W-:-:S02]  /*20160*/  FMNMX.FTZ R13, R177, R13, !PT ;  /* 0x0000000db10d7209 */ /* 0x000fc40007810000 */
[----:B------:R-:W-:Y:S02]  /*20170*/  FMNMX.FTZ R14, R178, R14, !PT ;  /* 0x0000000eb20e7209 */ /* 0x000fe40007810000 */
[----:B------:R-:W-:Y:S02]  /*20180*/  FMNMX.FTZ R13, R180, R13, !PT ;  /* 0x0000000db40d7209 */ /* 0x000fe40007810000 */
[----:B------:R-:W-:Y:S01]  /*20190*/  FMNMX.FTZ R14, R179, R14, !PT ;  /* 0x0000000eb30e7209 */ /* 0x000fe20007810000 */
[----:B------:R-:W-:Y:S01]  /*201a0*/  MUFU.TANH R135, R135 ;  /* 0x0000008700877308 */ /* 0x000fe20000002400 */
[----:B------:R-:W-:Y:S02]  /*201b0*/  FMNMX.FTZ R13, R181, R13, !PT ;  /* 0x0000000db50d7209 */ /* 0x000fe40007810000 */
[----:B------:R-:W-:Y:S02]  /*201c0*/  FMNMX.FTZ R14, R182, R14, !PT ;  /* 0x0000000eb60e7209 */ /* 0x000fe40007810000 */
[----:B------:R-:W-:-:S02]  /*201d0*/  FMNMX.FTZ R13, R152, R13, !PT ;  /* 0x0000000d980d7209 */ /* 0x000fc40007810000 */
[----:B------:R-:W-:Y:S01]  /*201e0*/  FMNMX.FTZ R14, R183, R14, !PT ;  /* 0x0000000eb70e7209 */ /* 0x000fe20007810000 */
[----:B------:R-:W2:Y:S01]  /*201f0*/  MUFU.TANH R104, R104 ;  /* 0x0000006800687308 */ /* 0x000ea20000002400 */
        /* <DEDUP_REMOVED lines=9> */
[----:B------:R-:W3:Y:S01]  /*20290*/  MUFU.TANH R105, R105 ;  /* 0x0000006900697308 */ /* 0x000ee20000002400 */
        /* <DEDUP_REMOVED lines=19> */
[----:B------:R-:W4:Y:S01]  /*203d0*/  MUFU.TANH R109, R109 ;  /* 0x0000006d006d7308 */ /* 0x000f220000002400 */
        /* <DEDUP_REMOVED lines=22> */
[----:B0-----:R-:W-:Y:S02]  /*20540*/  FMNMX.FTZ R13, R132, R13, !PT ;  /* 0x0000000d840d7209 */ /* 0x001fe40007810000 */
[----:B------:R-:W-:Y:S01]  /*20550*/  FMNMX.FTZ R14, R131, R14, !PT ;  /* 0x0000000e830e7209 */ /* 0x000fe20007810000 */
[----:B------:R-:W-:Y:S01]  /*20560*/  MUFU.TANH R115, R115 ;  /* 0x0000007300737308 */ /* 0x000fe20000002400 */
[----:B-1----:R-:W-:Y:S02]  /*20570*/  FMNMX.FTZ R13, R133, R13, !PT ;  /* 0x0000000d850d7209 */ /* 0x002fe40007810000 */
[----:B------:R-:W-:Y:S02]  /*20580*/  FMNMX.FTZ R14, R134, R14, !PT ;  /* 0x0000000e860e7209 */ /* 0x000fe40007810000 */
[----:B--2---:R-:W-:-:S02]  /*20590*/  FMNMX.FTZ R13, R104, R13, !PT ;  /* 0x0000000d680d7209 */ /* 0x004fc40007810000 */
[----:B------:R-:W-:Y:S01]  /*205a0*/  FMNMX.FTZ R14, R135, R14, !PT ;  /* 0x0000000e870e7209 */ /* 0x000fe20007810000 */
[----:B------:R-:W0:Y:S01]  /*205b0*/  MUFU.TANH R116, R116 ;  /* 0x0000007400747308 */ /* 0x000e220000002400 */
[----:B---3--:R-:W-:Y:S02]  /*205c0*/  FMNMX.FTZ R13, R105, R13, !PT ;  /* 0x0000000d690d7209 */ /* 0x008fe40007810000 */
[----:B------:R-:W-:Y:S02]  /*205d0*/  FMNMX.FTZ R14, R106, R14, !PT ;  /* 0x0000000e6a0e7209 */ /* 0x000fe40007810000 */
[----:B----4-:R-:W-:Y:S02]  /*205e0*/  FMNMX.FTZ R13, R108, R13, !PT ;  /* 0x0000000d6c0d7209 */ /* 0x010fe40007810000 */
[----:B------:R-:W-:Y:S01]  /*205f0*/  FMNMX.FTZ R14, R107, R14, !PT ;  /* 0x0000000e6b0e7209 */ /* 0x000fe20007810000 */
[----:B------:R-:W1:Y:S01]  /*20600*/  MUFU.TANH R118, R118 ;  /* 0x0000007600767308 */ /* 0x000e620000002400 */
[----:B------:R-:W-:-:S02]  /*20610*/  FMNMX.FTZ R13, R109, R13, !PT ;  /* 0x0000000d6d0d7209 */ /* 0x000fc40007810000 */
[----:B------:R-:W-:Y:S02]  /*20620*/  FMNMX.FTZ R14, R110, R14, !PT ;  /* 0x0000000e6e0e7209 */ /* 0x000fe40007810000 */
[----:B------:R-:W-:Y:S02]  /*20630*/  FMNMX.FTZ R13, R112, R13, !PT ;  /* 0x0000000d700d7209 */ /* 0x000fe40007810000 */
[----:B------:R-:W-:Y:S01]  /*20640*/  FMNMX.FTZ R14, R111, R14, !PT ;  /* 0x0000000e6f0e7209 */ /* 0x000fe20007810000 */
[----:B------:R-:W2:Y:S01]  /*20650*/  MUFU.TANH R117, R117 ;  /* 0x0000007500757308 */ /* 0x000ea20000002400 */
[----:B------:R-:W-:Y:S01]  /*20660*/  FMNMX.FTZ R13, R113, R13, !PT ;  /* 0x0000000d710d7209 */ /* 0x000fe20007810000 */
[----:B------:R-:W-:Y:S02]  /*20670*/  WARPGROUP.DEPBAR.LE gsb0, 0x0 ;  /* 0x00008000000079c5 */ /* 0x000fe40000010000 */
[----:B------:R-:W-:Y:S01]  /*20680*/  FMUL.FTZ R208, R2, R89 ;  /* 0x0000005902d07220 */ /* 0x000fe20000410000 */
[----:B------:R-:W-:Y:S01]  /*20690*/  FMNMX.FTZ R14, R114, R14, !PT ;  /* 0x0000000e720e7209 */ /* 0x000fe20007810000 */
[----:B------:R-:W-:Y:S01]  /*206a0*/  WARPGROUP.ARRIVE ;  /* 0x00000000000079c5 */ /* 0x000fe20000000000 */
[----:B0-----:R-:W-:Y:S01]  /*206b0*/  FMNMX.FTZ R13, R116, R13, !PT ;  /* 0x0000000d740d7209 */ /* 0x001fe20007810000 */
[----:B------:R-:W0:Y:S01]  /*206c0*/  MUFU.TANH R119, R119 ;  /* 0x0000007700777308 */ /* 0x000e220000002400 */
[----:B------:R-:W-:-:S04]  /*206d0*/  FMNMX.FTZ R14, R115, R14, !PT ;  /* 0x0000000e730e7209 */ /* 0x000fc80007810000 */
[----:B-1----:R-:W-:-:S03]  /*206e0*/  FMNMX.FTZ R14, R118, R14, !PT ;  /* 0x0000000e760e7209 */ /* 0x002fc60007810000 */
        /* <DEDUP_REMOVED lines=31> */
[----:B--2---:R-:W-:Y:S02]  /*208e0*/  FMNMX.FTZ R88, R102, R14, !PT ;  /* 0x0000000e66587209 */ /* 0x004fe40007810000 */
[----:B0-----:R-:W-:-:S05]  /*208f0*/  FMNMX.FTZ R14, R101, R13, !PT ;  /* 0x0000000d650e7209 */ /* 0x001fca0007810000 */
[----:B------:R-:W0:Y:S01]  /*20900*/  SHFL.BFLY PT, R89, R14, 0x2, 0x1f ;  /* 0x0c401f000e597f89 */ /* 0x000e2200000e0000 */
[----:B-1----:R-:W-:-:S05]  /*20910*/  FMNMX.FTZ R13, R103, R88, !PT ;  /* 0x00000058670d7209 */ /* 0x002fca0007810000 */
[----:B------:R-:W1:Y:S01]  /*20920*/  SHFL.BFLY PT, R88, R13, 0x2, 0x1f ;  /* 0x0c401f000d587f89 */ /* 0x000e6200000e0000 */
[----:B0-----:R-:W-:Y:S01]  /*20930*/  FMNMX.FTZ R14, R14, R89, !PT ;  /* 0x000000590e0e7209 */ /* 0x001fe20007810000 */
[----:B------:R-:W-:-:S04]  /*20940*/  IMAD.MOV.U32 R89, RZ, RZ, -0x3ffffff0 ;  /* 0xc0000010ff597424 */ /* 0x000fc800078e00ff */
[----:B------:R-:W0:Y:S01]  /*20950*/  SHFL.BFLY PT, R210, R14, 0x1, 0x1f ;  /* 0x0c201f000ed27f89 */ /* 0x000e2200000e0000 */
[----:B------:R-:W-:Y:S02]  /*20960*/  R2UR UR7, R89 ;  /* 0x00000000590772ca */ /* 0x000fe400000e0000 */
[----:B-1----:R-:W-:Y:S01]  /*20970*/  FMNMX.FTZ R13, R13, R88, !PT ;  /* 0x000000580d0d7209 */ /* 0x002fe20007810000 */
[----:B------:R-:W-:-:S04]  /*20980*/  VIADD R88, R12, 0x500 ;  /* 0x000005000c587836 */ /* 0x000fc80000000000 */
[----:B------:R-:W1:Y:S01]  /*20990*/  SHFL.BFLY PT, R209, R13, 0x1, 0x1f ;  /* 0x0c201f000dd17f89 */ /* 0x000e6200000e0000 */
[----:B------:R-:W-:Y:S01]  /*209a0*/  R2UR UR6, R88 ;  /* 0x00000000580672ca */ /* 0x000fe200000e0000 */
[----:B------:R-:W-:-:S12]  /*209b0*/  IMAD.U32 R88, RZ, RZ, UR4 ;  /* 0x00000004ff587e24 */ /* 0x000fd8000f8e00ff */
[----:B------:R-:W-:Y:S01]  /*209c0*/  QGMMA.64x128x32.F32.E4M3.E4M3 R24, R204, gdesc[UR4], R24, gsb0 ;  /* 0x01e00004cc187df3 */ /* 0x000fe20008000818 */
[----:B0-----:R-:W-:-:S05]  /*209d0*/  FMNMX.FTZ R14, R14, R210, !PT ;  /* 0x000000d20e0e7209 */ /* 0x001fca0007810000 */
[----:B------:R-:W-:Y:S01]  /*209e0*/  FADD.FTZ R89, -R14, R0 ;  /* 0x000000000e597221 */ /* 0x000fe20000010100 */
[----:B-1----:R-:W-:-:S03]  /*209f0*/  FMNMX.FTZ R13, R13, R209, !PT ;  /* 0x000000d10d0d7209 */ /* 0x002fc60007810000 */
[----:B------:R-:W-:Y:S02]  /*20a00*/  FMUL.FTZ R89, R89, R88 ;  /* 0x0000005859597220 */ /* 0x000fe40000410000 */
[----:B------:R-:W-:-:S04]  /*20a10*/  FADD.FTZ R3, -R13, R3 ;  /* 0x000000030d037221 */ /* 0x000fc80000010100 */
[----:B------:R-:W-:Y:S01]  /*20a20*/  MUFU.EX2 R89, R89 ;  /* 0x0000005900597308 */ /* 0x000fe20000000800 */
[----:B------:R-:W-:-:S07]  /*20a30*/  FMUL.FTZ R3, R3, R88 ;  /* 0x0000005803037220 */ /* 0x000fce0000410000 */
[----:B------:R-:W-:Y:S01]  /*20a40*/  MUFU.EX2 R3, R3 ;  /* 0x0000000300037308 */ /* 0x000fe20000000800 */
[----:B------:R-:W-:Y:S02]  /*20a50*/  WARPGROUP.DEPBAR.LE gsb0, 0x0 ;  /* 0x00008000000079c5 */ /* 0x000fe40000010000 */
[----:B------:R-:W-:Y:S01]  /*20a60*/  FFMA.FTZ R205, R14, R88, -8 ;  /* 0xc10000000ecd7423 */ /* 0x000fe20000010058 */
[----:B------:R-:W-:-:S03]  /*20a70*/  WARPGROUP.ARRIVE ;  /* 0x00000000000079c5 */ /* 0x000fc60000000000 */
        /* <DEDUP_REMOVED lines=24> */
[-CC-:B------:R-:W-:Y:S01]  /*20c00*/  FFMA.FTZ R161, R161, R88.reuse, -R205.reuse ;  /* 0x00000058a1a17223 */ /* 0x180fe200000108cd */
[----:B------:R-:W-:-:S01]  /*20c10*/  FFMA.FTZ R164, R164, R88, -R205 ;  /* 0x00000058a4a47223 */ /* 0x000fc200000108cd */
[-CC-:B------:R-:W-:Y:S01]  /*20c20*/  FFMA.FTZ R165, R165, R88.reuse, -R205.reuse ;  /* 0x00000058a5a57223 */ /* 0x180fe200000108cd */
[----:B------:R-:W-:-:S01]  /*20c30*/  FFMA.FTZ R136, R136, R88, -R205 ;  /* 0x0000005888887223 */ /* 0x000fc200000108cd */
[-CC-:B------:R-:W-:Y:S01]  /*20c40*/  FFMA.FTZ R137, R137, R88.reuse, -R205.reuse ;  /* 0x0000005889897223 */ /* 0x180fe200000108cd */
[----:B------:R-:W-:-:S01]  /*20c50*/  FFMA.FTZ R140, R140, R88, -R205 ;  /* 0x000000588c8c7223 */ /* 0x000fc200000108cd */
[----:B------:R-:W3:Y:S01]  /*20c60*/  MUFU.EX2 R188, R188 ;  /* 0x000000bc00bc7308 */ /* 0x000ee20000000800 */
[----:B------:R-:W-:-:S01]  /*20c70*/  FFMA.FTZ R141, R141, R88, -R205 ;  /* 0x000000588d8d7223 */ /* 0x000fc200000108cd */
[-CC-:B------:R-:W-:Y:S01]  /*20c80*/  FFMA.FTZ R144, R144, R88.reuse, -R205.reuse ;  /* 0x0000005890907223 */ /* 0x180fe200000108cd */
[----:B------:R-:W-:-:S01]  /*20c90*/  FFMA.FTZ R145, R145, R88, -R205 ;  /* 0x0000005891917223 */ /* 0x000fc200000108cd */
[-CC-:B------:R-:W-:Y:S01]  /*20ca0*/  FFMA.FTZ R148, R148, R88.reuse, -R205.reuse ;  /* 0x0000005894947223 */ /* 0x180fe200000108cd */
[----:B------:R-:W-:-:S01]  /*20cb0*/  FFMA.FTZ R149, R149, R88, -R205 ;  /* 0x0000005895957223 */ /* 0x000fc200000108cd */
[-CC-:B------:R-:W-:Y:S01]  /*20cc0*/  FFMA.FTZ R120, R120, R88.reuse, -R205.reuse ;  /* 0x0000005878787223 */ /* 0x180fe200000108cd */
[----:B------:R-:W-:-:S01]  /*20cd0*/  FFMA.FTZ R121, R121, R88, -R205 ;  /* 0x0000005879797223 */ /* 0x000fc200000108cd */
[----:B------:R-:W4:Y:S01]  /*20ce0*/  MUFU.EX2 R191, R191 ;  /* 0x000000bf00bf7308 */ /* 0x000f220000000800 */
        /* <DEDUP_REMOVED lines=22> */
[----:B------:R-:W-:-:S01]  /*20e50*/  FFMA.FTZ R205, R13, R88, -8 ;  /* 0xc10000000dcd7423 */ /* 0x000fc20000010058 */
[----:B0-----:R-:W-:Y:S01]  /*20e60*/  FFMA.FTZ R236, R89, R236, R15 ;  /* 0x000000ec59ec7223 */ /* 0x001fe2000001000f */
[----:B------:R-:W0:Y:S01]  /*20e70*/  MUFU.EX2 R192, R192 ;  /* 0x000000c000c07308 */ /* 0x000e220000000800 */
[----:B------:R-:W-:-:S02]  /*20e80*/  VIADD R92, R12, 0x600 ;  /* 0x000006000c5c7836 */ /* 0x000fc40000000000 */
[----:B------:R-:W-:Y:S01]  /*20e90*/  FFMA.FTZ R185, R185, R88, -R205 ;  /* 0x00000058b9b97223 */ /* 0x000fe200000108cd */
[----:B-1----:R-:W-:-:S01]  /*20ea0*/  FADD.FTZ R236, R184, R236 ;  /* 0x000000ecb8ec7221 */ /* 0x002fc20000010000 */
[-CC-:B------:R-:W-:Y:S01]  /*20eb0*/  FFMA.FTZ R186, R186, R88.reuse, -R205.reuse ;  /* 0x00000058baba7223 */ /* 0x180fe200000108cd */
[----:B------:R-:W-:-:S01]  /*20ec0*/  FFMA.FTZ R189, R189, R88, -R205 ;  /* 0x00000058bdbd7223 */ /* 0x000fc200000108cd */
[----:B------:R-:W-:Y:S01]  /*20ed0*/  FFMA.FTZ R190, R190, R88, -R205 ;  /* 0x00000058bebe7223 */ /* 0x000fe200000108cd */
[----:B--2---:R-:W-:-:S01]  /*20ee0*/  FADD.FTZ R236, R187, R236 ;  /* 0x000000ecbbec7221 */ /* 0x004fc20000010000 */
[----:B------:R-:W1:Y:S01]  /*20ef0*/  MUFU.EX2 R195, R195 ;  /* 0x000000c300c37308 */ /* 0x000e620000000800 */
[----:B------:R-:W-:-:S01]  /*20f00*/  FFMA.FTZ R193, R193, R88, -R205 ;  /* 0x00000058c1c17223 */ /* 0x000fc200000108cd */
[----:B------:R-:W-:Y:S01]  /*20f10*/  FFMA.FTZ R194, R194, R88, -R205 ;  /* 0x00000058c2c27223 */ /* 0x000fe200000108cd */
[----:B---3--:R-:W-:-:S01]  /*20f20*/  FADD.FTZ R236, R188, R236 ;  /* 0x000000ecbcec7221 */ /* 0x008fc20000010000 */
[-CC-:B------:R-:W-:Y:S01]  /*20f30*/  FFMA.FTZ R197, R197, R88.reuse, -R205.reuse ;  /* 0x00000058c5c57223 */ /* 0x180fe200000108cd */
[----:B------:R-:W-:-:S01]  /*20f40*/  FFMA.FTZ R198, R198, R88, -R205 ;  /* 0x00000058c6c67223 */ /* 0x000fc200000108cd */
[----:B------:R-:W-:Y:S01]  /*20f50*/  FFMA.FTZ R170, R170, R88, -R205 ;  /* 0x00000058aaaa7223 */ /* 0x000fe200000108cd */
[----:B----4-:R-:W-:-:S01]  /*20f60*/  FADD.FTZ R236, R191, R236 ;  /* 0x000000ecbfec7221 */ /* 0x010fc20000010000 */
[----:B------:R-:W2:Y:S01]  /*20f70*/  MUFU.EX2 R185, R185 ;  /* 0x000000b900b97308 */ /* 0x000ea20000000800 */
[----:B------:R-:W-:-:S01]  /*20f80*/  FFMA.FTZ R171, R171, R88, -R205 ;  /* 0x00000058abab7223 */ /* 0x000fc200000108cd */
[----:B------:R-:W-:Y:S01]  /*20f90*/  FFMA.FTZ R174, R174, R88, -R205 ;  /* 0x00000058aeae7223 */ /* 0x000fe200000108cd */
[----:B0-----:R-:W-:-:S01]  /*20fa0*/  FADD.FTZ R236, R192, R236 ;  /* 0x000000ecc0ec7221 */ /* 0x001fc20000010000 */
        /* <DEDUP_REMOVED lines=13> */
[----:B--2---:R-:W-:-:S01]  /*21080*/  FFMA.FTZ R235, R3, R235, R185 ;  /* 0x000000eb03eb7223 */ /* 0x004fc200000100b9 */
        /* <DEDUP_REMOVED lines=11> */
[----:B------:R-:W-:Y:S01]  /*21140*/  R2UR UR6, R92 ;  /* 0x000000005c0672ca */ /* 0x000fe200000e0000 */
        /* <DEDUP_REMOVED lines=32> */
[----:B------:R-:W-:-:S02]  /*21350*/  FFMA.FTZ R103, R103, R88, -R205 ;  /* 0x0000005867677223 */ /* 0x000fc400000108cd */
        /* <DEDUP_REMOVED lines=76> */
[----:B------:R-:W-:-:S05]  /*21820*/  IMAD.MOV.U32 R93, RZ, RZ, -0x3ffffff0 ;  /* 0xc0000010ff5d7424 */ /* 0x000fca00078e00ff */
[----:B------:R-:W-:Y:S01]  /*21830*/  R2UR UR7, R93 ;  /* 0x000000005d0772ca */ /* 0x000fe200000e0000 */
[----:B------:R-:W0:Y:S01]  /*21840*/  MUFU.EX2 R138, R138 ;  /* 0x0000008a008a7308 */ /* 0x000e220000000800 */
[----:B-1----:R-:W-:-:S01]  /*21850*/  FADD.FTZ R235, R166, R235 ;  /* 0x000000eba6eb7221 */ /* 0x002fc20000010000 */
[----:B------:R-:W-:-:S06]  /*21860*/  FFMA.FTZ R93, R119, R88, -R205 ;  /* 0x00000058775d7223 */ /* 0x000fcc00000108cd */
[----:B------:R-:W1:Y:S01]  /*21870*/  MUFU.EX2 R139, R139 ;  /* 0x0000008b008b7308 */ /* 0x000e620000000800 */
[----:B--2---:R-:W-:-:S03]  /*21880*/  FADD.FTZ R235, R167, R235 ;  /* 0x000000eba7eb7221 */ /* 0x004fc60000010000 */
[----:B------:R-:W-:Y:S04]  /*21890*/  QGMMA.64x128x32.F32.E4M3.E4M3 R24, R200, gdesc[UR4], R24, gsb0 ;  /* 0x01e00004c8187df3 */ /* 0x000fe80008000818 */
        /* <DEDUP_REMOVED lines=73> */
[----:B------:R-:W-:-:S05]  /*21d30*/  IADD3 R111, -R227, 0xb, RZ ;  /* 0x0000000be36f7810 */ /* 0x000fca0007ffe1ff */
[----:B------:R2:W-:Y:S06]  /*21d40*/  BAR.ARV R111, 0x100 ;  /* 0x0004006f0000751d */ /* 0x0005ec0000002000 */
[----:B------:R-:W3:Y:S01]  /*21d50*/  MUFU.EX2 R92, R92 ;  /* 0x0000005c005c7308 */ /* 0x000ee20000000800 */
[----:B0-----:R-:W-:-:S01]  /*21d60*/  FADD.FTZ R119, R114, R119 ;  /* 0x0000007772777221 */ /* 0x001fc20000010000 */
[----:B--2---:R-:W-:Y:S02]  /*21d70*/  @!P0 IMAD R111, R231, 0x8, R16 ;  /* 0x00000008e76f8824 */ /* 0x004fe400078e0210 */
[----:B-1----:R-:W-:-:S02]  /*21d80*/  FADD.FTZ R115, R113, R115 ;  /* 0x0000007371737221 */ /* 0x002fc40000010000 */
[----:B------:R-:W-:Y:S02]  /*21d90*/  @!P0 VIADD R111, R111, 0x2e840 ;  /* 0x0002e8406f6f8836 */ /* 0x000fe40000000000 */
[----:B------:R-:W0:Y:S03]  /*21da0*/  MUFU.EX2 R116, R116 ;  /* 0x0000007400747308 */ /* 0x000e260000000800 */
[----:B------:R-:W-:-:S04]  /*21db0*/  @!P0 PRMT R111, RZ, 0x654, R111 ;  /* 0x00000654ff6f8816 */ /* 0x000fc8000000006f */
[----:B------:R1:W-:Y:S01]  /*21dc0*/  @!P0 SYNCS.ARRIVE.TRANS64.RED.A1T0 RZ, [R111+URZ], RZ ;  /* 0x000000ff6fff89a7 */ /* 0x0003e2000810043f */
        /* <DEDUP_REMOVED lines=38> */
[----:B0-----:R-:W-:-:S03]  /*22030*/  FADD.FTZ R236, R101, R115 ;  /* 0x0000007365ec7221 */ /* 0x001fc60000010000 */
[----:B--2---:R-:W-:Y:S01]  /*22040*/  FADD.FTZ R235, R103, R119 ;  /* 0x0000007767eb7221 */ /* 0x004fe20000010000 */
[----:B-1----:R-:W-:Y:S06]  /*22050*/  @!P1 BRA `(.L_x_2432) ;  /* 0x0000000000049947 */ /* 0x002fec0003800000 */
[----:B------:R-:W-:Y:S01]  /*22060*/  BPT.TRAP 0x1 ;  /* 0x000000040000795c */ /* 0x000fe20000300000 */
.L_x_2432:
[----:B------:R-:W2:Y:S04]  /*22070*/  LDL R0, [R1+0x5c] ;  /* 0x00005c0001007983 */ /* 0x000ea80000100800 */
[----:B------:R-:W3:Y:S01]  /*22080*/  LDL R111, [R1+0x58] ;  /* 0x00005800016f7983 */ /* 0x000ee20000100800 */
[----:B------:R-:W-:Y:S02]  /*22090*/  F2FP.SATFINITE.E4M3.F32.PACK_AB_MERGE_C R108, R109, R108, RZ ;  /* 0x0000006c6d6c723e */ /* 0x000fe400048070ff */
[----:B------:R-:W-:Y:S02]  /*220a0*/  F2FP.SATFINITE.E4M3.F32.PACK_AB_MERGE_C R116, R117, R116, RZ ;  /* 0x000000747574723e */ /* 0x000fe400048070ff */
[----:B------:R-:W-:Y:S02]  /*220b0*/  F2FP.SATFINITE.E4M3.F32.PACK_AB_MERGE_C R206, R207, R206, RZ ;  /* 0x000000cecfce723e */ /* 0x000fe400048070ff */
[----:B------:R-:W-:-:S02]  /*220c0*/  F2FP.SATFINITE.E4M3.F32.PACK_AB_MERGE_C R108, R105, R104, R108 ;  /* 0x00000068696c723e */ /* 0x000fc4000480706c */
[----:B------:R-:W-:Y:S02]  /*220d0*/  F2FP.SATFINITE.E4M3.F32.PACK_AB_MERGE_C R116, R113, R112, R116 ;  /* 0x000000707174723e */ /* 0x000fe40004807074 */
        /* <DEDUP_REMOVED lines=117> */
[----:B------:R-:W-:Y:S02]  /*22830*/  IMAD.MOV.U32 R204, RZ, RZ, R108 ;  /* 0x000000ffffcc7224 */ /* 0x000fe400078e006c */
[----:B------:R-:W-:Y:S01]  /*22840*/  IMAD.MOV.U32 R206, RZ, RZ, R116 ;  /* 0x000000ffffce7224 */ /* 0x000fe200078e0074 */
[----:B--2---:R-:W-:Y:S02]  /*22850*/  R2UR UR4, R0 ;  /* 0x00000000000472ca */ /* 0x004fe400000e0000 */
[----:B------:R-:W-:Y:S02]  /*22860*/  LEA R0, R21, R16, 0x3 ;  /* 0x0000001015007211 */ /* 0x000fe400078e18ff */
[----:B---3--:R-:W-:-:S03]  /*22870*/  ISETP.GT.AND P0, PT, R20, R111, PT ;  /* 0x0000006f1400720c */ /* 0x008fc60003f04270 */
[----:B------:R-:W-:-:S06]  /*22880*/  VIADD R0, R0, 0x2e860 ;  /* 0x0002e86000007836 */ /* 0x000fcc0000000000 */
[----:B------:R-:W-:-:S05]  /*22890*/  IMAD.U32 R21, RZ, RZ, UR4 ;  /* 0x00000004ff157e24 */ /* 0x000fca000f8e00ff */
[----:B------:R-:W-:Y:S01]  /*228a0*/  PRMT R0, R21, 0x654, R0 ;  /* 0x0000065415007816 */ /* 0x000fe20000000000 */
[----:B------:R-:W-:-:S03]  /*228b0*/  VIADD R20, R20, 0xffffffff ;  /* 0xffffffff14147836 */ /* 0x000fc60000000000 */
[----:B------:R0:W-:Y:S01]  /*228c0*/  SYNCS.ARRIVE.TRANS64.RED.A1T0 RZ, [R0+URZ], RZ ;  /* 0x000000ff00ff79a7 */ /* 0x0001e2000810043f */
[----:B------:R-:W-:Y:S02]  /*228d0*/  IMAD.MOV.U32 R21, RZ, RZ, R231 ;  /* 0x000000ffff157224 */ /* 0x000fe400078e00e7 */
[----:B0-----:R-:W-:Y:S01]  /*228e0*/  IMAD.MOV.U32 R0, RZ, RZ, R14 ;  /* 0x000000ffff007224 */ /* 0x001fe200078e000e */
[----:B------:R-:W-:Y:S06]  /*228f0*/  @P0 BRA `(.L_x_2433) ;  /* 0xffffffb000900947 */ /* 0x000fec000383ffff */
.L_x_2422:
[----:B------:R-:W-:Y:S05]  /*22900*/  WARPSYNC.ALL ;  /* 0x0000000000007948 */ /* 0x000fea0003800000 */
[----:B------:R-:W-:Y:S06]  /*22910*/  BAR.ARV 0x8, 0x180 ;  /* 0x0206000000007b1d */ /* 0x000fec0000002000 */
[----:B------:R-:W-:Y:S05]  /*22920*/  @!P1 BRA `(.L_x_2434) ;  /* 0x0000000000049947 */ /* 0x000fea0003800000 */
[----:B------:R-:W-:Y:S01]  /*22930*/  BPT.TRAP 0x1 ;  /* 0x000000040000795c */ /* 0x000fe20000300000 */
.L_x_2434:
[----:B------:R-:W-:Y:S02]  /*22940*/  LEA R9, R231, R16, 0x3 ;  /* 0x00000010e7097211 */ /* 0x000fe400078e18ff */
[----:B------:R-:W-:-:S04]  /*22950*/  SHF.L.U32 R0, R234, 0x1f, RZ ;  /* 0x0000001fea007819 */ /* 0x000fc800000006ff */
[----:B------:R0:W1:Y:S01]  /*22960*/  SYNCS.PHASECHK.TRANS64.TRYWAIT P0, [R9+URZ+0x2e850], R0 ;  /* 0x02e85000090075a7 */ /* 0x000062000800017f */
[----:B------:R-:W-:Y:S05]  /*22970*/  @!P1 BRA `(.L_x_2435) ;  /* 0x0000000000049947 */ /* 0x000fea0003800000 */
[----:B------:R-:W-:Y:S01]  /*22980*/  BPT.TRAP 0x1 ;  /* 0x000000040000795c */ /* 0x000fe20000300000 */
.L_x_2435:
[----:B------:R-:W-:-:S05]  /*22990*/  VIADD R16, R16, 0x400 ;  /* 0x0000040010107836 */ /* 0x000fca0000000000 */
[----:B------:R-:W-:-:S04]  /*229a0*/  SHF.R.U32.HI R16, RZ, 0x4, R16 ;  /* 0x00000004ff107819 */ /* 0x000fc80000011610 */
[----:B------:R-:W-:-:S04]  /*229b0*/  LOP3.LUT R16, R16, 0x3fff, RZ, 0xc0, !PT ;  /* 0x00003fff10107812 */ /* 0x000fc800078ec0ff */
[----:B------:R-:W-:Y:S01]  /*229c0*/  LOP3.LUT R16, R16, 0x10000, RZ, 0xfc, !PT ;  /* 0x0001000010107812 */ /* 0x000fe200078efcff */
[----:B-1----:R-:W-:Y:S06]  /*229d0*/  @P0 BRA `(.L_x_2436) ;  /* 0x0000000000080947 */ /* 0x002fec0003800000 */
[----:B------:R-:W1:Y:S02]  /*229e0*/  SYNCS.PHASECHK.TRANS64.TRYWAIT P0, [R9+URZ+0x2e850], R0 ;  /* 0x02e85000090075a7 */ /* 0x000e64000800017f */
[----:B-1----:R-:W-:Y:S05]  /*229f0*/  @!P0 BRA `(.L_x_2437) ;  /* 0x000000d4001c8947 */ /* 0x002fea0003800000 */
.L_x_2436:
        /* <DEDUP_REMOVED lines=8> */
[----:B------:R-:W-:Y:S01]  /*22a80*/  IMAD.MOV.U32 R5, RZ, RZ, -0x3ffffff0 ;  /* 0xc0000010ff057424 */ /* 0x000fe200078e00ff */
[----:B------:R-:W2:Y:S01]  /*22a90*/  LDL R10, [R1+0x7c] ;  /* 0x00007c00010a7983 */ /* 0x000ea20000100800 */
[----:B------:R-:W-:-:S03]  /*22aa0*/  ULDC.64 UR4, c[0x0][0x9a0] ;  /* 0x0002680000047ab9 */ /* 0x000fc60000000a00 */
[----:B------:R-:W3:Y:S01]  /*22ab0*/  LDL R8, [R1+0x68] ;  /* 0x0000680001087983 */ /* 0x000ee20000100800 */
[----:B------:R-:W-:Y:S01]  /*22ac0*/  ISETP.NE.U32.AND P0, PT, RZ, UR4, PT ;  /* 0x00000004ff007c0c */ /* 0x000fe2000bf05070 */
[----:B------:R-:W-:Y:S01]  /*22ad0*/  IMAD.MOV.U32 R11, RZ, RZ, -0x3ffffff0 ;  /* 0xc0000010ff0b7424 */ /* 0x000fe200078e00ff */
[----:B------:R-:W-:Y:S02]  /*22ae0*/  ULDC.64 UR8, c[0x0][0x208] ;  /* 0x0000820000087ab9 */ /* 0x000fe40000000a00 */
        /* <DEDUP_REMOVED lines=20> */
[----:B01----:R-:W-:-:S04]  /*22c30*/  @P0 IMAD R0, R12, R4, RZ ;  /* 0x000000040c000224 */ /* 0x003fc800078e02ff */
[C---:B--2---:R-:W-:Y:S02]  /*22c40*/  @P0 IMAD R3, R10.reuse, R5, R0 ;  /* 0x000000050a030224 */ /* 0x044fe400078e0200 */
[----:B------:R-:W-:Y:S01]  /*22c50*/  @P0 IMAD.WIDE.U32 R4, R10, R4, RZ ;  /* 0x000000040a040225 */ /* 0x000fe200078e00ff */
[----:B------:R-:W-:-:S03]  /*22c60*/  IADD3 R10, R2, 0x400, RZ ;  /* 0x00000400020a7810 */ /* 0x000fc60007ffe0ff */
[----:B------:R-:W-:Y:S02]  /*22c70*/  @P0 IMAD.IADD R5, R5, 0x1, R3 ;  /* 0x0000000105050824 */ /* 0x000fe400078e0203 */
[----:B------:R-:W-:Y:S02]  /*22c80*/  IMAD.MOV.U32 R0, RZ, RZ, 0x3f800000 ;  /* 0x3f800000ff007424 */ /* 0x000fe400078e00ff */
        /* <DEDUP_REMOVED lines=28> */
[----:B------:R-:W0:Y:S04]  /*22e50*/  SHFL.BFLY PT, R2, R5, 0x1, 0x1f ;  /* 0x0c201f0005027f89 */ /* 0x000e2800000e0000 */
[----:B------:R-:W1:Y:S01]  /*22e60*/  SHFL.BFLY PT, R3, R4, 0x1, 0x1f ;  /* 0x0c201f0004037f89 */ /* 0x000e6200000e0000 */
[----:B0-----:R-:W-:-:S01]  /*22e70*/  FADD.FTZ R6, R5, R2 ;  /* 0x0000000205067221 */ /* 0x001fc20000010000 */
        /* <DEDUP_REMOVED lines=16> */
[----:B------:R-:W-:Y:S01]  /*22f80*/  @P2 FMUL.FTZ R5, R88, 0.69314718246459960938 ;  /* 0x3f31721858052820 */ /* 0x000fe20000410000 */
[----:B0-----:R-:W-:Y:S01]  /*22f90*/  @P2 FMUL.FTZ R2, R2, 0.69314718246459960938 ;  /* 0x3f31721802022820 */ /* 0x001fe20000410000 */
[----:B------:R-:W-:Y:S01]  /*22fa0*/  @P3 FMUL.FTZ R15, R88, 0.69314718246459960938 ;  /* 0x3f317218580f3820 */ /* 0x000fe20000410000 */
[----:B------:R-:W-:Y:S01]  /*22fb0*/  IMAD.MOV.U32 R89, RZ, RZ, -0x800000 ;  /* 0xff800000ff597424 */ /* 0x000fe200078e00ff */
[----:B------:R-:W-:Y:S01]  /*22fc0*/  MOV R90, 0xff800000 ;  /* 0xff800000005a7802 */ /* 0x000fe20000000f00 */
[----:B------:R-:W-:Y:S01]  /*22fd0*/  @P2 FFMA.FTZ R89, R5, R14, R2 ;  /* 0x0000000e05592223 */ /* 0x000fe20000010002 */
[----:B-1----:R-:W-:Y:S01]  /*22fe0*/  @P3 FMUL.FTZ R4, R4, 0.69314718246459960938 ;  /* 0x3f31721804043820 */ /* 0x002fe20000410000 */
[----:B--2---:R-:W-:-:S03]  /*22ff0*/  FMUL.FTZ R2, R3, R0 ;  /* 0x0000000003027220 */ /* 0x004fc60000410000 */
[----:B------:R-:W-:Y:S01]  /*23000*/  @P3 FFMA.FTZ R90, R15, R13, R4 ;  /* 0x0000000d0f5a3223 */ /* 0x000fe20000010004 */
[----:B---3--:R-:W-:Y:S01]  /*23010*/  FMUL.FTZ R7, R7, R0 ;  /* 0x0000000007077220 */ /* 0x008fe20000410000 */
[----:B------:R-:W-:Y:S02]  /*23020*/  WARPGROUP.DEPBAR.LE gsb0, 0x0 ;  /* 0x00008000000079c5 */ /* 0x000fe40000010000 */
[----:B------:R-:W-:Y:S05]  /*23030*/  @!P1 BRA `(.L_x_2438) ;  /* 0x0000000000049947 */ /* 0x000fea0003800000 */
[----:B------:R-:W-:Y:S01]  /*23040*/  BPT.TRAP 0x1 ;  /* 0x000000040000795c */ /* 0x000fe20000300000 */
.L_x_2438:
[----:B------:R-:W2:Y:S04]  /*23050*/  LDL R0, [R1+0x5c] ;  /* 0x00005c0001007983 */ /* 0x000ea80000100800 */
[----:B------:R-:W3:Y:S01]  /*23060*/  LDL.LU R3, [R1+0x94] ;  /* 0x0000940001037983 */ /* 0x000ee20000300800 */
[----:B------:R-:W-:Y:S02]  /*23070*/  VIADD R231, R231, 0x1 ;  /* 0x00000001e7e77836 */ /* 0x000fe40000000000 */
[-C--:B------:R-:W-:Y:S01]  /*23080*/  FMUL.FTZ R105, R77, R2.reuse ;  /* 0x000000024d697220 */ /* 0x080fe20000410000 */
[-C--:B------:R-:W-:Y:S01]  /*23090*/  FMUL.FTZ R77, R52, R2.reuse ;  /* 0x00000002344d7220 */ /* 0x080fe20000410000 */
[-C--:B------:R-:W-:Y:S01]  /*230a0*/  FMUL.FTZ R21, R48, R2.reuse ;  /* 0x0000000230157220 */ /* 0x080fe20000410000 */
[-C--:B------:R-:W-:Y:S01]  /*230b0*/  FMUL.FTZ R12, R53, R2.reuse ;  /* 0x00000002350c7220 */ /* 0x080fe20000410000 */
[----:B------:R-:W-:Y:S01]  /*230c0*/  ISETP.NE.AND P1, PT, R231, 0x2, PT ;  /* 0x00000002e700780c */ /* 0x000fe20003f25270 */
        /* <DEDUP_REMOVED lines=53> */
[----:B------:R-:W-:-:S02]  /*23420*/  SEL R231, R231, RZ, P1 ;  /* 0x000000ffe7e77207 */ /* 0x000fc40000800000 */
[----:B--2---:R-:W-:Y:S01]  /*23430*/  R2UR UR4, R0 ;  /* 0x00000000000472ca */ /* 0x004fe200000e0000 */
[----:B------:R-:W-:-:S12]  /*23440*/  VIADD R0, R9, 0x2e860 ;  /* 0x0002e86009007836 */ /* 0x000fd80000000000 */
[----:B------:R-:W-:Y:S01]  /*23450*/  IMAD.U32 R5, RZ, RZ, UR4 ;  /* 0x00000004ff057e24 */ /* 0x000fe2000f8e00ff */
[----:B---3--:R-:W-:Y:S01]  /*23460*/  R2UR UR4, R3 ;  /* 0x00000000030472ca */ /* 0x008fe200000e0000 */
[-C--:B------:R-:W-:Y:S01]  /*23470*/  FMUL.FTZ R3, R24, R2.reuse ;  /* 0x0000000218037220 */ /* 0x080fe20000410000 */
[----:B------:R-:W-:Y:S01]  /*23480*/  FMUL.FTZ R24, R45, R2 ;  /* 0x000000022d187220 */ /* 0x000fe20000410000 */
[-C--:B------:R-:W-:Y:S01]  /*23490*/  FMUL.FTZ R2, R79, R7.reuse ;  /* 0x000000074f027220 */ /* 0x080fe20000410000 */
[----:B------:R-:W-:Y:S01]  /*234a0*/  PRMT R0, R5, 0x654, R0 ;  /* 0x0000065405007816 */ /* 0x000fe20000000000 */
[-C--:B------:R-:W-:Y:S01]  /*234b0*/  FMUL.FTZ R79, R35, R7.reuse ;  /* 0x00000007234f7220 */ /* 0x080fe20000410000 */
[----:B------:R-:W-:Y:S01]  /*234c0*/  SEL R5, RZ, 0x1, P1 ;  /* 0x00000001ff057807 */ /* 0x000fe20000800000 */
[----:B------:R-:W-:Y:S01]  /*234d0*/  FMUL.FTZ R35, R78, R7 ;  /* 0x000000074e237220 */ /* 0x000fe20000410000 */
[----:B------:R0:W-:Y:S02]  /*234e0*/  SYNCS.ARRIVE.TRANS64.RED.A1T0 RZ, [R0+URZ], RZ ;  /* 0x000000ff00ff79a7 */ /* 0x0001e4000810043f */
[----:B------:R-:W-:-:S03]  /*234f0*/  LOP3.LUT R234, R234, R5, RZ, 0x3c, !PT ;  /* 0x00000005eaea7212 */ /* 0x000fc600078e3cff */
[----:B------:R-:W-:Y:S01]  /*23500*/  UIADD3 UR4, UR4, 0x1, URZ ;  /* 0x0000000104047890 */ /* 0x000fe2000fffe03f */
[-C--:B0-----:R-:W-:Y:S01]  /*23510*/  FMUL.FTZ R0, R63, R7.reuse ;  /* 0x000000073f007220 */ /* 0x081fe20000410000 */
[-C--:B------:R-:W-:Y:S01]  /*23520*/  FMUL.FTZ R63, R46, R7.reuse ;  /* 0x000000072e3f7220 */ /* 0x080fe20000410000 */
[----:B------:R-:W-:-:S03]  /*23530*/  FMUL.FTZ R46, R43, R7 ;  /* 0x000000072b2e7220 */ /* 0x000fc60000410000 */
[----:B------:R-:W-:-:S05]  /*23540*/  IMAD.U32 R4, RZ, RZ, UR4 ;  /* 0x00000004ff047e24 */ /* 0x000fca000f8e00ff */
[----:B------:R1:W-:Y:S02]  /*23550*/  STL [R1+0x94], R4 ;  /* 0x0000940401007387 */ /* 0x0003e40000100800 */
.L_x_2371:
[----:B------:R-:W2:Y:S01]  /*23560*/  LDL R126, [R1+0x64] ;  /* 0x00006400017e7983 */ /* 0x000ea20000100800 */
[----:B------:R-:W-:Y:S05]  /*23570*/  WARPSYNC.ALL ;  /* 0x0000000000007948 */ /* 0x000fea0003800000 */
[----:B--2---:R-:W-:Y:S01]  /*23580*/  VIADD R84, R126, 0x40 ;  /* 0x000000407e547836 */ /* 0x004fe20000000000 */
[----:B------:R-:W2:Y:S01]  /*23590*/  LDL R128, [R1+0x80] ;  /* 0x0000800001807983 */ /* 0x000ea20000100800 */
[----:B------:R-:W1:Y:S01]  /*235a0*/  S2UR UR5, SR_CgaCtaId ;  /* 0x00000000000579c3 */ /* 0x000e620000008800 */
[----:B------:R-:W-:Y:S01]  /*235b0*/  UMOV UR4, 0x400 ;  /* 0x0000040000047882 */ /* 0x000fe20000000000 */
[----:B------:R-:W-:Y:S01]  /*235c0*/  BSSY B0, `(.L_x_2439) ;  /* 0x000041b000007945 */ /* 0x000fe20003800000 */
[----:B-1----:R-:W-:Y:S01]  /*235d0*/  IMAD.U32 R4, RZ, RZ, UR5 ;  /* 0x00000005ff047e24 */ /* 0x002fe2000f8e00ff */
[----:B------:R-:W-:-:S04]  /*235e0*/  ULEA UR4, UR5, UR4, 0x18 ;  /* 0x0000000405047291 */ /* 0x000fc8000f8ec03f */
[----:B------:R1:W-:Y:S02]  /*235f0*/  STL [R1+0x5c], R4 ;  /* 0x00005c0401007387 */ /* 0x0003e40000100800 */
[----:B------:R-:W-:Y:S01]  /*23600*/  IMAD.U32 R16, RZ, RZ, UR4 ;  /* 0x00000004ff107e24 */ /* 0x000fe2000f8e00ff */
[----:B------:R-:W-:Y:S06]  /*23610*/  BAR.SYNC.DEFER_BLOCKING 0x5, 0x180 ;  /* 0x0146000000007b1d */ /* 0x000fec0000010000 */
[----:B------:R1:W3:Y:S02]  /*23620*/  LDS.128 R4, [R16+0x2e8d0] ;  /* 0x02e8d00010047984 */ /* 0x0002e40000000c00 */
[----:B------:R-:W-:Y:S06]  /*23630*/  BAR.ARV 0x4, 0x180 ;  /* 0x0106000000007b1d */ /* 0x000fec0000002000 */
[----:B--2---:R-:W-:-:S13]  /*23640*/  ISETP.NE.AND P1, PT, R128, RZ, PT ;  /* 0x000000ff8000720c */ /* 0x004fda0003f25270 */
[----:B------:R-:W2:Y:S02]  /*23650*/  @!P1 LDC R128, c[0x0][0xad4] ;  /* 0x0002b500ff809b82 */ /* 0x000ea40000000800 */
[----:B--2---:R1:W-:Y:S01]  /*23660*/  @!P1 STL [R1+0x80], R128 ;  /* 0x0000808001009387 */ /* 0x0043e20000100800 */
[----:B---3--:R-:W-:Y:S05]  /*23670*/  @P0 BRA `(.L_x_2440) ;  /* 0x0000003000e40947 */ /* 0x008fea0003800000 */
[----:B------:R-:W2:Y:S01]  /*23680*/  LDL R13, [R1+0xa0] ;  /* 0x0000a000010d7983 */ /* 0x000ea20000100800 */
[----:B------:R-:W-:Y:S01]  /*23690*/  ULDC.64 UR4, c[0x4][0x38] ;  /* 0x01000e0000047ab9 */ /* 0x000fe20000000a00 */
[----:B0-----:R-:W1:Y:S01]  /*236a0*/  S2R R14, SR_TID.X ;  /* 0x00000000000e7919 */ /* 0x001e620000002100 */
[----:B------:R-:W0:Y:S01]  /*236b0*/  S2R R11, SR_SWINHI ;  /* 0x00000000000b7919 */ /* 0x000e220000002f00 */
[----:B-1----:R-:W-:-:S05]  /*236c0*/  IMAD.SHL.U32 R4, R14, 0x4, RZ ;  /* 0x000000040e047824 */ /* 0x002fca00078e00ff */
[----:B------:R-:W-:Y:S02]  /*236d0*/  LOP3.LUT R4, R4, 0xc, RZ, 0xc0, !PT ;  /* 0x0000000c04047812 */ /* 0x000fe400078ec0ff */
[----:B------:R-:W-:Y:S02]  /*236e0*/  MOV R72, R16 ;  /* 0x0000001000487202 */ /* 0x000fe40000000f00 */
[----:B0-----:R-:W-:Y:S02]  /*236f0*/  MOV R73, R11 ;  /* 0x0000000b00497202 */ /* 0x001fe40000000f00 */
[----:B------:R-:W-:-:S05]  /*23700*/  IADD3 R8, P0, R4, UR4, RZ ;  /* 0x0000000404087c10 */ /* 0x000fca000ff1e0ff */
[----:B------:R-:W-:Y:S01]  /*23710*/  IMAD.X R9, RZ, RZ, UR5, P0 ;  /* 0x00000005ff097e24 */ /* 0x000fe200080e06ff */
[----:B------:R-:W-:Y:S01]  /*23720*/  LOP3.LUT P0, R4, R14, 0x3, RZ, 0xc0, !PT ;  /* 0x000000030e047812 */ /* 0x000fe2000780c0ff */
[----:B------:R-:W-:-:S03]  /*23730*/  ULDC.64 UR6, c[0x0][0x208] ;  /* 0x0000820000067ab9 */ /* 0x000fc60000000a00 */
[----:B------:R-:W-:Y:S01]  /*23740*/  ISETP.EQ.OR P0, PT, R4, 0x3, !P0 ;  /* 0x000000030400780c */ /* 0x000fe20004702670 */
[----:B------:R0:W5:Y:S01]  /*23750*/  LDG.E.CONSTANT R8, desc[UR6][R8.64] ;  /* 0x0000000608087981 */ /* 0x000162000c1e9900 */
[----:B------:R-:W-:Y:S02]  /*23760*/  UMOV UR4, 0xffffffff ;  /* 0xffffffff00047882 */ /* 0x000fe40000000000 */
[----:B0-----:R-:W-:Y:S02]  /*23770*/  SEL R9, R29, R10, P0 ;  /* 0x0000000a1d097207 */ /* 0x001fe40000000000 */
[----:B------:R-:W-:Y:S02]  /*23780*/  SEL R45, R3, R88, P0 ;  /* 0x00000058032d7207 */ /* 0x000fe40000000000 */
[----:B------:R-:W-:Y:S01]  /*23790*/  SEL R3, R88, R3, P0 ;  /* 0x0000000358037207 */ /* 0x000fe20000000000 */
[----:B--2---:R-:W-:-:S03]  /*237a0*/  IMAD.WIDE R14, R13, 0x2, R72 ;  /* 0x000000020d0e7825 */ /* 0x004fc600078e0248 */
[C---:B------:R-:W-:Y:S02]  /*237b0*/  IADD3 R95, P5, R14.reuse, 0x4060, RZ ;  /* 0x000040600e5f7810 */ /* 0x040fe40007fbe0ff */
[----:B------:R-:W-:Y:S02]  /*237c0*/  IADD3 R93, P1, R14, 0x4040, RZ ;  /* 0x000040400e5d7810 */ /* 0x000fe40007f3e0ff */
[----:B------:R-:W-:Y:S02]  /*237d0*/  LOP3.LUT R94, R95, 0x380, RZ, 0xc0, !PT ;  /* 0x000003805f5e7812 */ /* 0x000fe400078ec0ff */
[----:B------:R-:W-:Y:S02]  /*237e0*/  LOP3.LUT R92, R93, 0x380, RZ, 0xc0, !PT ;  /* 0x000003805d5c7812 */ /* 0x000fe400078ec0ff */
[----:B------:R-:W-:Y:S02]  /*237f0*/  SHF.R.U64 R94, R94, 0x3, RZ ;  /* 0x000000035e5e7819 */ /* 0x000fe400000012ff */
[----:B------:R-:W-:-:S02]  /*23800*/  SHF.R.U64 R92, R92, 0x3, RZ ;  /* 0x000000035c5c7819 */ /* 0x000fc400000012ff */
[----:B------:R-:W-:Y:S02]  /*23810*/  LOP3.LUT R94, R94, R95, RZ, 0x3c, !PT ;  /* 0x0000005f5e5e7212 */ /* 0x000fe400078e3cff */
[----:B------:R-:W-:Y:S01]  /*23820*/  LOP3.LUT R92, R92, R93, RZ, 0x3c, !PT ;  /* 0x0000005d5c5c7212 */ /* 0x000fe200078e3cff */
[----:B------:R-:W-:Y:S01]  /*23830*/  IMAD.X R93, RZ, RZ, R15, P1 ;  /* 0x000000ffff5d7224 */ /* 0x000fe200008e060f */
[----:B------:R-:W-:Y:S02]  /*23840*/  IADD3.X R95, RZ, R15, RZ, P5, !PT ;  /* 0x0000000fff5f7210 */ /* 0x000fe40002ffe4ff */
[C---:B------:R-:W-:Y:S02]  /*23850*/  IADD3 R11, P2, R14.reuse, 0x4020, RZ ;  /* 0x000040200e0b7810 */ /* 0x040fe40007f5e0ff */
[C---:B------:R-:W-:Y:S02]  /*23860*/  IADD3 R87, P3, R14.reuse, 0x4000, RZ ;  /* 0x000040000e577810 */ /* 0x040fe40007f7e0ff */
[----:B------:R-:W-:-:S02]  /*23870*/  IADD3 R113, P4, R14, 0x60, RZ ;  /* 0x000000600e717810 */ /* 0x000fc40007f9e0ff */
[C---:B------:R-:W-:Y:S02]  /*23880*/  IADD3 R111, P5, R14.reuse, 0x40, RZ ;  /* 0x000000400e6f7810 */ /* 0x040fe40007fbe0ff */
[----:B------:R-:W-:Y:S02]  /*23890*/  IADD3 R109, P1, R14, 0x20, RZ ;  /* 0x000000200e6d7810 */ /* 0x000fe40007f3e0ff */
[----:B------:R-:W-:Y:S02]  /*238a0*/  LOP3.LUT R4, R11, 0x380, RZ, 0xc0, !PT ;  /* 0x000003800b047812 */ /* 0x000fe400078ec0ff */
[----:B------:R-:W-:Y:S02]  /*238b0*/  LOP3.LUT R86, R87, 0x380, RZ, 0xc0, !PT ;  /* 0x0000038057567812 */ /* 0x000fe400078ec0ff */
[----:B------:R-:W-:Y:S02]  /*238c0*/  LOP3.LUT R112, R113, 0x380, RZ, 0xc0, !PT ;  /* 0x0000038071707812 */ /* 0x000fe400078ec0ff */
[----:B------:R-:W-:-:S02]  /*238d0*/  LOP3.LUT R110, R111, 0x380, RZ, 0xc0, !PT ;  /* 0x000003806f6e7812 */ /* 0x000fc400078ec0ff */
[----:B------:R-:W-:Y:S02]  /*238e0*/  LOP3.LUT R108, R109, 0x380, RZ, 0xc0, !PT ;  /* 0x000003806d6c7812 */ /* 0x000fe400078ec0ff */
[----:B------:R-:W-:Y:S02]  /*238f0*/  SEL R13, R10, R29, P0 ;  /* 0x0000001d0a0d7207 */ /* 0x000fe40000000000 */
[----:B------:R-:W-:Y:S02]  /*23900*/  LOP3.LUT R29, R14, 0x380, RZ, 0xc0, !PT ;  /* 0x000003800e1d7812 */ /* 0x000fe400078ec0ff */
[----:B------:R-:W-:Y:S02]  /*23910*/  SHF.R.U64 R10, R4, 0x3, RZ ;  /* 0x00000003040a7819 */ /* 0x000fe400000012ff */
[----:B------:R-:W-:Y:S02]  /*23920*/  SHF.R.U64 R86, R86, 0x3, RZ ;  /* 0x0000000356567819 */ /* 0x000fe400000012ff */
[----:B------:R-:W-:-:S02]  /*23930*/  SHF.R.U64 R112, R112, 0x3, RZ ;  /* 0x0000000370707819 */ /* 0x000fc400000012ff */
[----:B------:R-:W-:Y:S02]  /*23940*/  SHF.R.U64 R110, R110, 0x3, RZ ;  /* 0x000000036e6e7819 */ /* 0x000fe400000012ff */
[----:B------:R-:W-:Y:S02]  /*23950*/  SHF.R.U64 R108, R108, 0x3, RZ ;  /* 0x000000036c6c7819 */ /* 0x000fe400000012ff */
        /* <DEDUP_REMOVED lines=22> */
[----:B-----5:R-:W-:Y:S01]  /*23ac0*/  SHFL.IDX PT, R45, R45, R8, 0x1c1f ;  /* 0x001c1f082d2d7589 */ /* 0x020fe200000e0000 */
[----:B------:R-:W-:Y:S01]  /*23ad0*/  SEL R143, R60, R97, P0 ;  /* 0x000000613c8f7207 */ /* 0x000fe20000000000 */
[----:B------:R-:W-:Y:S01]  /*23ae0*/  IMAD.MOV.U32 R11, RZ, RZ, RZ ;  /* 0x000000ffff0b7224 */ /* 0x000fe200078e00ff */
[----:B------:R-:W-:Y:S02]  /*23af0*/  SEL R147, R98, R91, P0 ;  /* 0x0000005b62937207 */ /* 0x000fe40000000000 */
[----:B------:R-:W-:Y:S02]  /*23b00*/  SEL R97, R97, R60, P0 ;  /* 0x0000003c61617207 */ /* 0x000fe40000000000 */
[----:B------:R-:W-:Y:S02]  /*23b10*/  SEL R127, R50, R117, P0 ;  /* 0x00000075327f7207 */ /* 0x000fe40000000000 */
[----:B------:R-:W-:-:S02]  /*23b20*/  LOP3.LUT R4, R8, 0x2, RZ, 0x3c, !PT ;  /* 0x0000000208047812 */ /* 0x000fc400078e3cff */
[----:B------:R-:W-:Y:S02]  /*23b30*/  SEL R121, R40, R119, P0 ;  /* 0x0000007728797207 */ /* 0x000fe40000000000 */
        /* <DEDUP_REMOVED lines=40> */
[----:B------:R-:W0:Y:S01]  /*23dc0*/  SHFL.IDX PT, R20, R147, R8, 0x1c1f ;  /* 0x001c1f0893147589 */ /* 0x000e2200000e0000 */
[----:B------:R-:W-:Y:S02]  /*23dd0*/  SEL R81, R41, R0, P0 ;  /* 0x0000000029517207 */ /* 0x000fe40000000000 */
[----:B------:R-:W-:Y:S01]  /*23de0*/  SEL R67, R0, R41, P0 ;  /* 0x0000002900437207 */ /* 0x000fe20000000000 */
[----:B------:R-:W-:Y:S01]  /*23df0*/  SHFL.IDX PT, R74, R71, R4, 0x1c1f ;  /* 0x001c1f04474a7589 */ /* 0x000fe200000e0000 */
[----:B------:R-:W-:-:S02]  /*23e00*/  SEL R53, R53, R96, P0 ;  /* 0x0000006035357207 */ /* 0x000fc40000000000 */
[----:B------:R-:W-:Y:S01]  /*23e10*/  SEL R103, R64, R49, P0 ;  /* 0x0000003140677207 */ /* 0x000fe20000000000 */
[----:B------:R-:W1:Y:S01]  /*23e20*/  SHFL.IDX PT, R0, R13, R8, 0x1c1f ;  /* 0x001c1f080d007589 */ /* 0x000e6200000e0000 */
        /* <DEDUP_REMOVED lines=14> */
[----:B------:R-:W2:Y:S01]  /*23f10*/  SHFL.IDX PT, R95, R21, R4, 0x1c1f ;  /* 0x001c1f04155f7589 */ /* 0x000ea200000e0000 */
[----:B------:R-:W-:-:S02]  /*23f20*/  SEL R49, R49, R64, P0 ;  /* 0x0000004031317207 */ /* 0x000fc40000000000 */
[----:B------:R-:W-:Y:S01]  /*23f30*/  SEL R101, R101, R68, P0 ;  /* 0x0000004465657207 */ /* 0x000fe20000000000 */
[----:B------:R-:W3:Y:S01]  /*23f40*/  SHFL.IDX PT, R64, R127, R8, 0x1c1f ;  /* 0x001c1f087f407589 */ /* 0x000ee200000e0000 */
        /* <DEDUP_REMOVED lines=11> */
[----:B------:R3:W-:Y:S01]  /*24000*/  SHFL.IDX PT, R91, R61, R4, 0x1c1f ;  /* 0x001c1f043d5b7589 */ /* 0x0007e200000e0000 */
[----:B------:R-:W-:Y:S02]  /*24010*/  SEL R27, R32, R27, P0 ;  /* 0x0000001b201b7207 */ /* 0x000fe40000000000 */
[----:B------:R-:W-:Y:S01]  /*24020*/  SEL R29, R25, R36, P0 ;  /* 0x00000024191d7207 */ /* 0x000fe20000000000 */
[----:B------:R-:W4:Y:S01]  /*24030*/  SHFL.IDX PT, R32, R143, R8, 0x1c1f ;  /* 0x001c1f088f207589 */ /* 0x000f2200000e0000 */
[----:B------:R-:W-:-:S02]  /*24040*/  SEL R25, R36, R25, P0 ;  /* 0x0000001924197207 */ /* 0x000fc40000000000 */
[----:B0-----:R-:W-:Y:S01]  /*24050*/  SEL R121, R51, R20, P0 ;  /* 0x0000001433797207 */ /* 0x001fe20000000000 */
[----:B------:R0:W-:Y:S01]  /*24060*/  SHFL.IDX PT, R85, R69, R4, 0x1c1f ;  /* 0x001c1f0445557589 */ /* 0x0001e200000e0000 */
[----:B-1----:R-:W-:Y:S02]  /*24070*/  SEL R3, R0, R9, P0 ;  /* 0x0000000900037207 */ /* 0x002fe40000000000 */
[----:B--2---:R-:W-:Y:S01]  /*24080*/  SEL R44, R46, R95, P0 ;  /* 0x0000005f2e2c7207 */ /* 0x004fe20000000000 */
[----:B------:R4:W1:Y:S01]  /*24090*/  SHFL.IDX PT, R79, R65, R4, 0x1c1f ;  /* 0x001c1f04414f7589 */ /* 0x00086200000e0000 */
[----:B---3--:R-:W-:Y:S02]  /*240a0*/  SEL R61, R64, R117, P0 ;  /* 0x00000075403d7207 */ /* 0x008fe40000000000 */
[----:B------:R-:W-:Y:S01]  /*240b0*/  SEL R63, R117, R64, P0 ;  /* 0x00000040753f7207 */ /* 0x000fe20000000000 */
[----:B------:R-:W2:Y:S01]  /*240c0*/  SHFL.IDX PT, R26, R123, R8, 0x1c1f ;  /* 0x001c1f087b1a7589 */ /* 0x000ea200000e0000 */
[----:B------:R-:W-:-:S02]  /*240d0*/  SEL R71, R74, R87, P0 ;  /* 0x000000574a477207 */ /* 0x000fc40000000000 */
[----:B0-----:R-:W-:Y:S01]  /*240e0*/  SEL R69, R87, R74, P0 ;  /* 0x0000004a57457207 */ /* 0x001fe20000000000 */
[----:B------:R0:W-:Y:S01]  /*240f0*/  SHFL.IDX PT, R30, R119, R8, 0x1c1f ;  /* 0x001c1f08771e7589 */ /* 0x0001e200000e0000 */
[----:B------:R-:W-:Y:S02]  /*24100*/  SEL R98, R45, R10, P0 ;  /* 0x0000000a2d627207 */ /* 0x000fe40000000000 */
[----:B----4-:R-:W-:Y:S01]  /*24110*/  SEL R65, R93, R68, P0 ;  /* 0x000000445d417207 */ /* 0x010fe20000000000 */
[----:B------:R-:W-:Y:S01]  /*24120*/  SHFL.IDX PT, R58, R129, R8, 0x1c1f ;  /* 0x001c1f08813a7589 */ /* 0x000fe200000e0000 */
[----:B------:R-:W-:Y:S02]  /*24130*/  SEL R102, R10, R45, P0 ;  /* 0x0000002d0a667207 */ /* 0x000fe40000000000 */
[----:B------:R-:W-:Y:S01]  /*24140*/  SEL R9, R9, R0, P0 ;  /* 0x0000000009097207 */ /* 0x000fe20000000000 */
[----:B------:R-:W-:Y:S01]  /*24150*/  SHFL.IDX PT, R62, R125, R8, 0x1c1f ;  /* 0x001c1f087d3e7589 */ /* 0x000fe200000e0000 */
[----:B------:R-:W-:-:S02]  /*24160*/  SEL R46, R95, R46, P0 ;  /* 0x0000002e5f2e7207 */ /* 0x000fc40000000000 */
[----:B0-----:R-:W-:Y:S01]  /*24170*/  SEL R119, R20, R51, P0 ;  /* 0x0000003314777207 */ /* 0x001fe20000000000 */
[----:B------:R-:W-:Y:S01]  /*24180*/  SHFL.IDX PT, R81, R81, R8, 0x1c1f ;  /* 0x001c1f0851517589 */ /* 0x000fe200000e0000 */
[----:B------:R-:W-:Y:S02]  /*24190*/  SEL R51, R97, R32, P0 ;  /* 0x0000002061337207 */ /* 0x000fe40000000000 */
[----:B------:R-:W-:Y:S01]  /*241a0*/  SEL R64, R66, R91, P0 ;  /* 0x0000005b42407207 */ /* 0x000fe20000000000 */
[----:B------:R-:W-:Y:S01]  /*241b0*/  SHFL.IDX PT, R41, R41, R8, 0x1c1f ;  /* 0x001c1f0829297589 */ /* 0x000fe200000e0000 */
[----:B-1----:R-:W-:Y:S02]  /*241c0*/  SEL R74, R76, R79, P0 ;  /* 0x0000004f4c4a7207 */ /* 0x002fe40000000000 */
[----:B------:R-:W-:Y:S01]  /*241d0*/  SEL R66, R91, R66, P0 ;  /* 0x000000425b427207 */ /* 0x000fe20000000000 */
[----:B------:R-:W0:Y:S01]  /*241e0*/  SHFL.IDX PT, R53, R53, R4, 0x1c1f ;  /* 0x001c1f0435357589 */ /* 0x000e2200000e0000 */
[----:B--2---:R-:W-:-:S02]  /*241f0*/  SEL R123, R26, R55, P0 ;  /* 0x000000371a7b7207 */ /* 0x004fc40000000000 */
[----:B------:R-:W-:Y:S01]  /*24200*/  SEL R21, R55, R26, P0 ;  /* 0x0000001a37157207 */ /* 0x000fe20000000000 */
[----:B------:R-:W1:Y:S01]  /*24210*/  SHFL.IDX PT, R57, R57, R4, 0x1c1f ;  /* 0x001c1f0439397589 */ /* 0x000e6200000e0000 */
[----:B------:R-:W-:-:S03]  /*24220*/  SEL R76, R79, R76, P0 ;  /* 0x0000004c4f4c7207 */ /* 0x000fc60000000000 */
[----:B------:R-:W2:Y:S04]  /*24230*/  SHFL.IDX PT, R59, R59, R4, 0x1c1f ;  /* 0x001c1f043b3b7589 */ /* 0x000ea800000e0000 */
[----:B------:R-:W3:Y:S04]  /*24240*/  SHFL.IDX PT, R99, R47, R4, 0x1c1f ;  /* 0x001c1f042f637589 */ /* 0x000ee800000e0000 */
[----:B------:R4:W3:Y:S04]  /*24250*/  SHFL.IDX PT, R103, R49, R4, 0x1c1f ;  /* 0x001c1f0431677589 */ /* 0x0008e800000e0000 */
[----:B------:R-:W3:Y:S04]  /*24260*/  SHFL.IDX PT, R109, R109, R4, 0x1c1f ;  /* 0x001c1f046d6d7589 */ /* 0x000ee800000e0000 */
[----:B------:R-:W3:Y:S01]  /*24270*/  SHFL.IDX PT, R115, R115, R4, 0x1c1f ;  /* 0x001c1f0473737589 */ /* 0x000ee200000e0000 */
[----:B0-----:R-:W-:-:S02]  /*24280*/  SEL R104, R24, R53, P0 ;  /* 0x0000003518687207 */ /* 0x001fc40000000000 */
[----:B----4-:R-:W-:Y:S01]  /*24290*/  SEL R49, R32, R97, P0 ;  /* 0x0000006120317207 */ /* 0x010fe20000000000 */
[----:B------:R-:W0:Y:S01]  /*242a0*/  SHFL.IDX PT, R83, R83, R4, 0x1c1f ;  /* 0x001c1f0453537589 */ /* 0x000e2200000e0000 */
[----:B------:R-:W-:Y:S02]  /*242b0*/  SEL R97, R60, R113, P0 ;  /* 0x000000713c617207 */ /* 0x000fe40000000000 */
[----:B------:R-:W-:Y:S01]  /*242c0*/  SEL R113, R113, R60, P0 ;  /* 0x0000003c71717207 */ /* 0x000fe20000000000 */
[----:B------:R4:W-:Y:S01]  /*242d0*/  SHFL.IDX PT, R78, R67, R4, 0x1c1f ;  /* 0x001c1f04434e7589 */ /* 0x0009e200000e0000 */
[----:B------:R-:W-:Y:S02]  /*242e0*/  SEL R106, R53, R24, P0 ;  /* 0x00000018356a7207 */ /* 0x000fe40000000000 */
[----:B-1----:R-:W-:Y:S01]  /*242f0*/  SEL R0, R28, R57, P0 ;  /* 0x000000391c007207 */ /* 0x002fe20000000000 */
[----:B------:R-:W1:Y:S01]  /*24300*/  SHFL.IDX PT, R100, R33, R4, 0x1c1f ;  /* 0x001c1f0421647589 */ /* 0x000e6200000e0000 */
[----:B------:R-:W-:-:S02]  /*24310*/  SEL R20, R57, R28, P0 ;  /* 0x0000001c39147207 */ /* 0x000fc40000000000 */
[----:B--2---:R-:W-:Y:S01]  /*24320*/  SEL R45, R30, R59, P0 ;  /* 0x0000003b1e2d7207 */ /* 0x004fe20000000000 */
[----:B------:R-:W-:Y:S01]  /*24330*/  SHFL.IDX PT, R34, R141, R8, 0x1c1f ;  /* 0x001c1f088d227589 */ /* 0x000fe200000e0000 */
[----:B------:R-:W-:Y:S02]  /*24340*/  SEL R47, R59, R30, P0 ;  /* 0x0000001e3b2f7207 */ /* 0x000fe40000000000 */
[----:B----4-:R-:W-:Y:S01]  /*24350*/  SEL R67, R68, R93, P0 ;  /* 0x0000005d44437207 */ /* 0x010fe20000000000 */
[----:B------:R-:W-:Y:S01]  /*24360*/  SHFL.IDX PT, R38, R137, R8, 0x1c1f ;  /* 0x001c1f0889267589 */ /* 0x000fe200000e0000 */
[----:B------:R-:W-:Y:S02]  /*24370*/  SEL R68, R70, R85, P0 ;  /* 0x0000005546447207 */ /* 0x000fe40000000000 */
[----:B---3--:R-:W-:Y:S01]  /*24380*/  SEL R48, R50, R99, P0 ;  /* 0x0000006332307207 */ /* 0x008fe20000000000 */
[----:B------:R-:W-:Y:S01]  /*24390*/  SHFL.IDX PT, R36, R139, R8, 0x1c1f ;  /* 0x001c1f088b247589 */ /* 0x000fe200000e0000 */
[----:B------:R-:W-:-:S02]  /*243a0*/  SEL R10, R52, R103, P0 ;  /* 0x00000067340a7207 */ /* 0x000fc40000000000 */
[----:B------:R-:W-:Y:S01]  /*243b0*/  SEL R95, R40, R109, P0 ;  /* 0x0000006d285f7207 */ /* 0x000fe20000000000 */
[----:B------:R-:W-:Y:S01]  /*243c0*/  SHFL.IDX PT, R42, R133, R8, 0x1c1f ;  /* 0x001c1f08852a7589 */ /* 0x000fe200000e0000 */
[----:B------:R-:W-:Y:S02]  /*243d0*/  SEL R56, R58, R115, P0 ;  /* 0x000000733a387207 */ /* 0x000fe40000000000 */
[----:B0-----:R-:W-:Y:S01]  /*243e0*/  SEL R60, R62, R83, P0 ;  /* 0x000000533e3c7207 */ /* 0x001fe20000000000 */
[----:B------:R0:W-:Y:S01]  /*243f0*/  SHFL.IDX PT, R82, R75, R8, 0x1c1f ;  /* 0x001c1f084b527589 */ /* 0x0001e200000e0000 */
[----:B------:R-:W-:Y:S02]  /*24400*/  SEL R70, R85, R70, P0 ;  /* 0x0000004655467207 */ /* 0x000fe40000000000 */
[----:B------:R-:W-:Y:S01]  /*24410*/  SEL R50, R99, R50, P0 ;  /* 0x0000003263327207 */ /* 0x000fe20000000000 */
[----:B------:R2:W-:Y:S01]  /*24420*/  SHFL.IDX PT, R80, R77, R8, 0x1c1f ;  /* 0x001c1f084d507589 */ /* 0x0005e200000e0000 */
[----:B-1----:R-:W-:-:S02]  /*24430*/  SEL R124, R41, R100, P0 ;  /* 0x00000064297c7207 */ /* 0x002fc40000000000 */
[----:B------:R-:W-:Y:S01]  /*24440*/  SEL R52, R103, R52, P0 ;  /* 0x0000003467347207 */ /* 0x000fe20000000000 */
[----:B------:R-:W-:Y:S01]  /*24450*/  SHFL.IDX PT, R43, R43, R8, 0x1c1f ;  /* 0x001c1f082b2b7589 */ /* 0x000fe200000e0000 */
[----:B------:R-:W-:Y:S02]  /*24460*/  SEL R109, R109, R40, P0 ;  /* 0x000000286d6d7207 */ /* 0x000fe40000000000 */
[----:B0-----:R-:W-:Y:S01]  /*24470*/  SEL R75, R81, R78, P0 ;  /* 0x0000004e514b7207 */ /* 0x001fe20000000000 */
[----:B------:R-:W0:Y:S01]  /*24480*/  SHFL.IDX PT, R101, R101, R4, 0x1c1f ;  /* 0x001c1f0465657589 */ /* 0x000e2200000e0000 */
[----:B------:R-:W-:Y:S02]  /*24490*/  SEL R58, R115, R58, P0 ;  /* 0x0000003a733a7207 */ /* 0x000fe40000000000 */
[----:B--2---:R-:W-:Y:S01]  /*244a0*/  SEL R77, R78, R81, P0 ;  /* 0x000000514e4d7207 */ /* 0x004fe20000000000 */
[----:B------:R-:W1:Y:S01]  /*244b0*/  SHFL.IDX PT, R105, R105, R4, 0x1c1f ;  /* 0x001c1f0469697589 */ /* 0x000e6200000e0000 */
[----:B------:R-:W-:-:S02]  /*244c0*/  SEL R62, R83, R62, P0 ;  /* 0x0000003e533e7207 */ /* 0x000fc40000000000 */
[----:B------:R-:W-:Y:S01]  /*244d0*/  SEL R100, R100, R41, P0 ;  /* 0x0000002964647207 */ /* 0x000fe20000000000 */
[----:B------:R-:W2:Y:S04]  /*244e0*/  SHFL.IDX PT, R107, R107, R4, 0x1c1f ;  /* 0x001c1f046b6b7589 */ /* 0x000ea800000e0000 */
[----:B------:R-:W3:Y:S04]  /*244f0*/  SHFL.IDX PT, R111, R111, R4, 0x1c1f ;  /* 0x001c1f046f6f7589 */ /* 0x000ee800000e0000 */
[----:B------:R-:W4:Y:S04]  /*24500*/  SHFL.IDX PT, R39, R39, R4, 0x1c1f ;  /* 0x001c1f0427277589 */ /* 0x000f2800000e0000 */
[----:B------:R-:W4:Y:S04]  /*24510*/  SHFL.IDX PT, R37, R37, R4, 0x1c1f ;  /* 0x001c1f0425257589 */ /* 0x000f2800000e0000 */
[----:B------:R-:W4:Y:S01]  /*24520*/  SHFL.IDX PT, R96, R35, R4, 0x1c1f ;  /* 0x001c1f0423607589 */ /* 0x000f2200000e0000 */
[----:B0-----:R-:W-:-:S02]  /*24530*/  SEL R53, R34, R101, P0 ;  /* 0x0000006522357207 */ /* 0x001fc40000000000 */
[----:B------:R-:W-:Y:S01]  /*24540*/  SEL R55, R101, R34, P0 ;  /* 0x0000002265377207 */ /* 0x000fe20000000000 */
[----:B------:R0:W0:Y:S01]  /*24550*/  SHFL.IDX PT, R2, R29, R8, 0x1c1f ;  /* 0x001c1f081d027589 */ /* 0x00002200000e0000 */
[----:B-1----:R-:W-:Y:S02]  /*24560*/  SEL R57, R36, R105, P0 ;  /* 0x0000006924397207 */ /* 0x002fe40000000000 */
[----:B------:R-:W-:Y:S01]  /*24570*/  SEL R59, R105, R36, P0 ;  /* 0x00000024693b7207 */ /* 0x000fe20000000000 */
[----:B------:R1:W0:Y:S01]  /*24580*/  SHFL.IDX PT, R31, R31, R8, 0x1c1f ;  /* 0x001c1f081f1f7589 */ /* 0x00022200000e0000 */
[----:B--2---:R-:W-:Y:S02]  /*24590*/  SEL R54, R38, R107, P0 ;  /* 0x0000006b26367207 */ /* 0x004fe40000000000 */
[----:B------:R-:W-:Y:S01]  /*245a0*/  SEL R116, R107, R38, P0 ;  /* 0x000000266b747207 */ /* 0x000fe20000000000 */
[----:B------:R1:W2:Y:S01]  /*245b0*/  SHFL.IDX PT, R8, R27, R4, 0x1c1f ;  /* 0x001c1f041b087589 */ /* 0x0002a200000e0000 */
[----:B---3--:R-:W-:-:S02]  /*245c0*/  SEL R118, R42, R111, P0 ;  /* 0x0000006f2a767207 */ /* 0x008fc40000000000 */
[----:B------:R-:W-:Y:S01]  /*245d0*/  SEL R120, R111, R42, P0 ;  /* 0x0000002a6f787207 */ /* 0x000fe20000000000 */
[----:B------:R1:W3:Y:S01]  /*245e0*/  SHFL.IDX PT, R14, R25, R4, 0x1c1f ;  /* 0x001c1f04190e7589 */ /* 0x0002e200000e0000 */
[----:B----4-:R-:W-:Y:S02]  /*245f0*/  SEL R79, R80, R39, P0 ;  /* 0x00000027504f7207 */ /* 0x010fe40000000000 */
[----:B------:R-:W-:Y:S02]  /*24600*/  SEL R85, R39, R80, P0 ;  /* 0x0000005027557207 */ /* 0x000fe40000000000 */
[----:B------:R-:W-:Y:S02]  /*24610*/  SEL R78, R82, R37, P0 ;  /* 0x00000025524e7207 */ /* 0x000fe40000000000 */
[----:B------:R-:W-:Y:S02]  /*24620*/  SEL R122, R37, R82, P0 ;  /* 0x00000052257a7207 */ /* 0x000fe40000000000 */
[----:B------:R-:W-:-:S02]  /*24630*/  SEL R87, R43, R96, P0 ;  /* 0x000000602b577207 */ /* 0x000fc40000000000 */
[----:B-1----:R-:W-:-:S07]  /*24640*/  SEL R91, R96, R43, P0 ;  /* 0x0000002b605b7207 */ /* 0x002fce0000000000 */
.L_x_2698:
[----:B------:R-:W4:Y:S04]  /*24650*/  LDL.LU R93, [R1+0x84] ;  /* 0x00008400015d7983 */ /* 0x000f280000300800 */
[----:B------:R-:W4:Y:S01]  /*24660*/  LDL.LU R4, [R1+0x88] ;  /* 0x0000880001047983 */ /* 0x000f220000300800 */
[----:B------:R-:W-:Y:S05]  /*24670*/  WARPSYNC.ALL ;  /* 0x0000000000007948 */ /* 0x000fea0003800000 */
[----:B0--3--:R-:W-:Y:S01]  /*24680*/  SEL R80, R2, R14, P0 ;  /* 0x0000000e02507207 */ /* 0x009fe20000000000 */
[----:B------:R-:W-:Y:S01]  /*24690*/  ULDC.64 UR6, c[0x0][0xc08] ;  /* 0x0003020000067ab9 */ /* 0x000fe20000000a00 */
[----:B------:R-:W-:Y:S01]  /*246a0*/  SEL R82, R14, R2, P0 ;  /* 0x000000020e527207 */ /* 0x000fe20000000000 */
[----:B------:R-:W-:Y:S01]  /*246b0*/  ULDC.64 UR4, c[0x0][0xc00] ;  /* 0x0003000000047ab9 */ /* 0x000fe20000000a00 */
[----:B------:R-:W-:Y:S01]  /*246c0*/  F2FP.BF16.F32.PACK_AB R12, R3, R98 ;  /* 0x00000062030c723e */ /* 0x000fe200000010ff */
[----:B------:R-:W0:Y:S01]  /*246d0*/  LDC R2, c[0x0][0xbe8] ;  /* 0x0002fa00ff027b82 */ /* 0x000e220000000800 */
[----:B------:R-:W-:Y:S01]  /*246e0*/  F2FP.BF16.F32.PACK_AB R13, R97, R56 ;  /* 0x00000038610d723e */ /* 0x000fe200000010ff */
[----:B------:R-:W-:Y:S01]  /*246f0*/  ULDC.64 UR8, c[0x0][0x208] ;  /* 0x0000820000087ab9 */ /* 0x000fe20000000a00 */
[----:B------:R-:W-:-:S02]  /*24700*/  F2FP.BF16.F32.PACK_AB R14, R9, R102 ;  /* 0x00000066090e723e */ /* 0x000fc400000010ff */
[----:B------:R-:W-:-:S03]  /*24710*/  F2FP.BF16.F32.PACK_AB R15, R113, R58 ;  /* 0x0000003a710f723e */ /* 0x000fc600000010ff */
[----:B------:R-:W-:Y:S01]  /*24720*/  BAR.SYNC.DEFER_BLOCKING 0x1, 0x100 ;  /* 0x0044000000007b1d */ /* 0x000fe20000010000 */
[----:B--2---:R-:W-:Y:S02]  /*24730*/  SEL R81, R31, R8, P0 ;  /* 0x000000081f517207 */ /* 0x004fe40000000000 */
[----:B------:R-:W-:Y:S02]  /*24740*/  SEL R83, R8, R31, P0 ;  /* 0x0000001f08537207 */ /* 0x000fe40000000000 */
        /* <DEDUP_REMOVED lines=16> */
[----:B------:R-:W-:Y:S01]  /*24850*/  STSM.16.M88.4 [R110], R28 ;  /* 0x0000001c6e007844 */ /* 0x000fe20000000200 */
[----:B------:R-:W-:Y:S02]  /*24860*/  F2FP.BF16.F32.PACK_AB R38, R51, R50 ;  /* 0x000000323326723e */ /* 0x000fe400000010ff */
[----:B------:R-:W-:Y:S01]  /*24870*/  F2FP.BF16.F32.PACK_AB R39, R77, R76 ;  /* 0x0000004c4d27723e */ /* 0x000fe200000010ff */
[----:B------:R-:W-:Y:S01]  /*24880*/  STSM.16.M88.4 [R112], R32 ;  /* 0x0000002070007844 */ /* 0x000fe20000000200 */
[----:B------:R-:W-:-:S02]  /*24890*/  F2FP.BF16.F32.PACK_AB R40, R53, R10 ;  /* 0x0000000a3528723e */ /* 0x000fc400000010ff */
[----:B------:R-:W-:Y:S01]  /*248a0*/  F2FP.BF16.F32.PACK_AB R41, R79, R78 ;  /* 0x0000004e4f29723e */ /* 0x000fe200000010ff */
[----:B------:R-:W-:Y:S01]  /*248b0*/  STSM.16.M88.4 [R86], R36 ;  /* 0x0000002456007844 */ /* 0x000fe20000000200 */
[----:B------:R-:W-:Y:S02]  /*248c0*/  F2FP.BF16.F32.PACK_AB R42, R55, R52 ;  /* 0x00000034372a723e */ /* 0x000fe400000010ff */
[----:B------:R-:W-:Y:S02]  /*248d0*/  F2FP.BF16.F32.PACK_AB R43, R85, R122 ;  /* 0x0000007a552b723e */ /* 0x000fe400000010ff */
[----:B-1----:R-:W-:Y:S02]  /*248e0*/  F2FP.BF16.F32.PACK_AB R12, R57, R54 ;  /* 0x00000036390c723e */ /* 0x002fe400000010ff */
[----:B------:R-:W-:Y:S01]  /*248f0*/  F2FP.BF16.F32.PACK_AB R13, R87, R124 ;  /* 0x0000007c570d723e */ /* 0x000fe200000010ff */
[----:B------:R-:W-:Y:S01]  /*24900*/  STSM.16.M88.4 [R88], R40 ;  /* 0x0000002858007844 */ /* 0x000fe20000000200 */
[----:B------:R-:W-:-:S02]  /*24910*/  F2FP.BF16.F32.PACK_AB R14, R59, R116 ;  /* 0x000000743b0e723e */ /* 0x000fc400000010ff */
[----:B------:R-:W-:Y:S02]  /*24920*/  F2FP.BF16.F32.PACK_AB R15, R91, R100 ;  /* 0x000000645b0f723e */ /* 0x000fe400000010ff */
[----:B--2---:R-:W-:Y:S02]  /*24930*/  F2FP.BF16.F32.PACK_AB R24, R95, R118 ;  /* 0x000000765f18723e */ /* 0x004fe400000010ff */
[----:B------:R-:W-:Y:S01]  /*24940*/  F2FP.BF16.F32.PACK_AB R26, R109, R120 ;  /* 0x000000786d1a723e */ /* 0x000fe200000010ff */
[----:B------:R-:W-:Y:S01]  /*24950*/  STSM.16.M88.4 [R92], R12 ;  /* 0x0000000c5c007844 */ /* 0x000fe20000000200 */
[----:B------:R-:W-:Y:S02]  /*24960*/  F2FP.BF16.F32.PACK_AB R25, R81, R80 ;  /* 0x000000505119723e */ /* 0x000fe400000010ff */
[----:B------:R-:W-:Y:S02]  /*24970*/  F2FP.BF16.F32.PACK_AB R27, R83, R82 ;  /* 0x00000052531b723e */ /* 0x000fe400000010ff */
[----:B------:R-:W-:-:S02]  /*24980*/  ISETP.GT.AND P2, PT, R128, 0x1, PT ;  /* 0x000000018000780c */ /* 0x000fc40003f44270 */
[----:B------:R-:W-:Y:S01]  /*24990*/  ISETP.NE.U32.AND P3, PT, RZ, UR6, PT ;  /* 0x00000006ff007c0c */ /* 0x000fe2000bf65070 */
[----:B------:R1:W-:Y:S01]  /*249a0*/  STSM.16.M88.4 [R94], R24 ;  /* 0x000000185e007844 */ /* 0x0003e20000000200 */
[----:B------:R-:W-:Y:S01]  /*249b0*/  BAR.SYNC.DEFER_BLOCKING 0x1, 0x100 ;  /* 0x0044000000007b1d */ /* 0x000fe20000010000 */
[----:B------:R-:W-:Y:S02]  /*249c0*/  ISETP.NE.U32.AND P0, PT, RZ, UR4, PT ;  /* 0x00000004ff007c0c */ /* 0x000fe4000bf05070 */
[----:B------:R-:W-:Y:S02]  /*249d0*/  ISETP.NE.AND.EX P3, PT, RZ, UR7, PT, P3 ;  /* 0x00000007ff007c0c */ /* 0x000fe4000bf65330 */
[----:B------:R-:W-:Y:S01]  /*249e0*/  ISETP.NE.AND.EX P0, PT, RZ, UR5, PT, P0 ;  /* 0x00000005ff007c0c */ /* 0x000fe2000bf05300 */
[----:B-1----:R-:W-:-:S05]  /*249f0*/  IMAD.MOV.U32 R24, RZ, RZ, 0x9b8 ;  /* 0x000009b8ff187424 */ /* 0x002fca00078e00ff */
[----:B------:R-:W-:-:S04]  /*24a00*/  SEL R24, R24, 0x978, P2 ;  /* 0x0000097818187807 */ /* 0x000fc80001000000 */
[----:B------:R1:W2:Y:S08]  /*24a10*/  LDC.64 R14, c[0x0][R24+0x220] ;  /* 0x00008800180e7b82 */ /* 0x0002b00000000a00 */
[----:B------:R1:W3:Y:S08]  /*24a20*/  LDC.64 R26, c[0x0][R24+0x218] ;  /* 0x00008600181a7b82 */ /* 0x0002f00000000a00 */
[----:B------:R1:W0:Y:S01]  /*24a30*/  LDC.64 R12, c[0x0][R24+0x228] ;  /* 0x00008a00180c7b82 */ /* 0x0002220000000a00 */
[----:B----4-:R-:W-:-:S04]  /*24a40*/  IADD3 R28, P1, R93, UR4, RZ ;  /* 0x000000045d1c7c10 */ /* 0x010fc8000ff3e0ff */
[C---:B------:R-:W-:Y:S02]  /*24a50*/  IADD3.X R29, R4.reuse, UR5, RZ, P1, !PT ;  /* 0x00000005041d7c10 */ /* 0x040fe40008ffe4ff */
[----:B------:R-:W-:Y:S01]  /*24a60*/  @P3 IADD3 R30, P1, R93, UR6, RZ ;  /* 0x000000065d1e3c10 */ /* 0x000fe2000ff3e0ff */
[----:B------:R-:W-:Y:S02]  /*24a70*/  ULDC UR6, c[0x0][0xa88] ;  /* 0x0002a20000067ab9 */ /* 0x000fe40000000800 */
[----:B------:R-:W-:Y:S01]  /*24a80*/  IMAD.U32 R33, RZ, RZ, UR6 ;  /* 0x00000006ff217e24 */ /* 0x000fe2000f8e00ff */
[----:B------:R-:W-:Y:S01]  /*24a90*/  @P3 IADD3.X R31, R4, UR7, RZ, P1, !PT ;  /* 0x00000007041f3c10 */ /* 0x000fe20008ffe4ff */
[----:B------:R1:W5:Y:S01]  /*24aa0*/  @P0 LDG.E R11, desc[UR8][R28.64] ;  /* 0x000000081c0b0981 */ /* 0x000362000c1e1900 */
[----:B0-----:R-:W-:-:S03]  /*24ab0*/  ISETP.NE.AND P1, PT, R2, 0x1, PT ;  /* 0x000000010200780c */ /* 0x001fc60003f25270 */
[----:B------:R1:W5:Y:S01]  /*24ac0*/  @P3 LDG.E R33, desc[UR8][R30.64] ;  /* 0x000000081e213981 */ /* 0x000362000c1e1900 */
[----:B--23--:R-:W-:Y:S09]  /*24ad0*/  @P3 BRA `(.L_x_2442) ;  /* 0x0000000000143947 */ /* 0x00cff20003800000 */
[----:B------:R-:W-:Y:S05]  /*24ae0*/  @!P0 BRA `(.L_x_2442) ;  /* 0x0000000000108947 */ /* 0x000fea0003800000 */
[----:B------:R-:W-:Y:S02]  /*24af0*/  ULDC.64 UR6, c[0x0][0x208] ;  /* 0x0000820000067ab9 */ /* 0x000fe40000000a00 */
[----:B------:R-:W2:Y:S04]  /*24b00*/  LDG.E R4, desc[UR6][R28.64] ;  /* 0x000000061c047981 */ /* 0x000ea8000c1e1900 */
[----:B-----5:R-:W2:Y:S02]  /*24b10*/  LDG.E R33, desc[UR6][R28.64+0x4] ;  /* 0x000004061c217981 */ /* 0x020ea4000c1e1900 */
[----:B--2---:R-:W-:-:S07]  /*24b20*/  IADD3 R33, -R4, R33, RZ ;  /* 0x0000002104217210 */ /* 0x004fce0007ffe1ff */
.L_x_2442:
[----:B------:R-:W2:Y:S01]  /*24b30*/  LDL R8, [R1+0x68] ;  /* 0x0000680001087983 */ /* 0x000ea20000100800 */
[----:B-1----:R-:W0:Y:S03]  /*24b40*/  LDC.64 R24, c[0x0][R24+0x210] ;  /* 0x0000840018187b82 */ /* 0x002e260000000a00 */
[----:B------:R-:W3:Y:S04]  /*24b50*/  LDL.LU R28, [R1+0x7c] ;  /* 0x00007c00011c7983 */ /* 0x000ee80000300800 */
[----:B------:R-:W4:Y:S01]  /*24b60*/  LDL.LU R4, [R1+0x8c] ;  /* 0x00008c0001047983 */ /* 0x000f220000300800 */
[----:B------:R-:W-:Y:S01]  /*24b70*/  ISETP.NE.U32.AND P0, PT, RZ, UR4, PT ;  /* 0x00000004ff007c0c */ /* 0x000fe2000bf05070 */
[----:B------:R-:W1:Y:S02]  /*24b80*/  @P1 LDC R39, c[0x0][0xbf0] ;  /* 0x0002fc00ff271b82 */ /* 0x000e640000000800 */
[----:B------:R-:W4:Y:S04]  /*24b90*/  LDL R30, [R1+0x70] ;  /* 0x00007000011e7983 */ /* 0x000f280000100800 */
[----:B------:R-:W4:Y:S04]  /*24ba0*/  LDL R96, [R1+0x54] ;  /* 0x0000540001607983 */ /* 0x000f280000100800 */
[----:B------:R-:W4:Y:S04]  /*24bb0*/  LDL R88, [R1+0x90] ;  /* 0x0000900001587983 */ /* 0x000f280000100800 */
[----:B------:R-:W4:Y:S01]  /*24bc0*/  LDL R32, [R1+0x9c] ;  /* 0x00009c0001207983 */ /* 0x000f220000100800 */
[----:B------:R-:W-:Y:S01]  /*24bd0*/  ISETP.NE.AND.EX P0, PT, RZ, UR5, PT, P0 ;  /* 0x00000005ff007c0c */ /* 0x000fe2000bf05300 */
[----:B-----5:R-:W-:Y:S01]  /*24be0*/  IMAD R86, R33, R2, RZ ;  /* 0x0000000221567224 */ /* 0x020fe200078e02ff */
[----:B------:R-:W-:Y:S01]  /*24bf0*/  ULDC.64 UR6, c[0x0][0x208] ;  /* 0x0000820000067ab9 */ /* 0x000fe20000000a00 */
[----:B--2---:R-:W-:-:S02]  /*24c00*/  IMAD.MOV.U32 R92, RZ, RZ, R8 ;  /* 0x000000ffff5c7224 */ /* 0x004fc400078e0008 */
[----:B------:R-:W2:Y:S01]  /*24c10*/  @P1 LDC R8, c[0x0][0xbec] ;  /* 0x0002fb00ff081b82 */ /* 0x000ea20000000800 */
[----:B---3--:R-:W-:-:S07]  /*24c20*/  SEL R93, R28, RZ, !P0 ;  /* 0x000000ff1c5d7207 */ /* 0x008fce0004000000 */
[----:B------:R-:W3:Y:S01]  /*24c30*/  LDC.64 R28, c[0x0][0xba8] ;  /* 0x0002ea00ff1c7b82 */ /* 0x000ee20000000a00 */
[----:B----4-:R-:W-:Y:S01]  /*24c40*/  SEL R31, R4, RZ, !P0 ;  /* 0x000000ff041f7207 */ /* 0x010fe20004000000 */
[----:B------:R-:W-:Y:S02]  /*24c50*/  IMAD R4, R15, R93, RZ ;  /* 0x0000005d0f047224 */ /* 0x000fe400078e02ff */
[----:B------:R-:W-:Y:S02]  /*24c60*/  IMAD.IADD R41, R30, 0x1, R96 ;  /* 0x000000011e297824 */ /* 0x000fe400078e0260 */
[----:B------:R-:W4:Y:S01]  /*24c70*/  S2R R30, SR_TID.X ;  /* 0x00000000001e7919 */ /* 0x000f220000002100 */
[C---:B------:R-:W-:Y:S02]  /*24c80*/  IMAD R37, R14.reuse, R31, R4 ;  /* 0x0000001f0e257224 */ /* 0x040fe400078e0204 */
[----:B------:R-:W-:Y:S01]  /*24c90*/  IMAD.WIDE.U32 R14, R14, R93, RZ ;  /* 0x0000005d0e0e7225 */ /* 0x000fe200078e00ff */
[----:B------:R-:W-:-:S03]  /*24ca0*/  SEL R31, R88, RZ, P2 ;  /* 0x000000ff581f7207 */ /* 0x000fc60001000000 */
[----:B------:R-:W-:Y:S02]  /*24cb0*/  IMAD R35, R27, R92, RZ ;  /* 0x0000005c1b237224 */ /* 0x000fe400078e02ff */
[----:B--2---:R-:W-:-:S04]  /*24cc0*/  @P1 IMAD.HI.U32 R8, R41, R8, RZ ;  /* 0x0000000829081227 */ /* 0x004fc800078e00ff */
[----:B------:R-:W-:Y:S01]  /*24cd0*/  IMAD.WIDE.U32 R26, R26, R92, RZ ;  /* 0x0000005c1a1a7225 */ /* 0x000fe200078e00ff */
[----:B---3--:R-:W2:Y:S03]  /*24ce0*/  @!P2 LDC R28, c[0x0][0xb50] ;  /* 0x0002d400ff1cab82 */ /* 0x008ea60000000800 */
[----:B------:R-:W-:Y:S02]  /*24cf0*/  IMAD.IADD R37, R15, 0x1, R37 ;  /* 0x000000010f257824 */ /* 0x000fe400078e0225 */
[----:B------:R-:W-:Y:S01]  /*24d00*/  IMAD.MOV.U32 R15, RZ, RZ, R41 ;  /* 0x000000ffff0f7224 */ /* 0x000fe200078e0029 */
[----:B-1----:R-:W-:Y:S01]  /*24d10*/  @P1 SHF.R.U32.HI R15, RZ, R39, R8 ;  /* 0x00000027ff0f1219 */ /* 0x002fe20000011608 */
[----:B------:R-:W-:Y:S01]  /*24d20*/  IMAD.IADD R27, R27, 0x1, R35 ;  /* 0x000000011b1b7824 */ /* 0x000fe200078e0223 */
[--C-:B------:R-:W-:Y:S01]  /*24d30*/  IADD3 R14, P0, P3, R14, R26, R11.reuse ;  /* 0x0000001a0e0e7210 */ /* 0x100fe20007b1e00b */
[-C--:B------:R-:W-:Y:S01]  /*24d40*/  IMAD R35, R13, R31.reuse, RZ ;  /* 0x0000001f0d237224 */ /* 0x080fe200078e02ff */
[----:B------:R-:W-:Y:S01]  /*24d50*/  SHF.R.S32.HI R4, RZ, 0x1f, R11 ;  /* 0x0000001fff047819 */ /* 0x000fe2000001140b */
[----:B------:R-:W-:Y:S01]  /*24d60*/  IMAD.WIDE.U32 R12, R12, R31, RZ ;  /* 0x0000001f0c0c7225 */ /* 0x000fe200078e00ff */
[----:B------:R-:W1:Y:S03]  /*24d70*/  @!P2 LDC R29, c[0x0][0xb54] ;  /* 0x0002d500ff1dab82 */ /* 0x000e660000000800 */
[----:B------:R-:W-:Y:S01]  /*24d80*/  IMAD.MOV R31, RZ, RZ, -R15 ;  /* 0x000000ffff1f7224 */ /* 0x000fe200078e0a0f */
[----:B------:R-:W-:Y:S01]  /*24d90*/  IADD3.X R27, R37, R27, R4, P0, P3 ;  /* 0x0000001b251b7210 */ /* 0x000fe200007e6404 */
[----:B------:R-:W-:Y:S01]  /*24da0*/  IMAD.IADD R35, R13, 0x1, R35 ;  /* 0x000000010d237824 */ /* 0x000fe200078e0223 */
[----:B------:R-:W-:-:S02]  /*24db0*/  IADD3 R12, P0, P3, R15, R14, R12 ;  /* 0x0000000e0f0c7210 */ /* 0x000fc40007b1e00c */
[----:B------:R-:W-:Y:S01]  /*24dc0*/  SHF.R.S32.HI R8, RZ, 0x1f, R15 ;  /* 0x0000001fff087819 */ /* 0x000fe2000001140f */
[----:B------:R-:W-:-:S03]  /*24dd0*/  IMAD R15, R2, R31, R41 ;  /* 0x0000001f020f7224 */ /* 0x000fc600078e0229 */
[----:B------:R-:W-:Y:S01]  /*24de0*/  IADD3.X R13, R8, R27, R35, P0, P3 ;  /* 0x0000001b080d7210 */ /* 0x000fe200007e6423 */
[-C--:B0-----:R-:W-:Y:S01]  /*24df0*/  IMAD R8, R25, R15.reuse, RZ ;  /* 0x0000000f19087224 */ /* 0x081fe200078e02ff */
[----:B------:R-:W-:Y:S01]  /*24e00*/  SHF.R.S32.HI R27, RZ, 0x1f, R15 ;  /* 0x0000001fff1b7819 */ /* 0x000fe2000001140f */
[----:B----4-:R-:W-:Y:S02]  /*24e10*/  VIADD R34, R30, 0xffffff80 ;  /* 0xffffff801e227836 */ /* 0x010fe40000000000 */
[----:B------:R-:W-:-:S04]  /*24e20*/  IMAD.WIDE.U32 R12, R24, R15, R12 ;  /* 0x0000000f180c7225 */ /* 0x000fc800078e000c */
[----:B------:R-:W-:Y:S01]  /*24e30*/  IMAD R27, R24, R27, R8 ;  /* 0x0000001b181b7224 */ /* 0x000fe200078e0208 */
[----:B--2---:R-:W-:Y:S02]  /*24e40*/  LEA R28, P0, R12, R28, 0x2 ;  /* 0x0000001c0c1c7211 */ /* 0x004fe400078010ff */
[----:B------:R-:W-:Y:S01]  /*24e50*/  SHF.R.S32.HI R30, RZ, 0x1f, R34 ;  /* 0x0000001fff1e7819 */ /* 0x000fe20000011422 */
[----:B------:R-:W-:-:S03]  /*24e60*/  IMAD.IADD R8, R13, 0x1, R27 ;  /* 0x000000010d087824 */ /* 0x000fc600078e021b */
[----:B------:R-:W-:Y:S02]  /*24e70*/  LEA.HI R30, R30, R34, RZ, 0x7 ;  /* 0x000000221e1e7211 */ /* 0x000fe400078f38ff */
[----:B-1----:R-:W-:Y:S02]  /*24e80*/  LEA.HI.X R8, R12, R29, R8, 0x2, P0 ;  /* 0x0000001d0c087211 */ /* 0x002fe400000f1408 */
[----:B------:R-:W-:Y:S01]  /*24e90*/  LOP3.LUT R30, R30, 0xffffff80, RZ, 0xc0, !PT ;  /* 0xffffff801e1e7812 */ /* 0x000fe200078ec0ff */
[----:B------:R-:W-:Y:S01]  /*24ea0*/  SHFL.IDX PT, R12, R28, RZ, 0x1c1f ;  /* 0x001c1fff1c0c7589 */ /* 0x000fe200000e0000 */
[----:B------:R-:W-:-:S03]  /*24eb0*/  IMAD.IADD R27, R32, 0x1, R96 ;  /* 0x00000001201b7824 */ /* 0x000fc600078e0260 */
[----:B------:R-:W0:Y:S01]  /*24ec0*/  SHFL.IDX PT, R13, R8, RZ, 0x1c1f ;  /* 0x001c1fff080d7589 */ /* 0x000e2200000e0000 */
[----:B------:R-:W-:-:S03]  /*24ed0*/  IADD3 R30, R34, -R30, RZ ;  /* 0x8000001e221e7210 */ /* 0x000fc60007ffe0ff */
        /* <DEDUP_REMOVED lines=9> */
[----:B------:R-:W1:Y:S01]  /*24f70*/  S2R R30, SR_TID.X ;  /* 0x00000000001e7919 */ /* 0x000e620000002100 */
[----:B0-----:R-:W0:Y:S01]  /*24f80*/  @P1 LDC R13, c[0x0][0xbec] ;  /* 0x0002fb00ff0d1b82 */ /* 0x001e220000000800 */
[----:B------:R-:W-:-:S07]  /*24f90*/  ULDC.64 UR4, c[0x0][0x208] ;  /* 0x0000820000047ab9 */ /* 0x000fce0000000a00 */
[----:B------:R-:W2:Y:S01]  /*24fa0*/  @P1 LDC R15, c[0x0][0xbf0] ;  /* 0x0002fc00ff0f1b82 */ /* 0x000ea20000000800 */
[----:B-1----:R-:W-:-:S05]  /*24fb0*/  VIADD R99, R30, 0xffffff80 ;  /* 0xffffff801e637836 */ /* 0x002fca0000000000 */
[----:B------:R-:W-:-:S04]  /*24fc0*/  SHF.R.S32.HI R94, RZ, 0x1f, R99 ;  /* 0x0000001fff5e7819 */ /* 0x000fc80000011463 */
[----:B------:R-:W-:-:S04]  /*24fd0*/  LEA.HI R94, R94, R99, RZ, 0x3 ;  /* 0x000000635e5e7211 */ /* 0x000fc800078f18ff */
[----:B------:R-:W-:-:S05]  /*24fe0*/  SHF.R.S32.HI R94, RZ, 0x3, R94 ;  /* 0x00000003ff5e7819 */ /* 0x000fca000001145e */
[----:B------:R-:W-:-:S04]  /*24ff0*/  IMAD R3, R94, 0x40, R126 ;  /* 0x000000405e037824 */ /* 0x000fc800078e027e */
[----:B------:R-:W-:-:S03]  /*25000*/  IMAD.WIDE R72, R3, 0x2, R72 ;  /* 0x0000000203487825 */ /* 0x000fc600078e0248 */
        /* <DEDUP_REMOVED lines=11> */
[C---:B------:R-:W-:Y:S01]  /*250c0*/  IADD3 R37, P3, R72.reuse, 0x4000, RZ ;  /* 0x0000400048257810 */ /* 0x040fe20007f7e0ff */
[----:B------:R-:W5:Y:S01]  /*250d0*/  LD.E.128 R48, desc[UR4][R48.64] ;  /* 0x0000000430307980 */ /* 0x000f62000c101d00 */
[C---:B------:R-:W-:Y:S02]  /*250e0*/  IADD3 R33, P4, R72.reuse, 0x5000, RZ ;  /* 0x0000500048217810 */ /* 0x040fe40007f9e0ff */
[C---:B------:R-:W-:Y:S01]  /*250f0*/  IADD3 R29, P5, R72.reuse, 0x6000, RZ ;  /* 0x00006000481d7810 */ /* 0x040fe20007fbe0ff */
[----:B------:R-:W5:Y:S01]  /*25100*/  LD.E.128 R44, desc[UR4][R44.64] ;  /* 0x000000042c2c7980 */ /* 0x000f62000c101d00 */
[----:B------:R-:W-:-:S02]  /*25110*/  IADD3 R3, P0, R72, 0x7000, RZ ;  /* 0x0000700048037810 */ /* 0x000fc40007f1e0ff */
[----:B------:R-:W-:Y:S02]  /*25120*/  LOP3.LUT R40, R41, 0x380, RZ, 0xc0, !PT ;  /* 0x0000038029287812 */ /* 0x000fe400078ec0ff */
[----:B------:R-:W-:Y:S01]  /*25130*/  LOP3.LUT R36, R37, 0x380, RZ, 0xc0, !PT ;  /* 0x0000038025247812 */ /* 0x000fe200078ec0ff */
[----:B------:R-:W-:Y:S01]  /*25140*/  IMAD.X R25, RZ, RZ, R73, P0 ;  /* 0x000000ffff197224 */ /* 0x000fe200000e0649 */
[----:B------:R-:W-:Y:S02]  /*25150*/  LOP3.LUT R32, R33, 0x380, RZ, 0xc0, !PT ;  /* 0x0000038021207812 */ /* 0x000fe400078ec0ff */
[----:B------:R-:W-:Y:S02]  /*25160*/  LOP3.LUT R28, R29, 0x380, RZ, 0xc0, !PT ;  /* 0x000003801d1c7812 */ /* 0x000fe400078ec0ff */
[----:B------:R-:W-:Y:S02]  /*25170*/  LOP3.LUT R0, R3, 0x380, RZ, 0xc0, !PT ;  /* 0x0000038003007812 */ /* 0x000fe400078ec0ff */
[----:B------:R-:W-:-:S02]  /*25180*/  LOP3.LUT R9, R72, 0x380, RZ, 0xc0, !PT ;  /* 0x0000038048097812 */ /* 0x000fc400078ec0ff */
[----:B------:R-:W-:Y:S02]  /*25190*/  SHF.R.U64 R40, R40, 0x3, RZ ;  /* 0x0000000328287819 */ /* 0x000fe400000012ff */
[----:B------:R-:W-:Y:S02]  /*251a0*/  SHF.R.U64 R36, R36, 0x3, RZ ;  /* 0x0000000324247819 */ /* 0x000fe400000012ff */
[----:B------:R-:W-:Y:S02]  /*251b0*/  SHF.R.U64 R32, R32, 0x3, RZ ;  /* 0x0000000320207819 */ /* 0x000fe400000012ff */
[----:B------:R-:W-:Y:S02]  /*251c0*/  SHF.R.U64 R28, R28, 0x3, RZ ;  /* 0x000000031c1c7819 */ /* 0x000fe400000012ff */
[----:B------:R-:W-:Y:S02]  /*251d0*/  SHF.R.U64 R0, R0, 0x3, RZ ;  /* 0x0000000300007819 */ /* 0x000fe400000012ff */
[----:B------:R-:W-:-:S02]  /*251e0*/  SHF.R.U64 R9, R9, 0x3, RZ ;  /* 0x0000000309097819 */ /* 0x000fc400000012ff */
[----:B------:R-:W-:Y:S01]  /*251f0*/  LOP3.LUT R40, R40, R41, RZ, 0x3c, !PT ;  /* 0x0000002928287212 */ /* 0x000fe200078e3cff */
[--C-:B------:R-:W-:Y:S01]  /*25200*/  IMAD.X R41, RZ, RZ, R73.reuse, P2 ;  /* 0x000000ffff297224 */ /* 0x100fe200010e0649 */
[----:B------:R-:W-:Y:S01]  /*25210*/  LOP3.LUT R36, R36, R37, RZ, 0x3c, !PT ;  /* 0x0000002524247212 */ /* 0x000fe200078e3cff */
[--C-:B------:R-:W-:Y:S01]  /*25220*/  IMAD.X R37, RZ, RZ, R73.reuse, P3 ;  /* 0x000000ffff257224 */ /* 0x100fe200018e0649 */
[----:B------:R-:W-:Y:S01]  /*25230*/  LOP3.LUT R32, R32, R33, RZ, 0x3c, !PT ;  /* 0x0000002120207212 */ /* 0x000fe200078e3cff */
[----:B------:R-:W-:Y:S01]  /*25240*/  IMAD.X R33, RZ, RZ, R73, P4 ;  /* 0x000000ffff217224 */ /* 0x000fe200020e0649 */
[----:B------:R-:W-:Y:S01]  /*25250*/  LOP3.LUT R28, R28, R29, RZ, 0x3c, !PT ;  /* 0x0000001d1c1c7212 */ /* 0x000fe200078e3cff */
[----:B------:R-:W5:Y:S01]  /*25260*/  LD.E.128 R40, desc[UR4][R40.64] ;  /* 0x0000000428287980 */ /* 0x000f62000c101d00 */
[----:B------:R-:W-:Y:S02]  /*25270*/  IADD3.X R29, RZ, R73, RZ, P5, !PT ;  /* 0x00000049ff1d7210 */ /* 0x000fe40002ffe4ff */
[----:B------:R-:W-:Y:S01]  /*25280*/  LOP3.LUT R24, R0, R3, RZ, 0x3c, !PT ;  /* 0x0000000300187212 */ /* 0x000fe200078e3cff */
[----:B------:R-:W5:Y:S01]  /*25290*/  LD.E.128 R36, desc[UR4][R36.64] ;  /* 0x0000000424247980 */ /* 0x000f62000c101d00 */
[----:B------:R-:W-:-:S02]  /*252a0*/  SHF.R.S32.HI R10, RZ, 0x1f, R99 ;  /* 0x0000001fff0a7819 */ /* 0x000fc40000011463 */
[----:B------:R-:W-:Y:S01]  /*252b0*/  LOP3.LUT R72, R9, R72, RZ, 0x3c, !PT ;  /* 0x0000004809487212 */ /* 0x000fe200078e3cff */
[----:B------:R-:W5:Y:S01]  /*252c0*/  LD.E.128 R32, desc[UR4][R32.64] ;  /* 0x0000000420207980 */ /* 0x000f62000c101d00 */
[----:B------:R-:W-:-:S03]  /*252d0*/  LEA.HI R10, R10, R99, RZ, 0x3 ;  /* 0x000000630a0a7211 */ /* 0x000fc600078f18ff */
[----:B------:R1:W5:Y:S01]  /*252e0*/  LD.E.128 R52, desc[UR4][R72.64] ;  /* 0x0000000448347980 */ /* 0x000362000c101d00 */
[----:B------:R-:W-:-:S03]  /*252f0*/  LOP3.LUT R10, R10, 0xfffffff8, RZ, 0xc0, !PT ;  /* 0xfffffff80a0a7812 */ /* 0x000fc600078ec0ff */
[----:B------:R-:W5:Y:S04]  /*25300*/  LD.E.128 R28, desc[UR4][R28.64] ;  /* 0x000000041c1c7980 */ /* 0x000f68000c101d00 */
[----:B------:R-:W5:Y:S01]  /*25310*/  LD.E.128 R24, desc[UR4][R24.64] ;  /* 0x0000000418187980 */ /* 0x000f62000c101d00 */
[----:B------:R-:W-:Y:S02]  /*25320*/  ULDC.64 UR4, c[0x0][0xaa0] ;  /* 0x0002a80000047ab9 */ /* 0x000fe40000000a00 */
[----:B------:R-:W-:Y:S01]  /*25330*/  IMAD R4, R4, UR4, RZ ;  /* 0x0000000404047c24 */ /* 0x000fe2000f8e02ff */
[----:B------:R-:W-:Y:S01]  /*25340*/  @!PT LDS RZ, [RZ] ;  /* 0x00000000fffff984 */ /* 0x000fe20000000800 */
[----:B------:R-:W-:Y:S01]  /*25350*/  @!PT LDS RZ, [RZ] ;  /* 0x00000000fffff984 */ /* 0x000fe20000000800 */
[----:B------:R-:W-:Y:S01]  /*25360*/  @!PT LDS RZ, [RZ] ;  /* 0x00000000fffff984 */ /* 0x000fe20000000800 */
[----:B------:R-:W-:Y:S01]  /*25370*/  @!PT LDS RZ, [RZ] ;  /* 0x00000000fffff984 */ /* 0x000fe20000000800 */
[----:B------:R3:W-:Y:S06]  /*25380*/  MEMBAR.ALL.CTA ;  /* 0x0000000000007992 */ /* 0x0007ec0000008000 */
[----:B---3--:R-:W3:Y:S01]  /*25390*/  FENCE.VIEW.ASYNC.S ;  /* 0x00000000000073c6 */ /* 0x008ee20000000000 */
[----:B------:R-:W-:-:S04]  /*253a0*/  IMAD.WIDE.U32 R8, R11, UR4, RZ ;  /* 0x000000040b087c25 */ /* 0x000fc8000f8e00ff */
[----:B------:R-:W-:Y:S01]  /*253b0*/  IMAD R3, R11, UR5, R4 ;  /* 0x000000050b037c24 */ /* 0x000fe2000f8e0204 */
[----:B------:R-:W-:Y:S01]  /*253c0*/  ULDC.64 UR4, c[0x0][0xae8] ;  /* 0x0002ba0000047ab9 */ /* 0x000fe20000000a00 */
[----:B------:R-:W-:Y:S02]  /*253d0*/  IMAD.IADD R10, R99, 0x1, -R10 ;  /* 0x00000001630a7824 */ /* 0x000fe400078e0a0a */
[----:B------:R-:W-:Y:S02]  /*253e0*/  IMAD.IADD R9, R9, 0x1, R3 ;  /* 0x0000000109097824 */ /* 0x000fe400078e0203 */
[----:B------:R-:W-:Y:S02]  /*253f0*/  IMAD R0, R10, 0x20, R94 ;  /* 0x000000200a007824 */ /* 0x000fe400078e025e */
[----:B------:R-:W-:Y:S01]  /*25400*/  IMAD.WIDE.U32 R8, R92, UR4, R8 ;  /* 0x000000045c087c25 */ /* 0x000fe2000f8e0008 */
[----:B------:R-:W-:-:S03]  /*25410*/  SHF.R.S32.HI R4, RZ, 0x1f, R93 ;  /* 0x0000001fff047819 */ /* 0x000fc6000001145d */
[----:B------:R-:W-:Y:S02]  /*25420*/  IMAD.IADD R10, R96, 0x1, R0 ;  /* 0x00000001600a7824 */ /* 0x000fe400078e0200 */
[----:B------:R-:W-:Y:S01]  /*25430*/  IMAD R9, R92, UR5, R9 ;  /* 0x000000055c097c24 */ /* 0x000fe2000f8e0209 */
[----:B------:R-:W-:Y:S01]  /*25440*/  ULDC.64 UR4, c[0x0][0xaf0] ;  /* 0x0002bc0000047ab9 */ /* 0x000fe20000000a00 */
[----:B0-----:R-:W-:-:S04]  /*25450*/  @P1 IMAD.HI.U32 R0, R10, R13, RZ ;  /* 0x0000000d0a001227 */ /* 0x001fc800078e00ff */
[----:B------:R-:W-:Y:S02]  /*25460*/  IMAD R4, R4, UR4, RZ ;  /* 0x0000000404047c24 */ /* 0x000fe4000f8e02ff */
[----:B------:R-:W-:Y:S01]  /*25470*/  IMAD.MOV.U32 R3, RZ, RZ, R10 ;  /* 0x000000ffff037224 */ /* 0x000fe200078e000a */
[----:B--2---:R-:W-:Y:S01]  /*25480*/  @P1 SHF.R.U32.HI R3, RZ, R15, R0 ;  /* 0x0000000fff031219 */ /* 0x004fe20000011600 */
[C---:B------:R-:W-:Y:S02]  /*25490*/  IMAD R11, R93.reuse, UR5, R4 ;  /* 0x000000055d0b7c24 */ /* 0x040fe4000f8e0204 */
[----:B------:R-:W-:Y:S01]  /*254a0*/  IMAD.WIDE.U32 R8, R93, UR4, R8 ;  /* 0x000000045d087c25 */ /* 0x000fe2000f8e0008 */
[----:B------:R-:W-:Y:S01]  /*254b0*/  SHF.R.S32.HI R0, RZ, 0x1f, R3 ;  /* 0x0000001fff007819 */ /* 0x000fe20000011403 */
[----:B------:R-:W-:Y:S02]  /*254c0*/  ULDC.64 UR4, c[0x0][0xae0] ;  /* 0x0002b80000047ab9 */ /* 0x000fe40000000a00 */
[----:B------:R-:W-:-:S02]  /*254d0*/  IMAD.IADD R9, R9, 0x1, R11 ;  /* 0x0000000109097824 */ /* 0x000fc400078e020b */
[----:B------:R-:W-:Y:S02]  /*254e0*/  IMAD.MOV R11, RZ, RZ, -R3 ;  /* 0x000000ffff0b7224 */ /* 0x000fe400078e0a03 */
[----:B------:R-:W-:Y:S02]  /*254f0*/  IMAD R4, R0, UR4, RZ ;  /* 0x0000000400047c24 */ /* 0x000fe4000f8e02ff */
[----:B------:R-:W-:Y:S02]  /*25500*/  IMAD R11, R2, R11, R10 ;  /* 0x0000000b020b7224 */ /* 0x000fe400078e020a */
[C---:B------:R-:W-:Y:S02]  /*25510*/  IMAD R13, R3.reuse, UR5, R4 ;  /* 0x00000005030d7c24 */ /* 0x040fe4000f8e0204 */
[----:B------:R-:W-:Y:S01]  /*25520*/  IMAD.WIDE.U32 R2, R3, UR4, R8 ;  /* 0x0000000403027c25 */ /* 0x000fe2000f8e0008 */
[----:B------:R-:W-:Y:S01]  /*25530*/  SHF.R.S32.HI R4, RZ, 0x1f, R11 ;  /* 0x0000001fff047819 */ /* 0x000fe2000001140b */
[----:B------:R-:W-:-:S02]  /*25540*/  ULDC.64 UR4, c[0x0][0xad8] ;  /* 0x0002b60000047ab9 */ /* 0x000fc40000000a00 */
[----:B------:R-:W-:Y:S01]  /*25550*/  VIADD R0, R16, 0x2e820 ;  /* 0x0002e82010007836 */ /* 0x000fe20000000000 */
[----:B------:R-:W-:Y:S01]  /*25560*/  IADD3 R3, R3, R13, RZ ;  /* 0x0000000d03037210 */ /* 0x000fe20007ffe0ff */
[----:B------:R-:W-:-:S03]  /*25570*/  IMAD R4, R4, UR4, RZ ;  /* 0x0000000404047c24 */ /* 0x000fc6000f8e02ff */
[----:B------:R-:W-:Y:S01]  /*25580*/  PRMT R0, RZ, 0x654, R0 ;  /* 0x00000654ff007816 */ /* 0x000fe20000000000 */
[----:B------:R-:W-:-:S03]  /*25590*/  IMAD.WIDE.U32 R2, R11, UR4, R2 ;  /* 0x000000040b027c25 */ /* 0x000fc6000f8e0002 */
[----:B---3--:R0:W-:Y:S01]  /*255a0*/  SYNCS.ARRIVE.TRANS64.RED.A1T0 RZ, [R0+URZ], RZ ;  /* 0x000000ff00ff79a7 */ /* 0x0081e2000810043f */
[----:B------:R-:W-:Y:S01]  /*255b0*/  IMAD R11, R11, UR5, R4 ;  /* 0x000000050b0b7c24 */ /* 0x000fe2000f8e0204 */
[----:B------:R-:W-:-:S03]  /*255c0*/  ULDC.64 UR4, c[0x0][0xa80] ;  /* 0x0002a00000047ab9 */ /* 0x000fc60000000a00 */
[----:B------:R-:W-:Y:S01]  /*255d0*/  IMAD.IADD R3, R3, 0x1, R11 ;  /* 0x0000000103037824 */ /* 0x000fe200078e020b */
[----:B0-----:R-:W-:Y:S01]  /*255e0*/  LEA R0, P0, R2, UR4, 0x1 ;  /* 0x0000000402007c11 */ /* 0x001fe2000f8008ff */
[----:B------:R-:W-:-:S03]  /*255f0*/  UMOV UR4, 0xffffffff ;  /* 0xffffffff00047882 */ /* 0x000fc60000000000 */
[----:B------:R-:W-:Y:S02]  /*25600*/  LEA.HI.X R2, R2, UR5, R3, 0x1, P0 ;  /* 0x0000000502027c11 */ /* 0x000fe400080f0c03 */
[----:B------:R-:W-:Y:S02]  /*25610*/  SHF.R.S32.HI R4, RZ, 0x1f, R84 ;  /* 0x0000001fff047819 */ /* 0x000fe40000011454 */
[----:B------:R-:W-:Y:S01]  /*25620*/  SHF.R.S32.HI R10, RZ, 0x1f, R126 ;  /* 0x0000001fff0a7819 */ /* 0x000fe2000001147e */
[----:B-1----:R-:W-:Y:S06]  /*25630*/  BRA.DIV UR4, `(.L_x_2444) ;  /* 0x000000c6048c7947 */ /* 0x002fec000b800000 */
[----:B------:R0:W1:Y:S04]  /*25640*/  SHFL.IDX PT, R3, R2, RZ, 0x181f ;  /* 0x00181fff02037589 */ /* 0x00006800000e0000 */
[----:B------:R0:W2:Y:S02]  /*25650*/  SHFL.IDX PT, R14, R0, RZ, 0x181f ;  /* 0x00181fff000e7589 */ /* 0x0000a400000e0000 */
.L_x_2701:
[----:B------:R-:W-:Y:S01]  /*25660*/  IMAD.IADD R21, R94, 0x1, R96 ;  /* 0x000000015e157824 */ /* 0x000fe200078e0260 */
[----:B------:R-:W-:Y:S04]  /*25670*/  BSSY B1, `(.L_x_2445) ;  /* 0x000000d000017945 */ /* 0x000fe80003800000 */
[----:B------:R-:W-:-:S13]  /*25680*/  ISETP.GE.AND P0, PT, R21, R86, PT ;  /* 0x000000561500720c */ /* 0x000fda0003f06270 */
[----:B------:R-:W-:Y:S05]  /*25690*/  @P0 BRA `(.L_x_2446) ;  /* 0x0000000000280947 */ /* 0x000fea0003800000 */
[----:B------:R-:W-:Y:S01]  /*256a0*/  ULDC UR4, c[0x0][0xac8] ;  /* 0x0002b20000047ab9 */ /* 0x000fe20000000800 */
[----:B------:R-:W-:Y:S01]  /*256b0*/  ULDC.64 UR6, c[0x0][0x208] ;  /* 0x0000820000067ab9 */ /* 0x000fe20000000a00 */
        /* <DEDUP_REMOVED lines=8> */
.L_x_2446:
[----:B------:R-:W-:Y:S05]  /*25740*/  BSYNC B1 ;  /* 0x0000000000017941 */ /* 0x000fea0003800000 */
.L_x_2445:
[----:B------:R-:W-:-:S03]  /*25750*/  UMOV UR4, 0xffffffff ;  /* 0xffffffff00047882 */ /* 0x000fc60000000000 */
[----:B------:R-:W-:Y:S05]  /*25760*/  BRA.DIV UR4, `(.L_x_2447) ;  /* 0x000000c604747947 */ /* 0x000fea000b800000 */
[----:B-1----:R1:W4:Y:S04]  /*25770*/  SHFL.IDX PT, R3, R2, 0x1, 0x181f ;  /* 0x00381f0002037f89 */ /* 0x00232800000e0000 */
[----:B--23--:R1:W2:Y:S02]  /*25780*/  SHFL.IDX PT, R14, R0, 0x1, 0x181f ;  /* 0x00381f00000e7f89 */ /* 0x00c2a400000e0000 */
.L_x_2705:
[----:B------:R-:W-:Y:S01]  /*25790*/  VIADD R9, R21, 0x20 ;  /* 0x0000002015097836 */ /* 0x000fe20000000000 */
        /* <DEDUP_REMOVED lines=13> */
.L_x_2449:
[----:B------:R-:W-:Y:S05]  /*25870*/  BSYNC B1 ;  /* 0x0000000000017941 */ /* 0x000fea0003800000 */
.L_x_2448:
[----:B------:R-:W-:-:S03]  /*25880*/  UMOV UR4, 0xffffffff ;  /* 0xffffffff00047882 */ /* 0x000fc60000000000 */
[----:B------:R-:W-:Y:S05]  /*25890*/  BRA.DIV UR4, `(.L_x_2450) ;  /* 0x000000c604707947 */ /* 0x000fea000b800000 */
[----:B----4-:R4:W0:Y:S04]  /*258a0*/  SHFL.IDX PT, R3, R2, 0x2, 0x181f ;  /* 0x00581f0002037f89 */ /* 0x01082800000e0000 */
[----:B--23--:R4:W2:Y:S02]  /*258b0*/  SHFL.IDX PT, R14, R0, 0x2, 0x181f ;  /* 0x00581f00000e7f89 */ /* 0x00c8a400000e0000 */
.L_x_2709:
        /* <DEDUP_REMOVED lines=14> */
.L_x_2452:
[----:B------:R-:W-:Y:S05]  /*259a0*/  BSYNC B1 ;  /* 0x0000000000017941 */ /* 0x000fea0003800000 */
.L_x_2451:
[----:B------:R-:W-:-:S03]  /*259b0*/  UMOV UR4, 0xffffffff ;  /* 0xffffffff00047882 */ /* 0x000fc60000000000 */
[----:B------:R-:W-:Y:S05]  /*259c0*/  BRA.DIV UR4, `(.L_x_2453) ;  /* 0x000000c6046c7947 */ /* 0x000fea000b800000 */
[----:B0-----:R0:W0:Y:S04]  /*259d0*/  SHFL.IDX PT, R3, R2, 0x3, 0x181f ;  /* 0x00781f0002037f89 */ /* 0x00102800000e0000 */
[----:B--23--:R2:W3:Y:S02]  /*259e0*/  SHFL.IDX PT, R14, R0, 0x3, 0x181f ;  /* 0x00781f00000e7f89 */ /* 0x00c4e400000e0000 */
.L_x_2713:
[----:B------:R-:W-:-:S05]  /*259f0*/  VIADD R9, R21, 0x60 ;  /* 0x0000006015097836 */ /* 0x000fca0000000000 */
[----:B------:R-:W-:-:S13]  /*25a00*/  ISETP.GE.AND P0, PT, R9, R86, PT ;  /* 0x000000560900720c */ /* 0x000fda0003f06270 */
[----:B------:R-:W-:Y:S05]  /*25a10*/  @P0 BRA `(.L_x_2454) ;  /* 0x0000001c00540947 */ /* 0x000fea0003800000 */
[----:B------:R-:W-:Y:S01]  /*25a20*/  ULDC UR4, c[0x0][0xac8] ;  /* 0x0002b20000047ab9 */ /* 0x000fe20000000800 */
[----:B------:R-:W-:Y:S01]  /*25a30*/  ULDC.64 UR6, c[0x0][0x208] ;  /* 0x0000820000067ab9 */ /* 0x000fe20000000a00 */
[----:B------:R-:W-:-:S13]  /*25a40*/  ISETP.GE.AND P1, PT, R126, UR4, PT ;  /* 0x000000047e007c0c */ /* 0x000fda000bf26270 */
[----:B---3--:R-:W-:-:S04]  /*25a50*/  @!P1 LEA R8, P0, R126, R14, 0x1 ;  /* 0x0000000e7e089211 */ /* 0x008fc800078008ff */
[----:B0-----:R-:W-:Y:S02]  /*25a60*/  @!P1 LEA.HI.X R9, R126, R3, R10, 0x1, P0 ;  /* 0x000000037e099211 */ /* 0x001fe400000f0c0a */
[----:B------:R-:W-:-:S03]  /*25a70*/  ISETP.GE.AND P0, PT, R84, UR4, PT ;  /* 0x0000000454007c0c */ /* 0x000fc6000bf06270 */
[----:B-----5:R0:W-:Y:S10]  /*25a80*/  @!P1 ST.E.128 desc[UR6][R8.64], R40 ;  /* 0x0000002808009985 */ /* 0x0201f4000c101d06 */
[----:B------:R-:W-:Y:S05]  /*25a90*/  @P0 BRA `(.L_x_2454) ;  /* 0x0000001c00340947 */ /* 0x000fea0003800000 */
[----:B------:R-:W-:Y:S01]  /*25aa0*/  LEA R14, P0, R84, R14, 0x1 ;  /* 0x0000000e540e7211 */ /* 0x000fe200078008ff */
[----:B------:R-:W-:-:S03]  /*25ab0*/  ULDC.64 UR4, c[0x0][0x208] ;  /* 0x0000820000047ab9 */ /* 0x000fc60000000a00 */
[----:B------:R-:W-:-:S05]  /*25ac0*/  LEA.HI.X R15, R84, R3, R4, 0x1, P0 ;  /* 0x00000003540f7211 */ /* 0x000fca00000f0c04 */
[----:B------:R3:W-:Y:S01]  /*25ad0*/  ST.E.128 desc[UR4][R14.64], R24 ;  /* 0x000000180e007985 */ /* 0x0007e2000c101d04 */
[----:B------:R-:W-:Y:S05]  /*25ae0*/  BRA `(.L_x_2454) ;  /* 0x0000001c00207947 */ /* 0x000fea0003800000 */
.L_x_2443:
[----:B------:R-:W2:Y:S01]  /*25af0*/  LDL R115, [R1+0x50] ;  /* 0x0000500001737983 */ /* 0x000ea20000100800 */
[----:B------:R-:W1:Y:S01]  /*25b00*/  @P1 LDC R8, c[0x0][0xbec] ;  /* 0x0002fb00ff081b82 */ /* 0x000e620000000800 */
[----:B------:R-:W-:Y:S01]  /*25b10*/  ULDC.64 UR4, c[0x0][0xb08] ;  /* 0x0002c20000047ab9 */ /* 0x000fe20000000a00 */
[----:B------:R-:W-:Y:S01]  /*25b20*/  ULDC.64 UR6, c[0x0][0xb30] ;  /* 0x0002cc0000067ab9 */ /* 0x000fe20000000a00 */
[----:B------:R-:W-:Y:S02]  /*25b30*/  IMAD R4, R4, UR4, RZ ;  /* 0x0000000404047c24 */ /* 0x000fe4000f8e02ff */
[----:B0-----:R-:W-:-:S03]  /*25b40*/  IMAD.WIDE.U32 R12, R11, UR4, RZ ;  /* 0x000000040b0c7c25 */ /* 0x001fc6000f8e00ff */
[----:B------:R-:W0:Y:S01]  /*25b50*/  @P1 LDC R25, c[0x0][0xbf0] ;  /* 0x0002fc00ff191b82 */ /* 0x000e220000000800 */
        /* <DEDUP_REMOVED lines=13> */
[----:B0-----:R-:W-:Y:S01]  /*25c30*/  @P1 SHF.R.U32.HI R11, RZ, R25, R8 ;  /* 0x00000019ff0b1219 */ /* 0x001fe20000011608 */
[----:B------:R-:W-:-:S03]  /*25c40*/  IMAD.IADD R13, R13, 0x1, R15 ;  /* 0x000000010d0d7824 */ /* 0x000fc600078e020f */
        /* <DEDUP_REMOVED lines=10> */
[----:B------:R-:W-:Y:S01]  /*25cf0*/  IMAD R2, R2, UR4, RZ ;  /* 0x0000000402027c24 */ /* 0x000fe2000f8e02ff */
[----:B------:R-:W-:Y:S01]  /*25d00*/  IADD3 R13, R13, R25, RZ ;  /* 0x000000190d0d7210 */ /* 0x000fe20007ffe0ff */
[----:B------:R-:W-:Y:S02]  /*25d10*/  VIADD R4, R16, 0x2e820 ;  /* 0x0002e82010047836 */ /* 0x000fe40000000000 */
[C---:B------:R-:W-:Y:S02]  /*25d20*/  IMAD R11, R15.reuse, UR5, R2 ;  /* 0x000000050f0b7c24 */ /* 0x040fe4000f8e0202 */
[----:B------:R-:W-:Y:S01]  /*25d30*/  IMAD.WIDE.U32 R12, R15, UR4, R12 ;  /* 0x000000040f0c7c25 */ /* 0x000fe2000f8e000c */
[----:B------:R-:W-:Y:S01]  /*25d40*/  ULDC.64 UR4, c[0x0][0xb00] ;  /* 0x0002c00000047ab9 */ /* 0x000fe20000000a00 */
[----:B------:R-:W-:Y:S02]  /*25d50*/  PRMT R4, RZ, 0x654, R4 ;  /* 0x00000654ff047816 */ /* 0x000fe40000000004 */
[----:B------:R-:W-:Y:S01]  /*25d60*/  IMAD.IADD R11, R13, 0x1, R11 ;  /* 0x000000010d0b7824 */ /* 0x000fe200078e020b */
[C---:B------:R-:W-:Y:S01]  /*25d70*/  LEA R2, P0, R12.reuse, UR4, 0x2 ;  /* 0x000000040c027c11 */ /* 0x040fe2000f8010ff */
[----:B------:R-:W-:Y:S01]  /*25d80*/  UMOV UR4, 0xffffffff ;  /* 0xffffffff00047882 */ /* 0x000fe20000000000 */
[----:B------:R0:W-:Y:S02]  /*25d90*/  SYNCS.ARRIVE.TRANS64.RED.A1T0 RZ, [R4+URZ], RZ ;  /* 0x000000ff04ff79a7 */ /* 0x0001e4000810043f */
[----:B0-----:R-:W-:Y:S01]  /*25da0*/  LEA.HI.X R4, R12, UR5, R11, 0x2, P0 ;  /* 0x000000050c047c11 */ /* 0x001fe200080f140b */
[C---:B--2---:R-:W-:Y:S01]  /*25db0*/  VIADD R94, R115.reuse, 0x18 ;  /* 0x00000018735e7836 */ /* 0x044fe20000000000 */
        /* <DEDUP_REMOVED lines=8> */
[C---:B------:R-:W-:Y:S02]  /*25e40*/  VIADD R37, R115.reuse, 0x60 ;  /* 0x0000006073257836 */ /* 0x040fe40000000000 */
[C---:B------:R-:W-:Y:S02]  /*25e50*/  VIADD R35, R115.reuse, 0x68 ;  /* 0x0000006873237836 */ /* 0x040fe40000000000 */
[C---:B------:R-:W-:Y:S02]  /*25e60*/  VIADD R33, R115.reuse, 0x70 ;  /* 0x0000007073217836 */ /* 0x040fe40000000000 */
[C---:B------:R-:W-:Y:S02]  /*25e70*/  VIADD R24, R115.reuse, 0x78 ;  /* 0x0000007873187836 */ /* 0x040fe40000000000 */
[C---:B------:R-:W-:Y:S02]  /*25e80*/  VIADD R108, R115.reuse, 0x8 ;  /* 0x00000008736c7836 */ /* 0x040fe40000000000 */
[----:B------:R-:W-:Y:S01]  /*25e90*/  VIADD R112, R115, 0x10 ;  /* 0x0000001073707836 */ /* 0x000fe20000000000 */
        /* <DEDUP_REMOVED lines=14> */
[----:B------:R-:W-:Y:S01]  /*25f80*/  SHF.R.S32.HI R38, RZ, 0x1f, R41 ;  /* 0x0000001fff267819 */ /* 0x000fe20000011429 */
[----:B------:R-:W-:Y:S06]  /*25f90*/  BRA.DIV UR4, `(.L_x_2455) ;  /* 0x000000c204407947 */ /* 0x000fec000b800000 */
[----:B------:R0:W1:Y:S04]  /*25fa0*/  SHFL.IDX PT, R25, R4, RZ, 0x1c1f ;  /* 0x001c1fff04197589 */ /* 0x00006800000e0000 */
[----:B------:R0:W2:Y:S02]  /*25fb0*/  SHFL.IDX PT, R14, R2, RZ, 0x1c1f ;  /* 0x001c1fff020e7589 */ /* 0x0000a400000e0000 */
.L_x_2716:
[----:B------:R-:W-:Y:S01]  /*25fc0*/  ISETP.GE.AND P0, PT, R27, R86, PT ;  /* 0x000000561b00720c */ /* 0x000fe20003f06270 */
[----:B------:R-:W-:-:S12]  /*25fd0*/  BSSY B1, `(.L_x_2456) ;  /* 0x0000053000017945 */ /* 0x000fd80003800000 */
[----:B------:R-:W-:Y:S05]  /*25fe0*/  @P0 BRA `(.L_x_2457) ;  /* 0x0000000400440947 */ /* 0x000fea0003800000 */
[----:B------:R-:W-:Y:S01]  /*25ff0*/  ULDC UR4, c[0x0][0xac8] ;  /* 0x0002b20000047ab9 */ /* 0x000fe20000000800 */
[----:B------:R-:W-:Y:S01]  /*26000*/  ULDC.64 UR6, c[0x0][0x208] ;  /* 0x0000820000067ab9 */ /* 0x000fe20000000a00 */
[----:B------:R-:W-:Y:S02]  /*26010*/  ISETP.GE.AND P0, PT, R115, UR4, PT ;  /* 0x0000000473007c0c */ /* 0x000fe4000bf06270 */
[----:B------:R-:W-:Y:S02]  /*26020*/  ISETP.GE.AND P3, PT, R108, UR4, PT ;  /* 0x000000046c007c0c */ /* 0x000fe4000bf66270 */
[----:B------:R-:W-:Y:S02]  /*26030*/  ISETP.GE.AND P2, PT, R112, UR4, PT ;  /* 0x0000000470007c0c */ /* 0x000fe4000bf46270 */
[----:B------:R-:W-:-:S07]  /*26040*/  ISETP.GE.AND P1, PT, R94, UR4, PT ;  /* 0x000000045e007c0c */ /* 0x000fce000bf26270 */
[----:B-1----:R-:W-:Y:S02]  /*26050*/  @!P0 IMAD.MOV.U32 R15, RZ, RZ, R25 ;  /* 0x000000ffff0f8224 */ /* 0x002fe400078e0019 */
[----:B------:R-:W-:Y:S01]  /*26060*/  @!P0 IMAD.MOV.U32 R99, RZ, RZ, R3 ;  /* 0x000000ffff638224 */ /* 0x000fe200078e0003 */
[CC--:B--2---:R-:W-:Y:S01]  /*26070*/  @!P3 LEA R12, P4, R108.reuse, R14.reuse, 0x2 ;  /* 0x0000000e6c0cb211 */ /* 0x0c4fe200078810ff */
[----:B------:R-:W-:Y:S01]  /*26080*/  @!P0 IMAD.WIDE R26, R115, 0x4, R14 ;  /* 0x00000004731a8825 */ /* 0x000fe200078e020e */
[----:B------:R-:W-:Y:S02]  /*26090*/  @!P3 MOV R103, R9 ;  /* 0x000000090067b202 */ /* 0x000fe40000000f00 */
[----:B------:R-:W-:Y:S01]  /*260a0*/  @!P3 LEA.HI.X R13, R108, R25, R110, 0x2, P4 ;  /* 0x000000196c0db211 */ /* 0x000fe200020f146e */
[----:B------:R-:W-:Y:S01]  /*260b0*/  @!P2 IMAD.MOV.U32 R105, RZ, RZ, R119 ;  /* 0x000000ffff69a224 */ /* 0x000fe200078e0077 */
[----:B------:R1:W-:Y:S01]  /*260c0*/  @!P0 ST.E.64 desc[UR6][R26.64], R98 ;  /* 0x000000621a008985 */ /* 0x0003e2000c101b06 */
[----:B------:R-:W-:Y:S01]  /*260d0*/  ISETP.GE.AND P0, PT, R96, UR4, PT ;  /* 0x0000000460007c0c */ /* 0x000fe2000bf06270 */
[----:B------:R-:W-:Y:S01]  /*260e0*/  @!P1 IMAD.MOV.U32 R107, RZ, RZ, R121 ;  /* 0x000000ffff6b9224 */ /* 0x000fe200078e0079 */
[----:B------:R-:W-:Y:S01]  /*260f0*/  @!P2 LEA R8, P4, R112, R14, 0x2 ;  /* 0x0000000e7008a211 */ /* 0x000fe200078810ff */
[----:B------:R2:W-:Y:S01]  /*26100*/  @!P3 ST.E.64 desc[UR6][R12.64], R102 ;  /* 0x000000660c00b985 */ /* 0x0005e2000c101b06 */
[----:B------:R-:W-:-:S02]  /*26110*/  ISETP.GE.AND P3, PT, R92, UR4, PT ;  /* 0x000000045c007c0c */ /* 0x000fc4000bf66270 */
[----:B------:R-:W-:Y:S02]  /*26120*/  @!P2 LEA.HI.X R9, R112, R25, R114, 0x2, P4 ;  /* 0x000000197009a211 */ /* 0x000fe400020f1472 */
[----:B------:R-:W-:-:S03]  /*26130*/  @!P1 LEA R28, P5, R94, R14, 0x2 ;  /* 0x0000000e5e1c9211 */ /* 0x000fc600078a10ff */
[----:B------:R3:W-:Y:S01]  /*26140*/  @!P2 ST.E.64 desc[UR6][R8.64], R104 ;  /* 0x000000680800a985 */ /* 0x0007e2000c101b06 */
[-C--:B------:R-:W-:Y:S02]  /*26150*/  @!P1 LEA.HI.X R29, R94, R25.reuse, R111, 0x2, P5 ;  /* 0x000000195e1d9211 */ /* 0x080fe400028f146f */
[-C--:B-1----:R-:W-:Y:S02]  /*26160*/  @!P0 LEA R26, P4, R96, R14.reuse, 0x2 ;  /* 0x0000000e601a8211 */ /* 0x082fe400078810ff */
[----:B------:R-:W-:Y:S01]  /*26170*/  ISETP.GE.AND P2, PT, R88, UR4, PT ;  /* 0x0000000458007c0c */ /* 0x000fe2000bf46270 */
[----:B------:R1:W-:Y:S01]  /*26180*/  @!P1 ST.E.64 desc[UR6][R28.64], R106 ;  /* 0x0000006a1c009985 */ /* 0x0003e2000c101b06 */
[----:B------:R-:W-:Y:S02]  /*26190*/  @!P0 LEA.HI.X R27, R96, R25, R101, 0x2, P4 ;  /* 0x00000019601b8211 */ /* 0x000fe400020f1465 */
[----:B--2---:R-:W-:Y:S02]  /*261a0*/  @!P3 LEA R12, P5, R92, R14, 0x2 ;  /* 0x0000000e5c0cb211 */ /* 0x004fe400078a10ff */
[----:B------:R-:W-:-:S02]  /*261b0*/  ISETP.GE.AND P1, PT, R89, UR4, PT ;  /* 0x0000000459007c0c */ /* 0x000fc4000bf26270 */
[----:B------:R-:W-:Y:S01]  /*261c0*/  @!P3 LEA.HI.X R13, R92, R25, R93, 0x2, P5 ;  /* 0x000000195c0db211 */ /* 0x000fe200028f145d */
[----:B---3--:R-:W-:Y:S02]  /*261d0*/  @!P0 IMAD.MOV.U32 R8, RZ, RZ, R0 ;  /* 0x000000ffff088224 */ /* 0x008fe400078e0000 */
[----:B------:R-:W-:-:S05]  /*261e0*/  @!P0 IMAD.MOV.U32 R9, RZ, RZ, R123 ;  /* 0x000000ffff098224 */ /* 0x000fca00078e007b */
[----:B------:R2:W-:Y:S01]  /*261f0*/  @!P0 ST.E.64 desc[UR6][R26.64], R8 ;  /* 0x000000081a008985 */ /* 0x0005e2000c101b06 */
[----:B------:R-:W-:Y:S02]  /*26200*/  ISETP.GE.AND P0, PT, R73, UR4, PT ;  /* 0x0000000449007c0c */ /* 0x000fe4000bf06270 */
[----:B-1----:R-:W-:-:S04]  /*26210*/  @!P1 LEA R28, P4, R89, R14, 0x2 ;  /* 0x0000000e591c9211 */ /* 0x002fc800078810ff */
[----:B------:R-:W-:Y:S01]  /*26220*/  @!P1 LEA.HI.X R29, R89, R25, R84, 0x2, P4 ;  /* 0x00000019591d9211 */ /* 0x000fe200020f1454 */
[----:B--2---:R-:W-:Y:S01]  /*26230*/  @!P3 IMAD.MOV.U32 R8, RZ, RZ, R20 ;  /* 0x000000ffff08b224 */ /* 0x004fe200078e0014 */
[----:B------:R-:W-:Y:S01]  /*26240*/  @!P2 LEA R20, P5, R88, R14, 0x2 ;  /* 0x0000000e5814a211 */ /* 0x000fe200078a10ff */
[----:B------:R-:W-:-:S03]  /*26250*/  @!P3 IMAD.MOV.U32 R9, RZ, RZ, R21 ;  /* 0x000000ffff09b224 */ /* 0x000fc600078e0015 */
[----:B------:R-:W-:Y:S02]  /*26260*/  @!P2 LEA.HI.X R21, R88, R25, R90, 0x2, P5 ;  /* 0x000000195815a211 */ /* 0x000fe400028f145a */
[----:B------:R1:W-:Y:S01]  /*26270*/  @!P3 ST.E.64 desc[UR6][R12.64], R8 ;  /* 0x000000080c00b985 */ /* 0x0003e2000c101b06 */
[----:B------:R-:W-:Y:S02]  /*26280*/  ISETP.GE.AND P3, PT, R43, UR4, PT ;  /* 0x000000042b007c0c */ /* 0x000fe4000bf66270 */
[----:B------:R-:W-:Y:S01]  /*26290*/  ISETP.GE.AND P5, PT, R41, UR4, PT ;  /* 0x0000000429007c0c */ /* 0x000fe2000bfa6270 */
[----:B------:R-:W-:Y:S01]  /*262a0*/  @!P2 ST.E.64 desc[UR6][R20.64], R44 ;  /* 0x0000002c1400a985 */ /* 0x000fe2000c101b06 */
[----:B------:R-:W-:-:S03]  /*262b0*/  @!P0 LEA R26, P2, R73, R14, 0x2 ;  /* 0x0000000e491a8211 */ /* 0x000fc600078410ff */
[----:B------:R-:W-:Y:S01]  /*262c0*/  @!P1 ST.E.64 desc[UR6][R28.64], R46 ;  /* 0x0000002e1c009985 */ /* 0x000fe2000c101b06 */
[----:B------:R-:W-:Y:S02]  /*262d0*/  @!P0 LEA.HI.X R27, R73, R25, R72, 0x2, P2 ;  /* 0x00000019491b8211 */ /* 0x000fe400010f1448 */
[----:B------:R-:W-:-:S03]  /*262e0*/  ISETP.GE.AND P1, PT, R39, UR4, PT ;  /* 0x0000000427007c0c */ /* 0x000fc6000bf26270 */
[-C--:B-1----:R-:W-:Y:S01]  /*262f0*/  @!P3 LEA R8, P4, R43, R14.reuse, 0x2 ;  /* 0x0000000e2b08b211 */ /* 0x082fe200078810ff */
[----:B------:R-:W-:Y:S01]  /*26300*/  @!P0 ST.E.64 desc[UR6][R26.64], R48 ;  /* 0x000000301a008985 */ /* 0x000fe2000c101b06 */
[----:B------:R-:W-:Y:S02]  /*26310*/  @!P5 LEA R12, P2, R41, R14, 0x2 ;  /* 0x0000000e290cd211 */ /* 0x000fe400078410ff */
[-C--:B------:R-:W-:Y:S02]  /*26320*/  @!P3 LEA.HI.X R9, R43, R25.reuse, R42, 0x2, P4 ;  /* 0x000000192b09b211 */ /* 0x080fe400020f142a */
[----:B------:R-:W-:Y:S02]  /*26330*/  ISETP.GE.AND P0, PT, R37, UR4, PT ;  /* 0x0000000425007c0c */ /* 0x000fe4000bf06270 */
[----:B------:R-:W-:Y:S01]  /*26340*/  @!P5 LEA.HI.X R13, R41, R25, R38, 0x2, P2 ;  /* 0x00000019290dd211 */ /* 0x000fe200010f1426 */
[----:B------:R1:W-:Y:S01]  /*26350*/  @!P3 ST.E.64 desc[UR6][R8.64], R50 ;  /* 0x000000320800b985 */ /* 0x0003e2000c101b06 */
[----:B------:R-:W-:-:S02]  /*26360*/  ISETP.GE.AND P3, PT, R35, UR4, PT ;  /* 0x0000000423007c0c */ /* 0x000fc4000bf66270 */
[----:B------:R-:W-:Y:S01]  /*26370*/  ISETP.GE.AND P4, PT, R24, UR4, PT ;  /* 0x0000000418007c0c */ /* 0x000fe2000bf86270 */
[----:B-1----:R-:W-:Y:S01]  /*26380*/  @!P5 IMAD.MOV.U32 R8, RZ, RZ, R10 ;  /* 0x000000ffff08d224 */ /* 0x002fe200078e000a */
[C---:B------:R-:W-:Y:S01]  /*26390*/  @!P1 LEA R10, P2, R39.reuse, R14, 0x2 ;  /* 0x0000000e270a9211 */ /* 0x040fe200078410ff */
[----:B------:R-:W-:Y:S02]  /*263a0*/  @!P5 IMAD.MOV.U32 R9, RZ, RZ, R53 ;  /* 0x000000ffff09d224 */ /* 0x000fe400078e0035 */
[----:B------:R-:W-:Y:S01]  /*263b0*/  @!P1 IMAD.MOV.U32 R53, RZ, RZ, R55 ;  /* 0x000000ffff359224 */ /* 0x000fe200078e0037 */
[----:B------:R-:W-:-:S05]  /*263c0*/  @!P1 LEA.HI.X R11, R39, R25, R40, 0x2, P2 ;  /* 0x00000019270b9211 */ /* 0x000fca00010f1428 */
[----:B------:R-:W-:Y:S01]  /*263d0*/  @!P3 IMAD.MOV.U32 R117, RZ, RZ, R59 ;  /* 0x000000ffff75b224 */ /* 0x000fe200078e003b */
[----:B------:R1:W-:Y:S01]  /*263e0*/  @!P5 ST.E.64 desc[UR6][R12.64], R8 ;  /* 0x000000080c00d985 */ /* 0x0003e2000c101b06 */
[----:B------:R-:W-:Y:S01]  /*263f0*/  ISETP.GE.AND P5, PT, R33, UR4, PT ;  /* 0x0000000421007c0c */ /* 0x000fe2000bfa6270 */
[----:B------:R-:W-:Y:S01]  /*26400*/  @!P4 IMAD.MOV.U32 R121, RZ, RZ, R109 ;  /* 0x000000ffff79c224 */ /* 0x000fe200078e006d */
[CC--:B------:R-:W-:Y:S01]  /*26410*/  @!P0 LEA R20, P2, R37.reuse, R14.reuse, 0x2 ;  /* 0x0000000e25148211 */ /* 0x0c0fe200078410ff */
[----:B------:R3:W-:Y:S01]  /*26420*/  @!P1 ST.E.64 desc[UR6][R10.64], R52 ;  /* 0x000000340a009985 */ /* 0x0007e2000c101b06 */
[----:B------:R-:W-:Y:S02]  /*26430*/  @!P0 MOV R55, R57 ;  /* 0x0000003900378202 */ /* 0x000fe40000000f00 */
[----:B------:R-:W-:Y:S02]  /*26440*/  @!P0 LEA.HI.X R21, R37, R25, R36, 0x2, P2 ;  /* 0x0000001925158211 */ /* 0x000fe400010f1424 */
[----:B------:R-:W-:-:S03]  /*26450*/  @!P3 LEA R26, P1, R35, R14, 0x2 ;  /* 0x0000000e231ab211 */ /* 0x000fc600078210ff */
[----:B------:R3:W-:Y:S01]  /*26460*/  @!P0 ST.E.64 desc[UR6][R20.64], R54 ;  /* 0x0000003614008985 */ /* 0x0007e2000c101b06 */
[-C--:B------:R-:W-:Y:S01]  /*26470*/  @!P3 LEA.HI.X R27, R35, R25.reuse, R34, 0x2, P1 ;  /* 0x00000019231bb211 */ /* 0x080fe200008f1422 */
[----:B------:R-:W-:Y:S01]  /*26480*/  @!P5 IMAD.MOV.U32 R119, RZ, RZ, R95 ;  /* 0x000000ffff77d224 */ /* 0x000fe200078e005f */
[CC--:B-1----:R-:W-:Y:S02]  /*26490*/  @!P5 LEA R8, P0, R33.reuse, R14.reuse, 0x2 ;  /* 0x0000000e2108d211 */ /* 0x0c2fe400078010ff */
[C---:B------:R-:W-:Y:S01]  /*264a0*/  @!P4 LEA R14, P2, R24.reuse, R14, 0x2 ;  /* 0x0000000e180ec211 */ /* 0x040fe200078410ff */
[----:B------:R3:W-:Y:S01]  /*264b0*/  @!P3 ST.E.64 desc[UR6][R26.64], R116 ;  /* 0x000000741a00b985 */ /* 0x0007e2000c101b06 */
[-C--:B------:R-:W-:Y:S02]  /*264c0*/  @!P5 LEA.HI.X R9, R33, R25.reuse, R32, 0x2, P0 ;  /* 0x000000192109d211 */ /* 0x080fe400000f1420 */
[----:B------:R-:W-:-:S03]  /*264d0*/  @!P4 LEA.HI.X R15, R24, R25, R30, 0x2, P2 ;  /* 0x00000019180fc211 */ /* 0x000fc600010f141e */
[----:B------:R3:W-:Y:S04]  /*264e0*/  @!P5 ST.E.64 desc[UR6][R8.64], R118 ;  /* 0x000000760800d985 */ /* 0x0007e8000c101b06 */
[----:B------:R3:W-:Y:S02]  /*264f0*/  @!P4 ST.E.64 desc[UR6][R14.64], R120 ;  /* 0x000000780e00c985 */ /* 0x0007e4000c101b06 */
.L_x_2457:
[----:B------:R-:W-:Y:S05]  /*26500*/  BSYNC B1 ;  /* 0x0000000000017941 */ /* 0x000fea0003800000 */
.L_x_2456:
[----:B------:R-:W-:-:S03]  /*26510*/  UMOV UR4, 0xffffffff ;  /* 0xffffffff00047882 */ /* 0x000fc60000000000 */
[----:B------:R-:W-:Y:S05]  /*26520*/  BRA.DIV UR4, `(.L_x_2458) ;  /* 0x000000be04107947 */ /* 0x000fea000b800000 */
[----:B------:R4:W0:Y:S04]  /*26530*/  SHFL.IDX PT, R3, R4, 0x1, 0x1c1f ;  /* 0x003c1f0004037f89 */ /* 0x00082800000e0000 */
[----:B--23--:R4:W2:Y:S02]  /*26540*/  SHFL.IDX PT, R14, R2, 0x1, 0x1c1f ;  /* 0x003c1f00020e7f89 */ /* 0x00c8a400000e0000 */
.L_x_2720:
[----:B------:R-:W-:-:S13]  /*26550*/  ISETP.GE.AND P0, PT, R31, R86, PT ;  /* 0x000000561f00720c */ /* 0x000fda0003f06270 */
[----:B------:R-:W-:Y:S05]  /*26560*/  @P0 BRA `(.L_x_2454) ;  /* 0x0000001000800947 */ /* 0x000fea0003800000 */
[----:B------:R-:W-:Y:S01]  /*26570*/  ULDC UR4, c[0x0][0xac8] ;  /* 0x0002b20000047ab9 */ /* 0x000fe20000000800 */
[----:B------:R-:W-:Y:S01]  /*26580*/  ULDC.64 UR6, c[0x0][0x208] ;  /* 0x0000820000067ab9 */ /* 0x000fe20000000a00 */
        /* <DEDUP_REMOVED lines=26> */
[----:B0-----:R-:W-:-:S03]  /*26730*/  @!P3 LEA R10, P5, R88, R14, 0x2 ;  /* 0x0000000e580ab211 */ /* 0x001fc600078a10ff */
[-C--:B------:R-:W-:Y:S02]  /*26740*/  @!P4 LEA R8, P0, R92, R14.reuse, 0x2 ;  /* 0x0000000e5c08c211 */ /* 0x080fe400078010ff */
[-C--:B------:R-:W-:Y:S02]  /*26750*/  @!P3 LEA.HI.X R11, R88, R3.reuse, R90, 0x2, P5 ;  /* 0x00000003580bb211 */ /* 0x080fe400028f145a */
[----:B------:R-:W-:Y:S02]  /*26760*/  @!P4 LEA.HI.X R9, R92, R3, R93, 0x2, P0 ;  /* 0x000000035c09c211 */ /* 0x000fe400000f145d */
[----:B------:R-:W-:Y:S02]  /*26770*/  ISETP.GE.AND P0, PT, R43, UR4, PT ;  /* 0x000000042b007c0c */ /* 0x000fe4000bf06270 */
[----:B--2---:R-:W-:Y:S01]  /*26780*/  @!P2 LEA R12, P5, R89, R14, 0x2 ;  /* 0x0000000e590ca211 */ /* 0x004fe200078a10ff */
[----:B------:R0:W-:Y:S01]  /*26790*/  @!P4 ST.E.64 desc[UR6][R8.64], R66 ;  /* 0x000000420800c985 */ /* 0x0001e2000c101b06 */
[----:B------:R-:W-:-:S02]  /*267a0*/  ISETP.GE.AND P4, PT, R41, UR4, PT ;  /* 0x0000000429007c0c */ /* 0x000fc4000bf86270 */
[-C--:B------:R-:W-:Y:S01]  /*267b0*/  @!P2 LEA.HI.X R13, R89, R3.reuse, R84, 0x2, P5 ;  /* 0x00000003590da211 */ /* 0x080fe200028f1454 */
[----:B------:R2:W-:Y:S01]  /*267c0*/  @!P3 ST.E.64 desc[UR6][R10.64], R68 ;  /* 0x000000440a00b985 */ /* 0x0005e2000c101b06 */
[-C--:B---3--:R-:W-:Y:S02]  /*267d0*/  @!P1 LEA R20, P5, R73, R14.reuse, 0x2 ;  /* 0x0000000e49149211 */ /* 0x088fe400078a10ff */
[----:B------:R-:W-:Y:S01]  /*267e0*/  ISETP.GE.AND P3, PT, R39, UR4, PT ;  /* 0x0000000427007c0c */ /* 0x000fe2000bf66270 */
[----:B------:R3:W-:Y:S01]  /*267f0*/  @!P2 ST.E.64 desc[UR6][R12.64], R70 ;  /* 0x000000460c00a985 */ /* 0x0007e2000c101b06 */
[-C--:B------:R-:W-:Y:S02]  /*26800*/  @!P1 LEA.HI.X R21, R73, R3.reuse, R72, 0x2, P5 ;  /* 0x0000000349159211 */ /* 0x080fe400028f1448 */
[----:B------:R-:W-:Y:S02]  /*26810*/  @!P0 LEA R28, P5, R43, R14, 0x2 ;  /* 0x0000000e2b1c8211 */ /* 0x000fe400078a10ff */
[----:B------:R-:W-:Y:S01]  /*26820*/  ISETP.GE.AND P2, PT, R37, UR4, PT ;  /* 0x0000000425007c0c */ /* 0x000fe2000bf46270 */
[----:B------:R4:W-:Y:S01]  /*26830*/  @!P1 ST.E.64 desc[UR6][R20.64], R74 ;  /* 0x0000004a14009985 */ /* 0x0009e2000c101b06 */
[----:B------:R-:W-:-:S02]  /*26840*/  @!P0 LEA.HI.X R29, R43, R3, R42, 0x2, P5 ;  /* 0x000000032b1d8211 */ /* 0x000fc400028f142a */
[----:B------:R-:W-:Y:S02]  /*26850*/  ISETP.GE.AND P1, PT, R35, UR4, PT ;  /* 0x0000000423007c0c */ /* 0x000fe4000bf26270 */
        /* <DEDUP_REMOVED lines=13> */
[----:B----4-:R-:W-:-:S03]  /*26930*/  @!P1 LEA R20, P0, R35, R14, 0x2 ;  /* 0x0000000e23149211 */ /* 0x010fc600078010ff */
[----:B------:R0:W-:Y:S01]  /*26940*/  @!P2 ST.E.64 desc[UR6][R12.64], R124 ;  /* 0x0000007c0c00a985 */ /* 0x0001e2000c101b06 */
[----:B------:R-:W-:Y:S02]  /*26950*/  @!P1 LEA.HI.X R21, R35, R3, R34, 0x2, P0 ;  /* 0x0000000323159211 */ /* 0x000fe400000f1422 */
[----:B------:R-:W-:-:S03]  /*26960*/  @!P5 LEA R26, P0, R33, R14, 0x2 ;  /* 0x0000000e211ad211 */ /* 0x000fc600078010ff */
[----:B------:R0:W-:Y:S01]  /*26970*/  @!P1 ST.E.64 desc[UR6][R20.64], R100 ;  /* 0x0000006414009985 */ /* 0x0001e2000c101b06 */
[----:B------:R-:W-:Y:S02]  /*26980*/  @!P5 LEA.HI.X R27, R33, R3, R32, 0x2, P0 ;  /* 0x00000003211bd211 */ /* 0x000fe400000f1420 */
[----:B------:R-:W-:-:S03]  /*26990*/  ISETP.GE.AND P0, PT, R24, UR4, PT ;  /* 0x0000000418007c0c */ /* 0x000fc6000bf06270 */
[----:B------:R0:W-:Y:S10]  /*269a0*/  @!P5 ST.E.64 desc[UR6][R26.64], R80 ;  /* 0x000000501a00d985 */ /* 0x0001f4000c101b06 */
[----:B------:R-:W-:Y:S05]  /*269b0*/  @P0 BRA `(.L_x_2454) ;  /* 0x0000000c006c0947 */ /* 0x000fea0003800000 */
[----:B------:R-:W-:Y:S01]  /*269c0*/  LEA R14, P0, R24, R14, 0x2 ;  /* 0x0000000e180e7211 */ /* 0x000fe200078010ff */
[----:B------:R-:W-:-:S03]  /*269d0*/  ULDC.64 UR4, c[0x0][0x208] ;  /* 0x0000820000047ab9 */ /* 0x000fc60000000a00 */
[----:B------:R-:W-:-:S05]  /*269e0*/  LEA.HI.X R15, R24, R3, R30, 0x2, P0 ;  /* 0x00000003180f7211 */ /* 0x000fca00000f141e */
[----:B------:R3:W-:Y:S01]  /*269f0*/  ST.E.64 desc[UR4][R14.64], R82 ;  /* 0x000000520e007985 */ /* 0x0007e2000c101b04 */
[----:B------:R-:W-:Y:S05]  /*26a00*/  BRA `(.L_x_2454) ;  /* 0x0000000c00587947 */ /* 0x000fea0003800000 */
.L_x_2440:
[----:B-1----:R-:W2:Y:S01]  /*26a10*/  LDL.LU R4, [R1+0x84] ;  /* 0x0000840001047983 */ /* 0x002ea20000300800 */
[----:B------:R-:W-:Y:S01]  /*26a20*/  ULDC.64 UR6, c[0x0][0xc08] ;  /* 0x0003020000067ab9 */ /* 0x000fe20000000a00 */
[----:B------:R-:W-:Y:S02]  /*26a30*/  ULDC.64 UR4, c[0x0][0xc00] ;  /* 0x0003000000047ab9 */ /* 0x000fe40000000a00 */
[----:B------:R-:W3:Y:S01]  /*26a40*/  LDL.LU R0, [R1+0x88] ;  /* 0x0000880001007983 */ /* 0x000ee20000300800 */
[----:B------:R-:W-:Y:S01]  /*26a50*/  ISETP.NE.U32.AND P1, PT, RZ, UR6, PT ;  /* 0x00000006ff007c0c */ /* 0x000fe2000bf25070 */
[----:B------:R-:W-:Y:S01]  /*26a60*/  ULDC.64 UR8, c[0x0][0x208] ;  /* 0x0000820000087ab9 */ /* 0x000fe20000000a00 */
[----:B------:R-:W-:Y:S01]  /*26a70*/  ISETP.NE.U32.AND P0, PT, RZ, UR4, PT ;  /* 0x00000004ff007c0c */ /* 0x000fe2000bf05070 */
[----:B------:R-:W1:Y:S01]  /*26a80*/  S2R R10, SR_TID.X ;  /* 0x00000000000a7919 */ /* 0x000e620000002100 */
[----:B------:R-:W-:Y:S02]  /*26a90*/  ISETP.NE.AND.EX P1, PT, RZ, UR7, PT, P1 ;  /* 0x00000007ff007c0c */ /* 0x000fe4000bf25310 */
[----:B------:R-:W-:-:S02]  /*26aa0*/  ISETP.NE.AND.EX P0, PT, RZ, UR5, PT, P0 ;  /* 0x00000005ff007c0c */ /* 0x000fc4000bf05300 */
[----:B------:R-:W-:Y:S01]  /*26ab0*/  MOV R21, RZ ;  /* 0x000000ff00157202 */ /* 0x000fe20000000f00 */
[----:B-1----:R-:W-:-:S05]  /*26ac0*/  VIADD R30, R10, 0xffffff80 ;  /* 0xffffff800a1e7836 */ /* 0x002fca0000000000 */
[----:B------:R-:W-:Y:S02]  /*26ad0*/  ISETP.GT.AND P3, PT, R30, 0x7f, PT ;  /* 0x0000007f1e00780c */ /* 0x000fe40003f64270 */
[----:B--2---:R-:W-:Y:S01]  /*26ae0*/  IADD3 R2, P2, R4, UR4, RZ ;  /* 0x0000000404027c10 */ /* 0x004fe2000ff5e0ff */
[----:B------:R-:W-:-:S03]  /*26af0*/  ULDC UR4, c[0x0][0xa88] ;  /* 0x0002a20000047ab9 */ /* 0x000fc60000000800 */
[----:B---3--:R-:W-:Y:S02]  /*26b00*/  IADD3.X R3, R0, UR5, RZ, P2, !PT ;  /* 0x0000000500037c10 */ /* 0x008fe400097fe4ff */
[----:B------:R-:W-:Y:S01]  /*26b10*/  @P1 IADD3 R8, P2, R4, UR6, RZ ;  /* 0x0000000604081c10 */ /* 0x000fe2000ff5e0ff */
[----:B------:R-:W-:Y:S02]  /*26b20*/  IMAD.U32 R4, RZ, RZ, UR4 ;  /* 0x00000004ff047e24 */ /* 0x000fe4000f8e00ff */
[----:B------:R1:W5:Y:S01]  /*26b30*/  @P0 LDG.E R21, desc[UR8][R2.64] ;  /* 0x0000000802150981 */ /* 0x000362000c1e1900 */
[----:B------:R-:W-:Y:S02]  /*26b40*/  @P1 IADD3.X R9, R0, UR7, RZ, P2, !PT ;  /* 0x0000000700091c10 */ /* 0x000fe400097fe4ff */
[----:B------:R-:W-:-:S03]  /*26b50*/  ISETP.GT.AND P2, PT, R128, 0x1, PT ;  /* 0x000000018000780c */ /* 0x000fc60003f44270 */
[----:B------:R1:W5:Y:S01]  /*26b60*/  @P1 LDG.E R4, desc[UR8][R8.64] ;  /* 0x0000000808041981 */ /* 0x000362000c1e1900 */
[----:B------:R-:W-:Y:S09]  /*26b70*/  @P1 BRA `(.L_x_2459) ;  /* 0x0000000000141947 */ /* 0x000ff20003800000 */
[----:B------:R-:W-:Y:S05]  /*26b80*/  @!P0 BRA `(.L_x_2459) ;  /* 0x0000000000108947 */ /* 0x000fea0003800000 */
[----:B------:R-:W-:Y:S02]  /*26b90*/  ULDC.64 UR4, c[0x0][0x208] ;  /* 0x0000820000047ab9 */ /* 0x000fe40000000a00 */
[----:B-1----:R-:W2:Y:S04]  /*26ba0*/  LDG.E R9, desc[UR4][R2.64] ;  /* 0x0000000402097981 */ /* 0x002ea8000c1e1900 */
[----:B-----5:R-:W2:Y:S02]  /*26bb0*/  LDG.E R4, desc[UR4][R2.64+0x4] ;  /* 0x0000040402047981 */ /* 0x020ea4000c1e1900 */
[----:B--2---:R-:W-:-:S07]  /*26bc0*/  IMAD.IADD R4, R4, 0x1, -R9 ;  /* 0x0000000104047824 */ /* 0x004fce00078e0a09 */
.L_x_2459:
[----:B------:R-:W2:Y:S04]  /*26bd0*/  LDL.LU R0, [R1+0x8c] ;  /* 0x00008c0001007983 */ /* 0x000ea80000300800 */
[----:B-1----:R-:W3:Y:S01]  /*26be0*/  LDL.LU R2, [R1+0x7c] ;  /* 0x00007c0001027983 */ /* 0x002ee20000300800 */
[----:B------:R-:W-:Y:S01]  /*26bf0*/  BSSY B1, `(.L_x_2460) ;  /* 0x0000039000017945 */ /* 0x000fe20003800000 */
[----:B-----5:R-:W-:Y:S02]  /*26c00*/  SHF.R.S32.HI R20, RZ, 0x1f, R21 ;  /* 0x0000001fff147819 */ /* 0x020fe40000011415 */
[----:B--2---:R-:W-:Y:S02]  /*26c10*/  SEL R24, R0, RZ, !P0 ;  /* 0x000000ff00187207 */ /* 0x004fe40004000000 */
[----:B---3--:R-:W-:Y:S01]  /*26c20*/  SEL R27, R2, RZ, !P0 ;  /* 0x000000ff021b7207 */ /* 0x008fe20004000000 */
[----:B------:R-:W-:Y:S06]  /*26c30*/  @P3 BRA `(.L_x_2461) ;  /* 0x0000000000d03947 */ /* 0x000fec0003800000 */
[----:B------:R-:W2:Y:S01]  /*26c40*/  LDL R2, [R1+0x54] ;  /* 0x0000540001027983 */ /* 0x000ea20000100800 */
[----:B------:R-:W1:Y:S02]  /*26c50*/  LDC R31, c[0x0][0xbe8] ;  /* 0x0002fa00ff1f7b82 */ /* 0x000e640000000800 */
[----:B-1----:R-:W-:Y:S01]  /*26c60*/  IMAD R0, R4, R31, RZ ;  /* 0x0000001f04007224 */ /* 0x002fe200078e02ff */
[----:B--2---:R-:W-:-:S04]  /*26c70*/  IADD3 R29, R2, -0x80, R10 ;  /* 0xffffff80021d7810 */ /* 0x004fc80007ffe00a */
[----:B------:R-:W-:-:S13]  /*26c80*/  ISETP.GE.AND P0, PT, R29, R0, PT ;  /* 0x000000001d00720c */ /* 0x000fda0003f06270 */
[----:B------:R-:W-:Y:S05]  /*26c90*/  @P0 BRA `(.L_x_2461) ;  /* 0x0000000000b80947 */ /* 0x000fea0003800000 */
[----:B0-----:R-:W2:Y:S01]  /*26ca0*/  LDL R14, [R1+0x68] ;  /* 0x00006800010e7983 */ /* 0x001ea20000100800 */
[----:B------:R-:W-:Y:S01]  /*26cb0*/  IMAD.MOV.U32 R0, RZ, RZ, 0x9b8 ;  /* 0x000009b8ff007424 */ /* 0x000fe200078e00ff */
[----:B------:R-:W-:Y:S01]  /*26cc0*/  ISETP.GT.AND P3, PT, R128, 0x1, PT ;  /* 0x000000018000780c */ /* 0x000fe20003f64270 */
[----:B------:R-:W0:Y:S01]  /*26cd0*/  LDC.64 R32, c[0x0][0xba8] ;  /* 0x0002ea00ff207b82 */ /* 0x000e220000000a00 */
[----:B------:R-:W3:Y:S01]  /*26ce0*/  LDL.LU R28, [R1+0x90] ;  /* 0x00009000011c7983 */ /* 0x000ee20000300800 */
[----:B------:R-:W-:Y:S01]  /*26cf0*/  ISETP.NE.AND P0, PT, R31, 0x1, PT ;  /* 0x000000011f00780c */ /* 0x000fe20003f05270 */
[----:B------:R-:W-:Y:S01]  /*26d00*/  IMAD.MOV.U32 R25, RZ, RZ, R29 ;  /* 0x000000ffff197224 */ /* 0x000fe200078e001d */
[----:B------:R-:W-:Y:S01]  /*26d10*/  SEL R26, R0, 0x978, P3 ;  /* 0x00000978001a7807 */ /* 0x000fe20001800000 */
[----:B------:R-:W-:-:S03]  /*26d20*/  ULDC.64 UR4, c[0x0][0x208] ;  /* 0x0000820000047ab9 */ /* 0x000fc60000000a00 */
[----:B------:R-:W1:Y:S08]  /*26d30*/  LDC.64 R10, c[0x0][R26+0x220] ;  /* 0x000088001a0a7b82 */ /* 0x000e700000000a00 */
[----:B------:R-:W2:Y:S08]  /*26d40*/  LDC.64 R2, c[0x0][R26+0x218] ;  /* 0x000086001a027b82 */ /* 0x000eb00000000a00 */
[----:B------:R-:W4:Y:S08]  /*26d50*/  LDC.64 R12, c[0x0][R26+0x228] ;  /* 0x00008a001a0c7b82 */ /* 0x000f300000000a00 */
[----:B------:R-:W5:Y:S08]  /*26d60*/  LDC.64 R8, c[0x0][R26+0x210] ;  /* 0x000084001a087b82 */ /* 0x000f700000000a00 */
[----:B------:R-:W4:Y:S08]  /*26d70*/  @P0 LDC R0, c[0x0][0xbec] ;  /* 0x0002fb00ff000b82 */ /* 0x000f300000000800 */
[----:B------:R-:W5:Y:S01]  /*26d80*/  @P0 LDC R37, c[0x0][0xbf0] ;  /* 0x0002fc00ff250b82 */ /* 0x000f620000000800 */
[----:B-1----:R-:W-:-:S07]  /*26d90*/  IMAD R11, R11, R27, RZ ;  /* 0x0000001b0b0b7224 */ /* 0x002fce00078e02ff */
[----:B0-----:R-:W0:Y:S01]  /*26da0*/  @!P3 LDC R32, c[0x0][0xb50] ;  /* 0x0002d400ff20bb82 */ /* 0x001e220000000800 */
[----:B------:R-:W-:Y:S02]  /*26db0*/  IMAD R11, R10, R24, R11 ;  /* 0x000000180a0b7224 */ /* 0x000fe400078e020b */
[----:B----4-:R-:W-:-:S05]  /*26dc0*/  @P0 IMAD.HI.U32 R0, R29, R0, RZ ;  /* 0x000000001d000227 */ /* 0x010fca00078e00ff */
[----:B------:R-:W1:Y:S01]  /*26dd0*/  @!P3 LDC R33, c[0x0][0xb54] ;  /* 0x0002d500ff21bb82 */ /* 0x000e620000000800 */
[----:B-----5:R-:W-:-:S05]  /*26de0*/  @P0 SHF.R.U32.HI R25, RZ, R37, R0 ;  /* 0x00000025ff190219 */ /* 0x020fca0000011600 */
[----:B------:R-:W-:Y:S02]  /*26df0*/  IMAD.MOV R0, RZ, RZ, -R25 ;  /* 0x000000ffff007224 */ /* 0x000fe400078e0a19 */
[-C--:B--2---:R-:W-:Y:S02]  /*26e00*/  IMAD R35, R3, R14.reuse, RZ ;  /* 0x0000000e03237224 */ /* 0x084fe400078e02ff */
[----:B------:R-:W-:Y:S01]  /*26e10*/  IMAD.WIDE.U32 R14, R2, R14, RZ ;  /* 0x0000000e020e7225 */ /* 0x000fe200078e00ff */
[----:B---3--:R-:W-:-:S03]  /*26e20*/  SEL R37, R28, RZ, P3 ;  /* 0x000000ff1c257207 */ /* 0x008fc60001800000 */
[----:B------:R-:W-:-:S04]  /*26e30*/  IMAD.WIDE.U32 R2, R10, R27, RZ ;  /* 0x0000001b0a027225 */ /* 0x000fc800078e00ff */
[----:B------:R-:W-:Y:S01]  /*26e40*/  IMAD.IADD R15, R35, 0x1, R15 ;  /* 0x00000001230f7824 */ /* 0x000fe200078e020f */
[----:B------:R-:W-:Y:S01]  /*26e50*/  IADD3 R14, P0, P1, R2, R14, R21 ;  /* 0x0000000e020e7210 */ /* 0x000fe2000791e015 */
[----:B------:R-:W-:Y:S02]  /*26e60*/  IMAD.IADD R10, R3, 0x1, R11 ;  /* 0x00000001030a7824 */ /* 0x000fe400078e020b */
[----:B------:R-:W-:-:S04]  /*26e70*/  IMAD.WIDE.U32 R2, R12, R37, RZ ;  /* 0x000000250c027225 */ /* 0x000fc800078e00ff */
[----:B------:R-:W-:Y:S02]  /*26e80*/  IMAD R13, R13, R37, RZ ;  /* 0x000000250d0d7224 */ /* 0x000fe400078e02ff */
        /* <DEDUP_REMOVED lines=9> */
[----:B------:R-:W-:-:S05]  /*26f20*/  IMAD.WIDE.U32 R2, R8, R11, R2 ;  /* 0x0000000b08027225 */ /* 0x000fca00078e0002 */
[----:B------:R-:W-:Y:S01]  /*26f30*/  IADD3 R0, R3, R13, RZ ;  /* 0x0000000d03007210 */ /* 0x000fe20007ffe0ff */
[----:B------:R-:W-:Y:S01]  /*26f40*/  IMAD.MOV.U32 R3, RZ, RZ, -0x800000 ;  /* 0xff800000ff037424 */ /* 0x000fe200078e00ff */
[----:B0-----:R-:W-:-:S04]  /*26f50*/  LEA R8, P0, R2, R32, 0x2 ;  /* 0x0000002002087211 */ /* 0x001fc800078010ff */
[----:B-1----:R-:W-:-:S05]  /*26f60*/  LEA.HI.X R9, R2, R33, R0, 0x2, P0 ;  /* 0x0000002102097211 */ /* 0x002fca00000f1400 */
[----:B------:R1:W-:Y:S04]  /*26f70*/  STG.E desc[UR4][R8.64], R3 ;  /* 0x0000000308007986 */ /* 0x0003e8000c101904 */
.L_x_2461:
[----:B------:R-:W-:Y:S05]  /*26f80*/  BSYNC B1 ;  /* 0x0000000000017941 */ /* 0x000fea0003800000 */
.L_x_2460:
[----:B------:R-:W-:Y:S05]  /*26f90*/  @P2 BRA `(.L_x_2454) ;  /* 0x0000000400f42947 */ /* 0x000fea0003800000 */
[----:B------:R-:W2:Y:S01]  /*26fa0*/  LDL.LU R10, [R1+0x68] ;  /* 0x00006800010a7983 */ /* 0x000ea20000300800 */
[----:B------:R-:W3:Y:S01]  /*26fb0*/  LDC R25, c[0x0][0xbe8] ;  /* 0x0002fa00ff197b82 */ /* 0x000ee20000000800 */
[--C-:B------:R-:W-:Y:S01]  /*26fc0*/  SHF.R.S32.HI R12, RZ, 0x1f, R30.reuse ;  /* 0x0000001fff0c7819 */ /* 0x100fe2000001141e */
[----:B------:R-:W-:Y:S01]  /*26fd0*/  ULDC.64 UR4, c[0x0][0xaa0] ;  /* 0x0002a80000047ab9 */ /* 0x000fe20000000a00 */
[----:B------:R-:W4:Y:S01]  /*26fe0*/  LDL R28, [R1+0x54] ;  /* 0x00005400011c7983 */ /* 0x000f220000100800 */
[----:B------:R-:W-:Y:S01]  /*26ff0*/  SHF.R.S32.HI R26, RZ, 0x1f, R30 ;  /* 0x0000001fff1a7819 */ /* 0x000fe2000001141e */
[----:B------:R-:W-:Y:S01]  /*27000*/  IMAD R0, R20, UR4, RZ ;  /* 0x0000000414007c24 */ /* 0x000fe2000f8e02ff */
[-C--:B------:R-:W-:Y:S01]  /*27010*/  LEA.HI R12, R12, R30.reuse, RZ, 0x3 ;  /* 0x0000001e0c0c7211 */ /* 0x080fe200078f18ff */
[C---:B-1----:R-:W-:Y:S01]  /*27020*/  IMAD.WIDE.U32 R2, R21.reuse, UR4, RZ ;  /* 0x0000000415027c25 */ /* 0x042fe2000f8e00ff */
[----:B------:R-:W-:Y:S01]  /*27030*/  LEA.HI R26, R26, R30, RZ, 0x3 ;  /* 0x0000001e1a1a7211 */ /* 0x000fe200078f18ff */
[----:B------:R-:W-:Y:S01]  /*27040*/  ULDC.64 UR6, c[0x0][0xaf0] ;  /* 0x0002bc0000067ab9 */ /* 0x000fe20000000a00 */
[----:B------:R-:W-:Y:S01]  /*27050*/  LOP3.LUT R12, R12, 0xfffffff8, RZ, 0xc0, !PT ;  /* 0xfffffff80c0c7812 */ /* 0x000fe200078ec0ff */
[----:B------:R-:W-:Y:S01]  /*27060*/  IMAD R9, R21, UR5, R0 ;  /* 0x0000000515097c24 */ /* 0x000fe2000f8e0200 */
[----:B------:R-:W-:Y:S01]  /*27070*/  SHF.R.S32.HI R26, RZ, 0x3, R26 ;  /* 0x00000003ff1a7819 */ /* 0x000fe2000001141a */
[----:B------:R-:W-:-:S02]  /*27080*/  ULDC.64 UR4, c[0x0][0xae8] ;  /* 0x0002ba0000047ab9 */ /* 0x000fc40000000a00 */
[----:B------:R-:W-:Y:S02]  /*27090*/  IMAD.IADD R12, R30, 0x1, -R12 ;  /* 0x000000011e0c7824 */ /* 0x000fe400078e0a0c */
[----:B------:R-:W-:Y:S02]  /*270a0*/  IMAD.IADD R3, R3, 0x1, R9 ;  /* 0x0000000103037824 */ /* 0x000fe400078e0209 */
[----:B------:R-:W-:Y:S01]  /*270b0*/  IMAD R0, R12, 0x20, R26 ;  /* 0x000000200c007824 */ /* 0x000fe200078e021a */
[----:B---3--:R-:W-:-:S13]  /*270c0*/  ISETP.NE.AND P0, PT, R25, 0x1, PT ;  /* 0x000000011900780c */ /* 0x008fda0003f05270 */
[----:B------:R-:W1:Y:S08]  /*270d0*/  @P0 LDC R8, c[0x0][0xbec] ;  /* 0x0002fb00ff080b82 */ /* 0x000e700000000800 */
[----:B------:R-:W3:Y:S01]  /*270e0*/  @P0 LDC R11, c[0x0][0xbf0] ;  /* 0x0002fc00ff0b0b82 */ /* 0x000ee20000000800 */
[----:B--2---:R-:W-:-:S04]  /*270f0*/  IMAD.WIDE.U32 R2, R10, UR4, R2 ;  /* 0x000000040a027c25 */ /* 0x004fc8000f8e0002 */
[----:B----4-:R-:W-:Y:S02]  /*27100*/  IMAD.IADD R13, R28, 0x1, R0 ;  /* 0x000000011c0d7824 */ /* 0x010fe400078e0200 */
[----:B------:R-:W-:Y:S01]  /*27110*/  IMAD R3, R10, UR5, R3 ;  /* 0x000000050a037c24 */ /* 0x000fe2000f8e0203 */
[----:B------:R-:W-:Y:S01]  /*27120*/  ULDC.64 UR4, c[0x0][0xae0] ;  /* 0x0002b80000047ab9 */ /* 0x000fe20000000a00 */
[----:B-1----:R-:W-:Y:S01]  /*27130*/  @P0 IMAD.HI.U32 R0, R13, R8, RZ ;  /* 0x000000080d000227 */ /* 0x002fe200078e00ff */
[----:B------:R-:W-:-:S03]  /*27140*/  SHF.R.S32.HI R10, RZ, 0x1f, R126 ;  /* 0x0000001fff0a7819 */ /* 0x000fc6000001147e */
[----:B------:R-:W-:Y:S01]  /*27150*/  IMAD.MOV.U32 R9, RZ, RZ, R13 ;  /* 0x000000ffff097224 */ /* 0x000fe200078e000d */
[----:B---3--:R-:W-:Y:S01]  /*27160*/  @P0 SHF.R.U32.HI R9, RZ, R11, R0 ;  /* 0x0000000bff090219 */ /* 0x008fe20000011600 */
[----:B------:R-:W-:Y:S02]  /*27170*/  IMAD R8, R24, UR6, RZ ;  /* 0x0000000618087c24 */ /* 0x000fe4000f8e02ff */
[----:B------:R-:W-:Y:S01]  /*27180*/  IMAD.WIDE.U32 R2, R27, UR6, R2 ;  /* 0x000000061b027c25 */ /* 0x000fe2000f8e0002 */
[----:B------:R-:W-:-:S03]  /*27190*/  SHF.R.S32.HI R0, RZ, 0x1f, R9 ;  /* 0x0000001fff007819 */ /* 0x000fc60000011409 */
[----:B------:R-:W-:Y:S02]  /*271a0*/  IMAD R11, R27, UR7, R8 ;  /* 0x000000071b0b7c24 */ /* 0x000fe4000f8e0208 */
[----:B------:R-:W-:Y:S02]  /*271b0*/  IMAD.MOV R8, RZ, RZ, -R9 ;  /* 0x000000ffff087224 */ /* 0x000fe400078e0a09 */
[----:B------:R-:W-:Y:S02]  /*271c0*/  IMAD.IADD R3, R3, 0x1, R11 ;  /* 0x0000000103037824 */ /* 0x000fe400078e020b */
[----:B------:R-:W-:Y:S02]  /*271d0*/  IMAD R0, R0, UR4, RZ ;  /* 0x0000000400007c24 */ /* 0x000fe4000f8e02ff */
[----:B------:R-:W-:Y:S02]  /*271e0*/  IMAD R11, R25, R8, R13 ;  /* 0x00000008190b7224 */ /* 0x000fe400078e020d */
[----:B------:R-:W-:-:S02]  /*271f0*/  IMAD R13, R9, UR5, R0 ;  /* 0x00000005090d7c24 */ /* 0x000fc4000f8e0200 */
[----:B------:R-:W-:Y:S01]  /*27200*/  IMAD.WIDE.U32 R2, R9, UR4, R2 ;  /* 0x0000000409027c25 */ /* 0x000fe2000f8e0002 */
[----:B------:R-:W-:Y:S01]  /*27210*/  SHF.R.S32.HI R0, RZ, 0x1f, R11 ;  /* 0x0000001fff007819 */ /* 0x000fe2000001140b */
[----:B------:R-:W-:Y:S01]  /*27220*/  ULDC.64 UR4, c[0x0][0xad8] ;  /* 0x0002b60000047ab9 */ /* 0x000fe20000000a00 */
[----:B------:R-:W-:Y:S01]  /*27230*/  SHF.R.S32.HI R9, RZ, 0x1f, R84 ;  /* 0x0000001fff097819 */ /* 0x000fe20000011454 */
[----:B------:R-:W-:Y:S02]  /*27240*/  IMAD.IADD R3, R3, 0x1, R13 ;  /* 0x0000000103037824 */ /* 0x000fe400078e020d */
[----:B------:R-:W-:Y:S02]  /*27250*/  IMAD R0, R0, UR4, RZ ;  /* 0x0000000400007c24 */ /* 0x000fe4000f8e02ff */
[----:B------:R-:W-:-:S04]  /*27260*/  IMAD.WIDE.U32 R2, R11, UR4, R2 ;  /* 0x000000040b027c25 */ /* 0x000fc8000f8e0002 */
[----:B------:R-:W-:Y:S01]  /*27270*/  IMAD R11, R11, UR5, R0 ;  /* 0x000000050b0b7c24 */ /* 0x000fe2000f8e0200 */
[----:B------:R-:W-:Y:S02]  /*27280*/  ULDC.64 UR4, c[0x0][0xa80] ;  /* 0x0002a00000047ab9 */ /* 0x000fe40000000a00 */
[----:B------:R-:W-:Y:S01]  /*27290*/  LEA R0, P0, R2, UR4, 0x1 ;  /* 0x0000000402007c11 */ /* 0x000fe2000f8008ff */
[----:B------:R-:W-:Y:S01]  /*272a0*/  UMOV UR4, 0xffffffff ;  /* 0xffffffff00047882 */ /* 0x000fe20000000000 */
[----:B------:R-:W-:-:S04]  /*272b0*/  IADD3 R3, R3, R11, RZ ;  /* 0x0000000b03037210 */ /* 0x000fc80007ffe0ff */
[----:B------:R-:W-:Y:S01]  /*272c0*/  LEA.HI.X R2, R2, UR5, R3, 0x1, P0 ;  /* 0x0000000502027c11 */ /* 0x000fe200080f0c03 */
[----:B------:R-:W-:Y:S06]  /*272d0*/  BRA.DIV UR4, `(.L_x_2462) ;  /* 0x000000ae04ec7947 */ /* 0x000fec000b800000 */
[----:B------:R1:W2:Y:S04]  /*272e0*/  SHFL.IDX PT, R3, R2, RZ, 0x181f ;  /* 0x00181fff02037589 */ /* 0x0002a800000e0000 */
[----:B0-----:R1:W0:Y:S02]  /*272f0*/  SHFL.IDX PT, R14, R0, RZ, 0x181f ;  /* 0x00181fff000e7589 */ /* 0x00122400000e0000 */
.L_x_2723:
[----:B------:R-:W-:Y:S01]  /*27300*/  IMAD R25, R4, R25, RZ ;  /* 0x0000001904197224 */ /* 0x000fe200078e02ff */
[----:B------:R-:W-:Y:S01]  /*27310*/  BSSY B1, `(.L_x_2463) ;  /* 0x000000e000017945 */ /* 0x000fe20003800000 */
[----:B------:R-:W-:-:S05]  /*27320*/  IMAD.IADD R8, R26, 0x1, R28 ;  /* 0x000000011a087824 */ /* 0x000fca00078e021c */
[----:B------:R-:W-:-:S13]  /*27330*/  ISETP.GE.AND P0, PT, R8, R25, PT ;  /* 0x000000190800720c */ /* 0x000fda0003f06270 */
[----:B------:R-:W-:Y:S05]  /*27340*/  @P0 BRA `(.L_x_2464) ;  /* 0x0000000000280947 */ /* 0x000fea0003800000 */
[----:B------:R-:W-:Y:S01]  /*27350*/  ULDC UR4, c[0x0][0xac8] ;  /* 0x0002b20000047ab9 */ /* 0x000fe20000000800 */
[----:B------:R-:W-:Y:S01]  /*27360*/  ULDC.64 UR6, c[0x0][0x208] ;  /* 0x0000820000067ab9 */ /* 0x000fe20000000a00 */
[----:B------:R-:W-:Y:S02]  /*27370*/  ISETP.GE.AND P2, PT, R126, UR4, PT ;  /* 0x000000047e007c0c */ /* 0x000fe4000bf46270 */
[----:B------:R-:W-:-:S11]  /*27380*/  ISETP.GE.AND P3, PT, R84, UR4, PT ;  /* 0x0000000454007c0c */ /* 0x000fd6000bf66270 */
[-C--:B0-----:R-:W-:Y:S02]  /*27390*/  @!P2 LEA R12, P0, R126, R14.reuse, 0x1 ;  /* 0x0000000e7e0ca211 */ /* 0x081fe400078008ff */
[----:B------:R-:W-:Y:S02]  /*273a0*/  @!P3 LEA R14, P1, R84, R14, 0x1 ;  /* 0x0000000e540eb211 */ /* 0x000fe400078208ff */
[-C--:B--2---:R-:W-:Y:S02]  /*273b0*/  @!P2 LEA.HI.X R13, R126, R3.reuse, R10, 0x1, P0 ;  /* 0x000000037e0da211 */ /* 0x084fe400000f0c0a */
[----:B------:R-:W-:-:S03]  /*273c0*/  @!P3 LEA.HI.X R15, R84, R3, R9, 0x1, P1 ;  /* 0x00000003540fb211 */ /* 0x000fc600008f0c09 */
[----:B------:R3:W-:Y:S04]  /*273d0*/  @!P2 ST.E.128 desc[UR6][R12.64], RZ ;  /* 0x000000ff0c00a985 */ /* 0x0007e8000c101d06 */
[----:B------:R3:W-:Y:S02]  /*273e0*/  @!P3 ST.E.128 desc[UR6][R14.64], RZ ;  /* 0x000000ff0e00b985 */ /* 0x0007e4000c101d06 */
.L_x_2464:
[----:B------:R-:W-:Y:S05]  /*273f0*/  BSYNC B1 ;  /* 0x0000000000017941 */ /* 0x000fea0003800000 */
.L_x_2463:
[----:B------:R-:W-:-:S03]  /*27400*/  UMOV UR4, 0xffffffff ;  /* 0xffffffff00047882 */ /* 0x000fc60000000000 */
[----:B------:R-:W-:Y:S05]  /*27410*/  BRA.DIV UR4, `(.L_x_2465) ;  /* 0x000000ae04d07947 */ /* 0x000fea000b800000 */
[----:B--2---:R2:W4:Y:S04]  /*27420*/  SHFL.IDX PT, R3, R2, 0x1, 0x181f ;  /* 0x00381f0002037f89 */ /* 0x00452800000e0000 */
[----:B0--3--:R2:W0:Y:S02]  /*27430*/  SHFL.IDX PT, R14, R0, 0x1, 0x181f ;  /* 0x00381f00000e7f89 */ /* 0x00942400000e0000 */
.L_x_2727:
        /* <DEDUP_REMOVED lines=10> */
[-C--:B----4-:R-:W-:Y:S02]  /*274e0*/  @!P2 LEA.HI.X R13, R126, R3.reuse, R10, 0x1, P0 ;  /* 0x000000037e0da211 */ /* 0x090fe400000f0c0a */
[----:B------:R-:W-:-:S03]  /*274f0*/  @!P3 LEA.HI.X R15, R84, R3, R9, 0x1, P1 ;  /* 0x00000003540fb211 */ /* 0x000fc600008f0c09 */
[----:B------:R3:W-:Y:S04]  /*27500*/  @!P2 ST.E.128 desc[UR6][R12.64], RZ ;  /* 0x000000ff0c00a985 */ /* 0x0007e8000c101d06 */
[----:B------:R3:W-:Y:S02]  /*27510*/  @!P3 ST.E.128 desc[UR6][R14.64], RZ ;  /* 0x000000ff0e00b985 */ /* 0x0007e4000c101d06 */
.L_x_2467:
[----:B------:R-:W-:Y:S05]  /*27520*/  BSYNC B1 ;  /* 0x0000000000017941 */ /* 0x000fea0003800000 */
.L_x_2466:
[----:B------:R-:W-:-:S03]  /*27530*/  UMOV UR4, 0xffffffff ;  /* 0xffffffff00047882 */ /* 0x000fc60000000000 */
[----:B------:R-:W-:Y:S05]  /*27540*/  BRA.DIV UR4, `(.L_x_2468) ;  /* 0x000000ae04cc7947 */ /* 0x000fea000b800000 */
[----:B----4-:R4:W1:Y:S04]  /*27550*/  SHFL.IDX PT, R3, R2, 0x2, 0x181f ;  /* 0x00581f0002037f89 */ /* 0x01086800000e0000 */
[----:B0--3--:R4:W0:Y:S02]  /*27560*/  SHFL.IDX PT, R14, R0, 0x2, 0x181f ;  /* 0x00581f00000e7f89 */ /* 0x00982400000e0000 */
.L_x_2731:
        /* <DEDUP_REMOVED lines=10> */
[-C--:B-1----:R-:W-:Y:S02]  /*27610*/  @!P2 LEA.HI.X R13, R126, R3.reuse, R10, 0x1, P0 ;  /* 0x000000037e0da211 */ /* 0x082fe400000f0c0a */
[----:B------:R-:W-:-:S03]  /*27620*/  @!P3 LEA.HI.X R15, R84, R3, R9, 0x1, P1 ;  /* 0x00000003540fb211 */ /* 0x000fc600008f0c09 */
[----:B------:R3:W-:Y:S04]  /*27630*/  @!P2 ST.E.128 desc[UR6][R12.64], RZ ;  /* 0x000000ff0c00a985 */ /* 0x0007e8000c101d06 */
[----:B------:R3:W-:Y:S02]  /*27640*/  @!P3 ST.E.128 desc[UR6][R14.64], RZ ;  /* 0x000000ff0e00b985 */ /* 0x0007e4000c101d06 */
.L_x_2470:
[----:B------:R-:W-:Y:S05]  /*27650*/  BSYNC B1 ;  /* 0x0000000000017941 */ /* 0x000fea0003800000 */
.L_x_2469:
[----:B------:R-:W-:-:S03]  /*27660*/  UMOV UR4, 0xffffffff ;  /* 0xffffffff00047882 */ /* 0x000fc60000000000 */
[----:B------:R-:W-:Y:S05]  /*27670*/  BRA.DIV UR4, `(.L_x_2471) ;  /* 0x000000ae04c87947 */ /* 0x000fea000b800000 */
[----:B-1----:R1:W1:Y:S04]  /*27680*/  SHFL.IDX PT, R3, R2, 0x3, 0x181f ;  /* 0x00781f0002037f89 */ /* 0x00226800000e0000 */
[----:B0--3--:R0:W3:Y:S02]  /*27690*/  SHFL.IDX PT, R14, R0, 0x3, 0x181f ;  /* 0x00781f00000e7f89 */ /* 0x0090e400000e0000 */
.L_x_2735:
[----:B0-2-4-:R-:W-:-:S05]  /*276a0*/  VIADD R0, R8, 0x60 ;  /* 0x0000006008007836 */ /* 0x015fca0000000000 */
[----:B------:R-:W-:-:S13]  /*276b0*/  ISETP.GE.AND P0, PT, R0, R25, PT ;  /* 0x000000190000720c */ /* 0x000fda0003f06270 */
[----:B------:R-:W-:Y:S05]  /*276c0*/  @P0 BRA `(.L_x_2454) ;  /* 0x0000000000280947 */ /* 0x000fea0003800000 */
[----:B------:R-:W-:Y:S01]  /*276d0*/  ULDC UR4, c[0x0][0xac8] ;  /* 0x0002b20000047ab9 */ /* 0x000fe20000000800 */
[----:B------:R-:W-:Y:S01]  /*276e0*/  ULDC.64 UR6, c[0x0][0x208] ;  /* 0x0000820000067ab9 */ /* 0x000fe20000000a00 */
[----:B------:R-:W-:Y:S02]  /*276f0*/  ISETP.GE.AND P2, PT, R126, UR4, PT ;  /* 0x000000047e007c0c */ /* 0x000fe4000bf46270 */
[----:B------:R-:W-:-:S11]  /*27700*/  ISETP.GE.AND P3, PT, R84, UR4, PT ;  /* 0x0000000454007c0c */ /* 0x000fd6000bf66270 */
[-C--:B---3--:R-:W-:Y:S02]  /*27710*/  @!P2 LEA R12, P0, R126, R14.reuse, 0x1 ;  /* 0x0000000e7e0ca211 */ /* 0x088fe400078008ff */
[----:B------:R-:W-:Y:S02]  /*27720*/  @!P3 LEA R14, P1, R84, R14, 0x1 ;  /* 0x0000000e540eb211 */ /* 0x000fe400078208ff */
[-C--:B-1----:R-:W-:Y:S02]  /*27730*/  @!P2 LEA.HI.X R13, R126, R3.reuse, R10, 0x1, P0 ;  /* 0x000000037e0da211 */ /* 0x082fe400000f0c0a */
[----:B------:R-:W-:-:S03]  /*27740*/  @!P3 LEA.HI.X R15, R84, R3, R9, 0x1, P1 ;  /* 0x00000003540fb211 */ /* 0x000fc600008f0c09 */
[----:B------:R0:W-:Y:S04]  /*27750*/  @!P2 ST.E.128 desc[UR6][R12.64], RZ ;  /* 0x000000ff0c00a985 */ /* 0x0001e8000c101d06 */
[----:B------:R0:W-:Y:S02]  /*27760*/  @!P3 ST.E.128 desc[UR6][R14.64], RZ ;  /* 0x000000ff0e00b985 */ /* 0x0001e4000c101d06 */
.L_x_2454:
[----:B------:R-:W-:Y:S05]  /*27770*/  BSYNC B0 ;  /* 0x0000000000007941 */ /* 0x000fea0003800000 */
.L_x_2439:
[----:B------:R-:W-:Y:S02]  /*27780*/  ULDC UR4, c[0x0][0xc3c] ;  /* 0x00030f0000047ab9 */ /* 0x000fe40000000800 */
[----:B------:R-:W-:-:S13]  /*27790*/  ISETP.GE.AND P0, PT, R7, UR4, PT ;  /* 0x0000000407007c0c */ /* 0x000fda000bf06270 */
[----:B------:R-:W-:Y:S05]  /*277a0*/  @!P0 BRA `(.L_x_2472) ;  /* 0xfffffd9800908947 */ /* 0x000fea000383ffff */
[----:B------:R-:W-:Y:S05]  /*277b0*/  BRA `(.L_x_2273) ;  /* 0x0000007800787947 */ /* 0x000fea0003800000 */
.L_x_2271:
[----:B------:R-:W-:-:S08]  /*277c0*/  NOP ;  /* 0x0000000000007918 */ /* 0x000fd00000000000 */
[----:B0-----:R-:W0:-:S00]  /*277d0*/  USETMAXREG.DEALLOC.CTAPOOL 0x18 ;  /* 0x00000018000079c8 */ /* 0x001e0000080e0500 */
        /* <DEDUP_REMOVED lines=18> */
.L_x_2473:
[----:B------:R-:W1:Y:S01]  /*27900*/  S2R R0, SR_TID.X ;  /* 0x0000000000007919 */ /* 0x000e620000002100 */
[----:B------:R-:W-:Y:S01]  /*27910*/  ULDC UR4, c[0x0][0xc3c] ;  /* 0x00030f0000047ab9 */ /* 0x000fe20000000800 */
[----:B------:R-:W-:Y:S01]  /*27920*/  ULDC.64 UR6, c[0x0][0x208] ;  /* 0x0000820000067ab9 */ /* 0x000fe20000000a00 */
        /* <DEDUP_REMOVED lines=12> */
[----:B------:R-:W0:Y:S01]  /*279f0*/  S2UR UR6, SR_CTAID.X ;  /* 0x00000000000679c3 */ /* 0x000e220000002500 */
[C---:B------:R-:W-:Y:S01]  /*27a00*/  ISETP.GE.U32.AND P2, PT, R0.reuse, 0x2, PT ;  /* 0x000000020000780c */ /* 0x040fe20003f46070 */
[----:B------:R-:W-:Y:S01]  /*27a10*/  UMOV UR4, URZ ;  /* 0x0000003f00047c82 */ /* 0x000fe20008000000 */
[C---:B------:R-:W-:Y:S02]  /*27a20*/  ISETP.GE.U32.AND P3, PT, R0.reuse, 0x4, PT ;  /* 0x000000040000780c */ /* 0x040fe40003f66070 */
[C---:B------:R-:W-:Y:S02]  /*27a30*/  ISETP.GE.U32.AND P4, PT, R0.reuse, 0x8, PT ;  /* 0x000000080000780c */ /* 0x040fe40003f86070 */
[----:B------:R-:W-:Y:S01]  /*27a40*/  ISETP.GE.U32.AND P5, PT, R0, 0x10, PT ;  /* 0x000000100000780c */ /* 0x000fe20003fa6070 */
        /* <DEDUP_REMOVED lines=11> */
[----:B-1----:R-:W-:-:S04]  /*27b00*/  SEL R2, R2, RZ, P4 ;  /* 0x000000ff02027207 */ /* 0x002fc80002000000 */
[----:B------:R-:W-:-:S05]  /*27b10*/  IADD3 R2, R9, R2, RZ ;  /* 0x0000000209027210 */ /* 0x000fca0007ffe0ff */
[----:B------:R-:W1:Y:S02]  /*27b20*/  SHFL.UP PT, R3, R2, 0x10, RZ ;  /* 0x0600000002037989 */ /* 0x000e6400000e00ff */
[----:B-1----:R-:W-:-:S05]  /*27b30*/  SEL R3, R3, RZ, P5 ;  /* 0x000000ff03037207 */ /* 0x002fca0002800000 */
[----:B------:R-:W-:-:S05]  /*27b40*/  IMAD.IADD R3, R2, 0x1, R3 ;  /* 0x0000000102037824 */ /* 0x000fca00078e0203 */
[----:B------:R-:W1:Y:S02]  /*27b50*/  SHFL.IDX PT, R7, R3, 0x1f, 0x1f ;  /* 0x03e01f0003077f89 */ /* 0x000e6400000e0000 */
[----:B-1----:R-:W-:-:S04]  /*27b60*/  IMAD R7, R7, UR5, RZ ;  /* 0x0000000507077c24 */ /* 0x002fc8000f8e02ff */
[----:B------:R-:W-:Y:S01]  /*27b70*/  IMAD.MOV.U32 R4, RZ, RZ, R7 ;  /* 0x000000ffff047224 */ /* 0x000fe200078e0007 */
[----:B0-----:R-:W-:-:S13]  /*27b80*/  ISETP.GT.AND P6, PT, R7, UR6, PT ;  /* 0x0000000607007c0c */ /* 0x001fda000bfc4270 */
[----:B------:R-:W-:Y:S05]  /*27b90*/  @P6 BRA `(.L_x_2475) ;  /* 0x0000000000ac6947 */ /* 0x000fea0003800000 */
[----:B------:R-:W-:Y:S01]  /*27ba0*/  IMAD.MOV.U32 R7, RZ, RZ, R4 ;  /* 0x000000ffff077224 */ /* 0x000fe200078e0004 */
[----:B------:R-:W-:Y:S01]  /*27bb0*/  UMOV UR4, URZ ;  /* 0x0000003f00047c82 */ /* 0x000fe20008000000 */
[----:B------:R-:W-:-:S05]  /*27bc0*/  ULDC UR5, c[0x0][0xc38] ;  /* 0x00030e0000057ab9 */ /* 0x000fca0000000800 */
.L_x_2477:
[----:B------:R-:W0:Y:S01]  /*27bd0*/  LDC R2, c[0x0][0xc3c] ;  /* 0x00030f00ff027b82 */ /* 0x000e220000000800 */
[----:B------:R-:W-:Y:S01]  /*27be0*/  ULDC UR7, c[0x0][0xc3c] ;  /* 0x00030f0000077ab9 */ /* 0x000fe20000000800 */
[----:B------:R-:W-:Y:S01]  /*27bf0*/  UIADD3 UR4, UR4, 0x1f, URZ ;  /* 0x0000001f04047890 */ /* 0x000fe2000fffe03f */
[----:B------:R-:W-:-:S05]  /*27c00*/  IMAD.U32 R3, RZ, RZ, UR7 ;  /* 0x00000007ff037e24 */ /* 0x000fca000f8e00ff */
[----:B------:R1:W-:Y:S01]  /*27c10*/  STL [R1+0xc], R3 ;  /* 0x00000c0301007387 */ /* 0x0003e20000100800 */
[----:B0-----:R-:W-:-:S13]  /*27c20*/  ISETP.LE.AND P6, PT, R2, UR4, PT ;  /* 0x0000000402007c0c */ /* 0x001fda000bfc3270 */
[----:B-1----:R-:W-:Y:S05]  /*27c30*/  @P6 BRA `(.L_x_2476) ;  /* 0x0000000800b86947 */ /* 0x002fea0003800000 */
[----:B------:R-:W-:Y:S01]  /*27c40*/  VIADD R9, R0, UR4 ;  /* 0x0000000400097c36 */ /* 0x000fe20008000000 */
[----:B------:R-:W-:Y:S01]  /*27c50*/  ULDC.64 UR8, c[0x0][0x208] ;  /* 0x0000820000087ab9 */ /* 0x000fe20000000a00 */
        /* <DEDUP_REMOVED lines=31> */
.L_x_2475:
        /* <DEDUP_REMOVED lines=12> */
.L_x_2478:
[----:B---34-:R-:W-:Y:S01]  /*27f10*/  IMAD R3, R8, UR5, R9 ;  /* 0x0000000508037c24 */ /* 0x018fe2000f8e0209 */
[----:B-1----:R-:W-:Y:S01]  /*27f20*/  ISETP.NE.AND P0, PT, R7, 0x1, PT ;  /* 0x000000010700780c */ /* 0x002fe20003f05270 */
[----:B------:R-:W-:-:S03]  /*27f30*/  VIADD R13, R10, UR4 ;  /* 0x000000040a0d7c36 */ /* 0x000fc60008000000 */
[----:B------:R1:W-:Y:S01]  /*27f40*/  STL [R1], R3 ;  /* 0x0000000301007387 */ /* 0x0003e20000100800 */
[----:B0-----:R-:W-:-:S03]  /*27f50*/  IADD3 R5, -R3, UR6, RZ ;  /* 0x0000000603057c10 */ /* 0x001fc6000fffe1ff */
[----:B------:R1:W-:Y:S05]  /*27f60*/  STL [R1+0xc], R13 ;  /* 0x00000c0d01007387 */ /* 0x0003ea0000100800 */
[----:B------:R-:W-:Y:S05]  /*27f70*/  @!P0 BRA `(.L_x_2479) ;  /* 0x0000000000e08947 */ /* 0x000fea0003800000 */
[----:B--2---:R-:W-:Y:S01]  /*27f80*/  IABS R6, R4 ;  /* 0x0000000400067213 */ /* 0x004fe20000000000 */
[----:B------:R-:W-:Y:S01]  /*27f90*/  IMAD.MOV.U32 R2, RZ, RZ, RZ ;  /* 0x000000ffff027224 */ /* 0x000fe200078e00ff */
[----:B------:R-:W-:Y:S02]  /*27fa0*/  IABS R8, R7 ;  /* 0x0000000700087213 */ /* 0x000fe40000000000 */
[----:B------:R-:W0:Y:S08]  /*27fb0*/  I2F.RP R9, R6 ;  /* 0x0000000600097306 */ /* 0x000e300000209400 */
[----:B------:R-:W-:Y:S08]  /*27fc0*/  I2F.RP R12, R8 ;  /* 0x00000008000c7306 */ /* 0x000ff00000209400 */
[----:B0-----:R-:W1:Y:S02]  /*27fd0*/  MUFU.RCP R9, R9 ;  /* 0x0000000900097308 */ /* 0x001e640000001000 */
[----:B-1----:R-:W-:-:S06]  /*27fe0*/  VIADD R3, R9, 0xffffffe ;  /* 0x0ffffffe09037836 */ /* 0x002fcc0000000000 */
[----:B------:R-:W0:Y:S02]  /*27ff0*/  F2I.FTZ.U32.TRUNC.NTZ R3, R3 ;  /* 0x0000000300037305 */ /* 0x000e24000021f000 */
[----:B0-----:R-:W-:-:S05]  /*28000*/  IADD3 R11, RZ, -R3, RZ ;  /* 0x80000003ff0b7210 */ /* 0x001fca0007ffe0ff */
[----:B------:R-:W-:-:S04]  /*28010*/  IMAD R11, R11, R6, RZ ;  /* 0x000000060b0b7224 */ /* 0x000fc800078e02ff */
[----:B------:R-:W-:Y:S01]  /*28020*/  IMAD.HI.U32 R10, R3, R11, R2 ;  /* 0x0000000b030a7227 */ /* 0x000fe200078e0002 */
[----:B------:R-:W-:Y:S01]  /*28030*/  IABS R11, R5 ;  /* 0x00000005000b7213 */ /* 0x000fe20000000000 */
[----:B------:R-:W0:Y:S01]  /*28040*/  MUFU.RCP R2, R12 ;  /* 0x0000000c00027308 */ /* 0x000e220000001000 */
[----:B------:R-:W-:-:S03]  /*28050*/  IABS R3, R4 ;  /* 0x0000000400037213 */ /* 0x000fc60000000000 */
[----:B------:R-:W-:-:S04]  /*28060*/  IMAD.HI.U32 R9, R10, R11, RZ ;  /* 0x0000000b0a097227 */ /* 0x000fc800078e00ff */
[----:B------:R-:W-:-:S04]  /*28070*/  IMAD.MOV R14, RZ, RZ, -R3 ;  /* 0x000000ffff0e7224 */ /* 0x000fc800078e0a03 */
[----:B------:R-:W-:Y:S02]  /*28080*/  IMAD R11, R9, R14, R11 ;  /* 0x0000000e090b7224 */ /* 0x000fe400078e020b */
[----:B0-----:R-:W-:-:S03]  /*28090*/  VIADD R3, R2, 0xffffffe ;  /* 0x0ffffffe02037836 */ /* 0x001fc60000000000 */
[----:B------:R-:W-:Y:S01]  /*280a0*/  ISETP.GT.U32.AND P1, PT, R6, R11, PT ;  /* 0x0000000b0600720c */ /* 0x000fe20003f24070 */
[----:B------:R-:W-:Y:S02]  /*280b0*/  IMAD.MOV.U32 R2, RZ, RZ, RZ ;  /* 0x000000ffff027224 */ /* 0x000fe400078e00ff */
        /* <DEDUP_REMOVED lines=11> */
[----:B------:R-:W-:-:S04]  /*28170*/  IABS R2, R7 ;  /* 0x0000000700027213 */ /* 0x000fc80000000000 */
[----:B------:R-:W-:-:S07]  /*28180*/  IADD3 R2, RZ, -R2, RZ ;  /* 0x80000002ff027210 */ /* 0x000fce0007ffe0ff */
        /* <DEDUP_REMOVED lines=23> */
.L_x_2479:
[----:B-1----:R-:W0:Y:S01]  /*28300*/  LDC.64 R2, c[0x0][0xc90] ;  /* 0x00032400ff027b82 */ /* 0x002e220000000a00 */
[----:B------:R-:W-:Y:S01]  /*28310*/  ULDC.64 UR6, c[0x0][0x208] ;  /* 0x0000820000067ab9 */ /* 0x000fe20000000a00 */
        /* <DEDUP_REMOVED lines=9> */
[----:B0-----:R-:W-:-:S05]  /*283b0*/  IADD3 R11, RZ, -R3, RZ ;  /* 0x80000003ff0b7210 */ /* 0x001fca0007ffe0ff */
        /* <DEDUP_REMOVED lines=29> */
[----:B0-----:R-:W-:-:S05]  /*28590*/  IADD3 R2, RZ, -R3, RZ ;  /* 0x80000003ff027210 */ /* 0x001fca0007ffe0ff */
        /* <DEDUP_REMOVED lines=20> */
.L_x_2480:
[----:B01----:R-:W-:-:S05]  /*286e0*/  LOP3.LUT R3, RZ, R2, RZ, 0x33, !PT ;  /* 0x00000002ff037212 */ /* 0x003fca00078e33ff */
[----:B------:R-:W-:-:S05]  /*286f0*/  IMAD.IADD R2, R4, 0x1, R3 ;  /* 0x0000000104027824 */ /* 0x000fca00078e0203 */
[----:B------:R1:W-:Y:S01]  /*28700*/  STL [R1+0x4], R2 ;  /* 0x0000040201007387 */ /* 0x0003e20000100800 */
[----:B------:R-:W-:Y:S05]  /*28710*/  BRA `(.L_x_2481) ;  /* 0x0000000000107947 */ /* 0x000fea0003800000 */
.L_x_2476:
[----:B------:R-:W-:Y:S01]  /*28720*/  IMAD.U32 R2, RZ, RZ, UR6 ;  /* 0x00000006ff027e24 */ /* 0x000fe2000f8e00ff */
[----:B------:R0:W-:Y:S04]  /*28730*/  STL [R1+0x4], RZ ;  /* 0x000004ff01007387 */ /* 0x0001e80000100800 */
[----:B------:R0:W-:Y:S04]  /*28740*/  STL [R1+0x8], RZ ;  /* 0x000008ff01007387 */ /* 0x0001e80000100800 */
[----:B------:R0:W-:Y:S02]  /*28750*/  STL [R1], R2 ;  /* 0x0000000201007387 */ /* 0x0001e40000100800 */
.L_x_2481:
        /* <DEDUP_REMOVED lines=10> */
.L_x_2474:
[----:B--2---:R-:W2:Y:S01]  /*28800*/  LDL R0, [R1+0xc] ;  /* 0x00000c0001007983 */ /* 0x004ea20000100800 */
[----:B------:R-:W-:-:S03]  /*28810*/  ULDC UR4, c[0x0][0xc3c] ;  /* 0x00030f0000047ab9 */ /* 0x000fc60000000800 */
[----:B------:R3:W-:Y:S01]  /*28820*/  STL [R1+0x10], RZ ;  /* 0x000010ff01007387 */ /* 0x0007e20000100800 */
[----:B--2---:R-:W-:Y:S02]  /*28830*/  ISETP.GE.AND P0, PT, R0, UR4, PT ;  /* 0x0000000400007c0c */ /* 0x004fe4000bf06270 */
[----:B------:R-:W-:-:S05]  /*28840*/  MOV R0, 0x1 ;  /* 0x0000000100007802 */ /* 0x000fca0000000f00 */
[----:B------:R3:W-:Y:S04]  /*28850*/  STL [R1+0x18], R0 ;  /* 0x0000180001007387 */ /* 0x0007e80000100800 */
[----:B------:R3:W-:Y:S02]  /*28860*/  STL [R1+0x60], RZ ;  /* 0x000060ff01007387 */ /* 0x0007e40000100800 */
[----:B------:R-:W-:Y:S05]  /*28870*/  @P0 BRA `(.L_x_2482) ;  /* 0x00000064003c0947 */ /* 0x000fea0003800000 */
[----:B---3--:R-:W2:Y:S01]  /*28880*/  LDL R0, [R1+0xa4] ;  /* 0x0000a40001007983 */ /* 0x008ea20000100800 */
[----:B------:R-:W3:Y:S01]  /*28890*/  S2UR UR5, SR_CgaCtaId ;  /* 0x00000000000579c3 */ /* 0x000ee20000008800 */
[----:B------:R-:W-:Y:S01]  /*288a0*/  UMOV UR4, 0x400 ;  /* 0x0000040000047882 */ /* 0x000fe20000000000 */
[----:B------:R-:W-:Y:S01]  /*288b0*/  BSSY B7, `(.L_x_2482) ;  /* 0x000064b000077945 */ /* 0x000fe20003800000 */
[----:B------:R-:W4:Y:S01]  /*288c0*/  S2R R9, SR_TID.X ;  /* 0x0000000000097919 */ /* 0x000f220000002100 */
[----:B------:R-:W-:Y:S01]  /*288d0*/  ULDC.64 UR36, c[0x0][0x198] ;  /* 0x0000660000247ab9 */ /* 0x000fe20000000a00 */
[----:B------:R-:W-:Y:S01]  /*288e0*/  ULDC UR40, c[0x0][0xc] ;  /* 0x0000030000287ab9 */ /* 0x000fe20000000800 */
[----:B---3--:R-:W-:-:S06]  /*288f0*/  ULEA UR4, UR5, UR4, 0x18 ;  /* 0x0000000405047291 */ /* 0x008fcc000f8ec03f */
[----:B------:R-:W-:Y:S02]  /*28900*/  IMAD.U32 R18, RZ, RZ, UR4 ;  /* 0x00000004ff127e24 */ /* 0x000fe4000f8e00ff */
[C---:B----4-:R-:W-:Y:S01]  /*28910*/  IMAD.SHL.U32 R3, R9.reuse, 0x2, RZ ;  /* 0x0000000209037824 */ /* 0x050fe200078e00ff */
[C---:B------:R-:W-:Y:S01]  /*28920*/  LOP3.LUT R8, R9.reuse, 0x7f, RZ, 0xc0, !PT ;  /* 0x0000007f09087812 */ /* 0x040fe200078ec0ff */
[C---:B-1----:R-:W-:Y:S01]  /*28930*/  IMAD.SHL.U32 R5, R9.reuse, 0x20, RZ ;  /* 0x0000002009057824 */ /* 0x042fe200078e00ff */
[----:B------:R-:W-:Y:S02]  /*28940*/  SHF.R.U32.HI R6, RZ, 0x1, R9 ;  /* 0x00000001ff067819 */ /* 0x000fe40000011609 */
[----:B------:R-:W-:Y:S02]  /*28950*/  LOP3.LUT P0, RZ, R9, 0x4, RZ, 0xc0, !PT ;  /* 0x0000000409ff7812 */ /* 0x000fe4000780c0ff */
[----:B------:R-:W-:-:S04]  /*28960*/  LOP3.LUT R7, R5, 0x80, RZ, 0xc0, !PT ;  /* 0x0000008005077812 */ /* 0x000fc800078ec0ff */
[----:B------:R-:W-:Y:S02]  /*28970*/  LOP3.LUT R7, R7, 0x10, R9, 0xf8, !PT ;  /* 0x0000001007077812 */ /* 0x000fe400078ef809 */
[----:B--2---:R-:W-:Y:S01]  /*28980*/  R2UR UR6, R0 ;  /* 0x00000000000672ca */ /* 0x004fe200000e0000 */
[----:B------:R-:W-:-:S05]  /*28990*/  IMAD.SHL.U32 R0, R9, 0x10, RZ ;  /* 0x0000001009007824 */ /* 0x000fca00078e00ff */
[----:B0-----:R-:W-:-:S04]  /*289a0*/  LOP3.LUT R2, R0, 0x3f0, RZ, 0xc0, !PT ;  /* 0x000003f000027812 */ /* 0x001fc800078ec0ff */
[----:B------:R-:W-:Y:S01]  /*289b0*/  LOP3.LUT R3, R2, 0x70, R3, 0x78, !PT ;  /* 0x0000007002037812 */ /* 0x000fe200078e7803 */
[----:B------:R-:W-:Y:S02]  /*289c0*/  IMAD.SHL.U32 R2, R8, 0x10, RZ ;  /* 0x0000001008027824 */ /* 0x000fe400078e00ff */
[----:B------:R-:W-:Y:S02]  /*289d0*/  ULOP3.LUT UR38, UR6, 0x1, URZ, 0xfc, !UPT ;  /* 0x0000000106267892 */ /* 0x000fe4000f8efc3f */
[----:B------:R-:W-:Y:S01]  /*289e0*/  ULOP3.LUT UR39, UR6, 0x2, URZ, 0xfc, !UPT ;  /* 0x0000000206277892 */ /* 0x000fe2000f8efc3f */
[----:B------:R-:W-:Y:S02]  /*289f0*/  LOP3.LUT R3, R3, 0x400, R2, 0xf8, !PT ;  /* 0x0000040003037812 */ /* 0x000fe400078ef802 */
[----:B------:R-:W-:-:S04]  /*28a00*/  LOP3.LUT R2, R2, 0x600, RZ, 0xc0, !PT ;  /* 0x0000060002027812 */ /* 0x000fc800078ec0ff */
[----:B------:R-:W-:-:S04]  /*28a10*/  LOP3.LUT R2, R2, 0x60, R5, 0xf8, !PT ;  /* 0x0000006002027812 */ /* 0x000fc800078ef805 */
[----:B------:R-:W-:Y:S01]  /*28a20*/  LOP3.LUT R4, R2, 0x100, R5, 0xf8, !PT ;  /* 0x0000010002047812 */ /* 0x000fe200078ef805 */
[----:B------:R-:W-:-:S05]  /*28a30*/  IMAD.SHL.U32 R2, R9, 0x80, RZ ;  /* 0x0000008009027824 */ /* 0x000fca00078e00ff */
[----:B------:R-:W-:-:S04]  /*28a40*/  LOP3.LUT R5, R2, 0x380, RZ, 0xc0, !PT ;  /* 0x0000038002057812 */ /* 0x000fc800078ec0ff */
[----:B------:R-:W-:Y:S01]  /*28a50*/  LOP3.LUT R5, R5, 0x30, R6, 0xf8, !PT ;  /* 0x0000003005057812 */ /* 0x000fe200078ef806 */
[----:B------:R-:W-:-:S03]  /*28a60*/  IMAD.SHL.U32 R6, R9, 0x4, RZ ;  /* 0x0000000409067824 */ /* 0x000fc600078e00ff */
[----:B------:R-:W-:Y:S02]  /*28a70*/  LOP3.LUT R5, R5, 0x70, R0, 0x78, !PT ;  /* 0x0000007005057812 */ /* 0x000fe400078e7800 */
[----:B------:R-:W-:Y:S02]  /*28a80*/  LOP3.LUT R7, R7, 0x10, R6, 0x78, !PT ;  /* 0x0000001007077812 */ /* 0x000fe400078e7806 */
[----:B------:R-:W-:Y:S02]  /*28a90*/  LOP3.LUT R2, R5, 0xc00, R2, 0xf8, !PT ;  /* 0x00000c0005027812 */ /* 0x000fe400078ef802 */
[----:B------:R-:W-:-:S05]  /*28aa0*/  LOP3.LUT R4, R4, R7, RZ, 0xfc, !PT ;  /* 0x0000000704047212 */ /* 0x000fca00078efcff */
[----:B------:R0:W-:Y:S04]  /*28ab0*/  STL [R1+0x30], R4 ;  /* 0x0000300401007387 */ /* 0x0001e80000100800 */
[----:B------:R1:W-:Y:S01]  /*28ac0*/  STL [R1+0x34], R2 ;  /* 0x0000340201007387 */ /* 0x0003e20000100800 */
[----:B0-----:R-:W-:Y:S01]  /*28ad0*/  SHF.R.U32.HI R4, RZ, 0x3, R8 ;  /* 0x00000003ff047819 */ /* 0x001fe20000011608 */
[----:B-1----:R-:W-:-:S03]  /*28ae0*/  IMAD.MOV.U32 R2, RZ, RZ, 0x40 ;  /* 0x00000040ff027424 */ /* 0x002fc600078e00ff */
[----:B------:R-:W-:Y:S02]  /*28af0*/  LOP3.LUT R4, R4, 0x70, R0, 0xf8, !PT ;  /* 0x0000007004047812 */ /* 0x000fe400078ef800 */
[----:B------:R-:W-:Y:S02]  /*28b00*/  MOV R0, 0x1 ;  /* 0x0000000100007802 */ /* 0x000fe40000000f00 */
[----:B------:R-:W-:-:S05]  /*28b10*/  SEL R2, R2, 0xffffffc0, !P0 ;  /* 0xffffffc002027807 */ /* 0x000fca0004000000 */
[----:B------:R0:W-:Y:S02]  /*28b20*/  STL [R1+0x38], R2 ;  /* 0x0000380201007387 */ /* 0x0001e40000100800 */
[----:B0-----:R-:W-:-:S05]  /*28b30*/  IMAD.IADD R2, R18, 0x1, R3 ;  /* 0x0000000112027824 */ /* 0x001fca00078e0203 */
[----:B------:R0:W-:Y:S04]  /*28b40*/  STL [R1+0x4c], R2 ;  /* 0x00004c0201007387 */ /* 0x0001e80000100800 */
[----:B------:R0:W-:Y:S04]  /*28b50*/  STL [R1+0x60], RZ ;  /* 0x000060ff01007387 */ /* 0x0001e80000100800 */
[----:B------:R0:W-:Y:S04]  /*28b60*/  STL [R1+0x1c], R0 ;  /* 0x00001c0001007387 */ /* 0x0001e80000100800 */
[----:B------:R0:W-:Y:S04]  /*28b70*/  STL [R1+0x14], RZ ;  /* 0x000014ff01007387 */ /* 0x0001e80000100800 */
[----:B------:R0:W-:Y:S04]  /*28b80*/  STL [R1+0x10], RZ ;  /* 0x000010ff01007387 */ /* 0x0001e80000100800 */
[----:B------:R0:W-:Y:S02]  /*28b90*/  STL [R1+0x18], R0 ;  /* 0x0000180001007387 */ /* 0x0001e40000100800 */
.L_x_2588:
[----:B0-----:R-:W2:Y:S01]  /*28ba0*/  LDL R0, [R1+0xc] ;  /* 0x00000c0001007983 */ /* 0x001ea20000100800 */
[----:B------:R-:W2:Y:S01]  /*28bb0*/  LDC.64 R2, c[0x0][0xc88] ;  /* 0x00032200ff027b82 */ /* 0x000ea20000000a00 */
[----:B------:R-:W-:Y:S01]  /*28bc0*/  ULDC.64 UR4, c[0x0][0x208] ;  /* 0x0000820000047ab9 */ /* 0x000fe20000000a00 */
[----:B--2---:R-:W-:-:S05]  /*28bd0*/  IMAD.WIDE R2, R0, 0x4, R2 ;  /* 0x0000000400027825 */ /* 0x004fca00078e0202 */
[----:B------:R-:W2:Y:S01]  /*28be0*/  LDG.E R19, desc[UR4][R2.64] ;  /* 0x0000000402137981 */ /* 0x000ea2000c1e1900 */
[----:B------:R-:W-:Y:S05]  /*28bf0*/  YIELD ;  /* 0x0000000000007946 */ /* 0x000fea0003800000 */
[----:B------:R-:W-:Y:S01]  /*28c00*/  ULDC.64 UR4, c[0x0][0xa28] ;  /* 0x00028a0000047ab9 */ /* 0x000fe20000000a00 */
[----:B------:R-:W-:Y:S02]  /*28c10*/  CS2R R8, SRZ ;  /* 0x0000000000087805 */ /* 0x000fe4000001ff00 */
[----:B------:R-:W-:Y:S01]  /*28c20*/  ISETP.NE.U32.AND P0, PT, RZ, UR4, PT ;  /* 0x00000004ff007c0c */ /* 0x000fe2000bf05070 */
[----:B------:R-:W-:Y:S01]  /*28c30*/  ULDC.64 UR12, c[0x0][0x208] ;  /* 0x00008200000c7ab9 */ /* 0x000fe20000000a00 */
[----:B------:R-:W-:Y:S01]  /*28c40*/  ULDC.64 UR10, c[0x0][0xa18] ;  /* 0x00028600000a7ab9 */ /* 0x000fe20000000a00 */
[----:B------:R-:W-:Y:S01]  /*28c50*/  ULDC.64 UR8, c[0x0][0xa10] ;  /* 0x0002840000087ab9 */ /* 0x000fe20000000a00 */
[----:B------:R-:W-:Y:S01]  /*28c60*/  ISETP.NE.AND.EX P0, PT, RZ, UR5, PT, P0 ;  /* 0x00000005ff007c0c */ /* 0x000fe2000bf05300 */
[----:B------:R-:W-:Y:S01]  /*28c70*/  ULDC.64 UR6, c[0x0][0xa08] ;  /* 0x0002820000067ab9 */ /* 0x000fe20000000a00 */
        /* <DEDUP_REMOVED lines=30> */
[----:B------:R0:W5:Y:S04]  /*28e60*/  @P0 LDG.E R12, desc[UR12][R6.64] ;  /* 0x0000000c060c0981 */ /* 0x000168000c1e1900 */
[----:B------:R0:W5:Y:S04]  /*28e70*/  @P1 LDG.E R0, desc[UR12][R4.64] ;  /* 0x0000000c04001981 */ /* 0x000168000c1e1900 */
[----:B--2---:R1:W-:Y:S02]  /*28e80*/  STL [R1+0x40], R9 ;  /* 0x0000400901007387 */ /* 0x0043e40000100800 */
[----:B-1----:R-:W-:Y:S01]  /*28e90*/  IMAD.U32 R9, RZ, RZ, UR4 ;  /* 0x00000004ff097e24 */ /* 0x002fe2000f8e00ff */
        /* <DEDUP_REMOVED lines=12> */
[----:B-1----:R-:W-:Y:S01]  /*28f60*/  IMAD.U32 R9, RZ, RZ, UR4 ;  /* 0x00000004ff097e24 */ /* 0x002fe2000f8e00ff */
[----:B0-----:R-:W-:Y:S06]  /*28f70*/  @P3 BRA `(.L_x_2483) ;  /* 0x0000000000183947 */ /* 0x001fec0003800000 */
[----:B------:R-:W-:Y:S05]  /*28f80*/  @!P2 BRA `(.L_x_2483) ;  /* 0x000000000014a947 */ /* 0x000fea0003800000 */
[----:B------:R-:W-:Y:S02]  /*28f90*/  ULDC.64 UR4, c[0x0][0x208] ;  /* 0x0000820000047ab9 */ /* 0x000fe40000000a00 */
[----:B------:R-:W2:Y:S04]  /*28fa0*/  LDG.E R11, desc[UR4][R2.64] ;  /* 0x00000004020b7981 */ /* 0x000ea8000c1e1900 */
[----:B------:R-:W2:Y:S02]  /*28fb0*/  LDG.E R2, desc[UR4][R2.64+0x4] ;  /* 0x0000040402027981 */ /* 0x000ea4000c1e1900 */
[----:B--2--5:R-:W-:-:S05]  /*28fc0*/  IMAD.IADD R13, R2, 0x1, -R11 ;  /* 0x00000001020d7824 */ /* 0x024fca00078e0a0b */
[----:B------:R0:W-:Y:S02]  /*28fd0*/  STL [R1+0x44], R13 ;  /* 0x0000440d01007387 */ /* 0x0001e40000100800 */
.L_x_2483:
[----:B------:R-:W2:Y:S01]  /*28fe0*/  LDL.LU R3, [R1+0x8] ;  /* 0x0000080001037983 */ /* 0x000ea20000300800 */
[----:B------:R-:W-:Y:S01]  /*28ff0*/  IMAD.MOV.U32 R11, RZ, RZ, R19 ;  /* 0x000000ffff0b7224 */ /* 0x000fe200078e0013 */
        /* <DEDUP_REMOVED lines=8> */
[----:B------:R-:W-:Y:S01]  /*29080*/  LEA.HI R17, R2, R17, RZ, 0x10 ;  /* 0x0000001102117211 */ /* 0x000fe200078f80ff */
[----:B-----5:R-:W-:-:S05]  /*29090*/  IMAD.IADD R2, R12, 0x1, R8 ;  /* 0x000000010c027824 */ /* 0x020fca00078e0208 */
[----:B------:R1:W-:Y:S01]  /*290a0*/  STL [R1+0x2c], R2 ;  /* 0x00002c0201007387 */ /* 0x0003e20000100800 */
[----:B------:R-:W-:Y:S05]  /*290b0*/  @!P2 BRA `(.L_x_2484) ;  /* 0x000000000014a947 */ /* 0x000fea0003800000 */
[----:B-1----:R-:W-:Y:S01]  /*290c0*/  IADD3 R2, P0, R15, UR4, RZ ;  /* 0x000000040f027c10 */ /* 0x002fe2000ff1e0ff */
[----:B------:R-:W-:-:S03]  /*290d0*/  ULDC.64 UR6, c[0x0][0x208] ;  /* 0x0000820000067ab9 */ /* 0x000fc60000000a00 */
[----:B------:R-:W-:-:S05]  /*290e0*/  IADD3.X R3, R14, UR5, RZ, P0, !PT ;  /* 0x000000050e037c10 */ /* 0x000fca00087fe4ff */
[----:B------:R1:W5:Y:S01]  /*290f0*/  LDG.E R9, desc[UR6][R2.64] ;  /* 0x0000000602097981 */ /* 0x000362000c1e1900 */
[----:B------:R-:W-:Y:S05]  /*29100*/  BRA `(.L_x_2485) ;  /* 0x0000000000147947 */ /* 0x000fea0003800000 */
.L_x_2484:
[----:B------:R-:W-:Y:S05]  /*29110*/  @!P0 BRA `(.L_x_2485) ;  /* 0x0000000000108947 */ /* 0x000fea0003800000 */
[----:B------:R-:W-:Y:S02]  /*29120*/  ULDC.64 UR4, c[0x0][0x208] ;  /* 0x0000820000047ab9 */ /* 0x000fe40000000a00 */
[----:B------:R-:W2:Y:S04]  /*29130*/  LDG.E R9, desc[UR4][R6.64] ;  /* 0x0000000406097981 */ /* 0x000ea8000c1e1900 */
[----:B------:R-:W2:Y:S02]  /*29140*/  LDG.E R6, desc[UR4][R6.64+0x4] ;  /* 0x0000040406067981 */ /* 0x000ea4000c1e1900 */
[----:B--2---:R-:W-:-:S07]  /*29150*/  IADD3 R9, -R9, R6, RZ ;  /* 0x0000000609097210 */ /* 0x004fce0007ffe1ff */
.L_x_2485:
[----:B------:R-:W-:Y:S01]  /*29160*/  ULDC.64 UR4, c[0x0][0x208] ;  /* 0x0000820000047ab9 */ /* 0x000fe20000000a00 */
[----:B------:R-:W2:Y:S01]  /*29170*/  LDL R7, [R1+0x4] ;  /* 0x0000040001077983 */ /* 0x000ea20000100800 */
[----:B-1----:R-:W1:Y:S03]  /*29180*/  LDC R3, c[0x0][0x448] ;  /* 0x00011200ff037b82 */ /* 0x002e660000000800 */
[----:B------:R-:W3:Y:S04]  /*29190*/  @P1 LDG.E R2, desc[UR4][R4.64] ;  /* 0x0000000404021981 */ /* 0x000ee8000c1e1900 */
[----:B------:R-:W3:Y:S01]  /*291a0*/  @P1 LDG.E R4, desc[UR4][R4.64+0x4] ;  /* 0x0000040404041981 */ /* 0x000ee2000c1e1900 */
[----:B-----5:R-:W-:Y:S01]  /*291b0*/  IMAD.IADD R9, R9, 0x1, -R8 ;  /* 0x0000000109097824 */ /* 0x020fe200078e0a08 */
[----:B------:R-:W-:Y:S01]  /*291c0*/  LOP3.LUT R12, R17, 0xff, RZ, 0xc0, !PT ;  /* 0x000000ff110c7812 */ /* 0x000fe200078ec0ff */
[----:B------:R-:W-:Y:S01]  /*291d0*/  BSSY B0, `(.L_x_2486) ;  /* 0x0000038000007945 */ /* 0x000fe20003800000 */
[----:B------:R-:W-:-:S03]  /*291e0*/  SHF.R.U32.HI R17, RZ, 0x10, R17 ;  /* 0x00000010ff117819 */ /* 0x000fc60000011611 */
[----:B------:R4:W-:Y:S01]  /*291f0*/  STL [R1+0x24], R12 ;  /* 0x0000240c01007387 */ /* 0x0009e20000100800 */
[----:B-1----:R-:W-:-:S13]  /*29200*/  ISETP.NE.AND P0, PT, R3, 0x1, PT ;  /* 0x000000010300780c */ /* 0x002fda0003f05270 */
[----:B------:R-:W1:Y:S08]  /*29210*/  @P0 LDC R3, c[0x0][0x44c] ;  /* 0x00011300ff030b82 */ /* 0x000e700000000800 */
[----:B------:R-:W0:Y:S01]  /*29220*/  @P0 LDC R6, c[0x0][0x450] ;  /* 0x00011400ff060b82 */ /* 0x000e220000000800 */
[----:B---3--:R-:W-:Y:S02]  /*29230*/  @P1 IMAD.IADD R10, R4, 0x1, -R2 ;  /* 0x00000001040a1824 */ /* 0x008fe400078e0a02 */
[----:B--2---:R-:W-:-:S02]  /*29240*/  IMAD.SHL.U32 R2, R7, 0x80, RZ ;  /* 0x0000008007027824 */ /* 0x004fc400078e00ff */
[----:B------:R-:W-:Y:S02]  /*29250*/  IMAD.IADD R4, R9, 0x1, R10 ;  /* 0x0000000109047824 */ /* 0x000fe400078e020a */
[----:B------:R-:W-:-:S03]  /*29260*/  VIADD R2, R2, 0x7f ;  /* 0x0000007f02027836 */ /* 0x000fc60000000000 */
[----:B------:R-:W-:Y:S01]  /*29270*/  IADD3 R21, R4, 0xe0, -R13 ;  /* 0x000000e004157810 */ /* 0x000fe20007ffe80d */
[----:B-1----:R-:W-:-:S04]  /*29280*/  @P0 IMAD.HI.U32 R3, R2, R3, RZ ;  /* 0x0000000302030227 */ /* 0x002fc800078e00ff */
[----:B------:R-:W-:Y:S01]  /*29290*/  IMAD.MOV.U32 R5, RZ, RZ, R2 ;  /* 0x000000ffff057224 */ /* 0x000fe200078e0002 */
[----:B0-----:R-:W-:Y:S01]  /*292a0*/  @P0 SHF.R.U32.HI R5, RZ, R6, R3 ;  /* 0x00000006ff050219 */ /* 0x001fe20000011603 */
[----:B------:R-:W-:Y:S02]  /*292b0*/  VIADD R3, R4, 0xdf ;  /* 0x000000df04037836 */ /* 0x000fe40000000000 */
[----:B------:R-:W-:-:S04]  /*292c0*/  IMAD.MOV.U32 R2, RZ, RZ, RZ ;  /* 0x000000ffff027224 */ /* 0x000fc800078e00ff */
[----:B------:R-:W-:-:S04]  /*292d0*/  IMAD.HI R6, R3, -0x6db6db6d, R2 ;  /* 0x9249249303067827 */ /* 0x000fc800078e0202 */
[----:B------:R-:W-:Y:S01]  /*292e0*/  IMAD.IADD R3, R21, 0x1, R5 ;  /* 0x0000000115037824 */ /* 0x000fe200078e0205 */
[----:B------:R-:W-:-:S03]  /*292f0*/  SHF.R.U32.HI R20, RZ, 0x1f, R6 ;  /* 0x0000001fff147819 */ /* 0x000fc60000011606 */
[----:B------:R-:W-:Y:S01]  /*29300*/  IMAD.HI R2, R3, -0x6db6db6d, R2 ;  /* 0x9249249303027827 */ /* 0x000fe200078e0202 */
[----:B------:R-:W-:-:S04]  /*29310*/  LEA.HI.SX32 R20, R6, R20, 0x19 ;  /* 0x0000001406147211 */ /* 0x000fc800078fcaff */
[----:B------:R-:W-:-:S04]  /*29320*/  SHF.R.U32.HI R8, RZ, 0x1f, R2 ;  /* 0x0000001fff087819 */ /* 0x000fc80000011602 */
[----:B------:R-:W-:Y:S02]  /*29330*/  LEA.HI.SX32 R8, R2, R8, 0x19 ;  /* 0x0000000802087211 */ /* 0x000fe400078fcaff */
[----:B------:R-:W-:Y:S02]  /*29340*/  MOV R2, RZ ;  /* 0x000000ff00027202 */ /* 0x000fe40000000f00 */
[----:B------:R-:W-:-:S04]  /*29350*/  VIMNMX R8, R20, R8, PT ;  /* 0x0000000814087248 */ /* 0x000fc80003fe0100 */
[----:B------:R-:W-:-:S13]  /*29360*/  ISETP.GE.AND P0, PT, R8, 0x1, PT ;  /* 0x000000010800780c */ /* 0x000fda0003f06270 */
[----:B----4-:R-:W-:Y:S05]  /*29370*/  @!P0 BRA `(.L_x_2487) ;  /* 0x0000000000748947 */ /* 0x010fea0003800000 */
        /* <DEDUP_REMOVED lines=11> */
[----:B0-----:R-:W-:Y:S02]  /*29430*/  IMAD.MOV.U32 R6, RZ, RZ, RZ ;  /* 0x000000ffff067224 */ /* 0x001fe400078e00ff */
        /* <DEDUP_REMOVED lines=17> */
.L_x_2487:
[----:B------:R-:W-:Y:S05]  /*29550*/  BSYNC B0 ;  /* 0x0000000000007941 */ /* 0x000fea0003800000 */
.L_x_2486:
[-C--:B------:R-:W-:Y:S01]  /*29560*/  IMAD R3, R12, R2.reuse, RZ ;  /* 0x000000020c037224 */ /* 0x080fe200078e02ff */
[----:B------:R-:W-:Y:S04]  /*29570*/  BSSY B0, `(.L_x_2488) ;  /* 0x00000e4000007945 */ /* 0x000fe80003800000 */
[----:B------:R-:W-:-:S05]  /*29580*/  VIADDMNMX R2, R3, R2, R8, PT ;  /* 0x0000000203027246 */ /* 0x000fca0003800108 */
[--C-:B------:R-:W-:Y:S02]  /*29590*/  IMAD R4, R2, 0xe0, -R9.reuse ;  /* 0x000000e002047824 */ /* 0x100fe400078e0a09 */
[----:B------:R-:W-:-:S03]  /*295a0*/  IMAD R2, R3, 0xe0, -R9 ;  /* 0x000000e003027824 */ /* 0x000fc600078e0a09 */
[----:B------:R-:W-:Y:S02]  /*295b0*/  VIMNMX R4, R4, R10, PT ;  /* 0x0000000a04047248 */ /* 0x000fe40003fe0100 */
[----:B------:R-:W-:-:S04]  /*295c0*/  VIMNMX R2, RZ, R2, !PT ;  /* 0x00000002ff027248 */ /* 0x000fc80007fe0100 */
[----:B------:R-:W-:Y:S02]  /*295d0*/  ISETP.GT.AND P0, PT, R4, R2, PT ;  /* 0x000000020400720c */ /* 0x000fe40003f04270 */
[----:B------:R-:W-:-:S05]  /*295e0*/  SHF.R.U32.HI R2, RZ, 0x5, R2 ;  /* 0x00000005ff027819 */ /* 0x000fca0000011602 */
[----:B------:R-:W-:-:S04]  /*295f0*/  IMAD.WIDE.U32 R2, R2, 0x24924925, RZ ;  /* 0x2492492502027825 */ /* 0x000fc800078e00ff */
        /* <DEDUP_REMOVED lines=16> */
.L_x_2738:
[----:B-1----:R-:W-:Y:S02]  /*29700*/  ISETP.NE.AND P0, PT, R14, RZ, PT ;  /* 0x000000ff0e00720c */ /* 0x002fe40003f05270 */
[----:B------:R-:W-:-:S11]  /*29710*/  PLOP3.LUT P6, PT, PT, PT, PT, 0x8, 0x0 ;  /* 0x000000000000781c */ /* 0x000fd60003fce170 */
[----:B------:R-:W-:Y:S05]  /*29720*/  @P0 BRA `(.L_x_2491) ;  /* 0x00000000000c0947 */ /* 0x000fea0003800000 */
[----:B------:R-:W-:-:S03]  /*29730*/  UMOV UR4, 0xffffffff ;  /* 0xffffffff00047882 */ /* 0x000fc60000000000 */
[----:B------:R-:W-:Y:S05]  /*29740*/  BRA.DIV UR4, `(.L_x_2492) ;  /* 0x0000009204107947 */ /* 0x000fea000b800000 */
[----:B------:R-:W-:-:S13]  /*29750*/  ELECT P6, URZ, PT ;  /* 0x00000000003f782f */ /* 0x000fda00038c0000 */
.L_x_2491:
[----:B0-----:R-:W2:Y:S01]  /*29760*/  LDL R4, [R1+0x60] ;  /* 0x0000600001047983 */ /* 0x001ea20000100800 */
[----:B------:R-:W-:Y:S01]  /*29770*/  BSSY B1, `(.L_x_2493) ;  /* 0x0000008000017945 */ /* 0x000fe20003800000 */
[----:B--2---:R-:W-:-:S05]  /*29780*/  VIADD R4, R4, 0x1 ;  /* 0x0000000104047836 */ /* 0x004fca0000000000 */
[----:B------:R-:W-:-:S04]  /*29790*/  LEA.HI R5, R4, R4, RZ, 0x1 ;  /* 0x0000000404057211 */ /* 0x000fc800078f08ff */
[----:B------:R-:W-:-:S05]  /*297a0*/  LOP3.LUT R5, R5, 0xfffffffe, RZ, 0xc0, !PT ;  /* 0xfffffffe05057812 */ /* 0x000fca00078ec0ff */
[----:B------:R-:W-:-:S05]  /*297b0*/  IMAD.IADD R4, R4, 0x1, -R5 ;  /* 0x0000000104047824 */ /* 0x000fca00078e0a05 */
[----:B------:R-:W-:-:S04]  /*297c0*/  SHF.L.U32 R4, R4, 0x1f, RZ ;  /* 0x0000001f04047819 */ /* 0x000fc800000006ff */
[----:B------:R-:W0:Y:S02]  /*297d0*/  SYNCS.PHASECHK.TRANS64.TRYWAIT P0, [R18+URZ+0x2e820], R4 ;  /* 0x02e82004120075a7 */ /* 0x000e24000800017f */
[----:B0-----:R-:W-:Y:S05]  /*297e0*/  @!P0 BRA `(.L_x_2494) ;  /* 0x0000009000088947 */ /* 0x001fea0003800000 */
.L_x_2741:
[----:B------:R-:W-:Y:S05]  /*297f0*/  BSYNC B1 ;  /* 0x0000000000017941 */ /* 0x000fea0003800000 */
.L_x_2493:
        /* <DEDUP_REMOVED lines=12> */
.L_x_2742:
[----:B------:R-:W-:Y:S05]  /*298c0*/  BSYNC B2 ;  /* 0x0000000000027941 */ /* 0x000fea0003800000 */
.L_x_2497:
        /* <DEDUP_REMOVED lines=9> */
.L_x_2500:
[----:B------:R-:W-:Y:S05]  /*29960*/  BSYNC B2 ;  /* 0x0000000000027941 */ /* 0x000fea0003800000 */
.L_x_2499:
[----:B------:R-:W2:Y:S01]  /*29970*/  LDL R5, [R1+0x14] ;  /* 0x0000140001057983 */ /* 0x000ea20000100800 */
[----:B------:R-:W-:Y:S01]  /*29980*/  IMAD.MOV.U32 R11, RZ, RZ, RZ ;  /* 0x000000ffff0b7224 */ /* 0x000fe200078e00ff */
[----:B------:R-:W-:Y:S01]  /*29990*/  UIADD3 UR4, UP0, UR36, 0x570, URZ ;  /* 0x0000057024047890 */ /* 0x000fe2000ff1e03f */
[----:B0-----:R-:W-:Y:S01]  /*299a0*/  IMAD R4, R8, 0xe0, R0 ;  /* 0x000000e008047824 */ /* 0x001fe200078e0200 */
[----:B------:R-:W-:Y:S01]  /*299b0*/  PLOP3.LUT P0, PT, PT, PT, PT, 0x80, 0x0 ;  /* 0x000000000000781c */ /* 0x000fe20003f0f070 */
[----:B------:R-:W-:Y:S01]  /*299c0*/  UMOV UR6, 0x0 ;  /* 0x0000000000067882 */ /* 0x000fe20000000000 */
[----:B------:R-:W-:Y:S01]  /*299d0*/  R2UR UR10, R11 ;  /* 0x000000000b0a72ca */ /* 0x000fe200000e0000 */
[----:B------:R-:W-:Y:S01]  /*299e0*/  VIADD R4, R4, 0xffffff20 ;  /* 0xffffff2004047836 */ /* 0x000fe20000000000 */
[----:B------:R-:W-:Y:S01]  /*299f0*/  UIADD3.X UR5, URZ, UR37, URZ, UP0, !UPT ;  /* 0x000000253f057290 */ /* 0x000fe200087fe43f */
[----:B------:R-:W-:Y:S01]  /*29a00*/  UMOV UR7, 0x12f00000 ;  /* 0x12f0000000077882 */ /* 0x000fe20000000000 */
[----:B--2---:R-:W-:-:S02]  /*29a10*/  IMAD R10, R5, 0x7000, R18 ;  /* 0x00007000050a7824 */ /* 0x004fc400078e0212 */
[----:B------:R-:W-:-:S03]  /*29a20*/  VIADD R5, R7, 0x2e890 ;  /* 0x0002e89007057836 */ /* 0x000fc60000000000 */
[----:B------:R-:W-:-:S07]  /*29a30*/  IADD3 R6, R10, 0x20400, RZ ;  /* 0x000204000a067810 */ /* 0x000fce0007ffe0ff */
.L_x_2501:
        /* <DEDUP_REMOVED lines=13> */
.L_x_2743:
[----:B------:R-:W-:Y:S05]  /*29b10*/  BSYNC B2 ;  /* 0x0000000000027941 */ /* 0x000fea0003800000 */
.L_x_2502:
[----:B------:R-:W-:Y:S01]  /*29b20*/  BSSY B2, `(.L_x_2504) ;  /* 0x000000b000027945 */ /* 0x000fe20003800000 */
[----:B------:R-:W-:Y:S02]  /*29b30*/  IMAD.MOV.U32 R12, RZ, RZ, 0x0 ;  /* 0x00000000ff0c7424 */ /* 0x000fe400078e00ff */
[----:B------:R-:W-:Y:S01]  /*29b40*/  IMAD.MOV.U32 R13, RZ, RZ, 0x12f00000 ;  /* 0x12f00000ff0d7424 */ /* 0x000fe200078e00ff */
[----:B------:R-:W-:Y:S06]  /*29b50*/  @P1 BRA `(.L_x_2505) ;  /* 0x00000000001c1947 */ /* 0x000fec0003800000 */
[----:B------:R-:W2:Y:S02]  /*29b60*/  S2R R5, SR_TID.X ;  /* 0x0000000000057919 */ /* 0x000ea40000002100 */
[----:B--2---:R-:W-:Y:S01]  /*29b70*/  LOP3.LUT R6, R5, 0x1f, RZ, 0xc0, !PT ;  /* 0x0000001f05067812 */ /* 0x004fe200078ec0ff */
[----:B------:R-:W-:-:S03]  /*29b80*/  IMAD.MOV.U32 R5, RZ, RZ, 0x7000 ;  /* 0x00007000ff057424 */ /* 0x000fc600078e00ff */
[----:B------:R-:W-:Y:S01]  /*29b90*/  ISETP.NE.AND P0, PT, R6, RZ, PT ;  /* 0x000000ff0600720c */ /* 0x000fe20003f05270 */
[----:B------:R2:W-:-:S12]  /*29ba0*/  SYNCS.ARRIVE.TRANS64 RZ, [R7+URZ+0x2e8b0], R5 ;  /* 0x02e8b00507ff79a7 */ /* 0x0005d8000800003f */
[----:B--2---:R-:W-:Y:S05]  /*29bb0*/  @!P0 BRA `(.L_x_2505) ;  /* 0x0000000000048947 */ /* 0x004fea0003800000 */
[----:B------:R-:W-:Y:S01]  /*29bc0*/  BPT.TRAP 0x1 ;  /* 0x000000040000795c */ /* 0x000fe20000300000 */
.L_x_2505:
[----:B------:R-:W-:Y:S05]  /*29bd0*/  BSYNC B2 ;  /* 0x0000000000027941 */ /* 0x000fea0003800000 */
.L_x_2504:
        /* <DEDUP_REMOVED lines=8> */
.L_x_2506:
        /* <DEDUP_REMOVED lines=10> */
.L_x_2496:
[----:B------:R-:W-:Y:S05]  /*29d00*/  BSYNC B1 ;  /* 0x0000000000017941 */ /* 0x000fea0003800000 */
.L_x_2495:
        /* <DEDUP_REMOVED lines=13> */
.L_x_2519:
        /* <DEDUP_REMOVED lines=8> */
[----:B------:R-:W-:Y:S01]  /*29e60*/  ISETP.NE.AND P2, PT, R7, RZ, PT ;  /* 0x000000ff0700720c */ /* 0x000fe20003f45270 */
[----:B--2---:R-:W-:Y:S01]  /*29e70*/  IMAD R5, R5, 0x8, R18 ;  /* 0x0000000805057824 */ /* 0x004fe200078e0212 */
[----:B---3--:R-:W-:-:S04]  /*29e80*/  SHF.L.U32 R6, R6, 0x1f, RZ ;  /* 0x0000001f06067819 */ /* 0x008fc800000006ff */
[----:B------:R-:W0:Y:S02]  /*29e90*/  SYNCS.PHASECHK.TRANS64.TRYWAIT P1, [R5+URZ+0x2e8a0], R6 ;  /* 0x02e8a006050075a7 */ /* 0x000e24000802017f */
[----:B0-----:R-:W-:Y:S05]  /*29ea0*/  @!P1 BRA `(.L_x_2510) ;  /* 0x0000008800949947 */ /* 0x001fea0003800000 */
.L_x_2744:
[----:B------:R-:W-:Y:S05]  /*29eb0*/  BSYNC B2 ;  /* 0x0000000000027941 */ /* 0x000fea0003800000 */
.L_x_2509:
        /* <DEDUP_REMOVED lines=9> */
.L_x_2512:
[----:B------:R-:W-:Y:S05]  /*29f50*/  BSYNC B2 ;  /* 0x0000000000027941 */ /* 0x000fea0003800000 */
.L_x_2511:
[----:B------:R-:W2:Y:S01]  /*29f60*/  LDL R7, [R1+0x14] ;  /* 0x0000140001077983 */ /* 0x000ea20000100800 */
[----:B------:R-:W-:Y:S01]  /*29f70*/  MOV R11, RZ ;  /* 0x000000ff000b7202 */ /* 0x000fe20000000f00 */
[----:B------:R-:W-:Y:S01]  /*29f80*/  UIADD3 UR4, UP0, UR36, 0x570, URZ ;  /* 0x0000057024047890 */ /* 0x000fe2000ff1e03f */
[----:B------:R-:W-:Y:S01]  /*29f90*/  PLOP3.LUT P1, PT, PT, PT, PT, 0x80, 0x0 ;  /* 0x000000000000781c */ /* 0x000fe20003f2f070 */
[----:B------:R-:W-:Y:S01]  /*29fa0*/  IMAD R8, R4, 0xe0, R0 ;  /* 0x000000e004087824 */ /* 0x000fe200078e0200 */
[----:B------:R-:W-:Y:S01]  /*29fb0*/  R2UR UR10, R11 ;  /* 0x000000000b0a72ca */ /* 0x000fe200000e0000 */
[----:B------:R-:W-:Y:S01]  /*29fc0*/  VIADD R9, R5, 0x2e890 ;  /* 0x0002e89005097836 */ /* 0x000fe20000000000 */
[----:B------:R-:W-:Y:S01]  /*29fd0*/  UIADD3.X UR5, URZ, UR37, URZ, UP0, !UPT ;  /* 0x000000253f057290 */ /* 0x000fe200087fe43f */
[----:B------:R-:W-:Y:S01]  /*29fe0*/  UMOV UR6, 0x0 ;  /* 0x0000000000067882 */ /* 0x000fe20000000000 */
[----:B------:R-:W-:Y:S01]  /*29ff0*/  UMOV UR7, 0x12f00000 ;  /* 0x12f0000000077882 */ /* 0x000fe20000000000 */
[----:B--2---:R-:W-:-:S04]  /*2a000*/  IMAD R7, R7, 0x7000, R18 ;  /* 0x0000700007077824 */ /* 0x004fc800078e0212 */
[----:B------:R-:W-:-:S07]  /*2a010*/  VIADD R10, R7, 0x20400 ;  /* 0x00020400070a7836 */ /* 0x000fce0000000000 */
.L_x_2513:
        /* <DEDUP_REMOVED lines=13> */
.L_x_2745:
[----:B------:R-:W-:Y:S05]  /*2a0f0*/  BSYNC B2 ;  /* 0x0000000000027941 */ /* 0x000fea0003800000 */
.L_x_2514:
        /* <DEDUP_REMOVED lines=11> */
.L_x_2517:
[----:B------:R-:W-:Y:S05]  /*2a1b0*/  BSYNC B2 ;  /* 0x0000000000027941 */ /* 0x000fea0003800000 */
.L_x_2516:
        /* <DEDUP_REMOVED lines=8> */
.L_x_2518:
        /* <DEDUP_REMOVED lines=10> */
.L_x_2508:
[----:B------:R-:W-:Y:S05]  /*2a2e0*/  BSYNC B1 ;  /* 0x0000000000017941 */ /* 0x000fea0003800000 */
.L_x_2507:
[----:B------:R-:W0:Y:S04]  /*2a2f0*/  LDL.LU R6, [R1+0x14] ;  /* 0x0000140001067983 */ /* 0x000e280000300800 */
[----:B------:R-:W2:Y:S01]  /*2a300*/  LDL.LU R9, [R1+0x1c] ;  /* 0x00001c0001097983 */ /* 0x000ea20000300800 */
[C---:B------:R-:W-:Y:S01]  /*2a310*/  ISETP.GT.AND P2, PT, R4.reuse, R3, PT ;  /* 0x000000030400720c */ /* 0x040fe20003f44270 */
[----:B------:R-:W-:Y:S02]  /*2a320*/  VIADD R4, R4, 0xffffffff ;  /* 0xffffffff04047836 */ /* 0x000fe40000000000 */
[----:B0-----:R-:W-:-:S05]  /*2a330*/  VIADD R5, R6, 0x1 ;  /* 0x0000000106057836 */ /* 0x001fca0000000000 */
[----:B------:R-:W-:-:S04]  /*2a340*/  ISETP.NE.AND P1, PT, R5, 0x2, PT ;  /* 0x000000020500780c */ /* 0x000fc80003f25270 */
[----:B------:R-:W-:Y:S02]  /*2a350*/  SEL R6, RZ, 0x1, P1 ;  /* 0x00000001ff067807 */ /* 0x000fe40000800000 */
[----:B------:R-:W-:Y:S02]  /*2a360*/  SEL R5, R5, RZ, P1 ;  /* 0x000000ff05057207 */ /* 0x000fe40000800000 */
[----:B--2---:R-:W-:-:S05]  /*2a370*/  LOP3.LUT R9, R9, R6, RZ, 0x3c, !PT ;  /* 0x0000000609097212 */ /* 0x004fca00078e3cff */
[----:B------:R1:W-:Y:S04]  /*2a380*/  STL [R1+0x1c], R9 ;  /* 0x00001c0901007387 */ /* 0x0003e80000100800 */
[----:B------:R1:W-:Y:S01]  /*2a390*/  STL [R1+0x14], R5 ;  /* 0x0000140501007387 */ /* 0x0003e20000100800 */
[----:B------:R-:W-:Y:S05]  /*2a3a0*/  @P2 BRA `(.L_x_2519) ;  /* 0xfffffff8008c2947 */ /* 0x000fea000383ffff */
.L_x_2489:
[----:B------:R-:W-:Y:S05]  /*2a3b0*/  BSYNC B0 ;  /* 0x0000000000007941 */ /* 0x000fea0003800000 */
.L_x_2488:
[----:B01----:R-:W2:Y:S01]  /*2a3c0*/  LDL R5, [R1+0x4] ;  /* 0x0000040001057983 */ /* 0x003ea20000100800 */
[----:B------:R-:W0:Y:S01]  /*2a3d0*/  LDC R0, c[0x0][0x448] ;  /* 0x00011200ff007b82 */ /* 0x000e220000000800 */
[----:B------:R-:W-:Y:S01]  /*2a3e0*/  ISETP.NE.AND P2, PT, R17, RZ, PT ;  /* 0x000000ff1100720c */ /* 0x000fe20003f45270 */
[----:B------:R-:W-:Y:S05]  /*2a3f0*/  @!P0 WARPSYNC.ALL ;  /* 0x0000000000008948 */ /* 0x000fea0003800000 */
[----:B------:R-:W-:Y:S07]  /*2a400*/  BSSY B0, `(.L_x_2520) ;  /* 0x000002d000007945 */ /* 0x000fee0003800000 */
[----:B------:R-:W1:Y:S08]  /*2a410*/  @!P2 LDC R17, c[0x0][0x9f0] ;  /* 0x00027c00ff11ab82 */ /* 0x000e700000000800 */
[----:B------:R-:W-:Y:S01]  /*2a420*/  @!P0 BAR.SYNC.DEFER_BLOCKING 0xc, 0x180 ;  /* 0x0306000000008b1d */ /* 0x000fe20000010000 */
[----:B0-----:R-:W-:-:S13]  /*2a430*/  ISETP.NE.AND P1, PT, R0, 0x1, PT ;  /* 0x000000010000780c */ /* 0x001fda0003f25270 */
[----:B------:R-:W0:Y:S08]  /*2a440*/  @P1 LDC R2, c[0x0][0x44c] ;  /* 0x00011300ff021b82 */ /* 0x000e300000000800 */
[----:B------:R-:W3:Y:S01]  /*2a450*/  @P1 LDC R3, c[0x0][0x450] ;  /* 0x00011400ff031b82 */ /* 0x000ee20000000800 */
[----:B--2---:R-:W-:-:S05]  /*2a460*/  LEA R0, R5, 0x7f, 0x7 ;  /* 0x0000007f05007811 */ /* 0x004fca00078e38ff */
[----:B0-----:R-:W-:-:S05]  /*2a470*/  @P1 IMAD.HI.U32 R2, R0, R2, RZ ;  /* 0x0000000200021227 */ /* 0x001fca00078e00ff */
[----:B---3--:R-:W-:Y:S01]  /*2a480*/  @P1 SHF.R.U32.HI R0, RZ, R3, R2 ;  /* 0x00000003ff001219 */ /* 0x008fe20000011602 */
[----:B------:R-:W-:-:S03]  /*2a490*/  IMAD.MOV.U32 R2, RZ, RZ, RZ ;  /* 0x000000ffff027224 */ /* 0x000fc600078e00ff */
[----:B------:R-:W-:Y:S01]  /*2a4a0*/  IADD3 R3, R21, R0, RZ ;  /* 0x0000000015037210 */ /* 0x000fe20007ffe0ff */
[----:B------:R-:W-:-:S04]  /*2a4b0*/  IMAD.MOV.U32 R0, RZ, RZ, RZ ;  /* 0x000000ffff007224 */ /* 0x000fc800078e00ff */
[----:B------:R-:W-:-:S05]  /*2a4c0*/  IMAD.HI R2, R3, -0x6db6db6d, R2 ;  /* 0x9249249303027827 */ /* 0x000fca00078e0202 */
[----:B------:R-:W-:-:S04]  /*2a4d0*/  SHF.R.U32.HI R4, RZ, 0x1f, R2 ;  /* 0x0000001fff047819 */ /* 0x000fc80000011602 */
[----:B------:R-:W-:-:S04]  /*2a4e0*/  LEA.HI.SX32 R4, R2, R4, 0x19 ;  /* 0x0000000402047211 */ /* 0x000fc800078fcaff */
[----:B------:R-:W-:-:S04]  /*2a4f0*/  VIMNMX R4, R20, R4, PT ;  /* 0x0000000414047248 */ /* 0x000fc80003fe0100 */
[----:B------:R-:W-:-:S13]  /*2a500*/  ISETP.GE.AND P1, PT, R4, 0x1, PT ;  /* 0x000000010400780c */ /* 0x000fda0003f26270 */
[----:B-1----:R-:W-:Y:S05]  /*2a510*/  @!P1 BRA `(.L_x_2521) ;  /* 0x00000000006c9947 */ /* 0x002fea0003800000 */
        /* <DEDUP_REMOVED lines=10> */
[----:B------:R-:W-:-:S03]  /*2a5c0*/  IADD3 R5, R17, -0x1, R4 ;  /* 0xffffffff11057810 */ /* 0x000fc60007ffe004 */
[----:B------:R-:W-:Y:S01]  /*2a5d0*/  IMAD.MOV R2, RZ, RZ, -R2 ;  /* 0x000000ffff027224 */ /* 0x000fe200078e0a02 */
[----:B------:R-:W-:Y:S02]  /*2a5e0*/  IABS R3, R5 ;  /* 0x0000000500037213 */ /* 0x000fe40000000000 */
[----:B------:R-:W-:Y:S01]  /*2a5f0*/  LOP3.LUT R5, R5, R17, RZ, 0x3c, !PT ;  /* 0x0000001105057212 */ /* 0x000fe200078e3cff */
[----:B------:R-:W-:Y:S02]  /*2a600*/  IMAD.MOV.U32 R6, RZ, RZ, R2 ;  /* 0x000000ffff067224 */ /* 0x000fe400078e0002 */
        /* <DEDUP_REMOVED lines=12> */
.L_x_2521:
[----:B------:R-:W-:Y:S05]  /*2a6d0*/  BSYNC B0 ;  /* 0x0000000000007941 */ /* 0x000fea0003800000 */
.L_x_2520:
[----:B------:R-:W2:Y:S02]  /*2a6e0*/  LDL.LU R2, [R1+0x24] ;  /* 0x0000240001027983 */ /* 0x000ea40000300800 */
[----:B--2---:R-:W-:-:S05]  /*2a6f0*/  IMAD R3, R2, R0, RZ ;  /* 0x0000000002037224 */ /* 0x004fca00078e02ff */
[----:B------:R-:W-:Y:S01]  /*2a700*/  VIADDMNMX R2, R3, R0, R4, PT ;  /* 0x0000000003027246 */ /* 0x000fe20003800104 */
[----:B------:R0:W-:Y:S03]  /*2a710*/  STL [R1+0x24], R3 ;  /* 0x0000240301007387 */ /* 0x0001e60000100800 */
[----:B------:R-:W-:Y:S01]  /*2a720*/  ISETP.GT.AND P0, PT, R2, R3, PT ;  /* 0x000000030200720c */ /* 0x000fe20003f04270 */
[----:B------:R0:W-:-:S12]  /*2a730*/  STL [R1+0x48], R2 ;  /* 0x0000480201007387 */ /* 0x0001d80000100800 */
        /* <DEDUP_REMOVED lines=8> */
[----:B------:R-:W0:Y:S01]  /*2a7c0*/  FLO.U32 R0, UR4 ;  /* 0x0000000400007d00 */ /* 0x000e2200080e0000 */
[----:B------:R-:W-:-:S07]  /*2a7d0*/  ULDC.64 UR6, c[0x0][0x208] ;  /* 0x0000820000067ab9 */ /* 0x000fce0000000a00 */
[----:B------:R-:W1:Y:S01]  /*2a7e0*/  POPC R2, UR4 ;  /* 0x0000000400027d09 */ /* 0x000e620008000000 */
[----:B0-----:R-:W-:-:S13]  /*2a7f0*/  ISETP.EQ.U32.AND P0, PT, R0, R3, PT ;  /* 0x000000030000720c */ /* 0x001fda0003f02070 */
[----:B-1----:R-:W2:Y:S01]  /*2a800*/  @P0 ATOMG.E.ADD.STRONG.GPU PT, R5, desc[UR6][R4.64], R2 ;  /* 0x00000002040509a8 */ /* 0x002ea200081ee1c6 */
[----:B------:R-:W0:Y:S02]  /*2a810*/  S2R R3, SR_LTMASK ;  /* 0x0000000000037919 */ /* 0x000e240000003900 */
[----:B0-----:R-:W-:-:S06]  /*2a820*/  LOP3.LUT R3, R3, UR4, RZ, 0xc0, !PT ;  /* 0x0000000403037c12 */ /* 0x001fcc000f8ec0ff */
[----:B------:R-:W0:Y:S01]  /*2a830*/  POPC R3, R3 ;  /* 0x0000000300037309 */ /* 0x000e220000000000 */
[----:B--2---:R-:W0:Y:S02]  /*2a840*/  SHFL.IDX PT, R0, R5, R0, 0x1f ;  /* 0x00001f0005007589 */ /* 0x004e2400000e0000 */
[----:B0-----:R-:W-:-:S05]  /*2a850*/  IADD3 R0, R0, UR40, R3 ;  /* 0x0000002800007c10 */ /* 0x001fca000fffe003 */
[----:B------:R1:W-:Y:S01]  /*2a860*/  STL [R1], R0 ;  /* 0x0000000001007387 */ /* 0x0003e20000100800 */
[----:B------:R-:W-:Y:S05]  /*2a870*/  BRA `(.L_x_2523) ;  /* 0x0000003000ac7947 */ /* 0x000fea0003800000 */
.L_x_2522:
        /* <DEDUP_REMOVED lines=9> */
[----:B------:R-:W-:Y:S01]  /*2a910*/  MOV R8, 0x70 ;  /* 0x0000007000087802 */ /* 0x000fe20000000f00 */
[----:B------:R-:W0:Y:S01]  /*2a920*/  LDC.64 R2, c[0x4][R2] ;  /* 0x0100000002027b82 */ /* 0x000e220000000a00 */
[----:B------:R-:W-:Y:S02]  /*2a930*/  IMAD.U32 R5, RZ, RZ, UR7 ;  /* 0x00000007ff057e24 */ /* 0x000fe4000f8e00ff */
[----:B------:R-:W-:Y:S02]  /*2a940*/  IMAD.U32 R6, RZ, RZ, UR8 ;  /* 0x00000008ff067e24 */ /* 0x000fe4000f8e00ff */
[----:B------:R-:W-:-:S02]  /*2a950*/  IMAD.U32 R7, RZ, RZ, UR9 ;  /* 0x00000009ff077e24 */ /* 0x000fc4000f8e00ff */
[----:B------:R-:W-:Y:S02]  /*2a960*/  IMAD.U32 R10, RZ, RZ, UR4 ;  /* 0x00000004ff0a7e24 */ /* 0x000fe4000f8e00ff */
[----:B------:R-:W-:Y:S02]  /*2a970*/  IMAD.U32 R11, RZ, RZ, UR5 ;  /* 0x00000005ff0b7e24 */ /* 0x000fe4000f8e00ff */
[----:B------:R-:W-:Y:S02]  /*2a980*/  IMAD.MOV.U32 R12, RZ, RZ, 0x1 ;  /* 0x00000001ff0c7424 */ /* 0x000fe400078e00ff */
[----:B------:R-:W-:-:S07]  /*2a990*/  IMAD.MOV.U32 R13, RZ, RZ, RZ ;  /* 0x000000ffff0d7224 */ /* 0x000fce00078e00ff */
[----:B------:R-:W-:-:S07]  /*2a9a0*/  LEPC R20, `(.L_x_2525) ;  /* 0x000000001014794e */ /* 0x000fce0000000000 */
[----:B0-----:R-:W-:Y:S05]  /*2a9b0*/  CALL.ABS.NOINC R2 ;  /* 0x0000000002007343 */ /* 0x001fea0003c00000 */
.L_x_2525:
[----:B------:R-:W-:Y:S05]  /*2a9c0*/  BSYNC B6 ;  /* 0x0000000000067941 */ /* 0x000fea0003800000 */
.L_x_2524:
        /* <DEDUP_REMOVED lines=13> */
[----:B------:R-:W-:Y:S01]  /*2aaa0*/  MOV R8, 0x70 ;  /* 0x0000007000087802 */ /* 0x000fe20000000f00 */
[----:B------:R-:W1:Y:S01]  /*2aab0*/  LDC.64 R2, c[0x4][R2] ;  /* 0x0100000002027b82 */ /* 0x000e620000000a00 */
        /* <DEDUP_REMOVED lines=8> */
[----:B01----:R-:W-:Y:S05]  /*2ab40*/  CALL.ABS.NOINC R2 ;  /* 0x0000000002007343 */ /* 0x003fea0003c00000 */
.L_x_2527:
[----:B------:R-:W-:Y:S05]  /*2ab50*/  BSYNC B6 ;  /* 0x0000000000067941 */ /* 0x000fea0003800000 */
.L_x_2526:
        /* <DEDUP_REMOVED lines=20> */
.L_x_2529:
[----:B------:R-:W-:Y:S05]  /*2aca0*/  BSYNC B6 ;  /* 0x0000000000067941 */ /* 0x000fea0003800000 */
.L_x_2528:
        /* <DEDUP_REMOVED lines=19> */
.L_x_2531:
[----:B------:R-:W-:Y:S05]  /*2ade0*/  BSYNC B6 ;  /* 0x0000000000067941 */ /* 0x000fea0003800000 */
.L_x_2530:
[----:B------:R-:W2:Y:S01]  /*2adf0*/  LDL.LU R2, [R1+0x28] ;  /* 0x0000280001027983 */ /* 0x000ea20000300800 */
[----:B------:R-:W-:-:S03]  /*2ae00*/  ULDC.64 UR4, c[0x0][0x9f8] ;  /* 0x00027e0000047ab9 */ /* 0x000fc60000000a00 */
[----:B0-----:R-:W3:Y:S04]  /*2ae10*/  LDL.LU R17, [R1+0x3c] ;  /* 0x00003c0001117983 */ /* 0x001ee80000300800 */
[----:B------:R-:W4:Y:S01]  /*2ae20*/  LDL R8, [R1+0x8] ;  /* 0x0000080001087983 */ /* 0x000f220000100800 */
[----:B------:R-:W-:Y:S01]  /*2ae30*/  ISETP.NE.U32.AND P0, PT, RZ, UR4, PT ;  /* 0x00000004ff007c0c */ /* 0x000fe2000bf05070 */
[----:B------:R-:W-:-:S03]  /*2ae40*/  ULDC.64 UR6, c[0x0][0x208] ;  /* 0x0000820000067ab9 */ /* 0x000fc60000000a00 */
[----:B------:R-:W-:-:S13]  /*2ae50*/  ISETP.NE.AND.EX P0, PT, RZ, UR5, PT, P0 ;  /* 0x00000005ff007c0c */ /* 0x000fda000bf05300 */
[----:B--2---:R-:W-:-:S04]  /*2ae60*/  @P0 IADD3 R2, P1, R2, UR4, RZ ;  /* 0x0000000402020c10 */ /* 0x004fc8000ff3e0ff */
[----:B---3--:R-:W-:Y:S01]  /*2ae70*/  @P0 IADD3.X R3, R17, UR5, RZ, P1, !PT ;  /* 0x0000000511030c10 */ /* 0x008fe20008ffe4ff */
[----:B------:R-:W-:-:S04]  /*2ae80*/  ULDC.64 UR4, c[0x0][0xa08] ;  /* 0x0002820000047ab9 */ /* 0x000fc80000000a00 */
[----:B----4-:R0:W2:Y:S02]  /*2ae90*/  @P0 LDG.E R8, desc[UR6][R2.64] ;  /* 0x0000000602080981 */ /* 0x0100a4000c1e1900 */
[----:B0-----:R-:W0:Y:S01]  /*2aea0*/  LDC.64 R2, c[0x0][0x418] ;  /* 0x00010600ff027b82 */ /* 0x001e220000000a00 */
        /* <DEDUP_REMOVED lines=8> */
[----:B------:R-:W0:Y:S02]  /*2af30*/  S2R R0, SR_TID.X ;  /* 0x0000000000007919 */ /* 0x000e240000002100 */
[----:B0-----:R-:W-:-:S04]  /*2af40*/  SHF.R.U32.HI R0, RZ, 0x5, R0 ;  /* 0x00000005ff007819 */ /* 0x001fc80000011600 */
[----:B------:R-:W-:-:S05]  /*2af50*/  LOP3.LUT R0, R0, 0x3, RZ, 0xc0, !PT ;  /* 0x0000000300007812 */ /* 0x000fca00078ec0ff */
[----:B------:R0:W2:Y:S02]  /*2af60*/  SHFL.IDX PT, R14, R0, RZ, 0x1f ;  /* 0x00001fff000e7589 */ /* 0x0000a400000e0000 */
.L_x_2748:
[----:B0-----:R-:W3:Y:S01]  /*2af70*/  LDL.LU R0, [R1+0x20] ;  /* 0x0000200001007983 */ /* 0x001ee20000300800 */
[----:B------:R-:W-:Y:S02]  /*2af80*/  PLOP3.LUT P1, PT, PT, PT, PT, 0x8, 0x0 ;  /* 0x000000000000781c */ /* 0x000fe40003f2e170 */
[----:B--2---:R-:W-:Y:S02]  /*2af90*/  ISETP.NE.AND P0, PT, R14, RZ, PT ;  /* 0x000000ff0e00720c */ /* 0x004fe40003f05270 */
[----:B---3--:R-:W-:-:S09]  /*2afa0*/  LOP3.LUT R0, R0, 0xfffffffe, RZ, 0xc0, !PT ;  /* 0xfffffffe00007812 */ /* 0x008fd200078ec0ff */
[----:B------:R-:W-:-:S05]  /*2afb0*/  @P1 LOP3.LUT R0, R0, 0x1, RZ, 0xfc, !PT ;  /* 0x0000000100001812 */ /* 0x000fca00078efcff */
[----:B------:R0:W-:Y:S01]  /*2afc0*/  STL [R1+0x20], R0 ;  /* 0x0000200001007387 */ /* 0x0001e20000100800 */
[----:B------:R-:W-:Y:S05]  /*2afd0*/  @P0 BRA `(.L_x_2533) ;  /* 0x0000000400680947 */ /* 0x000fea0003800000 */
[----:B------:R-:W-:-:S03]  /*2afe0*/  UMOV UR4, 0xffffffff ;  /* 0xffffffff00047882 */ /* 0x000fc60000000000 */
[----:B------:R-:W-:Y:S05]  /*2aff0*/  BRA.DIV UR4, `(.L_x_2534) ;  /* 0x0000007a049c7947 */ /* 0x000fea000b800000 */
[----:B------:R-:W-:-:S13]  /*2b000*/  ELECT P6, URZ, PT ;  /* 0x00000000003f782f */ /* 0x000fda00038c0000 */
.L_x_2751:
[----:B------:R-:W-:Y:S05]  /*2b010*/  @!P6 BRA `(.L_x_2533) ;  /* 0x000000040058e947 */ /* 0x000fea0003800000 */
[----:B0-----:R-:W2:Y:S01]  /*2b020*/  LDL R0, [R1+0x48] ;  /* 0x0000480001007983 */ /* 0x001ea20000100800 */
[----:B------:R-:W-:-:S04]  /*2b030*/  ISETP.NE.U32.AND P0, PT, R2, RZ, PT ;  /* 0x000000ff0200720c */ /* 0x000fc80003f05070 */
[----:B------:R-:W-:Y:S01]  /*2b040*/  ISETP.NE.AND.EX P0, PT, R3, RZ, PT, P0 ;  /* 0x000000ff0300720c */ /* 0x000fe20003f05300 */
[----:B--2---:R-:W-:-:S12]  /*2b050*/  VIADD R0, R0, 0xffffffff ;  /* 0xffffffff00007836 */ /* 0x004fd80000000000 */
[----:B------:R-:W-:Y:S05]  /*2b060*/  @!P0 BRA `(.L_x_2535) ;  /* 0x0000000000488947 */ /* 0x000fea0003800000 */
[----:B------:R-:W0:Y:S01]  /*2b070*/  LDC R7, c[0x0][0x43c] ;  /* 0x00010f00ff077b82 */ /* 0x000e220000000800 */
[----:B------:R-:W-:Y:S01]  /*2b080*/  ULDC.64 UR4, c[0x0][0x428] ;  /* 0x00010a0000047ab9 */ /* 0x000fe20000000a00 */
        /* <DEDUP_REMOVED lines=16> */
.L_x_2535:
[----:B0-----:R-:W2:Y:S04]  /*2b190*/  LDL R2, [R1+0x10] ;  /* 0x0000100001027983 */ /* 0x001ea80000100800 */
        /* <DEDUP_REMOVED lines=8> */
.L_x_2752:
        /* <DEDUP_REMOVED lines=8> */
.L_x_2537:
        /* <DEDUP_REMOVED lines=19> */
.L_x_2753:
        /* <DEDUP_REMOVED lines=8> */
.L_x_2539:
        /* <DEDUP_REMOVED lines=19> */
.L_x_2533:
[----:B------:R-:W0:Y:S04]  /*2b580*/  LDL.LU R3, [R1+0x40] ;  /* 0x0000400001037983 */ /* 0x000e280000300800 */
[----:B---3--:R-:W2:Y:S01]  /*2b590*/  LDL.LU R4, [R1+0x58] ;  /* 0x0000580001047983 */ /* 0x008ea20000300800 */
        /* <DEDUP_REMOVED lines=10> */
[----:B0-----:R-:W-:Y:S02]  /*2b640*/  SHF.R.S32.HI R0, RZ, 0x1f, R3 ;  /* 0x0000001fff007819 */ /* 0x001fe40000011403 */
[----:B--2---:R-:W-:-:S03]  /*2b650*/  SEL R4, R4, RZ, !P0 ;  /* 0x000000ff04047207 */ /* 0x004fc60004000000 */
        /* <DEDUP_REMOVED lines=19> */
[----:B-1----:R-:W-:Y:S02]  /*2b790*/  IMAD.MOV.U32 R8, RZ, RZ, 0x70 ;  /* 0x00000070ff087424 */ /* 0x002fe400078e00ff */
[----:B------:R-:W-:Y:S02]  /*2b7a0*/  IMAD.MOV.U32 R12, RZ, RZ, 0x1 ;  /* 0x00000001ff0c7424 */ /* 0x000fe400078e00ff */
[----:B------:R-:W-:-:S07]  /*2b7b0*/  IMAD.MOV.U32 R13, RZ, RZ, RZ ;  /* 0x000000ffff0d7224 */ /* 0x000fce00078e00ff */
[----:B------:R-:W-:-:S07]  /*2b7c0*/  LEPC R20, `(.L_x_2541) ;  /* 0x000000001014794e */ /* 0x000fce0000000000 */
[----:B0-----:R-:W-:Y:S05]  /*2b7d0*/  CALL.ABS.NOINC R2 ;  /* 0x0000000002007343 */ /* 0x001fea0003c00000 */
.L_x_2541:
[----:B------:R-:W-:Y:S05]  /*2b7e0*/  BSYNC B6 ;  /* 0x0000000000067941 */ /* 0x000fea0003800000 */
.L_x_2540:
[----:B0-----:R-:W2:Y:S01]  /*2b7f0*/  LDL.LU R0, [R1+0x40] ;  /* 0x0000400001007983 */ /* 0x001ea20000300800 */
[----:B------:R-:W0:Y:S01]  /*2b800*/  LDC R7, c[0x0][0x448] ;  /* 0x00011200ff077b82 */ /* 0x000e220000000800 */
[----:B------:R-:W-:Y:S01]  /*2b810*/  ULDC.64 UR4, c[0x0][0x2d8] ;  /* 0x0000b60000047ab9 */ /* 0x000fe20000000a00 */
[----:B------:R-:W-:Y:S01]  /*2b820*/  ULDC UR6, c[0x0][0x2b8] ;  /* 0x0000ae0000067ab9 */ /* 0x000fe20000000800 */
[----:B------:R-:W3:Y:S04]  /*2b830*/  LDL.LU R4, [R1+0x3c] ;  /* 0x00003c0001047983 */ /* 0x000ee80000300800 */
[----:B------:R-:W3:Y:S04]  /*2b840*/  LDL.LU.64 R2, [R1+0x50] ;  /* 0x0000500001027983 */ /* 0x000ee80000300a00 */
[----:B------:R-:W4:Y:S04]  /*2b850*/  LDL R10, [R1+0x4] ;  /* 0x00000400010a7983 */ /* 0x000f280000100800 */
[----:B-1----:R1:W5:Y:S01]  /*2b860*/  LDL R8, [R1+0x4c] ;  /* 0x00004c0001087983 */ /* 0x0023620000100800 */
[----:B0-----:R-:W-:-:S13]  /*2b870*/  ISETP.NE.AND P0, PT, R7, 0x1, PT ;  /* 0x000000010700780c */ /* 0x001fda0003f05270 */
[----:B------:R-:W0:Y:S01]  /*2b880*/  @P0 LDC R6, c[0x0][0x450] ;  /* 0x00011400ff060b82 */ /* 0x000e220000000800 */
[----:B------:R-:W1:Y:S02]  /*2b890*/  S2R R11, SR_TID.X ;  /* 0x00000000000b7919 */ /* 0x000e640000002100 */
[C---:B-1----:R-:W-:Y:S01]  /*2b8a0*/  IMAD.SHL.U32 R9, R11.reuse, 0x10, RZ ;  /* 0x000000100b097824 */ /* 0x042fe200078e00ff */
[----:B------:R-:W-:-:S04]  /*2b8b0*/  LOP3.LUT R11, R11, 0x7f, RZ, 0xc0, !PT ;  /* 0x0000007f0b0b7812 */ /* 0x000fc800078ec0ff */
[----:B------:R-:W-:Y:S02]  /*2b8c0*/  LOP3.LUT R9, R9, 0x70, RZ, 0xc0, !PT ;  /* 0x0000007009097812 */ /* 0x000fe400078ec0ff */
[----:B---3--:R-:W-:Y:S02]  /*2b8d0*/  MOV R3, R4 ;  /* 0x0000000400037202 */ /* 0x008fe40000000f00 */
[----:B------:R-:W1:Y:S01]  /*2b8e0*/  S2R R4, SR_TID.X ;  /* 0x0000000000047919 */ /* 0x000e620000002100 */
[----:B------:R-:W-:-:S04]  /*2b8f0*/  IMAD.WIDE.U32 R2, R16, UR4, R2 ;  /* 0x0000000410027c25 */ /* 0x000fc8000f8e0002 */
[----:B------:R-:W-:Y:S01]  /*2b900*/  IMAD R3, R16, UR5, R3 ;  /* 0x0000000510037c24 */ /* 0x000fe2000f8e0203 */
[----:B------:R-:W-:Y:S02]  /*2b910*/  ULDC.64 UR4, c[0x0][0x2e0] ;  /* 0x0000b80000047ab9 */ /* 0x000fe40000000a00 */
[----:B--2---:R-:W-:Y:S02]  /*2b920*/  IMAD R0, R0, UR4, RZ ;  /* 0x0000000400007c24 */ /* 0x004fe4000f8e02ff */
[----:B------:R-:W-:-:S04]  /*2b930*/  IMAD.WIDE.U32 R2, R19, UR4, R2 ;  /* 0x0000000413027c25 */ /* 0x000fc8000f8e0002 */
[----:B------:R-:W-:Y:S01]  /*2b940*/  IMAD R0, R19, UR5, R0 ;  /* 0x0000000513007c24 */ /* 0x000fe2000f8e0200 */
[----:B------:R-:W-:-:S03]  /*2b950*/  ULDC.64 UR4, c[0x0][0x2d0] ;  /* 0x0000b40000047ab9 */ /* 0x000fc60000000a00 */
[----:B------:R-:W-:Y:S01]  /*2b960*/  IMAD.IADD R3, R3, 0x1, R0 ;  /* 0x0000000103037824 */ /* 0x000fe200078e0200 */
[C---:B-1----:R-:W-:Y:S01]  /*2b970*/  LOP3.LUT R5, R4.reuse, 0x7f, RZ, 0xc0, !PT ;  /* 0x0000007f04057812 */ /* 0x042fe200078ec0ff */
[----:B------:R-:W-:-:S03]  /*2b980*/  IMAD.SHL.U32 R4, R4, 0x10, RZ ;  /* 0x0000001004047824 */ /* 0x000fc600078e00ff */
[----:B------:R-:W-:-:S04]  /*2b990*/  SHF.R.U32.HI R5, RZ, 0x3, R5 ;  /* 0x00000003ff057819 */ /* 0x000fc80000011605 */
[----:B------:R-:W-:Y:S02]  /*2b9a0*/  LOP3.LUT R4, R5, 0x70, R4, 0xf8, !PT ;  /* 0x0000007005047812 */ /* 0x000fe400078ef804 */
[----:B------:R-:W1:Y:S03]  /*2b9b0*/  @P0 LDC R5, c[0x0][0x44c] ;  /* 0x00011300ff050b82 */ /* 0x000e660000000800 */
[----:B----4-:R-:W-:-:S04]  /*2b9c0*/  IMAD R4, R10, 0x80, R4 ;  /* 0x000000800a047824 */ /* 0x010fc800078e0204 */
[----:B------:R-:W-:Y:S02]  /*2b9d0*/  IMAD.MOV.U32 R0, RZ, RZ, R4 ;  /* 0x000000ffff007224 */ /* 0x000fe400078e0004 */
[----:B-1----:R-:W-:-:S05]  /*2b9e0*/  @P0 IMAD.HI.U32 R5, R4, R5, RZ ;  /* 0x0000000504050227 */ /* 0x002fca00078e00ff */
        /* <DEDUP_REMOVED lines=21> */
[----:B------:R-:W-:Y:S01]  /*2bb40*/  IMAD R2, R10, 0x80, R19 ;  /* 0x000000800a027824 */ /* 0x000fe200078e0213 */
[----:B------:R-:W-:-:S04]  /*2bb50*/  ULDC.64 UR4, c[0x0][0x208] ;  /* 0x0000820000047ab9 */ /* 0x000fc80000000a00 */
[----:B------:R-:W-:Y:S01]  /*2bb60*/  IADD3 R5, R2, 0x10, RZ ;  /* 0x0000001002057810 */ /* 0x000fe20007ffe0ff */
[----:B--2---:R-:W-:Y:S02]  /*2bb70*/  IMAD R0, R6, R7, RZ ;  /* 0x0000000706007224 */ /* 0x004fe400078e02ff */
[----:B------:R-:W0:Y:S03]  /*2bb80*/  SHFL.IDX PT, R7, R4, RZ, 0x181f ;  /* 0x00181fff04077589 */ /* 0x000e2600000e0000 */
[----:B------:R-:W-:Y:S01]  /*2bb90*/  ISETP.GE.AND P1, PT, R2, R0, PT ;  /* 0x000000000200720c */ /* 0x000fe20003f26270 */
[----:B------:R-:W1:-:S12]  /*2bba0*/  SHFL.IDX PT, R6, R3, RZ, 0x181f ;  /* 0x00181fff03067589 */ /* 0x000e5800000e0000 */
        /* <DEDUP_REMOVED lines=62> */
.L_x_2770:
[----:B------:R-:W-:Y:S01]  /*2bf90*/  VIADD R2, R2, 0x70 ;  /* 0x0000007002027836 */ /* 0x000fe20000000000 */
[----:B------:R-:W-:-:S04]  /*2bfa0*/  ULDC.64 UR4, c[0x0][0x208] ;  /* 0x0000820000047ab9 */ /* 0x000fc80000000a00 */
        /* <DEDUP_REMOVED lines=9> */
.L_x_2543:
        /* <DEDUP_REMOVED lines=18> */
.L_x_2771:
[----:B------:R-:W-:Y:S05]  /*2c160*/  BSYNC B0 ;  /* 0x0000000000007941 */ /* 0x000fea0003800000 */
.L_x_2544:
[----:B------:R-:W2:Y:S04]  /*2c170*/  LDL.LU R3, [R1+0x48] ;  /* 0x0000480001037983 */ /* 0x000ea80000300800 */
[----:B------:R-:W3:Y:S01]  /*2c180*/  LDL R2, [R1+0x24] ;  /* 0x0000240001027983 */ /* 0x000ee20000100800 */
[----:B--2---:R-:W-:-:S05]  /*2c190*/  VIADD R3, R3, 0xfffffffe ;  /* 0xfffffffe03037836 */ /* 0x004fca0000000000 */
[----:B---3--:R-:W-:-:S13]  /*2c1a0*/  ISETP.GE.AND P0, PT, R3, R2, PT ;  /* 0x000000020300720c */ /* 0x008fda0003f06270 */
[----:B------:R-:W-:Y:S05]  /*2c1b0*/  @!P0 BRA `(.L_x_2546) ;  /* 0x0000000c00e88947 */ /* 0x000fea0003800000 */
[----:B0-----:R0:W5:Y:S04]  /*2c1c0*/  LDL.LU R0, [R1+0x10] ;  /* 0x0000100001007983 */ /* 0x0011680000300800 */
[----:B------:R0:W5:Y:S02]  /*2c1d0*/  LDL.LU R2, [R1+0x18] ;  /* 0x0000180001027983 */ /* 0x0001640000300800 */
.L_x_2566:
        /* <DEDUP_REMOVED lines=21> */
[----:B------:R-:W-:Y:S01]  /*2c330*/  ULDC.64 UR8, c[0x0][0x208] ;  /* 0x0000820000087ab9 */ /* 0x000fe20000000a00 */
        /* <DEDUP_REMOVED lines=15> */
.L_x_2549:
        /* <DEDUP_REMOVED lines=8> */
.L_x_2772:
[----:B------:R-:W-:Y:S05]  /*2c4b0*/  BSYNC B1 ;  /* 0x0000000000017941 */ /* 0x000fea0003800000 */
.L_x_2550:
        /* <DEDUP_REMOVED lines=9> */
.L_x_2553:
[----:B------:R-:W-:Y:S05]  /*2c550*/  BSYNC B1 ;  /* 0x0000000000017941 */ /* 0x000fea0003800000 */
.L_x_2552:
        /* <DEDUP_REMOVED lines=13> */
.L_x_2554:
        /* <DEDUP_REMOVED lines=13> */
.L_x_2773:
[----:B------:R-:W-:Y:S05]  /*2c700*/  BSYNC B1 ;  /* 0x0000000000017941 */ /* 0x000fea0003800000 */
.L_x_2555:
        /* <DEDUP_REMOVED lines=11> */
.L_x_2558:
[----:B------:R-:W-:Y:S05]  /*2c7c0*/  BSYNC B1 ;  /* 0x0000000000017941 */ /* 0x000fea0003800000 */
.L_x_2557:
        /* <DEDUP_REMOVED lines=8> */
.L_x_2559:
        /* <DEDUP_REMOVED lines=10> */
.L_x_2548:
[----:B------:R-:W-:Y:S05]  /*2c8f0*/  BSYNC B0 ;  /* 0x0000000000007941 */ /* 0x000fea0003800000 */
.L_x_2547:
[----:B------:R-:W-:-:S06]  /*2c900*/  UISETP.NE.AND UP0, UPT, UR38, 0x3, UPT ;  /* 0x000000032600788c */ /* 0x000fcc000bf05270 */
[----:B------:R-:W-:-:S13]  /*2c910*/  PLOP3.LUT P0, PT, PT, PT, UP0, 0x80, 0x0 ;  /* 0x000000000000781c */ /* 0x000fda0003f0f008 */
[----:B------:R-:W-:Y:S05]  /*2c920*/  @!P0 BRA `(.L_x_2560) ;  /* 0x0000000000048947 */ /* 0x000fea0003800000 */
[----:B------:R-:W-:Y:S01]  /*2c930*/  BPT.TRAP 0x1 ;  /* 0x000000040000795c */ /* 0x000fe20000300000 */
.L_x_2560:
        /* <DEDUP_REMOVED lines=8> */
.L_x_2774:
[----:B------:R-:W-:Y:S05]  /*2c9c0*/  BSYNC B0 ;  /* 0x0000000000007941 */ /* 0x000fea0003800000 */
.L_x_2561:
[----:B------:R-:W-:Y:S05]  /*2c9d0*/  @!P1 BRA `(.L_x_2563) ;  /* 0x0000000000049947 */ /* 0x000fea0003800000 */
[----:B------:R-:W-:Y:S01]  /*2c9e0*/  BPT.TRAP 0x1 ;  /* 0x000000040000795c */ /* 0x000fe20000300000 */
.L_x_2563:
[----:B------:R-:W-:Y:S01]  /*2c9f0*/  SHF.L.U32 R2, R2, 0x1f, RZ ;  /* 0x0000001f02027819 */ /* 0x000fe200000006ff */
[----:B------:R-:W-:-:S03]  /*2ca00*/  IMAD R12, R0, 0x7000, RZ ;  /* 0x00007000000c7824 */ /* 0x000fc600078e02ff */
[----:B------:R-:W3:Y:S02]  /*2ca10*/  SYNCS.PHASECHK.TRANS64.TRYWAIT P0, [R19+URZ+0x2e860], R2 ;  /* 0x02e86002130075a7 */ /* 0x000ee4000800017f */
[----:B---3--:R-:W-:Y:S05]  /*2ca20*/  @!P0 BRA `(.L_x_2564) ;  /* 0x0000006c00548947 */ /* 0x008fea0003800000 */
.L_x_2775:
[----:B------:R-:W4:Y:S04]  /*2ca30*/  LDL R0, [R1+0x34] ;  /* 0x0000340001007983 */ /* 0x000f280000100800 */
[----:B------:R-:W3:Y:S04]  /*2ca40*/  LDL R14, [R1+0x38] ;  /* 0x00003800010e7983 */ /* 0x000ee80000100800 */
[----:B------:R-:W5:Y:S01]  /*2ca50*/  LDL R13, [R1+0x30] ;  /* 0x00003000010d7983 */ /* 0x000f620000100800 */
[----:B------:R-:W-:Y:S05]  /*2ca60*/  WARPSYNC.ALL ;  /* 0x0000000000007948 */ /* 0x000fea0003800000 */
[----:B----4-:R-:W-:-:S05]  /*2ca70*/  LOP3.LUT R0, R12, R0, RZ, 0xfc, !PT ;  /* 0x000000000c007212 */ /* 0x010fca00078efcff */
[----:B------:R-:W-:Y:S01]  /*2ca80*/  IMAD.IADD R0, R18, 0x1, R0 ;  /* 0x0000000112007824 */ /* 0x000fe200078e0200 */
[----:B-----5:R-:W-:-:S03]  /*2ca90*/  LOP3.LUT R20, R12, R13, RZ, 0xfc, !PT ;  /* 0x0000000d0c147212 */ /* 0x020fc600078efcff */
[----:B---3--:R-:W-:Y:S01]  /*2caa0*/  IMAD.IADD R2, R14, 0x1, R0 ;  /* 0x000000010e027824 */ /* 0x008fe200078e0200 */
[----:B--2---:R-:W2:Y:S01]  /*2cab0*/  LDSM.16.MT88.4 R4, [R0+0xe400] ;  /* 0x00e400000004783b */ /* 0x004ea20000004200 */
[----:B------:R-:W-:Y:S01]  /*2cac0*/  IMAD.IADD R20, R18, 0x1, R20 ;  /* 0x0000000112147824 */ /* 0x000fe200078e0214 */
[C-C-:B--2---:R-:W-:Y:S02]  /*2cad0*/  PRMT R8, R4.reuse, 0x6420, R5.reuse ;  /* 0x0000642004087816 */ /* 0x144fe40000000005 */
[----:B-1----:R-:W-:Y:S02]  /*2cae0*/  PRMT R9, R4, 0x7531, R5 ;  /* 0x0000753104097816 */ /* 0x002fe40000000005 */
[C-C-:B------:R-:W-:Y:S02]  /*2caf0*/  PRMT R10, R6.reuse, 0x6420, R7.reuse ;  /* 0x00006420060a7816 */ /* 0x140fe40000000007 */
[----:B------:R-:W-:Y:S02]  /*2cb00*/  PRMT R11, R6, 0x7531, R7 ;  /* 0x00007531060b7816 */ /* 0x000fe40000000007 */
[----:B------:R-:W1:Y:S04]  /*2cb10*/  LDSM.16.MT88.4 R4, [R2+0xe400] ;  /* 0x00e400000204783b */ /* 0x000e680000004200 */
[----:B------:R1:W-:Y:S02]  /*2cb20*/  STSM.16.M88.4 [R20+0x400], R8 ;  /* 0x0004000814007844 */ /* 0x0003e40000000200 */
        /* <DEDUP_REMOVED lines=85> */
.L_x_2565:
        /* <DEDUP_REMOVED lines=10> */
[C---:B---3--:R-:W-:Y:S02]  /*2d120*/  ISETP.GT.AND P0, PT, R3.reuse, R0, PT ;  /* 0x000000000300720c */ /* 0x048fe40003f04270 */
[----:B------:R4:W5:Y:S01]  /*2d130*/  LDL R0, [R1+0x10] ;  /* 0x0000100001007983 */ /* 0x0009620000100800 */
[----:B------:R-:W-:-:S10]  /*2d140*/  IADD3 R3, R3, -0x1, RZ ;  /* 0xffffffff03037810 */ /* 0x000fd40007ffe0ff */
[----:B----4-:R-:W-:Y:S05]  /*2d150*/  @P0 BRA `(.L_x_2566) ;  /* 0xfffffff000200947 */ /* 0x010fea000383ffff */
.L_x_2546:
        /* <DEDUP_REMOVED lines=8> */
[----:B0----5:R-:W1:Y:S01]  /*2d1e0*/  FLO.U32 R0, UR4 ;  /* 0x0000000400007d00 */ /* 0x021e6200080e0000 */
[----:B------:R-:W-:-:S07]  /*2d1f0*/  ULDC.64 UR6, c[0x0][0x208] ;  /* 0x0000820000067ab9 */ /* 0x000fce0000000a00 */
        /* <DEDUP_REMOVED lines=9> */
.L_x_2568:
[----:B------:R-:W-:Y:S05]  /*2d290*/  BSYNC B0 ;  /* 0x0000000000007941 */ /* 0x000fea0003800000 */
.L_x_2567:
[----:B------:R-:W-:-:S06]  /*2d2a0*/  UISETP.NE.AND UP0, UPT, UR38, 0x3, UPT ;  /* 0x000000032600788c */ /* 0x000fcc000bf05270 */
[----:B------:R-:W-:-:S13]  /*2d2b0*/  PLOP3.LUT P1, PT, PT, PT, UP0, 0x80, 0x0 ;  /* 0x000000000000781c */ /* 0x000fda0003f2f008 */
[----:B------:R-:W-:Y:S05]  /*2d2c0*/  @!P1 BRA `(.L_x_2569) ;  /* 0x0000000000049947 */ /* 0x000fea0003800000 */
[----:B------:R-:W-:Y:S01]  /*2d2d0*/  BPT.TRAP 0x1 ;  /* 0x000000040000795c */ /* 0x000fe20000300000 */
.L_x_2569:
        /* <DEDUP_REMOVED lines=10> */
.L_x_2776:
[----:B------:R-:W-:Y:S05]  /*2d380*/  BSYNC B0 ;  /* 0x0000000000007941 */ /* 0x000fea0003800000 */
.L_x_2570:
[----:B------:R-:W-:Y:S05]  /*2d390*/  @!P2 BRA `(.L_x_2572) ;  /* 0x000000000004a947 */ /* 0x000fea0003800000 */
[----:B------:R-:W-:Y:S01]  /*2d3a0*/  BPT.TRAP 0x1 ;  /* 0x000000040000795c */ /* 0x000fe20000300000 */
.L_x_2572:
[----:B0-----:R-:W3:Y:S02]  /*2d3b0*/  LDL R0, [R1+0x18] ;  /* 0x0000180001007983 */ /* 0x001ee40000100800 */
[----:B---3--:R-:W-:-:S04]  /*2d3c0*/  SHF.L.U32 R0, R0, 0x1f, RZ ;  /* 0x0000001f00007819 */ /* 0x008fc800000006ff */
[----:B------:R-:W0:Y:S02]  /*2d3d0*/  SYNCS.PHASECHK.TRANS64.TRYWAIT P1, [R16+URZ+0x2e860], R0 ;  /* 0x02e86000100075a7 */ /* 0x000e24000802017f */
[----:B0-----:R-:W-:Y:S05]  /*2d3e0*/  @!P1 BRA `(.L_x_2573) ;  /* 0x00000064000c9947 */ /* 0x001fea0003800000 */
.L_x_2777:
[----:B------:R-:W0:Y:S04]  /*2d3f0*/  LDL R17, [R1+0x10] ;  /* 0x0000100001117983 */ /* 0x000e280000100800 */
[----:B------:R-:W3:Y:S04]  /*2d400*/  LDL R2, [R1+0x34] ;  /* 0x0000340001027983 */ /* 0x000ee80000100800 */
[----:B------:R-:W4:Y:S04]  /*2d410*/  LDL R3, [R1+0x38] ;  /* 0x0000380001037983 */ /* 0x000f280000100800 */
[----:B--2---:R-:W2:Y:S01]  /*2d420*/  LDL R12, [R1+0x30] ;  /* 0x00003000010c7983 */ /* 0x004ea20000100800 */
[----:B------:R-:W-:Y:S05]  /*2d430*/  WARPSYNC.ALL ;  /* 0x0000000000007948 */ /* 0x000fea0003800000 */
[----:B0-----:R-:W-:-:S05]  /*2d440*/  IMAD R0, R17, 0x7000, RZ ;  /* 0x0000700011007824 */ /* 0x001fca00078e02ff */
[----:B---3--:R-:W-:-:S05]  /*2d450*/  LOP3.LUT R2, R0, R2, RZ, 0xfc, !PT ;  /* 0x0000000200027212 */ /* 0x008fca00078efcff */
[----:B------:R-:W-:-:S05]  /*2d460*/  IMAD.IADD R2, R18, 0x1, R2 ;  /* 0x0000000112027824 */ /* 0x000fca00078e0202 */
[----:B------:R-:W0:Y:S01]  /*2d470*/  LDSM.16.MT88.4 R4, [R2+0xe400] ;  /* 0x00e400000204783b */ /* 0x000e220000004200 */
[----:B----4-:R-:W-:Y:S01]  /*2d480*/  IMAD.IADD R3, R3, 0x1, R2 ;  /* 0x0000000103037824 */ /* 0x010fe200078e0202 */
[----:B--2---:R-:W-:Y:S02]  /*2d490*/  LOP3.LUT R0, R0, R12, RZ, 0xfc, !PT ;  /* 0x0000000c00007212 */ /* 0x004fe400078efcff */
        /* <DEDUP_REMOVED lines=92> */
.L_x_2574:
[----:B------:R-:W2:Y:S01]  /*2da60*/  LDL.LU R3, [R1+0x18] ;  /* 0x0000180001037983 */ /* 0x000ea20000300800 */
[----:B0-----:R0:W-:Y:S01]  /*2da70*/  SYNCS.ARRIVE.TRANS64.A1T0 RZ, [R16+URZ+0x2e850], RZ ;  /* 0x02e850ff10ff79a7 */ /* 0x0011e2000810003f */
[----:B-1----:R-:W-:Y:S02]  /*2da80*/  VIADD R0, R17, 0x1 ;  /* 0x0000000111007836 */ /* 0x002fe40000000000 */
        /* <DEDUP_REMOVED lines=10> */
.L_x_2523:
[----:B01----:R-:W2:Y:S02]  /*2db30*/  LDL R0, [R1+0x20] ;  /* 0x0000200001007983 */ /* 0x003ea40000100800 */
[----:B--2---:R-:W-:-:S13]  /*2db40*/  LOP3.LUT P0, RZ, R0, 0x2, RZ, 0xc0, !PT ;  /* 0x0000000200ff7812 */ /* 0x004fda000780c0ff */
[----:B------:R-:W-:Y:S05]  /*2db50*/  @!P0 BRA `(.L_x_2575) ;  /* 0x00000000002c8947 */ /* 0x000fea0003800000 */
[----:B------:R-:W-:Y:S05]  /*2db60*/  WARPSYNC.ALL ;  /* 0x0000000000007948 */ /* 0x000fea0003800000 */
[----:B------:R-:W0:Y:S08]  /*2db70*/  S2UR UR5, SR_CgaCtaId ;  /* 0x00000000000579c3 */ /* 0x000e300000008800 */
[----:B------:R-:W-:Y:S06]  /*2db80*/  BAR.SYNC.DEFER_BLOCKING 0x5, 0x180 ;  /* 0x0146000000007b1d */ /* 0x000fec0000010000 */
[----:B------:R-:W-:-:S02]  /*2db90*/  UMOV UR4, 0x400 ;  /* 0x0000040000047882 */ /* 0x000fc40000000000 */
[----:B0-----:R-:W-:-:S06]  /*2dba0*/  ULEA UR4, UR5, UR4, 0x18 ;  /* 0x0000000405047291 */ /* 0x001fcc000f8ec03f */
[----:B------:R-:W-:-:S05]  /*2dbb0*/  IMAD.U32 R18, RZ, RZ, UR4 ;  /* 0x00000004ff127e24 */ /* 0x000fca000f8e00ff */
[----:B------:R-:W0:Y:S04]  /*2dbc0*/  LDS.128 R4, [R18+0x2e8d0] ;  /* 0x02e8d00012047984 */ /* 0x000e280000000c00 */
[----:B0-----:R0:W-:Y:S04]  /*2dbd0*/  STL.64 [R1], R4 ;  /* 0x0000000401007387 */ /* 0x0011e80000100a00 */
[----:B------:R0:W-:Y:S01]  /*2dbe0*/  STL.64 [R1+0x8], R6 ;  /* 0x0000080601007387 */ /* 0x0001e20000100a00 */
[----:B------:R-:W-:Y:S06]  /*2dbf0*/  BAR.ARV 0x4, 0x180 ;  /* 0x0106000000007b1d */ /* 0x000fec0000002000 */
[----:B------:R-:W-:Y:S05]  /*2dc00*/  BRA `(.L_x_2576) ;  /* 0x0000001000447947 */ /* 0x000fea0003800000 */
.L_x_2575:
[----:B------:R-:W0:Y:S01]  /*2dc10*/  S2R R0, SR_TID.X ;  /* 0x0000000000007919 */ /* 0x000e220000002100 */
[----:B------:R-:W-:Y:S01]  /*2dc20*/  UMOV UR4, 0xffffffff ;  /* 0xffffffff00047882 */ /* 0x000fe20000000000 */
[----:B0-----:R-:W-:-:S04]  /*2dc30*/  LOP3.LUT R16, R0, 0x1f, RZ, 0xc0, !PT ;  /* 0x0000001f00107812 */ /* 0x001fc800078ec0ff */
[----:B------:R-:W-:Y:S01]  /*2dc40*/  ISETP.NE.AND P0, PT, R16, 0x1f, PT ;  /* 0x0000001f1000780c */ /* 0x000fe20003f05270 */
[----:B------:R-:W-:-:S12]  /*2dc50*/  BRA.DIV UR4, `(.L_x_2577) ;  /* 0x0000005e04047947 */ /* 0x000fd8000b800000 */
[----:B------:R-:W2:Y:S01]  /*2dc60*/  LDL.LU R2, [R1] ;  /* 0x0000000001027983 */ /* 0x000ea20000300800 */
[----:B------:R-:W-:-:S03]  /*2dc70*/  ULDC UR4, c[0x0][0xc3c] ;  /* 0x00030f0000047ab9 */ /* 0x000fc60000000800 */
[----:B------:R-:W3:Y:S01]  /*2dc80*/  LDL R4, [R1+0xc] ;  /* 0x00000c0001047983 */ /* 0x000ee20000100800 */
[----:B------:R-:W-:Y:S01]  /*2dc90*/  ULDC.64 UR6, c[0x0][0x208] ;  /* 0x0000820000067ab9 */ /* 0x000fe20000000a00 */
[----:B--2---:R-:W-:Y:S01]  /*2dca0*/  MOV R10, R2 ;  /* 0x00000002000a7202 */ /* 0x004fe20000000f00 */
[----:B---3--:R-:W-:-:S05]  /*2dcb0*/  IMAD.IADD R0, R4, 0x1, R16 ;  /* 0x0000000104007824 */ /* 0x008fca00078e0210 */
        /* <DEDUP_REMOVED lines=8> */
[C---:B------:R-:W-:Y:S02]  /*2dd40*/  ISETP.GE.U32.AND P2, PT, R16.reuse, 0x2, PT ;  /* 0x000000021000780c */ /* 0x040fe40003f46070 */
[C---:B------:R-:W-:Y:S01]  /*2dd50*/  ISETP.GE.U32.AND P3, PT, R16.reuse, 0x4, PT ;  /* 0x000000041000780c */ /* 0x040fe20003f66070 */
[----:B------:R-:W-:Y:S01]  /*2dd60*/  SHFL.IDX PT, R0, R10, RZ, 0x1f ;  /* 0x00001fff0a007589 */ /* 0x000fe200000e0000 */
[C---:B------:R-:W-:Y:S02]  /*2dd70*/  ISETP.GE.U32.AND P4, PT, R16.reuse, 0x8, PT ;  /* 0x000000081000780c */ /* 0x040fe40003f86070 */
[----:B------:R-:W-:Y:S01]  /*2dd80*/  ISETP.GE.U32.AND P5, PT, R16, 0x10, PT ;  /* 0x000000101000780c */ /* 0x000fe20003fa6070 */
[----:B------:R-:W-:Y:S01]  /*2dd90*/  SHFL.IDX PT, R9, R10, 0x1, 0x1f ;  /* 0x00201f000a097f89 */ /* 0x000fe200000e0000 */
[----:B------:R-:W-:Y:S01]  /*2dda0*/  MOV R8, RZ ;  /* 0x000000ff00087202 */ /* 0x000fe20000000f00 */
[----:B--2---:R-:W-:-:S02]  /*2ddb0*/  @!P1 IMAD.MOV.U32 R5, RZ, RZ, R6 ;  /* 0x000000ffff059224 */ /* 0x004fc400078e0006 */
[----:B------:R-:W-:Y:S02]  /*2ddc0*/  IMAD.MOV.U32 R6, RZ, RZ, RZ ;  /* 0x000000ffff067224 */ /* 0x000fe400078e00ff */
        /* <DEDUP_REMOVED lines=19> */
.L_x_2787:
[----:B------:R-:W-:Y:S02]  /*2df00*/  ULDC UR4, c[0x0][0xc38] ;  /* 0x00030e0000047ab9 */ /* 0x000fe40000000800 */
[----:B------:R-:W-:-:S04]  /*2df10*/  IMAD.U32 R2, RZ, RZ, UR4 ;  /* 0x00000004ff027e24 */ /* 0x000fc8000f8e00ff */
[----:B-1----:R-:W-:-:S04]  /*2df20*/  IMAD R3, R3, R2, RZ ;  /* 0x0000000203037224 */ /* 0x002fc800078e02ff */
[----:B------:R-:W-:-:S05]  /*2df30*/  IMAD.IADD R4, R9, 0x1, R3 ;  /* 0x0000000109047824 */ /* 0x000fca00078e0203 */
[----:B------:R-:W-:-:S13]  /*2df40*/  ISETP.GT.AND P6, PT, R4, R0, PT ;  /* 0x000000000400720c */ /* 0x000fda0003fc4270 */
[----:B------:R-:W-:Y:S05]  /*2df50*/  @P6 BRA `(.L_x_2578) ;  /* 0x0000000000b06947 */ /* 0x000fea0003800000 */
.L_x_2581:
[----:B------:R-:W2:Y:S01]  /*2df60*/  LDL.LU R3, [R1+0xc] ;  /* 0x00000c0001037983 */ /* 0x000ea20000300800 */
[----:B------:R-:W1:Y:S01]  /*2df70*/  LDC R2, c[0x0][0xc3c] ;  /* 0x00030f00ff027b82 */ /* 0x000e620000000800 */
[----:B--2---:R-:W-:-:S05]  /*2df80*/  VIADD R3, R3, 0x1f ;  /* 0x0000001f03037836 */ /* 0x004fca0000000000 */
[----:B-1----:R-:W-:-:S13]  /*2df90*/  ISETP.GE.AND P6, PT, R3, R2, PT ;  /* 0x000000020300720c */ /* 0x002fda0003fc6270 */
[----:B------:R-:W-:Y:S05]  /*2dfa0*/  @P6 BRA `(.L_x_2579) ;  /* 0x0000000800f46947 */ /* 0x000fea0003800000 */
[----:B------:R-:W1:Y:S01]  /*2dfb0*/  S2R R5, SR_TID.X ;  /* 0x0000000000057919 */ /* 0x000e620000002100 */
[----:B------:R-:W-:Y:S01]  /*2dfc0*/  ULDC.64 UR4, c[0x0][0x208] ;  /* 0x0000820000047ab9 */ /* 0x000fe20000000a00 */
        /* <DEDUP_REMOVED lines=29> */
[----:B0-----:R-:W-:-:S05]  /*2e1a0*/  IMAD.IADD R7, R2, 0x1, R3 ;  /* 0x0000000102077824 */ /* 0x001fca00078e0203 */
[----:B------:R0:W1:Y:S02]  /*2e1b0*/  SHFL.IDX PT, R3, R7, 0x1f, 0x1f ;  /* 0x03e01f0007037f89 */ /* 0x00006400000e0000 */
.L_x_2795:
[----:B------:R-:W-:Y:S02]  /*2e1c0*/  ULDC UR4, c[0x0][0xc38] ;  /* 0x00030e0000047ab9 */ /* 0x000fe40000000800 */
[----:B------:R-:W-:-:S04]  /*2e1d0*/  IMAD.U32 R2, RZ, RZ, UR4 ;  /* 0x00000004ff027e24 */ /* 0x000fc8000f8e00ff */
[----:B-1----:R-:W-:-:S04]  /*2e1e0*/  IMAD R3, R3, R2, RZ ;  /* 0x0000000203037224 */ /* 0x002fc800078e02ff */
[----:B------:R-:W-:-:S05]  /*2e1f0*/  IMAD.IADD R4, R3, 0x1, R4 ;  /* 0x0000000103047824 */ /* 0x000fca00078e0204 */
[----:B------:R-:W-:-:S13]  /*2e200*/  ISETP.GT.AND P6, PT, R4, R0, PT ;  /* 0x000000000400720c */ /* 0x000fda0003fc4270 */
[----:B------:R-:W-:Y:S05]  /*2e210*/  @!P6 BRA `(.L_x_2581) ;  /* 0xfffffffc0050e947 */ /* 0x000fea000383ffff */
.L_x_2578:
[----:B------:R-:W-:Y:S01]  /*2e220*/  IMAD.IADD R9, R4, 0x1, -R3 ;  /* 0x0000000104097824 */ /* 0x000fe200078e0a03 */
[----:B------:R-:W-:-:S03]  /*2e230*/  UMOV UR4, 0xffffffff ;  /* 0xffffffff00047882 */ /* 0x000fc60000000000 */
[----:B------:R-:W-:-:S05]  /*2e240*/  IMAD R3, R7, R2, R9 ;  /* 0x0000000207037224 */ /* 0x000fca00078e0209 */
[----:B------:R-:W-:Y:S01]  /*2e250*/  ISETP.GT.AND P6, PT, R3, R0, PT ;  /* 0x000000000300720c */ /* 0x000fe20003fc4270 */
[----:B------:R-:W-:-:S12]  /*2e260*/  BRA.DIV UR4, `(.L_x_2582) ;  /* 0x0000005e04bc7947 */ /* 0x000fd8000b800000 */
[----:B------:R-:W2:Y:S01]  /*2e270*/  LDL.LU R10, [R1+0xc] ;  /* 0x00000c00010a7983 */ /* 0x000ea20000300800 */
[----:B------:R-:W-:-:S04]  /*2e280*/  VOTE.ANY R4, PT, !P6 ;  /* 0x0000000000047806 */ /* 0x000fc800070e0100 */
[----:B------:R-:W1:Y:S02]  /*2e290*/  POPC R3, R4 ;  /* 0x0000000400037309 */ /* 0x000e640000000000 */
[----:B-1----:R1:W3:Y:S04]  /*2e2a0*/  SHFL.IDX PT, R5, R5, R3, 0x1f ;  /* 0x00001f0305057589 */ /* 0x0022e800000e0000 */
[----:B------:R1:W4:Y:S01]  /*2e2b0*/  SHFL.IDX PT, R6, R6, R3, 0x1f ;  /* 0x00001f0306067589 */ /* 0x00032200000e0000 */
[----:B--2---:R-:W-:-:S05]  /*2e2c0*/  IMAD.IADD R10, R3, 0x1, R10 ;  /* 0x00000001030a7824 */ /* 0x004fca00078e020a */
[----:B---34-:R1:W-:Y:S02]  /*2e2d0*/  STL [R1+0xc], R10 ;  /* 0x00000c0a01007387 */ /* 0x0183e40000100800 */
.L_x_2800:
[----:B------:R-:W-:-:S13]  /*2e2e0*/  ISETP.NE.AND P0, PT, R4, RZ, PT ;  /* 0x000000ff0400720c */ /* 0x000fda0003f05270 */
[----:B------:R-:W-:Y:S05]  /*2e2f0*/  @!P0 BRA `(.L_x_2583) ;  /* 0x0000000000148947 */ /* 0x000fea0003800000 */
[----:B------:R-:W-:Y:S01]  /*2e300*/  UMOV UR4, 0xffffffff ;  /* 0xffffffff00047882 */ /* 0x000fe20000000000 */
[----:B-1----:R-:W-:Y:S02]  /*2e310*/  VIADD R3, R3, 0xffffffff ;  /* 0xffffffff03037836 */ /* 0x002fe40000000000 */
[----:B------:R-:W-:Y:S05]  /*2e320*/  BRA.DIV UR4, `(.L_x_2584) ;  /* 0x0000005e04f47947 */ /* 0x000fea000b800000 */
[----:B------:R1:W2:Y:S02]  /*2e330*/  SHFL.IDX PT, R3, R7, R3, 0x1f ;  /* 0x00001f0307037589 */ /* 0x0002a400000e0000 */
.L_x_2803:
[----:B--2---:R-:W-:-:S07]  /*2e340*/  IMAD.MOV.U32 R8, RZ, RZ, R3 ;  /* 0x000000ffff087224 */ /* 0x004fce00078e0003 */
.L_x_2583:
[----:B-1----:R-:W-:Y:S01]  /*2e350*/  IMAD R3, R8, R2, R9 ;  /* 0x0000000208037224 */ /* 0x002fe200078e0209 */
[----:B------:R-:W-:-:S03]  /*2e360*/  ISETP.NE.AND P0, PT, R6, 0x1, PT ;  /* 0x000000010600780c */ /* 0x000fc60003f05270 */
[----:B------:R-:W-:Y:S01]  /*2e370*/  IMAD.IADD R0, R0, 0x1, -R3 ;  /* 0x0000000100007824 */ /* 0x000fe200078e0a03 */
[----:B------:R1:W-:Y:S09]  /*2e380*/  STL [R1], R3 ;  /* 0x0000000301007387 */ /* 0x0003f20000100800 */
[----:B------:R-:W-:Y:S05]  /*2e390*/  @!P0 BRA `(.L_x_2585) ;  /* 0x0000000000e48947 */ /* 0x000fea0003800000 */
[----:B------:R-:W-:-:S04]  /*2e3a0*/  IABS R4, R5 ;  /* 0x0000000500047213 */ /* 0x000fc80000000000 */
[----:B------:R-:W2:Y:S08]  /*2e3b0*/  I2F.RP R2, R4 ;  /* 0x0000000400027306 */ /* 0x000eb00000209400 */
[----:B--2---:R-:W2:Y:S02]  /*2e3c0*/  MUFU.RCP R2, R2 ;  /* 0x0000000200027308 */ /* 0x004ea40000001000 */
[----:B--2---:R-:W-:-:S06]  /*2e3d0*/  VIADD R2, R2, 0xffffffe ;  /* 0x0ffffffe02027836 */ /* 0x004fcc0000000000 */
[----:B-1----:R-:W1:Y:S02]  /*2e3e0*/  F2I.FTZ.U32.TRUNC.NTZ R3, R2 ;  /* 0x0000000200037305 */ /* 0x002e64000021f000 */
[----:B-1----:R-:W-:-:S05]  /*2e3f0*/  IADD3 R2, RZ, -R3, RZ ;  /* 0x80000003ff027210 */ /* 0x002fca0007ffe0ff */
        /* <DEDUP_REMOVED lines=14> */
[----:B------:R-:W1:Y:S07]  /*2e4e0*/  I2F.RP R2, R4 ;  /* 0x0000000400027306 */ /* 0x000e6e0000209400 */
[----:B------:R-:W-:Y:S01]  /*2e4f0*/  @P0 VIADD R8, R8, 0x1 ;  /* 0x0000000108080836 */ /* 0x000fe20000000000 */
[----:B-1----:R-:W1:Y:S02]  /*2e500*/  MUFU.RCP R2, R2 ;  /* 0x0000000200027308 */ /* 0x002e640000001000 */
[----:B-1----:R-:W-:-:S06]  /*2e510*/  VIADD R2, R2, 0xffffffe ;  /* 0x0ffffffe02027836 */ /* 0x002fcc0000000000 */
[----:B------:R-:W1:Y:S02]  /*2e520*/  F2I.FTZ.U32.TRUNC.NTZ R3, R2 ;  /* 0x0000000200037305 */ /* 0x000e64000021f000 */
[----:B-1----:R-:W-:-:S04]  /*2e530*/  IMAD.MOV R2, RZ, RZ, -R3 ;  /* 0x000000ffff027224 */ /* 0x002fc800078e0a03 */
[----:B0-----:R-:W-:Y:S02]  /*2e540*/  IMAD R7, R2, R4, RZ ;  /* 0x0000000402077224 */ /* 0x001fe400078e02ff */
[----:B------:R-:W-:-:S04]  /*2e550*/  IMAD.MOV.U32 R2, RZ, RZ, RZ ;  /* 0x000000ffff027224 */ /* 0x000fc800078e00ff */
[----:B------:R-:W-:Y:S01]  /*2e560*/  IMAD.HI.U32 R7, R3, R7, R2 ;  /* 0x0000000703077227 */ /* 0x000fe200078e0002 */
[----:B------:R-:W-:-:S03]  /*2e570*/  LOP3.LUT R2, R0, R5, RZ, 0x3c, !PT ;  /* 0x0000000500027212 */ /* 0x000fc600078e3cff */
[----:B------:R-:W-:Y:S01]  /*2e580*/  IMAD.MOV.U32 R3, RZ, RZ, R8 ;  /* 0x000000ffff037224 */ /* 0x000fe200078e0008 */
[----:B------:R-:W-:Y:S02]  /*2e590*/  ISETP.GE.AND P2, PT, R2, RZ, PT ;  /* 0x000000ff0200720c */ /* 0x000fe40003f46270 */
[----:B------:R-:W-:-:S05]  /*2e5a0*/  IABS R8, R6 ;  /* 0x0000000600087213 */ /* 0x000fca0000000000 */
[----:B------:R-:W-:-:S06]  /*2e5b0*/  IMAD.MOV R8, RZ, RZ, -R8 ;  /* 0x000000ffff087224 */ /* 0x000fcc00078e0a08 */
[----:B------:R-:W-:Y:S02]  /*2e5c0*/  @!P2 IADD3 R3, -R3, RZ, RZ ;  /* 0x000000ff0303a210 */ /* 0x000fe40007ffe1ff */
        /* <DEDUP_REMOVED lines=22> */
.L_x_2585:
[----:B-1----:R-:W2:Y:S01]  /*2e730*/  LDL R3, [R1+0xc] ;  /* 0x00000c0001037983 */ /* 0x002ea20000100800 */
[----:B0-----:R-:W2:Y:S01]  /*2e740*/  LDC.64 R6, c[0x0][0xc90] ;  /* 0x00032400ff067b82 */ /* 0x001ea20000000a00 */
[----:B------:R-:W-:Y:S01]  /*2e750*/  ULDC.64 UR4, c[0x0][0x208] ;  /* 0x0000820000047ab9 */ /* 0x000fe20000000a00 */
[----:B--2---:R-:W-:-:S05]  /*2e760*/  IMAD.WIDE R6, R3, 0x4, R6 ;  /* 0x0000000403067825 */ /* 0x004fca00078e0206 */
[----:B------:R-:W2:Y:S02]  /*2e770*/  LDG.E R3, desc[UR4][R6.64] ;  /* 0x0000000406037981 */ /* 0x000ea4000c1e1900 */
[----:B--2---:R-:W-:-:S05]  /*2e780*/  IMAD R4, R5, R3, RZ ;  /* 0x0000000305047224 */ /* 0x004fca00078e02ff */
[----:B------:R-:W-:-:S04]  /*2e790*/  IABS R8, R4 ;  /* 0x0000000400087213 */ /* 0x000fc80000000000 */
[----:B------:R-:W0:Y:S08]  /*2e7a0*/  I2F.RP R6, R8 ;  /* 0x0000000800067306 */ /* 0x000e300000209400 */
[----:B0-----:R-:W0:Y:S02]  /*2e7b0*/  MUFU.RCP R6, R6 ;  /* 0x0000000600067308 */ /* 0x001e240000001000 */
[----:B0-----:R-:W-:-:S06]  /*2e7c0*/  IADD3 R6, R6, 0xffffffe, RZ ;  /* 0x0ffffffe06067810 */ /* 0x001fcc0007ffe0ff */
        /* <DEDUP_REMOVED lines=29> */
[----:B0-----:R-:W-:-:S06]  /*2e9a0*/  IADD3 R2, R2, 0xffffffe, RZ ;  /* 0x0ffffffe02027810 */ /* 0x001fcc0007ffe0ff */
[----:B------:R0:W1:Y:S02]  /*2e9b0*/  F2I.FTZ.U32.TRUNC.NTZ R3, R2 ;  /* 0x0000000200037305 */ /* 0x000064000021f000 */
[----:B0-----:R-:W-:Y:S02]  /*2e9c0*/  IMAD.MOV.U32 R2, RZ, RZ, RZ ;  /* 0x000000ffff027224 */ /* 0x001fe400078e00ff */
[----:B-1----:R-:W-:-:S04]  /*2e9d0*/  IMAD.MOV R0, RZ, RZ, -R3 ;  /* 0x000000ffff007224 */ /* 0x002fc800078e0a03 */
        /* <DEDUP_REMOVED lines=18> */
[----:B------:R-:W-:Y:S02]  /*2eb00*/  @!P1 LOP3.LUT R0, RZ, R8, RZ, 0x33, !PT ;  /* 0x00000008ff009212 */ /* 0x000fe400078e33ff */
[----:B------:R-:W-:-:S05]  /*2eb10*/  IADD3 R8, -R8, RZ, RZ ;  /* 0x000000ff08087210 */ /* 0x000fca0007ffe1ff */
[----:B------:R-:W-:-:S05]  /*2eb20*/  IMAD R2, R0, R8, R6 ;  /* 0x0000000800027224 */ /* 0x000fca00078e0206 */
[----:B------:R0:W-:Y:S02]  /*2eb30*/  STL [R1+0x8], R2 ;  /* 0x0000080201007387 */ /* 0x0001e40000100800 */
.L_x_2586:
[----:B------:R-:W-:-:S05]  /*2eb40*/  LOP3.LUT R0, RZ, R0, RZ, 0x33, !PT ;  /* 0x00000000ff007212 */ /* 0x000fca00078e33ff */
[----:B------:R-:W-:-:S05]  /*2eb50*/  IMAD.IADD R0, R5, 0x1, R0 ;  /* 0x0000000105007824 */ /* 0x000fca00078e0200 */
[----:B------:R2:W-:Y:S01]  /*2eb60*/  STL [R1+0x4], R0 ;  /* 0x0000040001007387 */ /* 0x0005e20000100800 */
[----:B------:R-:W-:Y:S05]  /*2eb70*/  BRA `(.L_x_2587) ;  /* 0x0000000000287947 */ /* 0x000fea0003800000 */
.L_x_2579:
[----:B------:R-:W-:Y:S01]  /*2eb80*/  UMOV UR4, URZ ;  /* 0x0000003f00047c82 */ /* 0x000fe20008000000 */
[----:B------:R-:W-:Y:S01]  /*2eb90*/  ULDC UR6, c[0x0][0xc3c] ;  /* 0x00030f0000067ab9 */ /* 0x000fe20000000800 */
[----:B------:R-:W-:Y:S01]  /*2eba0*/  UMOV UR5, URZ ;  /* 0x0000003f00057c82 */ /* 0x000fe20008000000 */
[----:B------:R1:W-:Y:S01]  /*2ebb0*/  STL [R1], R0 ;  /* 0x0000000001007387 */ /* 0x0003e20000100800 */
[----:B------:R-:W-:Y:S02]  /*2ebc0*/  IMAD.U32 R3, RZ, RZ, UR4 ;  /* 0x00000004ff037e24 */ /* 0x000fe4000f8e00ff */
[----:B------:R-:W-:-:S03]  /*2ebd0*/  IMAD.U32 R2, RZ, RZ, UR5 ;  /* 0x00000005ff027e24 */ /* 0x000fc6000f8e00ff */
[----:B------:R3:W-:Y:S01]  /*2ebe0*/  STL [R1+0x4], R3 ;  /* 0x0000040301007387 */ /* 0x0007e20000100800 */
[----:B-1----:R-:W-:-:S05]  /*2ebf0*/  IMAD.U32 R0, RZ, RZ, UR6 ;  /* 0x00000006ff007e24 */ /* 0x002fca000f8e00ff */
[----:B------:R3:W-:Y:S04]  /*2ec00*/  STL [R1+0xc], R0 ;  /* 0x00000c0001007387 */ /* 0x0007e80000100800 */
[----:B------:R3:W-:Y:S02]  /*2ec10*/  STL [R1+0x8], R2 ;  /* 0x0000080201007387 */ /* 0x0007e40000100800 */
.L_x_2587:
[----:B01-3--:R-:W3:Y:S04]  /*2ec20*/  LDL R2, [R1+0xc] ;  /* 0x00000c0001027983 */ /* 0x00bee80000100800 */
[----:B------:R-:W4:Y:S04]  /*2ec30*/  LDL R3, [R1+0x8] ;  /* 0x0000080001037983 */ /* 0x000f280000100800 */
[----:B------:R-:W5:Y:S04]  /*2ec40*/  LDL R4, [R1] ;  /* 0x0000000001047983 */ /* 0x000f680000100800 */
[----:B------:R-:W5:Y:S01]  /*2ec50*/  LDL R5, [R1+0x4] ;  /* 0x0000040001057983 */ /* 0x000f620000100800 */
[----:B--2---:R-:W0:Y:S01]  /*2ec60*/  S2R R0, SR_TID.X ;  /* 0x0000000000007919 */ /* 0x004e220000002100 */
[----:B------:R-:W-:Y:S05]  /*2ec70*/  WARPSYNC.ALL ;  /* 0x0000000000007948 */ /* 0x000fea0003800000 */
[----:B0-----:R-:W-:Y:S01]  /*2ec80*/  LOP3.LUT R0, R0, 0x1f, RZ, 0xc0, !PT ;  /* 0x0000001f00007812 */ /* 0x001fe200078ec0ff */
[----:B------:R-:W-:Y:S03]  /*2ec90*/  BAR.SYNC.DEFER_BLOCKING 0x4, 0x180 ;  /* 0x0106000000007b1d */ /* 0x000fe60000010000 */
[----:B------:R-:W-:-:S13]  /*2eca0*/  ISETP.NE.AND P0, PT, R0, RZ, PT ;  /* 0x000000ff0000720c */ /* 0x000fda0003f05270 */
[----:B------:R-:W0:Y:S01]  /*2ecb0*/  @!P0 S2R R0, SR_CgaCtaId ;  /* 0x0000000000008919 */ /* 0x000e220000008800 */
[----:B---3--:R-:W-:Y:S01]  /*2ecc0*/  IMAD.MOV.U32 R7, RZ, RZ, R2 ;  /* 0x000000ffff077224 */ /* 0x008fe200078e0002 */
[----:B------:R-:W-:Y:S01]  /*2ecd0*/  @!P0 MOV R2, 0x400 ;  /* 0x0000040000028802 */ /* 0x000fe20000000f00 */
[----:B----4-:R-:W-:-:S03]  /*2ece0*/  IMAD.MOV.U32 R6, RZ, RZ, R3 ;  /* 0x000000ffff067224 */ /* 0x010fc600078e0003 */
[----:B0-----:R-:W-:-:S05]  /*2ecf0*/  @!P0 LEA R18, R0, R2, 0x18 ;  /* 0x0000000200128211 */ /* 0x001fca00078ec0ff */
[----:B-----5:R1:W-:Y:S01]  /*2ed00*/  @!P0 STS.128 [R18+0x2e8d0], R4 ;  /* 0x02e8d00412008388 */ /* 0x0203e20000000c00 */
[----:B------:R-:W-:Y:S06]  /*2ed10*/  BAR.ARV 0x5, 0x180 ;  /* 0x0146000000007b1d */ /* 0x000fec0000002000 */
.L_x_2576:
[----:B------:R-:W2:Y:S01]  /*2ed20*/  LDL R0, [R1+0xc] ;  /* 0x00000c0001007983 */ /* 0x000ea20000100800 */
[----:B------:R-:W-:Y:S02]  /*2ed30*/  ULDC UR4, c[0x0][0xc3c] ;  /* 0x00030f0000047ab9 */ /* 0x000fe40000000800 */
[----:B--2---:R-:W-:-:S13]  /*2ed40*/  ISETP.GE.AND P0, PT, R0, UR4, PT ;  /* 0x0000000400007c0c */ /* 0x004fda000bf06270 */
[----:B------:R-:W-:Y:S05]  /*2ed50*/  @!P0 BRA `(.L_x_2588) ;  /* 0xffffff9c00908947 */ /* 0x000fea000383ffff */
[----:B------:R-:W-:Y:S05]  /*2ed60*/  BSYNC B7 ;  /* 0x0000000000077941 */ /* 0x000fea0003800000 */
.L_x_2482:
[----:B---3--:R-:W2:Y:S01]  /*2ed70*/  LDL.LU R0, [R1+0x60] ;  /* 0x0000600001007983 */ /* 0x008ea20000300800 */
        /* <DEDUP_REMOVED lines=11> */
.L_x_2804:
[----:B------:R-:W-:Y:S05]  /*2ee30*/  BSYNC B0 ;  /* 0x0000000000007941 */ /* 0x000fea0003800000 */
.L_x_2589:
[----:B------:R-:W-:-:S03]  /*2ee40*/  UMOV UR4, 0xffffffff ;  /* 0xffffffff00047882 */ /* 0x000fc60000000000 */
[----:B------:R-:W-:Y:S05]  /*2ee50*/  BRA.DIV UR4, `(.L_x_2591) ;  /* 0x0000005604687947 */ /* 0x000fea000b800000 */
[----:B------:R-:W1:Y:S02]  /*2ee60*/  S2R R2, SR_TID.X ;  /* 0x0000000000027919 */ /* 0x000e640000002100 */
[----:B-1----:R-:W-:-:S04]  /*2ee70*/  SHF.R.U32.HI R2, RZ, 0x5, R2 ;  /* 0x00000005ff027819 */ /* 0x002fc80000011602 */
[----:B------:R-:W-:-:S05]  /*2ee80*/  LOP3.LUT R2, R2, 0x3, RZ, 0xc0, !PT ;  /* 0x0000000302027812 */ /* 0x000fca00078ec0ff */
[----:B------:R1:W2:Y:S02]  /*2ee90*/  SHFL.IDX PT, R14, R2, RZ, 0x1f ;  /* 0x00001fff020e7589 */ /* 0x0002a400000e0000 */
.L_x_2807:
[----:B--2---:R-:W-:-:S13]  /*2eea0*/  ISETP.NE.AND P0, PT, R14, RZ, PT ;  /* 0x000000ff0e00720c */ /* 0x004fda0003f05270 */
[----:B------:R-:W-:Y:S05]  /*2eeb0*/  @P0 BRA `(.L_x_2273) ;  /* 0x0000000000b80947 */ /* 0x000fea0003800000 */
[----:B------:R-:W-:-:S03]  /*2eec0*/  UMOV UR4, 0xffffffff ;  /* 0xffffffff00047882 */ /* 0x000fc60000000000 */
[----:B------:R-:W-:Y:S05]  /*2eed0*/  BRA.DIV UR4, `(.L_x_2592) ;  /* 0x00000056047c7947 */ /* 0x000fea000b800000 */
[----:B------:R-:W-:-:S13]  /*2eee0*/  ELECT P6, URZ, PT ;  /* 0x00000000003f782f */ /* 0x000fda00038c0000 */
.L_x_2810:
[----:B------:R-:W-:Y:S05]  /*2eef0*/  @!P6 BRA `(.L_x_2273) ;  /* 0x0000000000a8e947 */ /* 0x000fea0003800000 */
[----:B-1----:R-:W2:Y:S02]  /*2ef00*/  LDL R2, [R1+0xa4] ;  /* 0x0000a40001027983 */ /* 0x002ea40000100800 */
[----:B--2---:R-:W-:-:S13]  /*2ef10*/  R2UR UR4, R2 ;  /* 0x00000000020472ca */ /* 0x004fda00000e0000 */
[----:B------:R-:W-:-:S06]  /*2ef20*/  ULOP3.LUT UR4, UR4, 0x2, URZ, 0xfc, !UPT ;  /* 0x0000000204047892 */ /* 0x000fcc000f8efc3f */
[----:B------:R-:W-:-:S05]  /*2ef30*/  IMAD.U32 R2, RZ, RZ, UR4 ;  /* 0x00000004ff027e24 */ /* 0x000fca000f8e00ff */
[----:B------:R-:W-:-:S13]  /*2ef40*/  ISETP.NE.AND P0, PT, R2, 0x3, PT ;  /* 0x000000030200780c */ /* 0x000fda0003f05270 */
[----:B------:R-:W-:Y:S05]  /*2ef50*/  @!P0 BRA `(.L_x_2593) ;  /* 0x0000000000048947 */ /* 0x000fea0003800000 */
[----:B------:R-:W-:Y:S01]  /*2ef60*/  BPT.TRAP 0x1 ;  /* 0x000000040000795c */ /* 0x000fe20000300000 */
.L_x_2593:
[----:B0-----:R-:W2:Y:S04]  /*2ef70*/  LDL R3, [R1+0x10] ;  /* 0x0000100001037983 */ /* 0x001ea80000100800 */
[----:B------:R-:W3:Y:S01]  /*2ef80*/  LDL.LU R7, [R1+0x18] ;  /* 0x0000180001077983 */ /* 0x000ee20000300800 */
[----:B------:R-:W-:-:S05]  /*2ef90*/  IADD3 R2, R0, 0x2e840, RZ ;  /* 0x0002e84000027810 */ /* 0x000fca0007ffe0ff */
        /* <DEDUP_REMOVED lines=11> */
.L_x_2811:
[----:B------:R-:W1:Y:S02]  /*2f050*/  SYNCS.PHASECHK.TRANS64.TRYWAIT P1, [R7+URZ], R2 ;  /* 0x00000002070075a7 */ /* 0x000e64000802017f */
[----:B-1----:R-:W-:Y:S05]  /*2f060*/  @!P1 BRA `(.L_x_2595) ;  /* 0x00000054004c9947 */ /* 0x002fea0003800000 */
.L_x_2812:
[----:B------:R-:W-:Y:S05]  /*2f070*/  @!P0 BRA `(.L_x_2596) ;  /* 0x0000000000048947 */ /* 0x000fea0003800000 */
[----:B------:R-:W-:Y:S01]  /*2f080*/  BPT.TRAP 0x1 ;  /* 0x000000040000795c */ /* 0x000fe20000300000 */
.L_x_2596:
[----:B------:R-:W2:Y:S02]  /*2f090*/  LDL.LU R4, [R1+0x10] ;  /* 0x0000100001047983 */ /* 0x000ea40000300800 */
[----:B--2---:R-:W-:-:S04]  /*2f0a0*/  IMAD R4, R4, 0x8, R0 ;  /* 0x0000000804047824 */ /* 0x004fc800078e0200 */
[----:B------:R-:W2:Y:S02]  /*2f0b0*/  SYNCS.PHASECHK.TRANS64.TRYWAIT P1, [R4+URZ+0x2e860], R5 ;  /* 0x02e86005040075a7 */ /* 0x000ea4000802017f */
[----:B--2---:R-:W-:Y:S05]  /*2f0c0*/  @!P1 BRA `(.L_x_2597) ;  /* 0x0000005400489947 */ /* 0x004fea0003800000 */
.L_x_2813:
[----:B------:R-:W-:Y:S05]  /*2f0d0*/  @!P0 BRA `(.L_x_2598) ;  /* 0x0000000000048947 */ /* 0x000fea0003800000 */
[----:B------:R-:W-:Y:S01]  /*2f0e0*/  BPT.TRAP 0x1 ;  /* 0x000000040000795c */ /* 0x000fe20000300000 */
.L_x_2598:
[----:B------:R-:W-:-:S04]  /*2f0f0*/  IMAD R3, R3, 0x8, R0 ;  /* 0x0000000803037824 */ /* 0x000fc800078e0200 */
[----:B------:R-:W3:Y:S02]  /*2f100*/  SYNCS.PHASECHK.TRANS64.TRYWAIT P1, [R3+URZ+0x2e860], R2 ;  /* 0x02e86002030075a7 */ /* 0x000ee4000802017f */
[----:B---3--:R-:W-:Y:S05]  /*2f110*/  @!P1 BRA `(.L_x_2599) ;  /* 0x0000005400489947 */ /* 0x008fea0003800000 */
.L_x_2814:
[----:B------:R-:W-:Y:S05]  /*2f120*/  @!P0 BRA `(.L_x_2600) ;  /* 0x0000000000048947 */ /* 0x000fea0003800000 */
[----:B------:R-:W-:Y:S01]  /*2f130*/  BPT.TRAP 0x1 ;  /* 0x000000040000795c */ /* 0x000fe20000300000 */
.L_x_2600:
[----:B------:R-:W4:Y:S02]  /*2f140*/  SYNCS.PHASECHK.TRANS64.TRYWAIT P0, [R4+URZ+0x2e880], R5 ;  /* 0x02e88005040075a7 */ /* 0x000f24000800017f */
[----:B----4-:R-:W-:Y:S05]  /*2f150*/  @!P0 BRA `(.L_x_2601) ;  /* 0x00000054004c8947 */ /* 0x010fea0003800000 */
.L_x_2602:
[----:B------:R0:W0:Y:S02]  /*2f160*/  SYNCS.PHASECHK.TRANS64.TRYWAIT P0, [R3+URZ+0x2e880], R2 ;  /* 0x02e88002030075a7 */ /* 0x000024000800017f */
[----:B0-----:R-:W-:Y:S05]  /*2f170*/  @!P0 NANOSLEEP.SYNCS 0x989680 ;  /* 0x009896800000895d */ /* 0x001fea0003900000 */
[----:B------:R-:W0:Y:S02]  /*2f180*/  @!P0 SYNCS.PHASECHK.TRANS64 P0, [R3+URZ+0x2e880], R2 ;  /* 0x02e88002030085a7 */ /* 0x000e24000800007f */
[----:B0-----:R-:W-:Y:S05]  /*2f190*/  @!P0 BRA `(.L_x_2602) ;  /* 0xfffffffc00f08947 */ /* 0x001fea000383ffff */
.L_x_2273:
[----:B------:R-:W-:Y:S05]  /*2f1a0*/  BSYNC B8 ;  /* 0x0000000000087941 */ /* 0x000fea0003800000 */
.L_x_2270:
[----:B------:R-:W-:Y:S05]  /*2f1b0*/  EXIT ;  /* 0x000000000000794d */ /* 0x000fea0003800000 */
.L_x_2297:
[----:B0-----:R0:W1:Y:S02]  /*2f1c0*/  SYNCS.PHASECHK.TRANS64.TRYWAIT P6, [R108+URZ+0x2e890], R129 ;  /* 0x02e890816c0075a7 */ /* 0x00106400080c017f */
[----:B-1----:R-:W-:Y:S05]  /*2f1d0*/  @!P6 NANOSLEEP.SYNCS 0x989680 ;  /* 0x009896800000e95d */ /* 0x002fea0003900000 */
[----:B------:R-:W1:Y:S02]  /*2f1e0*/  @!P6 SYNCS.PHASECHK.TRANS64 P6, [R108+URZ+0x2e890], R129 ;  /* 0x02e890816c00e5a7 */ /* 0x000e6400080c007f */
[----:B-1----:R-:W-:Y:S05]  /*2f1f0*/  @!P6 BRA `(.L_x_2297) ;  /* 0xfffffffc00f0e947 */ /* 0x002fea000383ffff */
[----:B------:R-:W-:Y:S05]  /*2f200*/  BRA `(.L_x_2603) ;  /* 0xfffffd4000ec7947 */ /* 0x000fea000383ffff */
.L_x_2331:
[----:B0-----:R0:W1:Y:S02]  /*2f210*/  SYNCS.PHASECHK.TRANS64.TRYWAIT P3, [R108+URZ+0x2e890], R129 ;  /* 0x02e890816c0075a7 */ /* 0x001064000806017f */
[----:B-1----:R-:W-:Y:S05]  /*2f220*/  @!P3 NANOSLEEP.SYNCS 0x989680 ;  /* 0x009896800000b95d */ /* 0x002fea0003900000 */
[----:B------:R-:W1:Y:S02]  /*2f230*/  @!P3 SYNCS.PHASECHK.TRANS64 P3, [R108+URZ+0x2e890], R129 ;  /* 0x02e890816c00b5a7 */ /* 0x000e64000806007f */
[----:B-1----:R-:W-:Y:S05]  /*2f240*/  @!P3 BRA `(.L_x_2331) ;  /* 0xfffffffc00f0b947 */ /* 0x002fea000383ffff */
[----:B------:R-:W-:Y:S05]  /*2f250*/  BRA `(.L_x_2604) ;  /* 0xfffffd8400a47947 */ /* 0x000fea000383ffff */
.L_x_2348:
[----:B0-----:R0:W1:Y:S02]  /*2f260*/  SYNCS.PHASECHK.TRANS64.TRYWAIT P2, [R108+URZ+0x2e890], R129 ;  /* 0x02e890816c0075a7 */ /* 0x001064000804017f */
[----:B-1----:R-:W-:Y:S05]  /*2f270*/  @!P2 NANOSLEEP.SYNCS 0x989680 ;  /* 0x009896800000a95d */ /* 0x002fea0003900000 */
[----:B------:R-:W1:Y:S02]  /*2f280*/  @!P2 SYNCS.PHASECHK.TRANS64 P2, [R108+URZ+0x2e890], R129 ;  /* 0x02e890816c00a5a7 */ /* 0x000e64000804007f */
[----:B-1----:R-:W-:Y:S05]  /*2f290*/  @!P2 BRA `(.L_x_2348) ;  /* 0xfffffffc00f0a947 */ /* 0x002fea000383ffff */
[----:B------:R-:W-:Y:S05]  /*2f2a0*/  BRA `(.L_x_2605) ;  /* 0xfffffdc400e07947 */ /* 0x000fea000383ffff */
.L_x_2358:
[----:B--2---:R2:W3:Y:S02]  /*2f2b0*/  SYNCS.PHASECHK.TRANS64.TRYWAIT P3, [R108+URZ+0x2e8b0], R129 ;  /* 0x02e8b0816c0075a7 */ /* 0x0044e4000806017f */
[----:B---3--:R-:W-:Y:S05]  /*2f2c0*/  @!P3 NANOSLEEP.SYNCS 0x989680 ;  /* 0x009896800000b95d */ /* 0x008fea0003900000 */
[----:B------:R-:W3:Y:S02]  /*2f2d0*/  @!P3 SYNCS.PHASECHK.TRANS64 P3, [R108+URZ+0x2e8b0], R129 ;  /* 0x02e8b0816c00b5a7 */ /* 0x000ee4000806007f */
[----:B---3--:R-:W-:Y:S05]  /*2f2e0*/  @!P3 BRA `(.L_x_2358) ;  /* 0xfffffffc00f0b947 */ /* 0x008fea000383ffff */
[----:B------:R-:W-:Y:S05]  /*2f2f0*/  BRA `(.L_x_2606) ;  /* 0xfffffdcc00d07947 */ /* 0x000fea000383ffff */
.L_x_2372:
[----:B------:R-:W1:Y:S01]  /*2f300*/  S2R R4, SR_TID.X ;  /* 0x0000000000047919 */ /* 0x000e620000002100 */
[----:B------:R-:W-:Y:S01]  /*2f310*/  BSSY B0, `(.L_x_2607) ;  /* 0x000000c000007945 */ /* 0x000fe20003800000 */
[----:B------:R-:W-:Y:S01]  /*2f320*/  IMAD.MOV.U32 R12, RZ, RZ, RZ ;  /* 0x000000ffff0c7224 */ /* 0x000fe200078e00ff */
[----:B------:R-:W-:Y:S01]  /*2f330*/  MOV R15, 0xffffffff ;  /* 0xffffffff000f7802 */ /* 0x000fe20000000f00 */
[----:B------:R-:W-:Y:S02]  /*2f340*/  IMAD.MOV.U32 R11, RZ, RZ, 0x1f ;  /* 0x0000001fff0b7424 */ /* 0x000fe400078e00ff */
[----:B-1----:R-:W-:-:S05]  /*2f350*/  VIADD R5, R4, 0xffffff80 ;  /* 0xffffff8004057836 */ /* 0x002fca0000000000 */
[----:B------:R-:W-:-:S04]  /*2f360*/  SHF.R.S32.HI R4, RZ, 0x1f, R5 ;  /* 0x0000001fff047819 */ /* 0x000fc80000011405 */
[----:B------:R-:W-:-:S04]  /*2f370*/  LEA.HI R4, R4, R5, RZ, 0x7 ;  /* 0x0000000504047211 */ /* 0x000fc800078f38ff */
[----:B------:R-:W-:-:S05]  /*2f380*/  SHF.R.S32.HI R4, RZ, 0x7, R4 ;  /* 0x00000007ff047819 */ /* 0x000fca0000011404 */
[----:B------:R-:W-:-:S07]  /*2f390*/  IMAD.MOV.U32 R13, RZ, RZ, R4 ;  /* 0x000000ffff0d7224 */ /* 0x000fce00078e0004 */
[----:B0----5:R-:W-:Y:S05]  /*2f3a0*/  WARPSYNC.COLLECTIVE R15, `(.L_x_2608) ;  /* 0x000000000f087348 */ /* 0x021fea0003c00000 */
[----:B0-----:R0:W1:Y:S02]  /*2f3b0*/  SHFL.IDX P6, R14, R13, R12, R11 ;  /* 0x0000000c0d0e7389 */ /* 0x00106400000c000b */
[----:B01---5:R-:W-:Y:S01]  /*2f3c0*/  ENDCOLLECTIVE ;  /* 0x000000000000791b */ /* 0x023fe20003800000 */
.L_x_2608:
[----:B------:R-:W-:Y:S05]  /*2f3d0*/  BSYNC B0 ;  /* 0x0000000000007941 */ /* 0x000fea0003800000 */
.L_x_2607:
[----:B------:R0:W-:Y:S01]  /*2f3e0*/  STL [R1+0x44], R14 ;  /* 0x0000440e01007387 */ /* 0x0001e20000100800 */
[----:B------:R-:W-:Y:S05]  /*2f3f0*/  BRA `(.L_x_2609) ;  /* 0xfffffddc00907947 */ /* 0x000fea000383ffff */
.L_x_2384:
        /* <DEDUP_REMOVED lines=8> */
.L_x_2611:
[----:B------:R-:W-:Y:S05]  /*2f480*/  BSYNC B1 ;  /* 0x0000000000017941 */ /* 0x000fea0003800000 */
.L_x_2610:
        /* <DEDUP_REMOVED lines=8> */
.L_x_2612:
[----:B------:R-:W-:Y:S01]  /*2f510*/  IMAD.MOV.U32 R13, RZ, RZ, R8 ;  /* 0x000000ffff0d7224 */ /* 0x000fe200078e0008 */
[----:B------:R-:W-:-:S07]  /*2f520*/  MOV R3, R14 ;  /* 0x0000000e00037202 */ /* 0x000fce0000000f00 */
[----:B------:R-:W-:Y:S05]  /*2f530*/  WARPSYNC.COLLECTIVE R15, `(.L_x_2613) ;  /* 0x000000000f087348 */ /* 0x000fea0003c00000 */
[----:B------:R0:W1:Y:S02]  /*2f540*/  SHFL.IDX P6, R14, R13, R12, R11 ;  /* 0x0000000c0d0e7389 */ /* 0x00006400000c000b */
[----:B01----:R-:W-:Y:S01]  /*2f550*/  ENDCOLLECTIVE ;  /* 0x000000000000791b */ /* 0x003fe20003800000 */
.L_x_2613:
[----:B------:R-:W-:Y:S02]  /*2f560*/  IMAD.MOV.U32 R13, RZ, RZ, R7 ;  /* 0x000000ffff0d7224 */ /* 0x000fe400078e0007 */
[----:B------:R-:W-:-:S07]  /*2f570*/  IMAD.MOV.U32 R4, RZ, RZ, R14 ;  /* 0x000000ffff047224 */ /* 0x000fce00078e000e */
[----:B------:R-:W-:Y:S05]  /*2f580*/  WARPSYNC.COLLECTIVE R15, `(.L_x_2614) ;  /* 0x000000000f087348 */ /* 0x000fea0003c00000 */
[----:B------:R0:W1:Y:S02]  /*2f590*/  SHFL.IDX P6, R14, R13, R12, R11 ;  /* 0x0000000c0d0e7389 */ /* 0x00006400000c000b */
[----:B01----:R-:W-:Y:S01]  /*2f5a0*/  ENDCOLLECTIVE ;  /* 0x000000000000791b */ /* 0x003fe20003800000 */
.L_x_2614:
[----:B------:R-:W-:Y:S05]  /*2f5b0*/  BRA `(.L_x_2615) ;  /* 0xfffffde400ac7947 */ /* 0x000fea000383ffff */
.L_x_2387:
        /* <DEDUP_REMOVED lines=8> */
.L_x_2617:
[----:B------:R-:W-:Y:S05]  /*2f640*/  BSYNC B1 ;  /* 0x0000000000017941 */ /* 0x000fea0003800000 */
.L_x_2616:
        /* <DEDUP_REMOVED lines=8> */
.L_x_2618:
[----:B------:R-:W-:Y:S02]  /*2f6d0*/  IMAD.MOV.U32 R13, RZ, RZ, R8 ;  /* 0x000000ffff0d7224 */ /* 0x000fe400078e0008 */
[----:B------:R-:W-:-:S07]  /*2f6e0*/  IMAD.MOV.U32 R3, RZ, RZ, R14 ;  /* 0x000000ffff037224 */ /* 0x000fce00078e000e */
[----:B------:R-:W-:Y:S05]  /*2f6f0*/  WARPSYNC.COLLECTIVE R15, `(.L_x_2619) ;  /* 0x000000000f087348 */ /* 0x000fea0003c00000 */
[----:B------:R0:W1:Y:S02]  /*2f700*/  SHFL.IDX P6, R14, R13, R12, R11 ;  /* 0x0000000c0d0e7389 */ /* 0x00006400000c000b */
[----:B01----:R-:W-:Y:S01]  /*2f710*/  ENDCOLLECTIVE ;  /* 0x000000000000791b */ /* 0x003fe20003800000 */
.L_x_2619:
[----:B------:R-:W-:Y:S02]  /*2f720*/  IMAD.MOV.U32 R13, RZ, RZ, R7 ;  /* 0x000000ffff0d7224 */ /* 0x000fe400078e0007 */
[----:B------:R-:W-:-:S07]  /*2f730*/  IMAD.MOV.U32 R4, RZ, RZ, R14 ;  /* 0x000000ffff047224 */ /* 0x000fce00078e000e */
[----:B------:R-:W-:Y:S05]  /*2f740*/  WARPSYNC.COLLECTIVE R15, `(.L_x_2620) ;  /* 0x000000000f087348 */ /* 0x000fea0003c00000 */
[----:B------:R0:W1:Y:S02]  /*2f750*/  SHFL.IDX P6, R14, R13, R12, R11 ;  /* 0x0000000c0d0e7389 */ /* 0x00006400000c000b */
[----:B01----:R-:W-:Y:S01]  /*2f760*/  ENDCOLLECTIVE ;  /* 0x000000000000791b */ /* 0x003fe20003800000 */
.L_x_2620:
[----:B------:R-:W-:Y:S05]  /*2f770*/  BRA `(.L_x_2621) ;  /* 0xfffffde400d07947 */ /* 0x000fea000383ffff */
.L_x_2391:
[----:B0-----:R0:W1:Y:S02]  /*2f780*/  SYNCS.PHASECHK.TRANS64.TRYWAIT P0, [R16+URZ+0x2e800], R5 ;  /* 0x02e80005100075a7 */ /* 0x001064000800017f */
[----:B-1----:R-:W-:Y:S05]  /*2f790*/  @!P0 NANOSLEEP.SYNCS 0x989680 ;  /* 0x009896800000895d */ /* 0x002fea0003900000 */
[----:B------:R-:W1:Y:S02]  /*2f7a0*/  @!P0 SYNCS.PHASECHK.TRANS64 P0, [R16+URZ+0x2e800], R5 ;  /* 0x02e80005100085a7 */ /* 0x000e64000800007f */
[----:B-1----:R-:W-:Y:S05]  /*2f7b0*/  @!P0 BRA `(.L_x_2391) ;  /* 0xfffffffc00f08947 */ /* 0x002fea000383ffff */
[----:B------:R-:W-:Y:S05]  /*2f7c0*/  BRA `(.L_x_2622) ;  /* 0xfffffde800987947 */ /* 0x000fea000383ffff */
.L_x_2399:
[----:B------:R-:W0:Y:S01]  /*2f7d0*/  LDC R39, c[0x0][0x3f4] ;  /* 0x0000fd00ff277b82 */ /* 0x000e220000000800 */
[----:B------:R-:W-:Y:S01]  /*2f7e0*/  BSSY B1, `(.L_x_2623) ;  /* 0x0000008000017945 */ /* 0x000fe20003800000 */
[----:B------:R-:W-:Y:S01]  /*2f7f0*/  IMAD.MOV.U32 R13, RZ, RZ, R8 ;  /* 0x000000ffff0d7224 */ /* 0x000fe200078e0008 */
[----:B------:R-:W-:Y:S01]  /*2f800*/  MOV R15, 0xffffffff ;  /* 0xffffffff000f7802 */ /* 0x000fe20000000f00 */
[----:B------:R-:W-:Y:S02]  /*2f810*/  IMAD.MOV.U32 R12, RZ, RZ, RZ ;  /* 0x000000ffff0c7224 */ /* 0x000fe400078e00ff */
[----:B------:R-:W-:-:S07]  /*2f820*/  IMAD.MOV.U32 R11, RZ, RZ, 0x1c1f ;  /* 0x00001c1fff0b7424 */ /* 0x000fce00078e00ff */
[----:B0-----:R-:W-:Y:S05]  /*2f830*/  WARPSYNC.COLLECTIVE R15, `(.L_x_2624) ;  /* 0x000000000f087348 */ /* 0x001fea0003c00000 */
[----:B------:R1:W2:Y:S02]  /*2f840*/  SHFL.IDX P6, R14, R13, R12, R11 ;  /* 0x0000000c0d0e7389 */ /* 0x0002a400000c000b */
[----:B012---:R-:W-:Y:S01]  /*2f850*/  ENDCOLLECTIVE ;  /* 0x000000000000791b */ /* 0x007fe20003800000 */
.L_x_2624:
[----:B------:R-:W-:Y:S05]  /*2f860*/  BSYNC B1 ;  /* 0x0000000000017941 */ /* 0x000fea0003800000 */
.L_x_2623:
[----:B------:R0:W5:Y:S01]  /*2f870*/  LDL R10, [R1+0x40] ;  /* 0x00004000010a7983 */ /* 0x0001620000100800 */
[----:B------:R-:W-:Y:S01]  /*2f880*/  IMAD.MOV.U32 R13, RZ, RZ, R35 ;  /* 0x000000ffff0d7224 */ /* 0x000fe200078e0023 */
[----:B------:R-:W-:Y:S01]  /*2f890*/  ISETP.GE.AND P0, PT, R18, R39, PT ;  /* 0x000000271200720c */ /* 0x000fe20003f06270 */
[----:B------:R-:W-:Y:S02]  /*2f8a0*/  IMAD.MOV.U32 R12, RZ, RZ, RZ ;  /* 0x000000ffff0c7224 */ /* 0x000fe400078e00ff */
[----:B------:R-:W-:Y:S02]  /*2f8b0*/  IMAD.MOV.U32 R11, RZ, RZ, 0x1c1f ;  /* 0x00001c1fff0b7424 */ /* 0x000fe400078e00ff */
[----:B------:R-:W-:Y:S02]  /*2f8c0*/  IMAD.MOV.U32 R15, RZ, RZ, -0x1 ;  /* 0xffffffffff0f7424 */ /* 0x000fe400078e00ff */
[----:B0-----:R-:W-:-:S07]  /*2f8d0*/  IMAD.MOV.U32 R3, RZ, RZ, R14 ;  /* 0x000000ffff037224 */ /* 0x001fce00078e000e */
[----:B-----5:R-:W-:Y:S05]  /*2f8e0*/  WARPSYNC.COLLECTIVE R15, `(.L_x_2625) ;  /* 0x000000000f087348 */ /* 0x020fea0003c00000 */
[----:B------:R0:W1:Y:S02]  /*2f8f0*/  SHFL.IDX P6, R14, R13, R12, R11 ;  /* 0x0000000c0d0e7389 */ /* 0x00006400000c000b */
[----:B01---5:R-:W-:Y:S01]  /*2f900*/  ENDCOLLECTIVE ;  /* 0x000000000000791b */ /* 0x023fe20003800000 */
.L_x_2625:
[----:B------:R-:W-:Y:S02]  /*2f910*/  IMAD.MOV.U32 R13, RZ, RZ, R37 ;  /* 0x000000ffff0d7224 */ /* 0x000fe400078e0025 */
[----:B------:R-:W-:-:S07]  /*2f920*/  IMAD.MOV.U32 R5, RZ, RZ, R14 ;  /* 0x000000ffff057224 */ /* 0x000fce00078e000e */
[----:B------:R-:W-:Y:S05]  /*2f930*/  WARPSYNC.COLLECTIVE R15, `(.L_x_2626) ;  /* 0x000000000f087348 */ /* 0x000fea0003c00000 */
[----:B------:R0:W1:Y:S02]  /*2f940*/  SHFL.IDX P6, R14, R13, R12, R11 ;  /* 0x0000000c0d0e7389 */ /* 0x00006400000c000b */
[----:B01----:R-:W-:Y:S01]  /*2f950*/  ENDCOLLECTIVE ;  /* 0x000000000000791b */ /* 0x003fe20003800000 */
.L_x_2626:
[----:B------:R-:W-:Y:S02]  /*2f960*/  IMAD.MOV.U32 R13, RZ, RZ, R9 ;  /* 0x000000ffff0d7224 */ /* 0x000fe400078e0009 */
[----:B------:R-:W-:-:S07]  /*2f970*/  IMAD.MOV.U32 R7, RZ, RZ, R14 ;  /* 0x000000ffff077224 */ /* 0x000fce00078e000e */
[----:B------:R-:W-:Y:S05]  /*2f980*/  WARPSYNC.COLLECTIVE R15, `(.L_x_2627) ;  /* 0x000000000f087348 */ /* 0x000fea0003c00000 */
[----:B------:R0:W1:Y:S02]  /*2f990*/  SHFL.IDX P6, R14, R13, R12, R11 ;  /* 0x0000000c0d0e7389 */ /* 0x00006400000c000b */
[----:B01----:R-:W-:Y:S01]  /*2f9a0*/  ENDCOLLECTIVE ;  /* 0x000000000000791b */ /* 0x003fe20003800000 */
.L_x_2627:
[----:B------:R-:W-:Y:S01]  /*2f9b0*/  ULDC.64 UR4, c[0x0][0x208] ;  /* 0x0000820000047ab9 */ /* 0x000fe20000000a00 */
[----:B------:R-:W-:-:S05]  /*2f9c0*/  IMAD R34, R10, R34, RZ ;  /* 0x000000220a227224 */ /* 0x000fca00078e02ff */
[----:B------:R-:W-:-:S13]  /*2f9d0*/  ISETP.GE.OR P1, PT, R41, R34, P0 ;  /* 0x000000222900720c */ /* 0x000fda0000726670 */
[C---:B------:R-:W-:Y:S02]  /*2f9e0*/  @!P1 IADD3 R0, P2, R18.reuse, R5, RZ ;  /* 0x0000000512009210 */ /* 0x040fe40007f5e0ff */
[----:B------:R-:W-:Y:S02]  /*2f9f0*/  @!P1 IADD3 R14, P3, R18, R14, RZ ;  /* 0x0000000e120e9210 */ /* 0x000fe40007f7e0ff */
[----:B------:R-:W-:Y:S01]  /*2fa00*/  @!P1 IADD3.X R5, R3, R19, RZ, P2, !PT ;  /* 0x0000001303059210 */ /* 0x000fe200017fe4ff */
[----:B------:R-:W-:Y:S02]  /*2fa10*/  @!P1 IMAD.MOV.U32 R4, RZ, RZ, R0 ;  /* 0x000000ffff049224 */ /* 0x000fe400078e0000 */
[----:B------:R-:W-:Y:S02]  /*2fa20*/  @!P1 IMAD.X R3, R7, 0x1, R19, P3 ;  /* 0x0000000107039824 */ /* 0x000fe400018e0613 */
[----:B------:R-:W-:Y:S02]  /*2fa30*/  @!P1 IMAD.MOV.U32 R24, RZ, RZ, R14 ;  /* 0x000000ffff189224 */ /* 0x000fe400078e000e */
[----:B------:R-:W-:Y:S01]  /*2fa40*/  @!P1 IMAD.MOV.U32 R25, RZ, RZ, R3 ;  /* 0x000000ffff199224 */ /* 0x000fe200078e0003 */
[----:B------:R-:W5:Y:S05]  /*2fa50*/  @!P1 LD.E.128 R4, desc[UR4][R4.64] ;  /* 0x0000000404049980 */ /* 0x000f6a000c101d00 */
[----:B------:R-:W5:Y:S01]  /*2fa60*/  @!P1 LD.E.128 R24, desc[UR4][R24.64] ;  /* 0x0000000418189980 */ /* 0x000f62000c101d00 */
[----:B------:R-:W-:Y:S01]  /*2fa70*/  IMAD.MOV.U32 R13, RZ, RZ, R8 ;  /* 0x000000ffff0d7224 */ /* 0x000fe200078e0008 */
[----:B------:R-:W-:Y:S01]  /*2fa80*/  CS2R R32, SRZ ;  /* 0x0000000000207805 */ /* 0x000fe2000001ff00 */
[----:B------:R-:W-:Y:S01]  /*2fa90*/  IMAD.MOV.U32 R12, RZ, RZ, 0x1 ;  /* 0x00000001ff0c7424 */ /* 0x000fe200078e00ff */
[----:B------:R-:W-:-:S02]  /*2faa0*/  CS2R R30, SRZ ;  /* 0x00000000001e7805 */ /* 0x000fc4000001ff00 */
[----:B------:R-:W-:Y:S02]  /*2fab0*/  CS2R R28, SRZ ;  /* 0x00000000001c7805 */ /* 0x000fe4000001ff00 */
[----:B------:R-:W-:-:S07]  /*2fac0*/  CS2R R20, SRZ ;  /* 0x0000000000147805 */ /* 0x000fce000001ff00 */
[----:B-----5:R-:W-:Y:S05]  /*2fad0*/  WARPSYNC.COLLECTIVE R15, `(.L_x_2628) ;  /* 0x000000000f087348 */ /* 0x020fea0003c00000 */
[----:B------:R0:W1:Y:S02]  /*2fae0*/  SHFL.IDX P6, R14, R13, R12, R11 ;  /* 0x0000000c0d0e7389 */ /* 0x00006400000c000b */
[----:B01---5:R-:W-:Y:S01]  /*2faf0*/  ENDCOLLECTIVE ;  /* 0x000000000000791b */ /* 0x023fe20003800000 */
.L_x_2628:
[----:B------:R-:W-:Y:S02]  /*2fb00*/  IMAD.MOV.U32 R13, RZ, RZ, R35 ;  /* 0x000000ffff0d7224 */ /* 0x000fe400078e0023 */
[----:B------:R-:W-:-:S07]  /*2fb10*/  IMAD.MOV.U32 R3, RZ, RZ, R14 ;  /* 0x000000ffff037224 */ /* 0x000fce00078e000e */
[----:B------:R-:W-:Y:S05]  /*2fb20*/  WARPSYNC.COLLECTIVE R15, `(.L_x_2629) ;  /* 0x000000000f087348 */ /* 0x000fea0003c00000 */
[----:B------:R0:W1:Y:S02]  /*2fb30*/  SHFL.IDX P6, R14, R13, R12, R11 ;  /* 0x0000000c0d0e7389 */ /* 0x00006400000c000b */
[----:B01----:R-:W-:Y:S01]  /*2fb40*/  ENDCOLLECTIVE ;  /* 0x000000000000791b */ /* 0x003fe20003800000 */
.L_x_2629:
[----:B------:R-:W-:Y:S01]  /*2fb50*/  MOV R13, R37 ;  /* 0x00000025000d7202 */ /* 0x000fe20000000f00 */
[----:B------:R-:W-:-:S07]  /*2fb60*/  IMAD.MOV.U32 R35, RZ, RZ, R14 ;  /* 0x000000ffff237224 */ /* 0x000fce00078e000e */
[----:B------:R-:W-:Y:S05]  /*2fb70*/  WARPSYNC.COLLECTIVE R15, `(.L_x_2630) ;  /* 0x000000000f087348 */ /* 0x000fea0003c00000 */
[----:B------:R0:W1:Y:S02]  /*2fb80*/  SHFL.IDX P6, R14, R13, R12, R11 ;  /* 0x0000000c0d0e7389 */ /* 0x00006400000c000b */
[----:B01----:R-:W-:Y:S01]  /*2fb90*/  ENDCOLLECTIVE ;  /* 0x000000000000791b */ /* 0x003fe20003800000 */
.L_x_2630:
[----:B------:R-:W-:Y:S02]  /*2fba0*/  IMAD.MOV.U32 R13, RZ, RZ, R9 ;  /* 0x000000ffff0d7224 */ /* 0x000fe400078e0009 */
[----:B------:R-:W-:-:S07]  /*2fbb0*/  IMAD.MOV.U32 R37, RZ, RZ, R14 ;  /* 0x000000ffff257224 */ /* 0x000fce00078e000e */
[----:B------:R-:W-:Y:S05]  /*2fbc0*/  WARPSYNC.COLLECTIVE R15, `(.L_x_2631) ;  /* 0x000000000f087348 */ /* 0x000fea0003c00000 */
[----:B------:R0:W1:Y:S02]  /*2fbd0*/  SHFL.IDX P6, R14, R13, R12, R11 ;  /* 0x0000000c0d0e7389 */ /* 0x00006400000c000b */
[----:B01----:R-:W-:Y:S01]  /*2fbe0*/  ENDCOLLECTIVE ;  /* 0x000000000000791b */ /* 0x003fe20003800000 */
.L_x_2631:
[----:B------:R-:W-:Y:S02]  /*2fbf0*/  @!P1 IMAD.MOV.U32 R32, RZ, RZ, R4 ;  /* 0x000000ffff209224 */ /* 0x000fe400078e0004 */
[----:B------:R-:W-:Y:S01]  /*2fc00*/  @!P1 IMAD.MOV.U32 R33, RZ, RZ, R5 ;  /* 0x000000ffff219224 */ /* 0x000fe200078e0005 */
[----:B------:R-:W-:Y:S01]  /*2fc10*/  CS2R R4, SRZ ;  /* 0x0000000000047805 */ /* 0x000fe2000001ff00 */
[----:B------:R-:W-:Y:S01]  /*2fc20*/  @!P1 IMAD.MOV.U32 R30, RZ, RZ, R6 ;  /* 0x000000ffff1e9224 */ /* 0x000fe200078e0006 */
[----:B------:R-:W-:Y:S01]  /*2fc30*/  @!P1 MOV R21, R27 ;  /* 0x0000001b00159202 */ /* 0x000fe20000000f00 */
[----:B------:R-:W-:Y:S02]  /*2fc40*/  @!P1 IMAD.MOV.U32 R31, RZ, RZ, R7 ;  /* 0x000000ffff1f9224 */ /* 0x000fe400078e0007 */
[----:B------:R-:W-:Y:S02]  /*2fc50*/  @!P1 IMAD.MOV.U32 R28, RZ, RZ, R24 ;  /* 0x000000ffff1c9224 */ /* 0x000fe400078e0018 */
[----:B------:R-:W-:-:S02]  /*2fc60*/  @!P1 IMAD.MOV.U32 R29, RZ, RZ, R25 ;  /* 0x000000ffff1d9224 */ /* 0x000fc400078e0019 */
[----:B------:R-:W-:Y:S01]  /*2fc70*/  @!P1 IMAD.MOV.U32 R20, RZ, RZ, R26 ;  /* 0x000000ffff149224 */ /* 0x000fe200078e001a */
[----:B------:R-:W-:Y:S06]  /*2fc80*/  BRA `(.L_x_2632) ;  /* 0xfffffe08005c7947 */ /* 0x000fec000383ffff */
.L_x_2403:
[----:B0-----:R0:W1:Y:S02]  /*2fc90*/  SYNCS.PHASECHK.TRANS64.TRYWAIT P1, [R16+URZ+0x2e800], R3 ;  /* 0x02e80003100075a7 */ /* 0x001064000802017f */
[----:B-1----:R-:W-:Y:S05]  /*2fca0*/  @!P1 NANOSLEEP.SYNCS 0x989680 ;  /* 0x009896800000995d */ /* 0x002fea0003900000 */
[----:B------:R-:W1:Y:S02]  /*2fcb0*/  @!P1 SYNCS.PHASECHK.TRANS64 P1, [R16+URZ+0x2e800], R3 ;  /* 0x02e80003100095a7 */ /* 0x000e64000802007f */
[----:B-1----:R-:W-:Y:S05]  /*2fcc0*/  @!P1 BRA `(.L_x_2403) ;  /* 0xfffffffc00f09947 */ /* 0x002fea000383ffff */
[----:B------:R-:W-:Y:S05]  /*2fcd0*/  BRA `(.L_x_2633) ;  /* 0xfffffe0800d07947 */ /* 0x000fea000383ffff */
.L_x_2409:
[----:B0-----:R0:W2:Y:S02]  /*2fce0*/  SYNCS.PHASECHK.TRANS64.TRYWAIT P0, [R0+URZ+0x2e830], R5 ;  /* 0x02e83005000075a7 */ /* 0x0010a4000800017f */
[----:B--2---:R-:W-:Y:S05]  /*2fcf0*/  @!P0 NANOSLEEP.SYNCS 0x989680 ;  /* 0x009896800000895d */ /* 0x004fea0003900000 */
[----:B------:R-:W2:Y:S02]  /*2fd00*/  @!P0 SYNCS.PHASECHK.TRANS64 P0, [R0+URZ+0x2e830], R5 ;  /* 0x02e83005000085a7 */ /* 0x000ea4000800007f */
[----:B--2---:R-:W-:Y:S05]  /*2fd10*/  @!P0 BRA `(.L_x_2409) ;  /* 0xfffffffc00f08947 */ /* 0x004fea000383ffff */
[----:B------:R-:W-:Y:S05]  /*2fd20*/  BRA `(.L_x_2408) ;  /* 0xfffffe2c00387947 */ /* 0x000fea000383ffff */
.L_x_2415:
[----:B-1----:R1:W2:Y:S02]  /*2fd30*/  SYNCS.PHASECHK.TRANS64.TRYWAIT P3, [R13+URZ+0x2e830], R14 ;  /* 0x02e8300e0d0075a7 */ /* 0x0022a4000806017f */
[----:B--2---:R-:W-:Y:S05]  /*2fd40*/  @!P3 NANOSLEEP.SYNCS 0x989680 ;  /* 0x009896800000b95d */ /* 0x004fea0003900000 */
[----:B------:R-:W2:Y:S02]  /*2fd50*/  @!P3 SYNCS.PHASECHK.TRANS64 P3, [R13+URZ+0x2e830], R14 ;  /* 0x02e8300e0d00b5a7 */ /* 0x000ea4000806007f */
[----:B--2---:R-:W-:Y:S05]  /*2fd60*/  @!P3 BRA `(.L_x_2415) ;  /* 0xfffffffc00f0b947 */ /* 0x004fea000383ffff */
[----:B------:R-:W-:Y:S05]  /*2fd70*/  BRA `(.L_x_2414) ;  /* 0xfffffe8000547947 */ /* 0x000fea000383ffff */
.L_x_2419:
[----:B-1----:R1:W2:Y:S02]  /*2fd80*/  SYNCS.PHASECHK.TRANS64.TRYWAIT P2, [R13+URZ+0x2e850], R12 ;  /* 0x02e8500c0d0075a7 */ /* 0x0022a4000804017f */
[----:B--2---:R-:W-:Y:S05]  /*2fd90*/  @!P2 NANOSLEEP.SYNCS 0x989680 ;  /* 0x009896800000a95d */ /* 0x004fea0003900000 */
[----:B------:R-:W2:Y:S02]  /*2fda0*/  @!P2 SYNCS.PHASECHK.TRANS64 P2, [R13+URZ+0x2e850], R12 ;  /* 0x02e8500c0d00a5a7 */ /* 0x000ea4000804007f */
[----:B--2---:R-:W-:Y:S05]  /*2fdb0*/  @!P2 BRA `(.L_x_2419) ;  /* 0xfffffffc00f0a947 */ /* 0x004fea000383ffff */
[----:B------:R-:W-:Y:S05]  /*2fdc0*/  BRA `(.L_x_2416) ;  /* 0xfffffe94006c7947 */ /* 0x000fea000383ffff */
.L_x_2427:
[----:B-1----:R1:W2:Y:S02]  /*2fdd0*/  SYNCS.PHASECHK.TRANS64.TRYWAIT P0, [R12+URZ+0x2e830], R13 ;  /* 0x02e8300d0c0075a7 */ /* 0x0022a4000800017f */
[----:B--2---:R-:W-:Y:S05]  /*2fde0*/  @!P0 NANOSLEEP.SYNCS 0x989680 ;  /* 0x009896800000895d */ /* 0x004fea0003900000 */
[----:B------:R-:W2:Y:S02]  /*2fdf0*/  @!P0 SYNCS.PHASECHK.TRANS64 P0, [R12+URZ+0x2e830], R13 ;  /* 0x02e8300d0c0085a7 */ /* 0x000ea4000800007f */
[----:B--2---:R-:W-:Y:S05]  /*2fe00*/  @!P0 BRA `(.L_x_2427) ;  /* 0xfffffffc00f08947 */ /* 0x004fea000383ffff */
[----:B------:R-:W-:Y:S05]  /*2fe10*/  BRA `(.L_x_2426) ;  /* 0xfffffedc00987947 */ /* 0x000fea000383ffff */
.L_x_2431:
[----:B-1----:R1:W2:Y:S02]  /*2fe20*/  SYNCS.PHASECHK.TRANS64.TRYWAIT P0, [R13+URZ+0x2e850], R12 ;  /* 0x02e8500c0d0075a7 */ /* 0x0022a4000800017f */
[----:B--2---:R-:W-:Y:S05]  /*2fe30*/  @!P0 NANOSLEEP.SYNCS 0x989680 ;  /* 0x009896800000895d */ /* 0x004fea0003900000 */
[----:B------:R-:W2:Y:S02]  /*2fe40*/  @!P0 SYNCS.PHASECHK.TRANS64 P0, [R13+URZ+0x2e850], R12 ;  /* 0x02e8500c0d0085a7 */ /* 0x000ea4000800007f */
[----:B--2---:R-:W-:Y:S05]  /*2fe50*/  @!P0 BRA `(.L_x_2431) ;  /* 0xfffffffc00f08947 */ /* 0x004fea000383ffff */
[----:B------:R-:W-:Y:S05]  /*2fe60*/  BRA `(.L_x_2428) ;  /* 0xfffffef000ac7947 */ /* 0x000fea000383ffff */
.L_x_2437:
[----:B-1----:R1:W2:Y:S02]  /*2fe70*/  SYNCS.PHASECHK.TRANS64.TRYWAIT P0, [R9+URZ+0x2e850], R0 ;  /* 0x02e85000090075a7 */ /* 0x0022a4000800017f */
[----:B--2---:R-:W-:Y:S05]  /*2fe80*/  @!P0 NANOSLEEP.SYNCS 0x989680 ;  /* 0x009896800000895d */ /* 0x004fea0003900000 */
[----:B------:R-:W2:Y:S02]  /*2fe90*/  @!P0 SYNCS.PHASECHK.TRANS64 P0, [R9+URZ+0x2e850], R0 ;  /* 0x02e85000090085a7 */ /* 0x000ea4000800007f */
[----:B--2---:R-:W-:Y:S05]  /*2fea0*/  @!P0 BRA `(.L_x_2437) ;  /* 0xfffffffc00f08947 */ /* 0x004fea000383ffff */
[----:B------:R-:W-:Y:S05]  /*2feb0*/  BRA `(.L_x_2436) ;  /* 0xffffff2800d07947 */ /* 0x000fea000383ffff */
.L_x_2441:
[----:B-----5:R-:W-:Y:S01]  /*2fec0*/  SEL R121, R40, R119, P0 ;  /* 0x0000007728797207 */ /* 0x020fe20000000000 */
[----:B------:R-:W-:Y:S01]  /*2fed0*/  IMAD.MOV.U32 R11, RZ, RZ, 0x1c1f ;  /* 0x00001c1fff0b7424 */ /* 0x000fe200078e00ff */
[----:B------:R-:W-:Y:S01]  /*2fee0*/  SEL R57, R119, R40, P0 ;  /* 0x0000002877397207 */ /* 0x000fe20000000000 */
[----:B------:R-:W-:Y:S01]  /*2fef0*/  IMAD.MOV.U32 R15, RZ, RZ, -0x1 ;  /* 0xffffffffff0f7424 */ /* 0x000fe200078e00ff */
[----:B------:R-:W-:Y:S02]  /*2ff00*/  SEL R119, R77, R12, P0 ;  /* 0x0000000c4d777207 */ /* 0x000fe40000000000 */
[----:B------:R-:W-:Y:S01]  /*2ff10*/  SEL R59, R12, R77, P0 ;  /* 0x0000004d0c3b7207 */ /* 0x000fe20000000000 */
[----:B------:R-:W-:Y:S01]  /*2ff20*/  IMAD.MOV.U32 R12, RZ, RZ, R8 ;  /* 0x000000ffff0c7224 */ /* 0x000fe200078e0008 */
[----:B------:R-:W-:Y:S02]  /*2ff30*/  SEL R133, R80, R81, P0 ;  /* 0x0000005150857207 */ /* 0x000fe40000000000 */
[----:B------:R-:W-:-:S07]  /*2ff40*/  SEL R111, R81, R80, P0 ;  /* 0x00000050516f7207 */ /* 0x000fce0000000000 */
[----:B------:R-:W-:Y:S05]  /*2ff50*/  WARPSYNC.COLLECTIVE R15, `(.L_x_2634) ;  /* 0x000000000f087348 */ /* 0x000fea0003c00000 */
[----:B------:R0:W1:Y:S02]  /*2ff60*/  SHFL.IDX P6, R14, R13, R12, R11 ;  /* 0x0000000c0d0e7389 */ /* 0x00006400000c000b */
[----:B01----:R-:W-:Y:S01]  /*2ff70*/  ENDCOLLECTIVE ;  /* 0x000000000000791b */ /* 0x003fe20003800000 */
.L_x_2634:
        /* <DEDUP_REMOVED lines=18> */
.L_x_2635:
        /* <DEDUP_REMOVED lines=19> */
.L_x_2636:
        /* <DEDUP_REMOVED lines=17> */
.L_x_2637:
        /* <DEDUP_REMOVED lines=19> */
.L_x_2638:
        /* <DEDUP_REMOVED lines=9> */
[----:B------:R-:W-:-:S07]  /*304a0*/  IMAD.MOV.U32 R20, RZ, RZ, R14 ;  /* 0x000000ffff147224 */ /* 0x000fce00078e000e */
[----:B------:R-:W-:Y:S05]  /*304b0*/  WARPSYNC.COLLECTIVE R15, `(.L_x_2639) ;  /* 0x000000000f087348 */ /* 0x000fea0003c00000 */
[----:B------:R0:W1:Y:S02]  /*304c0*/  SHFL.IDX P6, R14, R13, R12, R11 ;  /* 0x0000000c0d0e7389 */ /* 0x00006400000c000b */
[----:B01----:R-:W-:Y:S01]  /*304d0*/  ENDCOLLECTIVE ;  /* 0x000000000000791b */ /* 0x003fe20003800000 */
.L_x_2639:
[----:B------:R-:W-:Y:S02]  /*304e0*/  IMAD.MOV.U32 R13, RZ, RZ, R51 ;  /* 0x000000ffff0d7224 */ /* 0x000fe400078e0033 */
[----:B------:R-:W-:Y:S02]  /*304f0*/  IMAD.MOV.U32 R12, RZ, RZ, R4 ;  /* 0x000000ffff0c7224 */ /* 0x000fe400078e0004 */
[----:B------:R-:W-:-:S07]  /*30500*/  IMAD.MOV.U32 R24, RZ, RZ, R14 ;  /* 0x000000ffff187224 */ /* 0x000fce00078e000e */
[----:B------:R-:W-:Y:S05]  /*30510*/  WARPSYNC.COLLECTIVE R15, `(.L_x_2640) ;  /* 0x000000000f087348 */ /* 0x000fea0003c00000 */
[----:B------:R0:W1:Y:S02]  /*30520*/  SHFL.IDX P6, R14, R13, R12, R11 ;  /* 0x0000000c0d0e7389 */ /* 0x00006400000c000b */
[----:B01----:R-:W-:Y:S01]  /*30530*/  ENDCOLLECTIVE ;  /* 0x000000000000791b */ /* 0x003fe20003800000 */
.L_x_2640:
[----:B------:R-:W-:Y:S01]  /*30540*/  MOV R13, R53 ;  /* 0x00000035000d7202 */ /* 0x000fe20000000f00 */
[----:B------:R-:W-:-:S07]  /*30550*/  IMAD.MOV.U32 R51, RZ, RZ, R14 ;  /* 0x000000ffff337224 */ /* 0x000fce00078e000e */
[----:B------:R-:W-:Y:S05]  /*30560*/  WARPSYNC.COLLECTIVE R15, `(.L_x_2641) ;  /* 0x000000000f087348 */ /* 0x000fea0003c00000 */
[----:B------:R0:W1:Y:S02]  /*30570*/  SHFL.IDX P6, R14, R13, R12, R11 ;  /* 0x0000000c0d0e7389 */ /* 0x00006400000c000b */
[----:B01----:R-:W-:Y:S01]  /*30580*/  ENDCOLLECTIVE ;  /* 0x000000000000791b */ /* 0x003fe20003800000 */
.L_x_2641:
[----:B------:R-:W-:Y:S02]  /*30590*/  IMAD.MOV.U32 R13, RZ, RZ, R123 ;  /* 0x000000ffff0d7224 */ /* 0x000fe400078e007b */
[----:B------:R-:W-:Y:S02]  /*305a0*/  IMAD.MOV.U32 R12, RZ, RZ, R8 ;  /* 0x000000ffff0c7224 */ /* 0x000fe400078e0008 */
[----:B------:R-:W-:-:S07]  /*305b0*/  IMAD.MOV.U32 R53, RZ, RZ, R14 ;  /* 0x000000ffff357224 */ /* 0x000fce00078e000e */
[----:B------:R-:W-:Y:S05]  /*305c0*/  WARPSYNC.COLLECTIVE R15, `(.L_x_2642) ;  /* 0x000000000f087348 */ /* 0x000fea0003c00000 */
[----:B------:R0:W1:Y:S02]  /*305d0*/  SHFL.IDX P6, R14, R13, R12, R11 ;  /* 0x0000000c0d0e7389 */ /* 0x00006400000c000b */
[----:B01----:R-:W-:Y:S01]  /*305e0*/  ENDCOLLECTIVE ;  /* 0x000000000000791b */ /* 0x003fe20003800000 */
.L_x_2642:
        /* <DEDUP_REMOVED lines=8> */
.L_x_2643:
[----:B------:R-:W-:Y:S02]  /*30670*/  IMAD.MOV.U32 R13, RZ, RZ, R55 ;  /* 0x000000ffff0d7224 */ /* 0x000fe400078e0037 */
[----:B------:R-:W-:Y:S02]  /*30680*/  IMAD.MOV.U32 R12, RZ, RZ, R4 ;  /* 0x000000ffff0c7224 */ /* 0x000fe400078e0004 */
[----:B------:R-:W-:-:S07]  /*30690*/  IMAD.MOV.U32 R28, RZ, RZ, R14 ;  /* 0x000000ffff1c7224 */ /* 0x000fce00078e000e */
[----:B------:R-:W-:Y:S05]  /*306a0*/  WARPSYNC.COLLECTIVE R15, `(.L_x_2644) ;  /* 0x000000000f087348 */ /* 0x000fea0003c00000 */
[----:B------:R0:W1:Y:S02]  /*306b0*/  SHFL.IDX P6, R14, R13, R12, R11 ;  /* 0x0000000c0d0e7389 */ /* 0x00006400000c000b */
[----:B01----:R-:W-:Y:S01]  /*306c0*/  ENDCOLLECTIVE ;  /* 0x000000000000791b */ /* 0x003fe20003800000 */
.L_x_2644:
[----:B------:R-:W-:Y:S01]  /*306d0*/  MOV R13, R57 ;  /* 0x00000039000d7202 */ /* 0x000fe20000000f00 */
[----:B------:R-:W-:-:S07]  /*306e0*/  IMAD.MOV.U32 R55, RZ, RZ, R14 ;  /* 0x000000ffff377224 */ /* 0x000fce00078e000e */
[----:B------:R-:W-:Y:S05]  /*306f0*/  WARPSYNC.COLLECTIVE R15, `(.L_x_2645) ;  /* 0x000000000f087348 */ /* 0x000fea0003c00000 */
[----:B------:R0:W1:Y:S02]  /*30700*/  SHFL.IDX P6, R14, R13, R12, R11 ;  /* 0x0000000c0d0e7389 */ /* 0x00006400000c000b */
[----:B01----:R-:W-:Y:S01]  /*30710*/  ENDCOLLECTIVE ;  /* 0x000000000000791b */ /* 0x003fe20003800000 */
.L_x_2645:
        /* <DEDUP_REMOVED lines=8> */
.L_x_2646:
[----:B------:R-:W-:Y:S02]  /*307a0*/  SEL R0, R28, R57, P0 ;  /* 0x000000391c007207 */ /* 0x000fe40000000000 */
[----:B------:R-:W-:Y:S01]  /*307b0*/  SEL R20, R57, R28, P0 ;  /* 0x0000001c39147207 */ /* 0x000fe20000000000 */
[----:B------:R-:W-:Y:S02]  /*307c0*/  IMAD.MOV.U32 R13, RZ, RZ, R95 ;  /* 0x000000ffff0d7224 */ /* 0x000fe400078e005f */
[----:B------:R-:W-:-:S07]  /*307d0*/  IMAD.MOV.U32 R30, RZ, RZ, R14 ;  /* 0x000000ffff1e7224 */ /* 0x000fce00078e000e */
[----:B------:R-:W-:Y:S05]  /*307e0*/  WARPSYNC.COLLECTIVE R15, `(.L_x_2647) ;  /* 0x000000000f087348 */ /* 0x000fea0003c00000 */
[----:B------:R0:W1:Y:S02]  /*307f0*/  SHFL.IDX P6, R14, R13, R12, R11 ;  /* 0x0000000c0d0e7389 */ /* 0x00006400000c000b */
[----:B01----:R-:W-:Y:S01]  /*30800*/  ENDCOLLECTIVE ;  /* 0x000000000000791b */ /* 0x003fe20003800000 */
.L_x_2647:
[----:B------:R-:W-:Y:S02]  /*30810*/  IMAD.MOV.U32 R13, RZ, RZ, R59 ;  /* 0x000000ffff0d7224 */ /* 0x000fe400078e003b */
[----:B------:R-:W-:Y:S02]  /*30820*/  IMAD.MOV.U32 R12, RZ, RZ, R4 ;  /* 0x000000ffff0c7224 */ /* 0x000fe400078e0004 */
[----:B------:R-:W-:-:S07]  /*30830*/  IMAD.MOV.U32 R46, RZ, RZ, R14 ;  /* 0x000000ffff2e7224 */ /* 0x000fce00078e000e */
[----:B------:R-:W-:Y:S05]  /*30840*/  WARPSYNC.COLLECTIVE R15, `(.L_x_2648) ;  /* 0x000000000f087348 */ /* 0x000fea0003c00000 */
[----:B------:R0:W1:Y:S02]  /*30850*/  SHFL.IDX P6, R14, R13, R12, R11 ;  /* 0x0000000c0d0e7389 */ /* 0x00006400000c000b */
[----:B01----:R-:W-:Y:S01]  /*30860*/  ENDCOLLECTIVE ;  /* 0x000000000000791b */ /* 0x003fe20003800000 */
.L_x_2648:
[----:B------:R-:W-:Y:S02]  /*30870*/  MOV R13, R21 ;  /* 0x00000015000d7202 */ /* 0x000fe40000000f00 */
[----:B------:R-:W-:Y:S01]  /*30880*/  SEL R21, R55, R26, P0 ;  /* 0x0000001a37157207 */ /* 0x000fe20000000000 */
[----:B------:R-:W-:-:S07]  /*30890*/  IMAD.MOV.U32 R59, RZ, RZ, R14 ;  /* 0x000000ffff3b7224 */ /* 0x000fce00078e000e */
[----:B------:R-:W-:Y:S05]  /*308a0*/  WARPSYNC.COLLECTIVE R15, `(.L_x_2649) ;  /* 0x000000000f087348 */ /* 0x000fea0003c00000 */
[----:B------:R0:W1:Y:S02]  /*308b0*/  SHFL.IDX P6, R14, R13, R12, R11 ;  /* 0x0000000c0d0e7389 */ /* 0x00006400000c000b */
[----:B01----:R-:W-:Y:S01]  /*308c0*/  ENDCOLLECTIVE ;  /* 0x000000000000791b */ /* 0x003fe20003800000 */
.L_x_2649:
[----:B------:R-:W-:Y:S01]  /*308d0*/  SEL R45, R30, R59, P0 ;  /* 0x0000003b1e2d7207 */ /* 0x000fe20000000000 */
[----:B------:R-:W-:Y:S02]  /*308e0*/  IMAD.MOV.U32 R13, RZ, RZ, R143 ;  /* 0x000000ffff0d7224 */ /* 0x000fe400078e008f */
[----:B------:R-:W-:Y:S02]  /*308f0*/  IMAD.MOV.U32 R12, RZ, RZ, R8 ;  /* 0x000000ffff0c7224 */ /* 0x000fe400078e0008 */
[----:B------:R-:W-:-:S07]  /*30900*/  IMAD.MOV.U32 R95, RZ, RZ, R14 ;  /* 0x000000ffff5f7224 */ /* 0x000fce00078e000e */
[----:B------:R-:W-:Y:S05]  /*30910*/  WARPSYNC.COLLECTIVE R15, `(.L_x_2650) ;  /* 0x000000000f087348 */ /* 0x000fea0003c00000 */
[----:B------:R0:W1:Y:S02]  /*30920*/  SHFL.IDX P6, R14, R13, R12, R11 ;  /* 0x0000000c0d0e7389 */ /* 0x00006400000c000b */
[----:B01----:R-:W-:Y:S01]  /*30930*/  ENDCOLLECTIVE ;  /* 0x000000000000791b */ /* 0x003fe20003800000 */
.L_x_2650:
[----:B------:R-:W-:Y:S02]  /*30940*/  SEL R44, R46, R95, P0 ;  /* 0x0000005f2e2c7207 */ /* 0x000fe40000000000 */
[----:B------:R-:W-:Y:S01]  /*30950*/  SEL R46, R95, R46, P0 ;  /* 0x0000002e5f2e7207 */ /* 0x000fe20000000000 */
[----:B------:R-:W-:Y:S02]  /*30960*/  IMAD.MOV.U32 R13, RZ, RZ, R99 ;  /* 0x000000ffff0d7224 */ /* 0x000fe400078e0063 */
[----:B------:R-:W-:-:S07]  /*30970*/  IMAD.MOV.U32 R32, RZ, RZ, R14 ;  /* 0x000000ffff207224 */ /* 0x000fce00078e000e */
[----:B------:R-:W-:Y:S05]  /*30980*/  WARPSYNC.COLLECTIVE R15, `(.L_x_2651) ;  /* 0x000000000f087348 */ /* 0x000fea0003c00000 */
[----:B------:R0:W1:Y:S02]  /*30990*/  SHFL.IDX P6, R14, R13, R12, R11 ;  /* 0x0000000c0d0e7389 */ /* 0x00006400000c000b */
[----:B01----:R-:W-:Y:S01]  /*309a0*/  ENDCOLLECTIVE ;  /* 0x000000000000791b */ /* 0x003fe20003800000 */
.L_x_2651:
[----:B------:R-:W-:Y:S02]  /*309b0*/  IMAD.MOV.U32 R13, RZ, RZ, R97 ;  /* 0x000000ffff0d7224 */ /* 0x000fe400078e0061 */
[----:B------:R-:W-:Y:S02]  /*309c0*/  IMAD.MOV.U32 R12, RZ, RZ, R4 ;  /* 0x000000ffff0c7224 */ /* 0x000fe400078e0004 */
[----:B------:R-:W-:-:S07]  /*309d0*/  IMAD.MOV.U32 R50, RZ, RZ, R14 ;  /* 0x000000ffff327224 */ /* 0x000fce00078e000e */
[----:B------:R-:W-:Y:S05]  /*309e0*/  WARPSYNC.COLLECTIVE R15, `(.L_x_2652) ;  /* 0x000000000f087348 */ /* 0x000fea0003c00000 */
[----:B------:R0:W1:Y:S02]  /*309f0*/  SHFL.IDX P6, R14, R13, R12, R11 ;  /* 0x0000000c0d0e7389 */ /* 0x00006400000c000b */
[----:B01----:R-:W-:Y:S01]  /*30a00*/  ENDCOLLECTIVE ;  /* 0x000000000000791b */ /* 0x003fe20003800000 */
.L_x_2652:
[----:B------:R-:W-:Y:S02]  /*30a10*/  MOV R13, R47 ;  /* 0x0000002f000d7202 */ /* 0x000fe40000000f00 */
[----:B------:R-:W-:Y:S01]  /*30a20*/  SEL R47, R59, R30, P0 ;  /* 0x0000001e3b2f7207 */ /* 0x000fe20000000000 */
[----:B------:R-:W-:-:S07]  /*30a30*/  IMAD.MOV.U32 R97, RZ, RZ, R14 ;  /* 0x000000ffff617224 */ /* 0x000fce00078e000e */
[----:B------:R-:W-:Y:S05]  /*30a40*/  WARPSYNC.COLLECTIVE R15, `(.L_x_2653) ;  /* 0x000000000f087348 */ /* 0x000fea0003c00000 */
[----:B------:R0:W1:Y:S02]  /*30a50*/  SHFL.IDX P6, R14, R13, R12, R11 ;  /* 0x0000000c0d0e7389 */ /* 0x00006400000c000b */
[----:B01----:R-:W-:Y:S01]  /*30a60*/  ENDCOLLECTIVE ;  /* 0x000000000000791b */ /* 0x003fe20003800000 */
.L_x_2653:
[----:B------:R-:W-:Y:S01]  /*30a70*/  SEL R51, R97, R32, P0 ;  /* 0x0000002061337207 */ /* 0x000fe20000000000 */
[----:B------:R-:W-:Y:S02]  /*30a80*/  IMAD.MOV.U32 R13, RZ, RZ, R141 ;  /* 0x000000ffff0d7224 */ /* 0x000fe400078e008d */
[----:B------:R-:W-:Y:S02]  /*30a90*/  IMAD.MOV.U32 R12, RZ, RZ, R8 ;  /* 0x000000ffff0c7224 */ /* 0x000fe400078e0008 */
[----:B------:R-:W-:-:S07]  /*30aa0*/  IMAD.MOV.U32 R99, RZ, RZ, R14 ;  /* 0x000000ffff637224 */ /* 0x000fce00078e000e */
[----:B------:R-:W-:Y:S05]  /*30ab0*/  WARPSYNC.COLLECTIVE R15, `(.L_x_2654) ;  /* 0x000000000f087348 */ /* 0x000fea0003c00000 */
[----:B------:R0:W1:Y:S02]  /*30ac0*/  SHFL.IDX P6, R14, R13, R12, R11 ;  /* 0x0000000c0d0e7389 */ /* 0x00006400000c000b */
[----:B01----:R-:W-:Y:S01]  /*30ad0*/  ENDCOLLECTIVE ;  /* 0x000000000000791b */ /* 0x003fe20003800000 */
.L_x_2654:
[----:B------:R-:W-:Y:S02]  /*30ae0*/  SEL R48, R50, R99, P0 ;  /* 0x0000006332307207 */ /* 0x000fe40000000000 */
[----:B------:R-:W-:Y:S01]  /*30af0*/  SEL R50, R99, R50, P0 ;  /* 0x0000003263327207 */ /* 0x000fe20000000000 */
[----:B------:R-:W-:Y:S02]  /*30b00*/  IMAD.MOV.U32 R13, RZ, RZ, R103 ;  /* 0x000000ffff0d7224 */ /* 0x000fe400078e0067 */
[----:B------:R-:W-:-:S07]  /*30b10*/  IMAD.MOV.U32 R34, RZ, RZ, R14 ;  /* 0x000000ffff227224 */ /* 0x000fce00078e000e */
[----:B------:R-:W-:Y:S05]  /*30b20*/  WARPSYNC.COLLECTIVE R15, `(.L_x_2655) ;  /* 0x000000000f087348 */ /* 0x000fea0003c00000 */
[----:B------:R0:W1:Y:S02]  /*30b30*/  SHFL.IDX P6, R14, R13, R12, R11 ;  /* 0x0000000c0d0e7389 */ /* 0x00006400000c000b */
[----:B01----:R-:W-:Y:S01]  /*30b40*/  ENDCOLLECTIVE ;  /* 0x000000000000791b */ /* 0x003fe20003800000 */
.L_x_2655:
[----:B------:R-:W-:Y:S02]  /*30b50*/  IMAD.MOV.U32 R13, RZ, RZ, R101 ;  /* 0x000000ffff0d7224 */ /* 0x000fe400078e0065 */
[----:B------:R-:W-:Y:S02]  /*30b60*/  IMAD.MOV.U32 R12, RZ, RZ, R4 ;  /* 0x000000ffff0c7224 */ /* 0x000fe400078e0004 */
[----:B------:R-:W-:-:S07]  /*30b70*/  IMAD.MOV.U32 R52, RZ, RZ, R14 ;  /* 0x000000ffff347224 */ /* 0x000fce00078e000e */
[----:B------:R-:W-:Y:S05]  /*30b80*/  WARPSYNC.COLLECTIVE R15, `(.L_x_2656) ;  /* 0x000000000f087348 */ /* 0x000fea0003c00000 */
[----:B------:R0:W1:Y:S02]  /*30b90*/  SHFL.IDX P6, R14, R13, R12, R11 ;  /* 0x0000000c0d0e7389 */ /* 0x00006400000c000b */
[----:B01----:R-:W-:Y:S01]  /*30ba0*/  ENDCOLLECTIVE ;  /* 0x000000000000791b */ /* 0x003fe20003800000 */
.L_x_2656:
[----:B------:R-:W-:Y:S02]  /*30bb0*/  MOV R13, R49 ;  /* 0x00000031000d7202 */ /* 0x000fe40000000f00 */
[----:B------:R-:W-:Y:S01]  /*30bc0*/  SEL R49, R32, R97, P0 ;  /* 0x0000006120317207 */ /* 0x000fe20000000000 */
[----:B------:R-:W-:-:S07]  /*30bd0*/  IMAD.MOV.U32 R101, RZ, RZ, R14 ;  /* 0x000000ffff657224 */ /* 0x000fce00078e000e */
[----:B------:R-:W-:Y:S05]  /*30be0*/  WARPSYNC.COLLECTIVE R15, `(.L_x_2657) ;  /* 0x000000000f087348 */ /* 0x000fea0003c00000 */
[----:B------:R0:W1:Y:S02]  /*30bf0*/  SHFL.IDX P6, R14, R13, R12, R11 ;  /* 0x0000000c0d0e7389 */ /* 0x00006400000c000b */
[----:B01----:R-:W-:Y:S01]  /*30c00*/  ENDCOLLECTIVE ;  /* 0x000000000000791b */ /* 0x003fe20003800000 */
.L_x_2657:
        /* <DEDUP_REMOVED lines=8> */
.L_x_2658:
[----:B------:R-:W-:Y:S02]  /*30c90*/  SEL R10, R52, R103, P0 ;  /* 0x00000067340a7207 */ /* 0x000fe40000000000 */
[----:B------:R-:W-:Y:S01]  /*30ca0*/  SEL R52, R103, R52, P0 ;  /* 0x0000003467347207 */ /* 0x000fe20000000000 */
[----:B------:R-:W-:Y:S02]  /*30cb0*/  IMAD.MOV.U32 R13, RZ, RZ, R137 ;  /* 0x000000ffff0d7224 */ /* 0x000fe400078e0089 */
[----:B------:R-:W-:-:S07]  /*30cc0*/  IMAD.MOV.U32 R36, RZ, RZ, R14 ;  /* 0x000000ffff247224 */ /* 0x000fce00078e000e */
[----:B------:R-:W-:Y:S05]  /*30cd0*/  WARPSYNC.COLLECTIVE R15, `(.L_x_2659) ;  /* 0x000000000f087348 */ /* 0x000fea0003c00000 */
[----:B------:R0:W1:Y:S02]  /*30ce0*/  SHFL.IDX P6, R14, R13, R12, R11 ;  /* 0x0000000c0d0e7389 */ /* 0x00006400000c000b */
[----:B01----:R-:W-:Y:S01]  /*30cf0*/  ENDCOLLECTIVE ;  /* 0x000000000000791b */ /* 0x003fe20003800000 */
.L_x_2659:
[----:B------:R-:W-:Y:S02]  /*30d00*/  IMAD.MOV.U32 R13, RZ, RZ, R105 ;  /* 0x000000ffff0d7224 */ /* 0x000fe400078e0069 */
[----:B------:R-:W-:Y:S02]  /*30d10*/  IMAD.MOV.U32 R12, RZ, RZ, R4 ;  /* 0x000000ffff0c7224 */ /* 0x000fe400078e0004 */
[----:B------:R-:W-:-:S07]  /*30d20*/  IMAD.MOV.U32 R38, RZ, RZ, R14 ;  /* 0x000000ffff267224 */ /* 0x000fce00078e000e */
[----:B------:R-:W-:Y:S05]  /*30d30*/  WARPSYNC.COLLECTIVE R15, `(.L_x_2660) ;  /* 0x000000000f087348 */ /* 0x000fea0003c00000 */
[----:B------:R0:W1:Y:S02]  /*30d40*/  SHFL.IDX P6, R14, R13, R12, R11 ;  /* 0x0000000c0d0e7389 */ /* 0x00006400000c000b */
[----:B01----:R-:W-:Y:S01]  /*30d50*/  ENDCOLLECTIVE ;  /* 0x000000000000791b */ /* 0x003fe20003800000 */
.L_x_2660:
[----:B------:R-:W-:Y:S01]  /*30d60*/  MOV R13, R107 ;  /* 0x0000006b000d7202 */ /* 0x000fe20000000f00 */
[----:B------:R-:W-:-:S07]  /*30d70*/  IMAD.MOV.U32 R105, RZ, RZ, R14 ;  /* 0x000000ffff697224 */ /* 0x000fce00078e000e */
[----:B------:R-:W-:Y:S05]  /*30d80*/  WARPSYNC.COLLECTIVE R15, `(.L_x_2661) ;  /* 0x000000000f087348 */ /* 0x000fea0003c00000 */
[----:B------:R0:W1:Y:S02]  /*30d90*/  SHFL.IDX P6, R14, R13, R12, R11 ;  /* 0x0000000c0d0e7389 */ /* 0x00006400000c000b */
[----:B01----:R-:W-:Y:S01]  /*30da0*/  ENDCOLLECTIVE ;  /* 0x000000000000791b */ /* 0x003fe20003800000 */
.L_x_2661:
        /* <DEDUP_REMOVED lines=8> */
.L_x_2662:
[----:B------:R-:W-:Y:S02]  /*30e30*/  SEL R54, R38, R107, P0 ;  /* 0x0000006b26367207 */ /* 0x000fe40000000000 */
[----:B------:R-:W-:Y:S01]  /*30e40*/  SEL R116, R107, R38, P0 ;  /* 0x000000266b747207 */ /* 0x000fe20000000000 */
[----:B------:R-:W-:Y:S02]  /*30e50*/  IMAD.MOV.U32 R13, RZ, RZ, R133 ;  /* 0x000000ffff0d7224 */ /* 0x000fe400078e0085 */
[----:B------:R-:W-:-:S07]  /*30e60*/  IMAD.MOV.U32 R40, RZ, RZ, R14 ;  /* 0x000000ffff287224 */ /* 0x000fce00078e000e */
[----:B------:R-:W-:Y:S05]  /*30e70*/  WARPSYNC.COLLECTIVE R15, `(.L_x_2663) ;  /* 0x000000000f087348 */ /* 0x000fea0003c00000 */
[----:B------:R0:W1:Y:S02]  /*30e80*/  SHFL.IDX P6, R14, R13, R12, R11 ;  /* 0x0000000c0d0e7389 */ /* 0x00006400000c000b */
[----:B01----:R-:W-:Y:S01]  /*30e90*/  ENDCOLLECTIVE ;  /* 0x000000000000791b */ /* 0x003fe20003800000 */
.L_x_2663:
[----:B------:R-:W-:Y:S02]  /*30ea0*/  IMAD.MOV.U32 R13, RZ, RZ, R109 ;  /* 0x000000ffff0d7224 */ /* 0x000fe400078e006d */
[----:B------:R-:W-:Y:S02]  /*30eb0*/  IMAD.MOV.U32 R12, RZ, RZ, R4 ;  /* 0x000000ffff0c7224 */ /* 0x000fe400078e0004 */
[----:B------:R-:W-:-:S07]  /*30ec0*/  IMAD.MOV.U32 R42, RZ, RZ, R14 ;  /* 0x000000ffff2a7224 */ /* 0x000fce00078e000e */
[----:B------:R-:W-:Y:S05]  /*30ed0*/  WARPSYNC.COLLECTIVE R15, `(.L_x_2664) ;  /* 0x000000000f087348 */ /* 0x000fea0003c00000 */
[----:B------:R0:W1:Y:S02]  /*30ee0*/  SHFL.IDX P6, R14, R13, R12, R11 ;  /* 0x0000000c0d0e7389 */ /* 0x00006400000c000b */
[----:B01----:R-:W-:Y:S01]  /*30ef0*/  ENDCOLLECTIVE ;  /* 0x000000000000791b */ /* 0x003fe20003800000 */
.L_x_2664:
[----:B------:R-:W-:Y:S01]  /*30f00*/  MOV R13, R111 ;  /* 0x0000006f000d7202 */ /* 0x000fe20000000f00 */
[----:B------:R-:W-:-:S07]  /*30f10*/  IMAD.MOV.U32 R109, RZ, RZ, R14 ;  /* 0x000000ffff6d7224 */ /* 0x000fce00078e000e */
[----:B------:R-:W-:Y:S05]  /*30f20*/  WARPSYNC.COLLECTIVE R15, `(.L_x_2665) ;  /* 0x000000000f087348 */ /* 0x000fea0003c00000 */
[----:B------:R0:W1:Y:S02]  /*30f30*/  SHFL.IDX P6, R14, R13, R12, R11 ;  /* 0x0000000c0d0e7389 */ /* 0x00006400000c000b */
[----:B01----:R-:W-:Y:S01]  /*30f40*/  ENDCOLLECTIVE ;  /* 0x000000000000791b */ /* 0x003fe20003800000 */
.L_x_2665:
        /* <DEDUP_REMOVED lines=8> */
.L_x_2666:
[----:B------:R-:W-:Y:S02]  /*30fd0*/  SEL R118, R42, R111, P0 ;  /* 0x0000006f2a767207 */ /* 0x000fe40000000000 */
[----:B------:R-:W-:Y:S01]  /*30fe0*/  SEL R120, R111, R42, P0 ;  /* 0x0000002a6f787207 */ /* 0x000fe20000000000 */
[----:B------:R-:W-:Y:S02]  /*30ff0*/  IMAD.MOV.U32 R13, RZ, RZ, R129 ;  /* 0x000000ffff0d7224 */ /* 0x000fe400078e0081 */
[----:B------:R-:W-:-:S07]  /*31000*/  IMAD.MOV.U32 R60, RZ, RZ, R14 ;  /* 0x000000ffff3c7224 */ /* 0x000fce00078e000e */
[----:B------:R-:W-:Y:S05]  /*31010*/  WARPSYNC.COLLECTIVE R15, `(.L_x_2667) ;  /* 0x000000000f087348 */ /* 0x000fea0003c00000 */
[----:B------:R0:W1:Y:S02]  /*31020*/  SHFL.IDX P6, R14, R13, R12, R11 ;  /* 0x0000000c0d0e7389 */ /* 0x00006400000c000b */
[----:B01----:R-:W-:Y:S01]  /*31030*/  ENDCOLLECTIVE ;  /* 0x000000000000791b */ /* 0x003fe20003800000 */
.L_x_2667:
[----:B------:R-:W-:Y:S02]  /*31040*/  IMAD.MOV.U32 R13, RZ, RZ, R113 ;  /* 0x000000ffff0d7224 */ /* 0x000fe400078e0071 */
[----:B------:R-:W-:Y:S02]  /*31050*/  IMAD.MOV.U32 R12, RZ, RZ, R4 ;  /* 0x000000ffff0c7224 */ /* 0x000fe400078e0004 */
[----:B------:R-:W-:-:S07]  /*31060*/  IMAD.MOV.U32 R58, RZ, RZ, R14 ;  /* 0x000000ffff3a7224 */ /* 0x000fce00078e000e */
[----:B------:R-:W-:Y:S05]  /*31070*/  WARPSYNC.COLLECTIVE R15, `(.L_x_2668) ;  /* 0x000000000f087348 */ /* 0x000fea0003c00000 */
[----:B------:R0:W1:Y:S02]  /*31080*/  SHFL.IDX P6, R14, R13, R12, R11 ;  /* 0x0000000c0d0e7389 */ /* 0x00006400000c000b */
[----:B01----:R-:W-:Y:S01]  /*31090*/  ENDCOLLECTIVE ;  /* 0x000000000000791b */ /* 0x003fe20003800000 */
.L_x_2668:
[----:B------:R-:W-:Y:S01]  /*310a0*/  MOV R13, R115 ;  /* 0x00000073000d7202 */ /* 0x000fe20000000f00 */
[----:B------:R-:W-:-:S07]  /*310b0*/  IMAD.MOV.U32 R113, RZ, RZ, R14 ;  /* 0x000000ffff717224 */ /* 0x000fce00078e000e */
[----:B------:R-:W-:Y:S05]  /*310c0*/  WARPSYNC.COLLECTIVE R15, `(.L_x_2669) ;  /* 0x000000000f087348 */ /* 0x000fea0003c00000 */
[----:B------:R0:W1:Y:S02]  /*310d0*/  SHFL.IDX P6, R14, R13, R12, R11 ;  /* 0x0000000c0d0e7389 */ /* 0x00006400000c000b */
[----:B01----:R-:W-:Y:S01]  /*310e0*/  ENDCOLLECTIVE ;  /* 0x000000000000791b */ /* 0x003fe20003800000 */
.L_x_2669:
        /* <DEDUP_REMOVED lines=8> */
.L_x_2670:
[----:B------:R-:W-:Y:S02]  /*31170*/  SEL R56, R58, R115, P0 ;  /* 0x000000733a387207 */ /* 0x000fe40000000000 */
[----:B------:R-:W-:Y:S01]  /*31180*/  SEL R58, R115, R58, P0 ;  /* 0x0000003a733a7207 */ /* 0x000fe20000000000 */
[----:B------:R-:W-:Y:S02]  /*31190*/  IMAD.MOV.U32 R13, RZ, RZ, R125 ;  /* 0x000000ffff0d7224 */ /* 0x000fe400078e007d */
[----:B------:R-:W-:-:S07]  /*311a0*/  IMAD.MOV.U32 R64, RZ, RZ, R14 ;  /* 0x000000ffff407224 */ /* 0x000fce00078e000e */
[----:B------:R-:W-:Y:S05]  /*311b0*/  WARPSYNC.COLLECTIVE R15, `(.L_x_2671) ;  /* 0x000000000f087348 */ /* 0x000fea0003c00000 */
[----:B------:R0:W1:Y:S02]  /*311c0*/  SHFL.IDX P6, R14, R13, R12, R11 ;  /* 0x0000000c0d0e7389 */ /* 0x00006400000c000b */
[----:B01----:R-:W-:Y:S01]  /*311d0*/  ENDCOLLECTIVE ;  /* 0x000000000000791b */ /* 0x003fe20003800000 */
.L_x_2671:
[----:B------:R-:W-:Y:S02]  /*311e0*/  IMAD.MOV.U32 R13, RZ, RZ, R117 ;  /* 0x000000ffff0d7224 */ /* 0x000fe400078e0075 */
[----:B------:R-:W-:Y:S02]  /*311f0*/  IMAD.MOV.U32 R12, RZ, RZ, R4 ;  /* 0x000000ffff0c7224 */ /* 0x000fe400078e0004 */
[----:B------:R-:W-:-:S07]  /*31200*/  IMAD.MOV.U32 R62, RZ, RZ, R14 ;  /* 0x000000ffff3e7224 */ /* 0x000fce00078e000e */
[----:B------:R-:W-:Y:S05]  /*31210*/  WARPSYNC.COLLECTIVE R15, `(.L_x_2672) ;  /* 0x000000000f087348 */ /* 0x000fea0003c00000 */
[----:B------:R0:W1:Y:S02]  /*31220*/  SHFL.IDX P6, R14, R13, R12, R11 ;  /* 0x0000000c0d0e7389 */ /* 0x00006400000c000b */
[----:B01----:R-:W-:Y:S01]  /*31230*/  ENDCOLLECTIVE ;  /* 0x000000000000791b */ /* 0x003fe20003800000 */
.L_x_2672:
[----:B------:R-:W-:Y:S01]  /*31240*/  MOV R13, R83 ;  /* 0x00000053000d7202 */ /* 0x000fe20000000f00 */
[----:B------:R-:W-:-:S07]  /*31250*/  IMAD.MOV.U32 R117, RZ, RZ, R14 ;  /* 0x000000ffff757224 */ /* 0x000fce00078e000e */
[----:B------:R-:W-:Y:S05]  /*31260*/  WARPSYNC.COLLECTIVE R15, `(.L_x_2673) ;  /* 0x000000000f087348 */ /* 0x000fea0003c00000 */
[----:B------:R0:W1:Y:S02]  /*31270*/  SHFL.IDX P6, R14, R13, R12, R11 ;  /* 0x0000000c0d0e7389 */ /* 0x00006400000c000b */
[----:B01----:R-:W-:Y:S01]  /*31280*/  ENDCOLLECTIVE ;  /* 0x000000000000791b */ /* 0x003fe20003800000 */
.L_x_2673:
[----:B------:R-:W-:Y:S02]  /*31290*/  IMAD.MOV.U32 R13, RZ, RZ, R93 ;  /* 0x000000ffff0d7224 */ /* 0x000fe400078e005d */
[----:B------:R-:W-:Y:S02]  /*312a0*/  IMAD.MOV.U32 R12, RZ, RZ, R8 ;  /* 0x000000ffff0c7224 */ /* 0x000fe400078e0008 */
[----:B------:R-:W-:-:S07]  /*312b0*/  IMAD.MOV.U32 R83, RZ, RZ, R14 ;  /* 0x000000ffff537224 */ /* 0x000fce00078e000e */
[----:B------:R-:W-:Y:S05]  /*312c0*/  WARPSYNC.COLLECTIVE R15, `(.L_x_2674) ;  /* 0x000000000f087348 */ /* 0x000fea0003c00000 */
[----:B------:R0:W1:Y:S02]  /*312d0*/  SHFL.IDX P6, R14, R13, R12, R11 ;  /* 0x0000000c0d0e7389 */ /* 0x00006400000c000b */
[----:B01----:R-:W-:Y:S01]  /*312e0*/  ENDCOLLECTIVE ;  /* 0x000000000000791b */ /* 0x003fe20003800000 */
.L_x_2674:
[----:B------:R-:W-:Y:S02]  /*312f0*/  SEL R60, R62, R83, P0 ;  /* 0x000000533e3c7207 */ /* 0x000fe40000000000 */
[----:B------:R-:W-:Y:S01]  /*31300*/  SEL R62, R83, R62, P0 ;  /* 0x0000003e533e7207 */ /* 0x000fe20000000000 */
[----:B------:R-:W-:Y:S02]  /*31310*/  IMAD.MOV.U32 R13, RZ, RZ, R91 ;  /* 0x000000ffff0d7224 */ /* 0x000fe400078e005b */
[----:B------:R-:W-:-:S07]  /*31320*/  IMAD.MOV.U32 R93, RZ, RZ, R14 ;  /* 0x000000ffff5d7224 */ /* 0x000fce00078e000e */
[----:B------:R-:W-:Y:S05]  /*31330*/  WARPSYNC.COLLECTIVE R15, `(.L_x_2675) ;  /* 0x000000000f087348 */ /* 0x000fea0003c00000 */
[----:B------:R0:W1:Y:S02]  /*31340*/  SHFL.IDX P6, R14, R13, R12, R11 ;  /* 0x0000000c0d0e7389 */ /* 0x00006400000c000b */
[----:B01----:R-:W-:Y:S01]  /*31350*/  ENDCOLLECTIVE ;  /* 0x000000000000791b */ /* 0x003fe20003800000 */
.L_x_2675:
[----:B------:R-:W-:Y:S01]  /*31360*/  IMAD.MOV.U32 R13, RZ, RZ, R63 ;  /* 0x000000ffff0d7224 */ /* 0x000fe200078e003f */
[----:B------:R-:W-:Y:S01]  /*31370*/  SEL R63, R117, R64, P0 ;  /* 0x00000040753f7207 */ /* 0x000fe20000000000 */
[----:B------:R-:W-:Y:S02]  /*31380*/  IMAD.MOV.U32 R12, RZ, RZ, R4 ;  /* 0x000000ffff0c7224 */ /* 0x000fe400078e0004 */
[----:B------:R-:W-:-:S07]  /*31390*/  IMAD.MOV.U32 R66, RZ, RZ, R14 ;  /* 0x000000ffff427224 */ /* 0x000fce00078e000e */
[----:B------:R-:W-:Y:S05]  /*313a0*/  WARPSYNC.COLLECTIVE R15, `(.L_x_2676) ;  /* 0x000000000f087348 */ /* 0x000fea0003c00000 */
[----:B------:R0:W1:Y:S02]  /*313b0*/  SHFL.IDX P6, R14, R13, R12, R11 ;  /* 0x0000000c0d0e7389 */ /* 0x00006400000c000b */
[----:B01----:R-:W-:Y:S01]  /*313c0*/  ENDCOLLECTIVE ;  /* 0x000000000000791b */ /* 0x003fe20003800000 */
.L_x_2676:
[----:B------:R-:W-:Y:S02]  /*313d0*/  MOV R13, R61 ;  /* 0x0000003d000d7202 */ /* 0x000fe40000000f00 */
[----:B------:R-:W-:Y:S01]  /*313e0*/  SEL R61, R64, R117, P0 ;  /* 0x00000075403d7207 */ /* 0x000fe20000000000 */
[----:B------:R-:W-:-:S07]  /*313f0*/  IMAD.MOV.U32 R68, RZ, RZ, R14 ;  /* 0x000000ffff447224 */ /* 0x000fce00078e000e */
[----:B------:R-:W-:Y:S05]  /*31400*/  WARPSYNC.COLLECTIVE R15, `(.L_x_2677) ;  /* 0x000000000f087348 */ /* 0x000fea0003c00000 */
[----:B------:R0:W1:Y:S02]  /*31410*/  SHFL.IDX P6, R14, R13, R12, R11 ;  /* 0x0000000c0d0e7389 */ /* 0x00006400000c000b */
[----:B01----:R-:W-:Y:S01]  /*31420*/  ENDCOLLECTIVE ;  /* 0x000000000000791b */ /* 0x003fe20003800000 */
.L_x_2677:
[----:B------:R-:W-:Y:S02]  /*31430*/  IMAD.MOV.U32 R13, RZ, RZ, R87 ;  /* 0x000000ffff0d7224 */ /* 0x000fe400078e0057 */
[----:B------:R-:W-:Y:S02]  /*31440*/  IMAD.MOV.U32 R12, RZ, RZ, R8 ;  /* 0x000000ffff0c7224 */ /* 0x000fe400078e0008 */
[----:B------:R-:W-:-:S07]  /*31450*/  IMAD.MOV.U32 R91, RZ, RZ, R14 ;  /* 0x000000ffff5b7224 */ /* 0x000fce00078e000e */
[----:B------:R-:W-:Y:S05]  /*31460*/  WARPSYNC.COLLECTIVE R15, `(.L_x_2678) ;  /* 0x000000000f087348 */ /* 0x000fea0003c00000 */
[----:B------:R0:W1:Y:S02]  /*31470*/  SHFL.IDX P6, R14, R13, R12, R11 ;  /* 0x0000000c0d0e7389 */ /* 0x00006400000c000b */
[----:B01----:R-:W-:Y:S01]  /*31480*/  ENDCOLLECTIVE ;  /* 0x000000000000791b */ /* 0x003fe20003800000 */
.L_x_2678:
[----:B------:R-:W-:Y:S02]  /*31490*/  SEL R64, R66, R91, P0 ;  /* 0x0000005b42407207 */ /* 0x000fe40000000000 */
[----:B------:R-:W-:Y:S01]  /*314a0*/  SEL R66, R91, R66, P0 ;  /* 0x000000425b427207 */ /* 0x000fe20000000000 */
[----:B------:R-:W-:Y:S02]  /*314b0*/  IMAD.MOV.U32 R13, RZ, RZ, R85 ;  /* 0x000000ffff0d7224 */ /* 0x000fe400078e0055 */
[----:B------:R-:W-:-:S07]  /*314c0*/  IMAD.MOV.U32 R87, RZ, RZ, R14 ;  /* 0x000000ffff577224 */ /* 0x000fce00078e000e */
[----:B------:R-:W-:Y:S05]  /*314d0*/  WARPSYNC.COLLECTIVE R15, `(.L_x_2679) ;  /* 0x000000000f087348 */ /* 0x000fea0003c00000 */
[----:B------:R0:W1:Y:S02]  /*314e0*/  SHFL.IDX P6, R14, R13, R12, R11 ;  /* 0x0000000c0d0e7389 */ /* 0x00006400000c000b */
[----:B01----:R-:W-:Y:S01]  /*314f0*/  ENDCOLLECTIVE ;  /* 0x000000000000791b */ /* 0x003fe20003800000 */
.L_x_2679:
[----:B------:R-:W-:Y:S02]  /*31500*/  IMAD.MOV.U32 R13, RZ, RZ, R71 ;  /* 0x000000ffff0d7224 */ /* 0x000fe400078e0047 */
[----:B------:R-:W-:Y:S02]  /*31510*/  IMAD.MOV.U32 R12, RZ, RZ, R4 ;  /* 0x000000ffff0c7224 */ /* 0x000fe400078e0004 */
[----:B------:R-:W-:-:S07]  /*31520*/  IMAD.MOV.U32 R70, RZ, RZ, R14 ;  /* 0x000000ffff467224 */ /* 0x000fce00078e000e */
[----:B------:R-:W-:Y:S05]  /*31530*/  WARPSYNC.COLLECTIVE R15, `(.L_x_2680) ;  /* 0x000000000f087348 */ /* 0x000fea0003c00000 */
[----:B------:R0:W1:Y:S02]  /*31540*/  SHFL.IDX P6, R14, R13, R12, R11 ;  /* 0x0000000c0d0e7389 */ /* 0x00006400000c000b */
[----:B01----:R-:W-:Y:S01]  /*31550*/  ENDCOLLECTIVE ;  /* 0x000000000000791b */ /* 0x003fe20003800000 */
.L_x_2680:
[----:B------:R-:W-:Y:S01]  /*31560*/  MOV R13, R69 ;  /* 0x00000045000d7202 */ /* 0x000fe20000000f00 */
[----:B------:R-:W-:-:S07]  /*31570*/  IMAD.MOV.U32 R74, RZ, RZ, R14 ;  /* 0x000000ffff4a7224 */ /* 0x000fce00078e000e */
[----:B------:R-:W-:Y:S05]  /*31580*/  WARPSYNC.COLLECTIVE R15, `(.L_x_2681) ;  /* 0x000000000f087348 */ /* 0x000fea0003c00000 */
[----:B------:R0:W1:Y:S02]  /*31590*/  SHFL.IDX P6, R14, R13, R12, R11 ;  /* 0x0000000c0d0e7389 */ /* 0x00006400000c000b */
[----:B01----:R-:W-:Y:S01]  /*315a0*/  ENDCOLLECTIVE ;  /* 0x000000000000791b */ /* 0x003fe20003800000 */
.L_x_2681:
        /* <DEDUP_REMOVED lines=8> */
.L_x_2682:
[----:B------:R-:W-:Y:S02]  /*31630*/  IMAD.MOV.U32 R13, RZ, RZ, R79 ;  /* 0x000000ffff0d7224 */ /* 0x000fe400078e004f */
[----:B------:R-:W-:-:S07]  /*31640*/  IMAD.MOV.U32 R81, RZ, RZ, R14 ;  /* 0x000000ffff517224 */ /* 0x000fce00078e000e */
[----:B------:R-:W-:Y:S05]  /*31650*/  WARPSYNC.COLLECTIVE R15, `(.L_x_2683) ;  /* 0x000000000f087348 */ /* 0x000fea0003c00000 */
[----:B------:R0:W1:Y:S02]  /*31660*/  SHFL.IDX P6, R14, R13, R12, R11 ;  /* 0x0000000c0d0e7389 */ /* 0x00006400000c000b */
[----:B01----:R-:W-:Y:S01]  /*31670*/  ENDCOLLECTIVE ;  /* 0x000000000000791b */ /* 0x003fe20003800000 */
.L_x_2683:
[----:B------:R-:W-:Y:S01]  /*31680*/  IMAD.MOV.U32 R13, RZ, RZ, R67 ;  /* 0x000000ffff0d7224 */ /* 0x000fe200078e0043 */
[----:B------:R-:W-:Y:S01]  /*31690*/  SEL R67, R68, R93, P0 ;  /* 0x0000005d44437207 */ /* 0x000fe20000000000 */
[----:B------:R-:W-:Y:S02]  /*316a0*/  IMAD.MOV.U32 R12, RZ, RZ, R4 ;  /* 0x000000ffff0c7224 */ /* 0x000fe400078e0004 */
[----:B------:R-:W-:-:S07]  /*316b0*/  IMAD.MOV.U32 R76, RZ, RZ, R14 ;  /* 0x000000ffff4c7224 */ /* 0x000fce00078e000e */
[----:B------:R-:W-:Y:S05]  /*316c0*/  WARPSYNC.COLLECTIVE R15, `(.L_x_2684) ;  /* 0x000000000f087348 */ /* 0x000fea0003c00000 */
[----:B------:R0:W1:Y:S02]  /*316d0*/  SHFL.IDX P6, R14, R13, R12, R11 ;  /* 0x0000000c0d0e7389 */ /* 0x00006400000c000b */
[----:B01----:R-:W-:Y:S01]  /*316e0*/  ENDCOLLECTIVE ;  /* 0x000000000000791b */ /* 0x003fe20003800000 */
.L_x_2684:
        /* <DEDUP_REMOVED lines=8> */
.L_x_2685:
[----:B------:R-:W-:Y:S01]  /*31770*/  IMAD.MOV.U32 R13, RZ, RZ, R77 ;  /* 0x000000ffff0d7224 */ /* 0x000fe200078e004d */
[----:B------:R-:W-:Y:S01]  /*31780*/  SEL R77, R78, R81, P0 ;  /* 0x000000514e4d7207 */ /* 0x000fe20000000000 */
[----:B------:R-:W-:Y:S02]  /*31790*/  IMAD.MOV.U32 R12, RZ, RZ, R8 ;  /* 0x000000ffff0c7224 */ /* 0x000fe400078e0008 */
[----:B------:R-:W-:-:S07]  /*317a0*/  IMAD.MOV.U32 R79, RZ, RZ, R14 ;  /* 0x000000ffff4f7224 */ /* 0x000fce00078e000e */
[----:B------:R-:W-:Y:S05]  /*317b0*/  WARPSYNC.COLLECTIVE R15, `(.L_x_2686) ;  /* 0x000000000f087348 */ /* 0x000fea0003c00000 */
[----:B------:R0:W1:Y:S02]  /*317c0*/  SHFL.IDX P6, R14, R13, R12, R11 ;  /* 0x0000000c0d0e7389 */ /* 0x00006400000c000b */
[----:B01----:R-:W-:Y:S01]  /*317d0*/  ENDCOLLECTIVE ;  /* 0x000000000000791b */ /* 0x003fe20003800000 */
.L_x_2686:
        /* <DEDUP_REMOVED lines=8> */
.L_x_2687:
[----:B------:R-:W-:Y:S02]  /*31860*/  IMAD.MOV.U32 R13, RZ, RZ, R39 ;  /* 0x000000ffff0d7224 */ /* 0x000fe400078e0027 */
[----:B------:R-:W-:Y:S02]  /*31870*/  IMAD.MOV.U32 R12, RZ, RZ, R4 ;  /* 0x000000ffff0c7224 */ /* 0x000fe400078e0004 */
[----:B------:R-:W-:-:S07]  /*31880*/  IMAD.MOV.U32 R82, RZ, RZ, R14 ;  /* 0x000000ffff527224 */ /* 0x000fce00078e000e */
[----:B------:R-:W-:Y:S05]  /*31890*/  WARPSYNC.COLLECTIVE R15, `(.L_x_2688) ;  /* 0x000000000f087348 */ /* 0x000fea0003c00000 */
[----:B------:R0:W1:Y:S02]  /*318a0*/  SHFL.IDX P6, R14, R13, R12, R11 ;  /* 0x0000000c0d0e7389 */ /* 0x00006400000c000b */
[----:B01----:R-:W-:Y:S01]  /*318b0*/  ENDCOLLECTIVE ;  /* 0x000000000000791b */ /* 0x003fe20003800000 */
.L_x_2688:
[----:B------:R-:W-:Y:S01]  /*318c0*/  MOV R13, R37 ;  /* 0x00000025000d7202 */ /* 0x000fe20000000f00 */
[----:B------:R-:W-:-:S07]  /*318d0*/  IMAD.MOV.U32 R39, RZ, RZ, R14 ;  /* 0x000000ffff277224 */ /* 0x000fce00078e000e */
[----:B------:R-:W-:Y:S05]  /*318e0*/  WARPSYNC.COLLECTIVE R15, `(.L_x_2689) ;  /* 0x000000000f087348 */ /* 0x000fea0003c00000 */
[----:B------:R0:W1:Y:S02]  /*318f0*/  SHFL.IDX P6, R14, R13, R12, R11 ;  /* 0x0000000c0d0e7389 */ /* 0x00006400000c000b */
[----:B01----:R-:W-:Y:S01]  /*31900*/  ENDCOLLECTIVE ;  /* 0x000000000000791b */ /* 0x003fe20003800000 */
.L_x_2689:
        /* <DEDUP_REMOVED lines=8> */
.L_x_2690:
[----:B------:R-:W-:Y:S02]  /*31990*/  SEL R78, R82, R37, P0 ;  /* 0x00000025524e7207 */ /* 0x000fe40000000000 */
[----:B------:R-:W-:Y:S01]  /*319a0*/  SEL R122, R37, R82, P0 ;  /* 0x00000052257a7207 */ /* 0x000fe20000000000 */
[----:B------:R-:W-:Y:S02]  /*319b0*/  IMAD.MOV.U32 R13, RZ, RZ, R41 ;  /* 0x000000ffff0d7224 */ /* 0x000fe400078e0029 */
[----:B------:R-:W-:-:S07]  /*319c0*/  IMAD.MOV.U32 R43, RZ, RZ, R14 ;  /* 0x000000ffff2b7224 */ /* 0x000fce00078e000e */
[----:B------:R-:W-:Y:S05]  /*319d0*/  WARPSYNC.COLLECTIVE R15, `(.L_x_2691) ;  /* 0x000000000f087348 */ /* 0x000fea0003c00000 */
[----:B------:R0:W1:Y:S02]  /*319e0*/  SHFL.IDX P6, R14, R13, R12, R11 ;  /* 0x0000000c0d0e7389 */ /* 0x00006400000c000b */
[----:B01----:R-:W-:Y:S01]  /*319f0*/  ENDCOLLECTIVE ;  /* 0x000000000000791b */ /* 0x003fe20003800000 */
.L_x_2691:
[----:B------:R-:W-:Y:S02]  /*31a00*/  IMAD.MOV.U32 R13, RZ, RZ, R35 ;  /* 0x000000ffff0d7224 */ /* 0x000fe400078e0023 */
[----:B------:R-:W-:Y:S02]  /*31a10*/  IMAD.MOV.U32 R12, RZ, RZ, R4 ;  /* 0x000000ffff0c7224 */ /* 0x000fe400078e0004 */
[----:B------:R-:W-:-:S07]  /*31a20*/  IMAD.MOV.U32 R41, RZ, RZ, R14 ;  /* 0x000000ffff297224 */ /* 0x000fce00078e000e */
[----:B------:R-:W-:Y:S05]  /*31a30*/  WARPSYNC.COLLECTIVE R15, `(.L_x_2692) ;  /* 0x000000000f087348 */ /* 0x000fea0003c00000 */
[----:B------:R0:W1:Y:S02]  /*31a40*/  SHFL.IDX P6, R14, R13, R12, R11 ;  /* 0x0000000c0d0e7389 */ /* 0x00006400000c000b */
[----:B01----:R-:W-:Y:S01]  /*31a50*/  ENDCOLLECTIVE ;  /* 0x000000000000791b */ /* 0x003fe20003800000 */
.L_x_2692:
[----:B------:R-:W-:Y:S01]  /*31a60*/  MOV R13, R33 ;  /* 0x00000021000d7202 */ /* 0x000fe20000000f00 */
[----:B------:R-:W-:-:S07]  /*31a70*/  IMAD.MOV.U32 R96, RZ, RZ, R14 ;  /* 0x000000ffff607224 */ /* 0x000fce00078e000e */
[----:B------:R-:W-:Y:S05]  /*31a80*/  WARPSYNC.COLLECTIVE R15, `(.L_x_2693) ;  /* 0x000000000f087348 */ /* 0x000fea0003c00000 */
[----:B------:R0:W1:Y:S02]  /*31a90*/  SHFL.IDX P6, R14, R13, R12, R11 ;  /* 0x0000000c0d0e7389 */ /* 0x00006400000c000b */
[----:B01----:R-:W-:Y:S01]  /*31aa0*/  ENDCOLLECTIVE ;  /* 0x000000000000791b */ /* 0x003fe20003800000 */
.L_x_2693:
        /* <DEDUP_REMOVED lines=8> */
.L_x_2694:
[----:B------:R-:W-:Y:S02]  /*31b30*/  SEL R124, R41, R100, P0 ;  /* 0x00000064297c7207 */ /* 0x000fe40000000000 */
[----:B------:R-:W-:Y:S01]  /*31b40*/  SEL R100, R100, R41, P0 ;  /* 0x0000002964647207 */ /* 0x000fe20000000000 */
[----:B------:R-:W-:Y:S02]  /*31b50*/  IMAD.MOV.U32 R13, RZ, RZ, R29 ;  /* 0x000000ffff0d7224 */ /* 0x000fe400078e001d */
[----:B------:R-:W-:-:S07]  /*31b60*/  IMAD.MOV.U32 R31, RZ, RZ, R14 ;  /* 0x000000ffff1f7224 */ /* 0x000fce00078e000e */
[----:B------:R-:W-:Y:S05]  /*31b70*/  WARPSYNC.COLLECTIVE R15, `(.L_x_2695) ;  /* 0x000000000f087348 */ /* 0x000fea0003c00000 */
[----:B------:R0:W1:Y:S02]  /*31b80*/  SHFL.IDX P6, R14, R13, R12, R11 ;  /* 0x0000000c0d0e7389 */ /* 0x00006400000c000b */
[----:B01----:R-:W-:Y:S01]  /*31b90*/  ENDCOLLECTIVE ;  /* 0x000000000000791b */ /* 0x003fe20003800000 */
.L_x_2695:
[----:B------:R-:W-:Y:S02]  /*31ba0*/  IMAD.MOV.U32 R13, RZ, RZ, R27 ;  /* 0x000000ffff0d7224 */ /* 0x000fe400078e001b */
[----:B------:R-:W-:Y:S02]  /*31bb0*/  IMAD.MOV.U32 R12, RZ, RZ, R4 ;  /* 0x000000ffff0c7224 */ /* 0x000fe400078e0004 */
[----:B------:R-:W-:-:S07]  /*31bc0*/  IMAD.MOV.U32 R2, RZ, RZ, R14 ;  /* 0x000000ffff027224 */ /* 0x000fce00078e000e */
[----:B------:R-:W-:Y:S05]  /*31bd0*/  WARPSYNC.COLLECTIVE R15, `(.L_x_2696) ;  /* 0x000000000f087348 */ /* 0x000fea0003c00000 */
[----:B------:R0:W1:Y:S02]  /*31be0*/  SHFL.IDX P6, R14, R13, R12, R11 ;  /* 0x0000000c0d0e7389 */ /* 0x00006400000c000b */
[----:B01----:R-:W-:Y:S01]  /*31bf0*/  ENDCOLLECTIVE ;  /* 0x000000000000791b */ /* 0x003fe20003800000 */
.L_x_2696:
[----:B------:R-:W-:Y:S01]  /*31c00*/  MOV R13, R25 ;  /* 0x00000019000d7202 */ /* 0x000fe20000000f00 */
[----:B------:R-:W-:-:S07]  /*31c10*/  IMAD.MOV.U32 R8, RZ, RZ, R14 ;  /* 0x000000ffff087224 */ /* 0x000fce00078e000e */
[----:B------:R-:W-:Y:S05]  /*31c20*/  WARPSYNC.COLLECTIVE R15, `(.L_x_2697) ;  /* 0x000000000f087348 */ /* 0x000fea0003c00000 */
[----:B------:R0:W1:Y:S02]  /*31c30*/  SHFL.IDX P6, R14, R13, R12, R11 ;  /* 0x0000000c0d0e7389 */ /* 0x00006400000c000b */
[----:B01----:R-:W-:Y:S01]  /*31c40*/  ENDCOLLECTIVE ;  /* 0x000000000000791b */ /* 0x003fe20003800000 */
.L_x_2697:
[----:B------:R-:W-:Y:S01]  /*31c50*/  IMAD.MOV.U32 R11, RZ, RZ, RZ ;  /* 0x000000ffff0b7224 */ /* 0x000fe200078e00ff */
[----:B------:R-:W-:Y:S06]  /*31c60*/  BRA `(.L_x_2698) ;  /* 0xffffff2800787947 */ /* 0x000fec000383ffff */
.L_x_2444:
[----:B------:R-:W-:Y:S02]  /*31c70*/  IMAD.MOV.U32 R13, RZ, RZ, R2 ;  /* 0x000000ffff0d7224 */ /* 0x000fe400078e0002 */
[----:B------:R-:W-:Y:S02]  /*31c80*/  IMAD.MOV.U32 R12, RZ, RZ, RZ ;  /* 0x000000ffff0c7224 */ /* 0x000fe400078e00ff */
[----:B------:R-:W-:Y:S02]  /*31c90*/  IMAD.MOV.U32 R11, RZ, RZ, 0x181f ;  /* 0x0000181fff0b7424 */ /* 0x000fe400078e00ff */
[----:B------:R-:W-:-:S07]  /*31ca0*/  IMAD.MOV.U32 R15, RZ, RZ, -0x1 ;  /* 0xffffffffff0f7424 */ /* 0x000fce00078e00ff */
[----:B-----5:R-:W-:Y:S05]  /*31cb0*/  WARPSYNC.COLLECTIVE R15, `(.L_x_2699) ;  /* 0x000000000f087348 */ /* 0x020fea0003c00000 */
[----:B------:R0:W1:Y:S02]  /*31cc0*/  SHFL.IDX P6, R14, R13, R12, R11 ;  /* 0x0000000c0d0e7389 */ /* 0x00006400000c000b */
[----:B01---5:R-:W-:Y:S01]  /*31cd0*/  ENDCOLLECTIVE ;  /* 0x000000000000791b */ /* 0x023fe20003800000 */
.L_x_2699:
[----:B------:R-:W-:Y:S02]  /*31ce0*/  IMAD.MOV.U32 R13, RZ, RZ, R0 ;  /* 0x000000ffff0d7224 */ /* 0x000fe400078e0000 */
[----:B------:R-:W-:-:S07]  /*31cf0*/  IMAD.MOV.U32 R3, RZ, RZ, R14 ;  /* 0x000000ffff037224 */ /* 0x000fce00078e000e */
[----:B------:R-:W-:Y:S05]  /*31d00*/  WARPSYNC.COLLECTIVE R15, `(.L_x_2700) ;  /* 0x000000000f087348 */ /* 0x000fea0003c00000 */
[----:B------:R0:W1:Y:S02]  /*31d10*/  SHFL.IDX P6, R14, R13, R12, R11 ;  /* 0x0000000c0d0e7389 */ /* 0x00006400000c000b */
[----:B01----:R-:W-:Y:S01]  /*31d20*/  ENDCOLLECTIVE ;  /* 0x000000000000791b */ /* 0x003fe20003800000 */
.L_x_2700:
[----:B------:R-:W-:Y:S05]  /*31d30*/  BRA `(.L_x_2701) ;  /* 0xffffff3800487947 */ /* 0x000fea000383ffff */
.L_x_2447:
[----:B------:R-:W-:Y:S01]  /*31d40*/  BSSY B1, `(.L_x_2702) ;  /* 0x0000008000017945 */ /* 0x000fe20003800000 */
[----:B------:R-:W-:Y:S01]  /*31d50*/  IMAD.MOV.U32 R13, RZ, RZ, R2 ;  /* 0x000000ffff0d7224 */ /* 0x000fe200078e0002 */
[----:B------:R-:W-:Y:S01]  /*31d60*/  MOV R11, 0x181f ;  /* 0x0000181f000b7802 */ /* 0x000fe20000000f00 */
[----:B------:R-:W-:Y:S02]  /*31d70*/  IMAD.MOV.U32 R12, RZ, RZ, 0x1 ;  /* 0x00000001ff0c7424 */ /* 0x000fe400078e00ff */
[----:B---3--:R-:W-:-:S07]  /*31d80*/  IMAD.MOV.U32 R15, RZ, RZ, -0x1 ;  /* 0xffffffffff0f7424 */ /* 0x008fce00078e00ff */
[----:B012--5:R-:W-:Y:S05]  /*31d90*/  WARPSYNC.COLLECTIVE R15, `(.L_x_2703) ;  /* 0x000000000f087348 */ /* 0x027fea0003c00000 */
[----:B--2---:R2:W3:Y:S02]  /*31da0*/  SHFL.IDX P6, R14, R13, R12, R11 ;  /* 0x0000000c0d0e7389 */ /* 0x0044e400000c000b */
[----:B0123-5:R-:W-:Y:S01]  /*31db0*/  ENDCOLLECTIVE ;  /* 0x000000000000791b */ /* 0x02ffe20003800000 */
.L_x_2703:
[----:B------:R-:W-:Y:S05]  /*31dc0*/  BSYNC B1 ;  /* 0x0000000000017941 */ /* 0x000fea0003800000 */
.L_x_2702:
        /* <DEDUP_REMOVED lines=8> */
.L_x_2704:
[----:B------:R-:W-:Y:S05]  /*31e50*/  BRA `(.L_x_2705) ;  /* 0xffffff38004c7947 */ /* 0x000fea000383ffff */
.L_x_2450:
[----:B------:R-:W-:Y:S01]  /*31e60*/  BSSY B1, `(.L_x_2706) ;  /* 0x0000008000017945 */ /* 0x000fe20003800000 */
[----:B------:R-:W-:Y:S01]  /*31e70*/  IMAD.MOV.U32 R13, RZ, RZ, R2 ;  /* 0x000000ffff0d7224 */ /* 0x000fe200078e0002 */
[----:B---3--:R-:W-:Y:S01]  /*31e80*/  MOV R15, 0xffffffff ;  /* 0xffffffff000f7802 */ /* 0x008fe20000000f00 */
[----:B------:R-:W-:Y:S02]  /*31e90*/  IMAD.MOV.U32 R12, RZ, RZ, 0x2 ;  /* 0x00000002ff0c7424 */ /* 0x000fe400078e00ff */
[----:B------:R-:W-:-:S07]  /*31ea0*/  IMAD.MOV.U32 R11, RZ, RZ, 0x181f ;  /* 0x0000181fff0b7424 */ /* 0x000fce00078e00ff */
[----:B012-45:R-:W-:Y:S05]  /*31eb0*/  WARPSYNC.COLLECTIVE R15, `(.L_x_2707) ;  /* 0x000000000f087348 */ /* 0x037fea0003c00000 */
[----:B--2---:R2:W3:Y:S02]  /*31ec0*/  SHFL.IDX P6, R14, R13, R12, R11 ;  /* 0x0000000c0d0e7389 */ /* 0x0044e400000c000b */
[----:B012345:R-:W-:Y:S01]  /*31ed0*/  ENDCOLLECTIVE ;  /* 0x000000000000791b */ /* 0x03ffe20003800000 */
.L_x_2707:
[----:B------:R-:W-:Y:S05]  /*31ee0*/  BSYNC B1 ;  /* 0x0000000000017941 */ /* 0x000fea0003800000 */
.L_x_2706:
        /* <DEDUP_REMOVED lines=8> */
.L_x_2708:
[----:B------:R-:W-:Y:S05]  /*31f70*/  BRA `(.L_x_2709) ;  /* 0xffffff3800507947 */ /* 0x000fea000383ffff */
.L_x_2453:
        /* <DEDUP_REMOVED lines=8> */
.L_x_2711:
[----:B------:R-:W-:Y:S05]  /*32000*/  BSYNC B1 ;  /* 0x0000000000017941 */ /* 0x000fea0003800000 */
.L_x_2710:
        /* <DEDUP_REMOVED lines=8> */
.L_x_2712:
[----:B------:R-:W-:Y:S05]  /*32090*/  BRA `(.L_x_2713) ;  /* 0xffffff3800547947 */ /* 0x000fea000383ffff */
.L_x_2455:
[----:B------:R-:W-:Y:S02]  /*320a0*/  IMAD.MOV.U32 R13, RZ, RZ, R4 ;  /* 0x000000ffff0d7224 */ /* 0x000fe400078e0004 */
[----:B------:R-:W-:Y:S02]  /*320b0*/  IMAD.MOV.U32 R12, RZ, RZ, RZ ;  /* 0x000000ffff0c7224 */ /* 0x000fe400078e00ff */
[----:B------:R-:W-:Y:S02]  /*320c0*/  IMAD.MOV.U32 R11, RZ, RZ, 0x1c1f ;  /* 0x00001c1fff0b7424 */ /* 0x000fe400078e00ff */
[----:B------:R-:W-:-:S07]  /*320d0*/  IMAD.MOV.U32 R15, RZ, RZ, -0x1 ;  /* 0xffffffffff0f7424 */ /* 0x000fce00078e00ff */
[----:B------:R-:W-:Y:S05]  /*320e0*/  WARPSYNC.COLLECTIVE R15, `(.L_x_2714) ;  /* 0x000000000f087348 */ /* 0x000fea0003c00000 */
[----:B------:R0:W1:Y:S02]  /*320f0*/  SHFL.IDX P6, R14, R13, R12, R11 ;  /* 0x0000000c0d0e7389 */ /* 0x00006400000c000b */
[----:B01----:R-:W-:Y:S01]  /*32100*/  ENDCOLLECTIVE ;  /* 0x000000000000791b */ /* 0x003fe20003800000 */
.L_x_2714:
[----:B------:R-:W-:Y:S01]  /*32110*/  MOV R13, R2 ;  /* 0x00000002000d7202 */ /* 0x000fe20000000f00 */
[----:B------:R-:W-:-:S07]  /*32120*/  IMAD.MOV.U32 R25, RZ, RZ, R14 ;  /* 0x000000ffff197224 */ /* 0x000fce00078e000e */
[----:B------:R-:W-:Y:S05]  /*32130*/  WARPSYNC.COLLECTIVE R15, `(.L_x_2715) ;  /* 0x000000000f087348 */ /* 0x000fea0003c00000 */
[----:B------:R0:W1:Y:S02]  /*32140*/  SHFL.IDX P6, R14, R13, R12, R11 ;  /* 0x0000000c0d0e7389 */ /* 0x00006400000c000b */
[----:B01----:R-:W-:Y:S01]  /*32150*/  ENDCOLLECTIVE ;  /* 0x000000000000791b */ /* 0x003fe20003800000 */
.L_x_2715:
[----:B------:R-:W-:Y:S05]  /*32160*/  BRA `(.L_x_2716) ;  /* 0xffffff3c00947947 */ /* 0x000fea000383ffff */
.L_x_2458:
[----:B------:R-:W-:Y:S01]  /*32170*/  BSSY B1, `(.L_x_2717) ;  /* 0x0000008000017945 */ /* 0x000fe20003800000 */
[----:B------:R-:W-:Y:S02]  /*32180*/  IMAD.MOV.U32 R13, RZ, RZ, R4 ;  /* 0x000000ffff0d7224 */ /* 0x000fe400078e0004 */
[----:B------:R-:W-:Y:S02]  /*32190*/  IMAD.MOV.U32 R12, RZ, RZ, 0x1 ;  /* 0x00000001ff0c7424 */ /* 0x000fe400078e00ff */
[----:B---3--:R-:W-:Y:S02]  /*321a0*/  IMAD.MOV.U32 R11, RZ, RZ, 0x1c1f ;  /* 0x00001c1fff0b7424 */ /* 0x008fe400078e00ff */
[----:B------:R-:W-:-:S07]  /*321b0*/  IMAD.MOV.U32 R15, RZ, RZ, -0x1 ;  /* 0xffffffffff0f7424 */ /* 0x000fce00078e00ff */
[----:B012---:R-:W-:Y:S05]  /*321c0*/  WARPSYNC.COLLECTIVE R15, `(.L_x_2718) ;  /* 0x000000000f087348 */ /* 0x007fea0003c00000 */
[----:B--2---:R2:W3:Y:S02]  /*321d0*/  SHFL.IDX P6, R14, R13, R12, R11 ;  /* 0x0000000c0d0e7389 */ /* 0x0044e400000c000b */
[----:B0123--:R-:W-:Y:S01]  /*321e0*/  ENDCOLLECTIVE ;  /* 0x000000000000791b */ /* 0x00ffe20003800000 */
.L_x_2718:
[----:B------:R-:W-:Y:S05]  /*321f0*/  BSYNC B1 ;  /* 0x0000000000017941 */ /* 0x000fea0003800000 */
.L_x_2717:
        /* <DEDUP_REMOVED lines=8> */
.L_x_2719:
[----:B------:R-:W-:Y:S05]  /*32280*/  BRA `(.L_x_2720) ;  /* 0xffffff4000b07947 */ /* 0x000fea000383ffff */
.L_x_2462:
[----:B------:R-:W-:Y:S01]  /*32290*/  MOV R13, R2 ;  /* 0x00000002000d7202 */ /* 0x000fe20000000f00 */
[----:B------:R-:W-:Y:S02]  /*322a0*/  IMAD.MOV.U32 R12, RZ, RZ, RZ ;  /* 0x000000ffff0c7224 */ /* 0x000fe400078e00ff */
[----:B------:R-:W-:Y:S02]  /*322b0*/  IMAD.MOV.U32 R11, RZ, RZ, 0x181f ;  /* 0x0000181fff0b7424 */ /* 0x000fe400078e00ff */
[----:B------:R-:W-:-:S07]  /*322c0*/  IMAD.MOV.U32 R15, RZ, RZ, -0x1 ;  /* 0xffffffffff0f7424 */ /* 0x000fce00078e00ff */
[----:B0-----:R-:W-:Y:S05]  /*322d0*/  WARPSYNC.COLLECTIVE R15, `(.L_x_2721) ;  /* 0x000000000f087348 */ /* 0x001fea0003c00000 */
[----:B0-----:R0:W1:Y:S02]  /*322e0*/  SHFL.IDX P6, R14, R13, R12, R11 ;  /* 0x0000000c0d0e7389 */ /* 0x00106400000c000b */
[----:B01----:R-:W-:Y:S01]  /*322f0*/  ENDCOLLECTIVE ;  /* 0x000000000000791b */ /* 0x003fe20003800000 */
.L_x_2721:
[----:B------:R-:W-:Y:S02]  /*32300*/  IMAD.MOV.U32 R13, RZ, RZ, R0 ;  /* 0x000000ffff0d7224 */ /* 0x000fe400078e0000 */
[----:B------:R-:W-:-:S07]  /*32310*/  IMAD.MOV.U32 R3, RZ, RZ, R14 ;  /* 0x000000ffff037224 */ /* 0x000fce00078e000e */
[----:B------:R-:W-:Y:S05]  /*32320*/  WARPSYNC.COLLECTIVE R15, `(.L_x_2722) ;  /* 0x000000000f087348 */ /* 0x000fea0003c00000 */
[----:B------:R0:W1:Y:S02]  /*32330*/  SHFL.IDX P6, R14, R13, R12, R11 ;  /* 0x0000000c0d0e7389 */ /* 0x00006400000c000b */
[----:B01----:R-:W-:Y:S01]  /*32340*/  ENDCOLLECTIVE ;  /* 0x000000000000791b */ /* 0x003fe20003800000 */
.L_x_2722:
[----:B------:R-:W-:Y:S05]  /*32350*/  BRA `(.L_x_2723) ;  /* 0xffffff4c00e87947 */ /* 0x000fea000383ffff */
.L_x_2465:
[----:B------:R-:W-:Y:S01]  /*32360*/  BSSY B1, `(.L_x_2724) ;  /* 0x0000008000017945 */ /* 0x000fe20003800000 */
[----:B---3--:R-:W-:Y:S02]  /*32370*/  IMAD.MOV.U32 R13, RZ, RZ, R2 ;  /* 0x000000ffff0d7224 */ /* 0x008fe400078e0002 */
[----:B------:R-:W-:Y:S02]  /*32380*/  IMAD.MOV.U32 R12, RZ, RZ, 0x1 ;  /* 0x00000001ff0c7424 */ /* 0x000fe400078e00ff */
[----:B------:R-:W-:Y:S02]  /*32390*/  IMAD.MOV.U32 R11, RZ, RZ, 0x181f ;  /* 0x0000181fff0b7424 */ /* 0x000fe400078e00ff */
[----:B------:R-:W-:-:S07]  /*323a0*/  IMAD.MOV.U32 R15, RZ, RZ, -0x1 ;  /* 0xffffffffff0f7424 */ /* 0x000fce00078e00ff */
[----:B012---:R-:W-:Y:S05]  /*323b0*/  WARPSYNC.COLLECTIVE R15, `(.L_x_2725) ;  /* 0x000000000f087348 */ /* 0x007fea0003c00000 */
[----:B0-----:R0:W3:Y:S02]  /*323c0*/  SHFL.IDX P6, R14, R13, R12, R11 ;  /* 0x0000000c0d0e7389 */ /* 0x0010e400000c000b */
[----:B0123--:R-:W-:Y:S01]  /*323d0*/  ENDCOLLECTIVE ;  /* 0x000000000000791b */ /* 0x00ffe20003800000 */
.L_x_2725:
[----:B------:R-:W-:Y:S05]  /*323e0*/  BSYNC B1 ;  /* 0x0000000000017941 */ /* 0x000fea0003800000 */
.L_x_2724:
        /* <DEDUP_REMOVED lines=8> */
.L_x_2726:
[----:B------:R-:W-:Y:S05]  /*32470*/  BRA `(.L_x_2727) ;  /* 0xffffff4c00f07947 */ /* 0x000fea000383ffff */
.L_x_2468:
[----:B------:R-:W-:Y:S01]  /*32480*/  BSSY B1, `(.L_x_2728) ;  /* 0x0000008000017945 */ /* 0x000fe20003800000 */
[----:B---3--:R-:W-:Y:S02]  /*32490*/  IMAD.MOV.U32 R13, RZ, RZ, R2 ;  /* 0x000000ffff0d7224 */ /* 0x008fe400078e0002 */
[----:B------:R-:W-:Y:S02]  /*324a0*/  IMAD.MOV.U32 R12, RZ, RZ, 0x2 ;  /* 0x00000002ff0c7424 */ /* 0x000fe400078e00ff */
[----:B------:R-:W-:Y:S02]  /*324b0*/  IMAD.MOV.U32 R11, RZ, RZ, 0x181f ;  /* 0x0000181fff0b7424 */ /* 0x000fe400078e00ff */
[----:B------:R-:W-:-:S07]  /*324c0*/  IMAD.MOV.U32 R15, RZ, RZ, -0x1 ;  /* 0xffffffffff0f7424 */ /* 0x000fce00078e00ff */
[----:B012-4-:R-:W-:Y:S05]  /*324d0*/  WARPSYNC.COLLECTIVE R15, `(.L_x_2729) ;  /* 0x000000000f087348 */ /* 0x017fea0003c00000 */
[----:B0-----:R0:W3:Y:S02]  /*324e0*/  SHFL.IDX P6, R14, R13, R12, R11 ;  /* 0x0000000c0d0e7389 */ /* 0x0010e400000c000b */
[----:B01234-:R-:W-:Y:S01]  /*324f0*/  ENDCOLLECTIVE ;  /* 0x000000000000791b */ /* 0x01ffe20003800000 */
.L_x_2729:
[----:B------:R-:W-:Y:S05]  /*32500*/  BSYNC B1 ;  /* 0x0000000000017941 */ /* 0x000fea0003800000 */
.L_x_2728:
        /* <DEDUP_REMOVED lines=8> */
.L_x_2730:
[----:B------:R-:W-:Y:S05]  /*32590*/  BRA `(.L_x_2731) ;  /* 0xffffff4c00f47947 */ /* 0x000fea000383ffff */
.L_x_2471:
        /* <DEDUP_REMOVED lines=8> */
.L_x_2733:
[----:B------:R-:W-:Y:S05]  /*32620*/  BSYNC B1 ;  /* 0x0000000000017941 */ /* 0x000fea0003800000 */
.L_x_2732:
        /* <DEDUP_REMOVED lines=8> */
.L_x_2734:
[----:B------:R-:W-:Y:S05]  /*326b0*/  BRA `(.L_x_2735) ;  /* 0xffffff4c00f87947 */ /* 0x000fea000383ffff */
.L_x_2490:
[----:B------:R-:W0:Y:S01]  /*326c0*/  S2R R6, SR_TID.X ;  /* 0x0000000000067919 */ /* 0x000e220000002100 */
[----:B------:R-:W-:Y:S01]  /*326d0*/  BSSY B1, `(.L_x_2736) ;  /* 0x000000a000017945 */ /* 0x000fe20003800000 */
[----:B------:R-:W-:Y:S02]  /*326e0*/  IMAD.MOV.U32 R12, RZ, RZ, RZ ;  /* 0x000000ffff0c7224 */ /* 0x000fe400078e00ff */
[----:B------:R-:W-:Y:S02]  /*326f0*/  IMAD.MOV.U32 R11, RZ, RZ, 0x1f ;  /* 0x0000001fff0b7424 */ /* 0x000fe400078e00ff */
[----:B------:R-:W-:Y:S01]  /*32700*/  IMAD.MOV.U32 R15, RZ, RZ, -0x1 ;  /* 0xffffffffff0f7424 */ /* 0x000fe200078e00ff */
[----:B0-----:R-:W-:-:S04]  /*32710*/  SHF.R.U32.HI R6, RZ, 0x5, R6 ;  /* 0x00000005ff067819 */ /* 0x001fc80000011606 */
[----:B------:R-:W-:-:S05]  /*32720*/  LOP3.LUT R6, R6, 0x3, RZ, 0xc0, !PT ;  /* 0x0000000306067812 */ /* 0x000fca00078ec0ff */
[----:B------:R-:W-:-:S07]  /*32730*/  IMAD.MOV.U32 R13, RZ, RZ, R6 ;  /* 0x000000ffff0d7224 */ /* 0x000fce00078e0006 */
[----:B------:R-:W-:Y:S05]  /*32740*/  WARPSYNC.COLLECTIVE R15, `(.L_x_2737) ;  /* 0x000000000f087348 */ /* 0x000fea0003c00000 */
[----:B------:R0:W1:Y:S02]  /*32750*/  SHFL.IDX P6, R14, R13, R12, R11 ;  /* 0x0000000c0d0e7389 */ /* 0x00006400000c000b */
[----:B01----:R-:W-:Y:S01]  /*32760*/  ENDCOLLECTIVE ;  /* 0x000000000000791b */ /* 0x003fe20003800000 */
.L_x_2737:
[----:B------:R-:W-:Y:S05]  /*32770*/  BSYNC B1 ;  /* 0x0000000000017941 */ /* 0x000fea0003800000 */
.L_x_2736:
[----:B------:R-:W-:Y:S05]  /*32780*/  BRA `(.L_x_2738) ;  /* 0xffffff6c00dc7947 */ /* 0x000fea000383ffff */
.L_x_2492:
[----:B------:R-:W-:Y:S01]  /*32790*/  BSSY B1, `(.L_x_2739) ;  /* 0x0000006000017945 */ /* 0x000fe20003800000 */
[----:B------:R-:W-:-:S07]  /*327a0*/  IMAD.MOV.U32 R15, RZ, RZ, -0x1 ;  /* 0xffffffffff0f7424 */ /* 0x000fce00078e00ff */
[----:B0-----:R-:W-:Y:S05]  /*327b0*/  WARPSYNC.COLLECTIVE R15, `(.L_x_2740) ;  /* 0x000000000f0c7348 */ /* 0x001fea0003c00000 */
[----:B------:R-:W-:Y:S02]  /*327c0*/  ELECT P6, UR62, PT ;  /* 0x00000000003e782f */ /* 0x000fe400038c0000 */
[----:B------:R-:W-:Y:S01]  /*327d0*/  MOV R14, UR62 ;  /* 0x0000003e000e7c02 */ /* 0x000fe20008000f00 */
[----:B0-----:R-:W-:Y:S10]  /*327e0*/  ENDCOLLECTIVE ;  /* 0x000000000000791b */ /* 0x001ff40003800000 */
.L_x_2740:
[----:B------:R-:W-:Y:S05]  /*327f0*/  BSYNC B1 ;  /* 0x0000000000017941 */ /* 0x000fea0003800000 */
.L_x_2739:
[----:B------:R-:W-:Y:S05]  /*32800*/  BRA `(.L_x_2491) ;  /* 0xffffff6c00d47947 */ /* 0x000fea000383ffff */
.L_x_2494:
[----:B0-----:R0:W1:Y:S02]  /*32810*/  SYNCS.PHASECHK.TRANS64.TRYWAIT P0, [R18+URZ+0x2e820], R4 ;  /* 0x02e82004120075a7 */ /* 0x001064000800017f */
[----:B-1----:R-:W-:Y:S05]  /*32820*/  @!P0 NANOSLEEP.SYNCS 0x989680 ;  /* 0x009896800000895d */ /* 0x002fea0003900000 */
[----:B------:R-:W1:Y:S02]  /*32830*/  @!P0 SYNCS.PHASECHK.TRANS64 P0, [R18+URZ+0x2e820], R4 ;  /* 0x02e82004120085a7 */ /* 0x000e64000800007f */
[----:B-1----:R-:W-:Y:S05]  /*32840*/  @!P0 BRA `(.L_x_2494) ;  /* 0xfffffffc00f08947 */ /* 0x002fea000383ffff */
[----:B------:R-:W-:Y:S05]  /*32850*/  BRA `(.L_x_2741) ;  /* 0xffffff6c00e47947 */ /* 0x000fea000383ffff */
.L_x_2498:
[----:B-1----:R1:W2:Y:S02]  /*32860*/  SYNCS.PHASECHK.TRANS64.TRYWAIT P0, [R7+URZ+0x2e8a0], R9 ;  /* 0x02e8a009070075a7 */ /* 0x0022a4000800017f */
[----:B--2---:R-:W-:Y:S05]  /*32870*/  @!P0 NANOSLEEP.SYNCS 0x989680 ;  /* 0x009896800000895d */ /* 0x004fea0003900000 */
[----:B------:R-:W2:Y:S02]  /*32880*/  @!P0 SYNCS.PHASECHK.TRANS64 P0, [R7+URZ+0x2e8a0], R9 ;  /* 0x02e8a009070085a7 */ /* 0x000ea4000800007f */
[----:B--2---:R-:W-:Y:S05]  /*32890*/  @!P0 BRA `(.L_x_2498) ;  /* 0xfffffffc00f08947 */ /* 0x004fea000383ffff */
[----:B------:R-:W-:Y:S05]  /*328a0*/  BRA `(.L_x_2742) ;  /* 0xffffff7000047947 */ /* 0x000fea000383ffff */
.L_x_2503:
[----:B0-----:R0:W2:Y:S02]  /*328b0*/  SYNCS.PHASECHK.TRANS64.TRYWAIT P0, [R7+URZ+0x2e8c0], R9 ;  /* 0x02e8c009070075a7 */ /* 0x0010a4000800017f */
[----:B--2---:R-:W-:Y:S05]  /*328c0*/  @!P0 NANOSLEEP.SYNCS 0x989680 ;  /* 0x009896800000895d */ /* 0x004fea0003900000 */
[----:B------:R-:W2:Y:S02]  /*328d0*/  @!P0 SYNCS.PHASECHK.TRANS64 P0, [R7+URZ+0x2e8c0], R9 ;  /* 0x02e8c009070085a7 */ /* 0x000ea4000800007f */
[----:B--2---:R-:W-:Y:S05]  /*328e0*/  @!P0 BRA `(.L_x_2503) ;  /* 0xfffffffc00f08947 */ /* 0x004fea000383ffff */
[----:B------:R-:W-:Y:S05]  /*328f0*/  BRA `(.L_x_2743) ;  /* 0xffffff7000847947 */ /* 0x000fea000383ffff */
.L_x_2510:
[----:B0-----:R0:W1:Y:S02]  /*32900*/  SYNCS.PHASECHK.TRANS64.TRYWAIT P1, [R5+URZ+0x2e8a0], R6 ;  /* 0x02e8a006050075a7 */ /* 0x001064000802017f */
[----:B-1----:R-:W-:Y:S05]  /*32910*/  @!P1 NANOSLEEP.SYNCS 0x989680 ;  /* 0x009896800000995d */ /* 0x002fea0003900000 */
[----:B------:R-:W1:Y:S02]  /*32920*/  @!P1 SYNCS.PHASECHK.TRANS64 P1, [R5+URZ+0x2e8a0], R6 ;  /* 0x02e8a006050095a7 */ /* 0x000e64000802007f */
[----:B-1----:R-:W-:Y:S05]  /*32930*/  @!P1 BRA `(.L_x_2510) ;  /* 0xfffffffc00f09947 */ /* 0x002fea000383ffff */
[----:B------:R-:W-:Y:S05]  /*32940*/  BRA `(.L_x_2744) ;  /* 0xffffff7400587947 */ /* 0x000fea000383ffff */
.L_x_2515:
[----:B-1----:R1:W2:Y:S02]  /*32950*/  SYNCS.PHASECHK.TRANS64.TRYWAIT P1, [R5+URZ+0x2e8c0], R6 ;  /* 0x02e8c006050075a7 */ /* 0x0022a4000802017f */
[----:B--2---:R-:W-:Y:S05]  /*32960*/  @!P1 NANOSLEEP.SYNCS 0x989680 ;  /* 0x009896800000995d */ /* 0x004fea0003900000 */
[----:B------:R-:W2:Y:S02]  /*32970*/  @!P1 SYNCS.PHASECHK.TRANS64 P1, [R5+URZ+0x2e8c0], R6 ;  /* 0x02e8c006050095a7 */ /* 0x000ea4000802007f */
[----:B--2---:R-:W-:Y:S05]  /*32980*/  @!P1 BRA `(.L_x_2515) ;  /* 0xfffffffc00f09947 */ /* 0x004fea000383ffff */
[----:B------:R-:W-:Y:S05]  /*32990*/  BRA `(.L_x_2745) ;  /* 0xffffff7400d47947 */ /* 0x000fea000383ffff */
.L_x_2532:
[----:B------:R-:W0:Y:S01]  /*329a0*/  S2R R0, SR_TID.X ;  /* 0x0000000000007919 */ /* 0x000e220000002100 */
[----:B------:R-:W-:Y:S01]  /*329b0*/  BSSY B0, `(.L_x_2746) ;  /* 0x000000a000007945 */ /* 0x000fe20003800000 */
[----:B------:R-:W-:Y:S01]  /*329c0*/  IMAD.MOV.U32 R12, RZ, RZ, RZ ;  /* 0x000000ffff0c7224 */ /* 0x000fe200078e00ff */
[----:B------:R-:W-:Y:S01]  /*329d0*/  MOV R11, 0x1f ;  /* 0x0000001f000b7802 */ /* 0x000fe20000000f00 */
[----:B------:R-:W-:Y:S01]  /*329e0*/  IMAD.MOV.U32 R15, RZ, RZ, -0x1 ;  /* 0xffffffffff0f7424 */ /* 0x000fe200078e00ff */
[----:B0-----:R-:W-:-:S04]  /*329f0*/  SHF.R.U32.HI R0, RZ, 0x5, R0 ;  /* 0x00000005ff007819 */ /* 0x001fc80000011600 */
[----:B------:R-:W-:-:S05]  /*32a00*/  LOP3.LUT R0, R0, 0x3, RZ, 0xc0, !PT ;  /* 0x0000000300007812 */ /* 0x000fca00078ec0ff */
[----:B------:R-:W-:-:S07]  /*32a10*/  IMAD.MOV.U32 R13, RZ, RZ, R0 ;  /* 0x000000ffff0d7224 */ /* 0x000fce00078e0000 */
[----:B-1----:R-:W-:Y:S05]  /*32a20*/  WARPSYNC.COLLECTIVE R15, `(.L_x_2747) ;  /* 0x000000000f087348 */ /* 0x002fea0003c00000 */
[----:B------:R0:W2:Y:S02]  /*32a30*/  SHFL.IDX P6, R14, R13, R12, R11 ;  /* 0x0000000c0d0e7389 */ /* 0x0000a400000c000b */
[----:B012---:R-:W-:Y:S01]  /*32a40*/  ENDCOLLECTIVE ;  /* 0x000000000000791b */ /* 0x007fe20003800000 */
.L_x_2747:
[----:B------:R-:W-:Y:S05]  /*32a50*/  BSYNC B0 ;  /* 0x0000000000007941 */ /* 0x000fea0003800000 */
.L_x_2746:
[----:B------:R-:W-:Y:S05]  /*32a60*/  BRA `(.L_x_2748) ;  /* 0xffffff8400407947 */ /* 0x000fea000383ffff */
.L_x_2534:
[----:B------:R-:W-:Y:S01]  /*32a70*/  BSSY B0, `(.L_x_2749) ;  /* 0x0000006000007945 */ /* 0x000fe20003800000 */
[----:B------:R-:W-:-:S07]  /*32a80*/  IMAD.MOV.U32 R15, RZ, RZ, -0x1 ;  /* 0xffffffffff0f7424 */ /* 0x000fce00078e00ff */
[----:B01----:R-:W-:Y:S05]  /*32a90*/  WARPSYNC.COLLECTIVE R15, `(.L_x_2750) ;  /* 0x000000000f0c7348 */ /* 0x003fea0003c00000 */
[----:B------:R-:W-:Y:S02]  /*32aa0*/  ELECT P6, UR62, PT ;  /* 0x00000000003e782f */ /* 0x000fe400038c0000 */
[----:B------:R-:W-:Y:S01]  /*32ab0*/  MOV R14, UR62 ;  /* 0x0000003e000e7c02 */ /* 0x000fe20008000f00 */
[----:B01----:R-:W-:Y:S10]  /*32ac0*/  ENDCOLLECTIVE ;  /* 0x000000000000791b */ /* 0x003ff40003800000 */
.L_x_2750:
[----:B------:R-:W-:Y:S05]  /*32ad0*/  BSYNC B0 ;  /* 0x0000000000007941 */ /* 0x000fea0003800000 */
.L_x_2749:
[----:B------:R-:W-:Y:S05]  /*32ae0*/  BRA `(.L_x_2751) ;  /* 0xffffff8400487947 */ /* 0x000fea000383ffff */
.L_x_2536:
[----:B0-----:R0:W1:Y:S02]  /*32af0*/  SYNCS.PHASECHK.TRANS64.TRYWAIT P0, [R2+URZ+0x2e880], R4 ;  /* 0x02e88004020075a7 */ /* 0x001064000800017f */
[----:B-1----:R-:W-:Y:S05]  /*32b00*/  @!P0 NANOSLEEP.SYNCS 0x989680 ;  /* 0x009896800000895d */ /* 0x002fea0003900000 */
[----:B------:R-:W1:Y:S02]  /*32b10*/  @!P0 SYNCS.PHASECHK.TRANS64 P0, [R2+URZ+0x2e880], R4 ;  /* 0x02e88004020085a7 */ /* 0x000e64000800007f */
[----:B-1----:R-:W-:Y:S05]  /*32b20*/  @!P0 BRA `(.L_x_2536) ;  /* 0xfffffffc00f08947 */ /* 0x002fea000383ffff */
[----:B------:R-:W-:Y:S05]  /*32b30*/  BRA `(.L_x_2752) ;  /* 0xffffff8400b87947 */ /* 0x000fea000383ffff */
.L_x_2538:
[----:B-1----:R1:W2:Y:S02]  /*32b40*/  SYNCS.PHASECHK.TRANS64.TRYWAIT P0, [R2+URZ+0x2e840], R4 ;  /* 0x02e84004020075a7 */ /* 0x0022a4000800017f */
[----:B--2---:R-:W-:Y:S05]  /*32b50*/  @!P0 NANOSLEEP.SYNCS 0x989680 ;  /* 0x009896800000895d */ /* 0x004fea0003900000 */
[----:B------:R-:W2:Y:S02]  /*32b60*/  @!P0 SYNCS.PHASECHK.TRANS64 P0, [R2+URZ+0x2e840], R4 ;  /* 0x02e84004020085a7 */ /* 0x000ea4000800007f */
[----:B--2---:R-:W-:Y:S05]  /*32b70*/  @!P0 BRA `(.L_x_2538) ;  /* 0xfffffffc00f08947 */ /* 0x004fea000383ffff */
[----:B------:R-:W-:Y:S05]  /*32b80*/  BRA `(.L_x_2753) ;  /* 0xffffff8800107947 */ /* 0x000fea000383ffff */
.L_x_2542:
[----:B------:R-:W2:Y:S01]  /*32b90*/  LDL.LU R11, [R1+0x44] ;  /* 0x00004400010b7983 */ /* 0x000ea20000300800 */
[----:B------:R-:W-:Y:S01]  /*32ba0*/  IMAD.MOV.U32 R13, RZ, RZ, R3 ;  /* 0x000000ffff0d7224 */ /* 0x000fe200078e0003 */
[----:B------:R-:W-:Y:S01]  /*32bb0*/  LEA R2, R10, R19, 0x7 ;  /* 0x000000130a027211 */ /* 0x000fe200078e38ff */
[----:B------:R-:W-:Y:S02]  /*32bc0*/  IMAD.MOV.U32 R12, RZ, RZ, RZ ;  /* 0x000000ffff0c7224 */ /* 0x000fe400078e00ff */
[----:B------:R-:W-:Y:S02]  /*32bd0*/  IMAD.MOV.U32 R15, RZ, RZ, -0x1 ;  /* 0xffffffffff0f7424 */ /* 0x000fe400078e00ff */
[----:B------:R-:W-:Y:S02]  /*32be0*/  VIADD R5, R2, 0x10 ;  /* 0x0000001002057836 */ /* 0x000fe40000000000 */
[----:B--2---:R-:W-:Y:S02]  /*32bf0*/  IMAD R0, R11, R7, RZ ;  /* 0x000000070b007224 */ /* 0x004fe400078e02ff */
[----:B------:R-:W-:-:S03]  /*32c00*/  IMAD.MOV.U32 R11, RZ, RZ, 0x181f ;  /* 0x0000181fff0b7424 */ /* 0x000fc600078e00ff */
[----:B------:R-:W-:-:S13]  /*32c10*/  ISETP.GE.AND P1, PT, R2, R0, PT ;  /* 0x000000000200720c */ /* 0x000fda0003f26270 */
[----:B-----5:R-:W-:Y:S05]  /*32c20*/  WARPSYNC.COLLECTIVE R15, `(.L_x_2754) ;  /* 0x000000000f087348 */ /* 0x020fea0003c00000 */
[----:B------:R0:W1:Y:S02]  /*32c30*/  SHFL.IDX P6, R14, R13, R12, R11 ;  /* 0x0000000c0d0e7389 */ /* 0x00006400000c000b */
[----:B01---5:R-:W-:Y:S01]  /*32c40*/  ENDCOLLECTIVE ;  /* 0x000000000000791b */ /* 0x023fe20003800000 */
.L_x_2754:
[----:B------:R-:W-:Y:S02]  /*32c50*/  IMAD.MOV.U32 R13, RZ, RZ, R4 ;  /* 0x000000ffff0d7224 */ /* 0x000fe400078e0004 */
[----:B------:R-:W-:-:S07]  /*32c60*/  IMAD.MOV.U32 R6, RZ, RZ, R14 ;  /* 0x000000ffff067224 */ /* 0x000fce00078e000e */
[----:B------:R-:W-:Y:S05]  /*32c70*/  WARPSYNC.COLLECTIVE R15, `(.L_x_2755) ;  /* 0x000000000f087348 */ /* 0x000fea0003c00000 */
[----:B------:R0:W1:Y:S02]  /*32c80*/  SHFL.IDX P6, R14, R13, R12, R11 ;  /* 0x0000000c0d0e7389 */ /* 0x00006400000c000b */
[----:B01----:R-:W-:Y:S01]  /*32c90*/  ENDCOLLECTIVE ;  /* 0x000000000000791b */ /* 0x003fe20003800000 */
.L_x_2755:
[----:B------:R-:W-:Y:S01]  /*32ca0*/  ULDC.64 UR4, c[0x0][0x208] ;  /* 0x0000820000047ab9 */ /* 0x000fe20000000a00 */
[----:B------:R-:W-:Y:S02]  /*32cb0*/  IMAD.MOV.U32 R13, RZ, RZ, R3 ;  /* 0x000000ffff0d7224 */ /* 0x000fe400078e0003 */
[----:B------:R-:W-:Y:S02]  /*32cc0*/  IMAD.MOV.U32 R12, RZ, RZ, 0x1 ;  /* 0x00000001ff0c7424 */ /* 0x000fe400078e00ff */
[----:B------:R-:W-:-:S05]  /*32cd0*/  IMAD.MOV.U32 R7, RZ, RZ, R14 ;  /* 0x000000ffff077224 */ /* 0x000fca00078e000e */
[----:B------:R-:W-:-:S05]  /*32ce0*/  @!P1 IADD3 R7, P2, R9, R7, RZ ;  /* 0x0000000709079210 */ /* 0x000fca0007f5e0ff */
[----:B------:R-:W-:-:S05]  /*32cf0*/  @!P1 IMAD.X R6, RZ, RZ, R6, P2 ;  /* 0x000000ffff069224 */ /* 0x000fca00010e0606 */
[----:B------:R-:W-:-:S04]  /*32d00*/  @!P1 LOP3.LUT R7, R7, R6, RZ, 0x3c, !PT ;  /* 0x0000000607079212 */ /* 0x000fc800078e3cff */
[----:B------:R-:W-:-:S04]  /*32d10*/  @!P1 LOP3.LUT R6, R7, R6, RZ, 0x3c, !PT ;  /* 0x0000000607069212 */ /* 0x000fc800078e3cff */
[----:B------:R-:W-:-:S05]  /*32d20*/  @!P1 LOP3.LUT R7, R7, R6, RZ, 0x3c, !PT ;  /* 0x0000000607079212 */ /* 0x000fca00078e3cff */
[----:B------:R-:W-:Y:S01]  /*32d30*/  @!PT LDS RZ, [RZ] ;  /* 0x00000000fffff984 */ /* 0x000fe20000000800 */
[----:B------:R-:W-:Y:S01]  /*32d40*/  @!PT LDS RZ, [RZ] ;  /* 0x00000000fffff984 */ /* 0x000fe20000000800 */
[----:B------:R-:W-:Y:S01]  /*32d50*/  @!PT LDS RZ, [RZ] ;  /* 0x00000000fffff984 */ /* 0x000fe20000000800 */
[----:B------:R0:W-:Y:S01]  /*32d60*/  @!P1 LDGSTS.E.BYPASS.LTC128B.128 [R8+0x1c400], desc[UR4][R6.64], !P0 ;  /* 0x1c40000006089fae */ /* 0x0001e2000c101d44 */
[----:B------:R-:W-:-:S13]  /*32d70*/  ISETP.GE.AND P1, PT, R5, R0, PT ;  /* 0x000000000500720c */ /* 0x000fda0003f26270 */
[----:B0-----:R-:W-:Y:S05]  /*32d80*/  WARPSYNC.COLLECTIVE R15, `(.L_x_2756) ;  /* 0x000000000f087348 */ /* 0x001fea0003c00000 */
[----:B------:R1:W2:Y:S02]  /*32d90*/  SHFL.IDX P6, R14, R13, R12, R11 ;  /* 0x0000000c0d0e7389 */ /* 0x0002a400000c000b */
[----:B012---:R-:W-:Y:S01]  /*32da0*/  ENDCOLLECTIVE ;  /* 0x000000000000791b */ /* 0x007fe20003800000 */
.L_x_2756:
[----:B------:R-:W-:Y:S02]  /*32db0*/  IMAD.MOV.U32 R13, RZ, RZ, R4 ;  /* 0x000000ffff0d7224 */ /* 0x000fe400078e0004 */
[----:B------:R-:W-:-:S07]  /*32dc0*/  IMAD.MOV.U32 R6, RZ, RZ, R14 ;  /* 0x000000ffff067224 */ /* 0x000fce00078e000e */
[----:B------:R-:W-:Y:S05]  /*32dd0*/  WARPSYNC.COLLECTIVE R15, `(.L_x_2757) ;  /* 0x000000000f087348 */ /* 0x000fea0003c00000 */
[----:B------:R0:W1:Y:S02]  /*32de0*/  SHFL.IDX P6, R14, R13, R12, R11 ;  /* 0x0000000c0d0e7389 */ /* 0x00006400000c000b */
[----:B01----:R-:W-:Y:S01]  /*32df0*/  ENDCOLLECTIVE ;  /* 0x000000000000791b */ /* 0x003fe20003800000 */
.L_x_2757:
[----:B------:R-:W-:Y:S01]  /*32e00*/  ULDC.64 UR4, c[0x0][0x208] ;  /* 0x0000820000047ab9 */ /* 0x000fe20000000a00 */
[----:B------:R-:W-:Y:S02]  /*32e10*/  IMAD.MOV.U32 R13, RZ, RZ, R3 ;  /* 0x000000ffff0d7224 */ /* 0x000fe400078e0003 */
[----:B------:R-:W-:Y:S02]  /*32e20*/  IMAD.MOV.U32 R12, RZ, RZ, 0x2 ;  /* 0x00000002ff0c7424 */ /* 0x000fe400078e00ff */
[----:B------:R-:W-:-:S05]  /*32e30*/  IMAD.MOV.U32 R5, RZ, RZ, R14 ;  /* 0x000000ffff057224 */ /* 0x000fca00078e000e */
[----:B------:R-:W-:-:S05]  /*32e40*/  @!P1 IADD3 R5, P2, R9, R5, RZ ;  /* 0x0000000509059210 */ /* 0x000fca0007f5e0ff */
[----:B------:R-:W-:-:S04]  /*32e50*/  @!P1 IMAD.X R6, RZ, RZ, R6, P2 ;  /* 0x000000ffff069224 */ /* 0x000fc800010e0606 */
[----:B------:R-:W-:Y:S01]  /*32e60*/  @!P1 IMAD.MOV.U32 R7, RZ, RZ, R6 ;  /* 0x000000ffff079224 */ /* 0x000fe200078e0006 */
[----:B------:R-:W-:Y:S01]  /*32e70*/  @!P1 MOV R6, R5 ;  /* 0x0000000500069202 */ /* 0x000fe20000000f00 */
[----:B------:R-:W-:-:S04]  /*32e80*/  VIADD R5, R2, 0x20 ;  /* 0x0000002002057836 */ /* 0x000fc80000000000 */
        /* <DEDUP_REMOVED lines=8> */
.L_x_2758:
[----:B------:R-:W-:Y:S02]  /*32f10*/  IMAD.MOV.U32 R13, RZ, RZ, R4 ;  /* 0x000000ffff0d7224 */ /* 0x000fe400078e0004 */
[----:B------:R-:W-:-:S07]  /*32f20*/  IMAD.MOV.U32 R6, RZ, RZ, R14 ;  /* 0x000000ffff067224 */ /* 0x000fce00078e000e */
[----:B------:R-:W-:Y:S05]  /*32f30*/  WARPSYNC.COLLECTIVE R15, `(.L_x_2759) ;  /* 0x000000000f087348 */ /* 0x000fea0003c00000 */
[----:B------:R0:W1:Y:S02]  /*32f40*/  SHFL.IDX P6, R14, R13, R12, R11 ;  /* 0x0000000c0d0e7389 */ /* 0x00006400000c000b */
[----:B01----:R-:W-:Y:S01]  /*32f50*/  ENDCOLLECTIVE ;  /* 0x000000000000791b */ /* 0x003fe20003800000 */
.L_x_2759:
[----:B------:R-:W-:Y:S01]  /*32f60*/  ULDC.64 UR4, c[0x0][0x208] ;  /* 0x0000820000047ab9 */ /* 0x000fe20000000a00 */
[----:B------:R-:W-:Y:S02]  /*32f70*/  IMAD.MOV.U32 R13, RZ, RZ, R3 ;  /* 0x000000ffff0d7224 */ /* 0x000fe400078e0003 */
[----:B------:R-:W-:Y:S02]  /*32f80*/  IMAD.MOV.U32 R12, RZ, RZ, 0x3 ;  /* 0x00000003ff0c7424 */ /* 0x000fe400078e00ff */
[----:B------:R-:W-:-:S05]  /*32f90*/  IMAD.MOV.U32 R5, RZ, RZ, R14 ;  /* 0x000000ffff057224 */ /* 0x000fca00078e000e */
[----:B------:R-:W-:-:S05]  /*32fa0*/  @!P1 IADD3 R5, P2, R9, R5, RZ ;  /* 0x0000000509059210 */ /* 0x000fca0007f5e0ff */
[----:B------:R-:W-:-:S04]  /*32fb0*/  @!P1 IMAD.X R6, RZ, RZ, R6, P2 ;  /* 0x000000ffff069224 */ /* 0x000fc800010e0606 */
[----:B------:R-:W-:Y:S02]  /*32fc0*/  @!P1 IMAD.MOV.U32 R7, RZ, RZ, R6 ;  /* 0x000000ffff079224 */ /* 0x000fe400078e0006 */
[----:B------:R-:W-:Y:S01]  /*32fd0*/  @!P1 IMAD.MOV.U32 R6, RZ, RZ, R5 ;  /* 0x000000ffff069224 */ /* 0x000fe200078e0005 */
[----:B------:R-:W-:-:S04]  /*32fe0*/  IADD3 R5, R2, 0x30, RZ ;  /* 0x0000003002057810 */ /* 0x000fc80007ffe0ff */
        /* <DEDUP_REMOVED lines=8> */
.L_x_2760:
[----:B------:R-:W-:Y:S02]  /*33070*/  IMAD.MOV.U32 R13, RZ, RZ, R4 ;  /* 0x000000ffff0d7224 */ /* 0x000fe400078e0004 */
[----:B------:R-:W-:-:S07]  /*33080*/  IMAD.MOV.U32 R6, RZ, RZ, R14 ;  /* 0x000000ffff067224 */ /* 0x000fce00078e000e */
[----:B------:R-:W-:Y:S05]  /*33090*/  WARPSYNC.COLLECTIVE R15, `(.L_x_2761) ;  /* 0x000000000f087348 */ /* 0x000fea0003c00000 */
[----:B------:R0:W1:Y:S02]  /*330a0*/  SHFL.IDX P6, R14, R13, R12, R11 ;  /* 0x0000000c0d0e7389 */ /* 0x00006400000c000b */
[----:B01----:R-:W-:Y:S01]  /*330b0*/  ENDCOLLECTIVE ;  /* 0x000000000000791b */ /* 0x003fe20003800000 */
.L_x_2761:
[----:B------:R-:W-:Y:S01]  /*330c0*/  ULDC.64 UR4, c[0x0][0x208] ;  /* 0x0000820000047ab9 */ /* 0x000fe20000000a00 */
[----:B------:R-:W-:Y:S01]  /*330d0*/  MOV R13, R3 ;  /* 0x00000003000d7202 */ /* 0x000fe20000000f00 */
[----:B------:R-:W-:Y:S02]  /*330e0*/  IMAD.MOV.U32 R12, RZ, RZ, 0x4 ;  /* 0x00000004ff0c7424 */ /* 0x000fe400078e00ff */
[----:B------:R-:W-:-:S05]  /*330f0*/  IMAD.MOV.U32 R5, RZ, RZ, R14 ;  /* 0x000000ffff057224 */ /* 0x000fca00078e000e */
[----:B------:R-:W-:-:S05]  /*33100*/  @!P1 IADD3 R5, P2, R9, R5, RZ ;  /* 0x0000000509059210 */ /* 0x000fca0007f5e0ff */
[----:B------:R-:W-:-:S04]  /*33110*/  @!P1 IMAD.X R6, RZ, RZ, R6, P2 ;  /* 0x000000ffff069224 */ /* 0x000fc800010e0606 */
[----:B------:R-:W-:Y:S02]  /*33120*/  @!P1 IMAD.MOV.U32 R7, RZ, RZ, R6 ;  /* 0x000000ffff079224 */ /* 0x000fe400078e0006 */
[----:B------:R-:W-:Y:S02]  /*33130*/  @!P1 IMAD.MOV.U32 R6, RZ, RZ, R5 ;  /* 0x000000ffff069224 */ /* 0x000fe400078e0005 */
[----:B------:R-:W-:-:S03]  /*33140*/  VIADD R5, R2, 0x40 ;  /* 0x0000004002057836 */ /* 0x000fc60000000000 */
[----:B------:R-:W-:Y:S01]  /*33150*/  @!PT LDS RZ, [RZ] ;  /* 0x00000000fffff984 */ /* 0x000fe20000000800 */
[----:B------:R-:W-:Y:S01]  /*33160*/  @!PT LDS RZ, [RZ] ;  /* 0x00000000fffff984 */ /* 0x000fe20000000800 */
[----:B------:R-:W-:Y:S01]  /*33170*/  @!PT LDS RZ, [RZ] ;  /* 0x00000000fffff984 */ /* 0x000fe20000000800 */
[----:B------:R0:W-:Y:S02]  /*33180*/  @!P1 LDGSTS.E.BYPASS.LTC128B.128 [R8+0x1dc00], desc[UR4][R6.64], !P0 ;  /* 0x1dc0000006089fae */ /* 0x0001e4000c101d44 */
[----:B------:R-:W-:-:S13]  /*33190*/  ISETP.GE.AND P1, PT, R5, R0, PT ;  /* 0x000000000500720c */ /* 0x000fda0003f26270 */
[----:B0-----:R-:W-:Y:S05]  /*331a0*/  WARPSYNC.COLLECTIVE R15, `(.L_x_2762) ;  /* 0x000000000f087348 */ /* 0x001fea0003c00000 */
[----:B------:R1:W2:Y:S02]  /*331b0*/  SHFL.IDX P6, R14, R13, R12, R11 ;  /* 0x0000000c0d0e7389 */ /* 0x0002a400000c000b */
[----:B012---:R-:W-:Y:S01]  /*331c0*/  ENDCOLLECTIVE ;  /* 0x000000000000791b */ /* 0x007fe20003800000 */
.L_x_2762:
[----:B------:R-:W-:Y:S02]  /*331d0*/  IMAD.MOV.U32 R13, RZ, RZ, R4 ;  /* 0x000000ffff0d7224 */ /* 0x000fe400078e0004 */
[----:B------:R-:W-:-:S07]  /*331e0*/  IMAD.MOV.U32 R6, RZ, RZ, R14 ;  /* 0x000000ffff067224 */ /* 0x000fce00078e000e */
[----:B------:R-:W-:Y:S05]  /*331f0*/  WARPSYNC.COLLECTIVE R15, `(.L_x_2763) ;  /* 0x000000000f087348 */ /* 0x000fea0003c00000 */
[----:B------:R0:W1:Y:S02]  /*33200*/  SHFL.IDX P6, R14, R13, R12, R11 ;  /* 0x0000000c0d0e7389 */ /* 0x00006400000c000b */
[----:B01----:R-:W-:Y:S01]  /*33210*/  ENDCOLLECTIVE ;  /* 0x000000000000791b */ /* 0x003fe20003800000 */
.L_x_2763:
[----:B------:R-:W-:Y:S01]  /*33220*/  ULDC.64 UR4, c[0x0][0x208] ;  /* 0x0000820000047ab9 */ /* 0x000fe20000000a00 */
[----:B------:R-:W-:Y:S01]  /*33230*/  IMAD.MOV.U32 R13, RZ, RZ, R3 ;  /* 0x000000ffff0d7224 */ /* 0x000fe200078e0003 */
[----:B------:R-:W-:Y:S01]  /*33240*/  MOV R12, 0x5 ;  /* 0x00000005000c7802 */ /* 0x000fe20000000f00 */
        /* <DEDUP_REMOVED lines=14> */
.L_x_2764:
[----:B------:R-:W-:Y:S02]  /*33330*/  IMAD.MOV.U32 R13, RZ, RZ, R4 ;  /* 0x000000ffff0d7224 */ /* 0x000fe400078e0004 */
[----:B------:R-:W-:-:S07]  /*33340*/  IMAD.MOV.U32 R6, RZ, RZ, R14 ;  /* 0x000000ffff067224 */ /* 0x000fce00078e000e */
[----:B------:R-:W-:Y:S05]  /*33350*/  WARPSYNC.COLLECTIVE R15, `(.L_x_2765) ;  /* 0x000000000f087348 */ /* 0x000fea0003c00000 */
[----:B------:R0:W1:Y:S02]  /*33360*/  SHFL.IDX P6, R14, R13, R12, R11 ;  /* 0x0000000c0d0e7389 */ /* 0x00006400000c000b */
[----:B01----:R-:W-:Y:S01]  /*33370*/  ENDCOLLECTIVE ;  /* 0x000000000000791b */ /* 0x003fe20003800000 */
.L_x_2765:
[----:B------:R-:W-:Y:S01]  /*33380*/  ULDC.64 UR4, c[0x0][0x208] ;  /* 0x0000820000047ab9 */ /* 0x000fe20000000a00 */
[----:B------:R-:W-:Y:S02]  /*33390*/  IMAD.MOV.U32 R13, RZ, RZ, R3 ;  /* 0x000000ffff0d7224 */ /* 0x000fe400078e0003 */
[----:B------:R-:W-:Y:S02]  /*333a0*/  IMAD.MOV.U32 R12, RZ, RZ, 0x6 ;  /* 0x00000006ff0c7424 */ /* 0x000fe400078e00ff */
[----:B------:R-:W-:-:S05]  /*333b0*/  IMAD.MOV.U32 R5, RZ, RZ, R14 ;  /* 0x000000ffff057224 */ /* 0x000fca00078e000e */
[----:B------:R-:W-:-:S05]  /*333c0*/  @!P1 IADD3 R5, P2, R9, R5, RZ ;  /* 0x0000000509059210 */ /* 0x000fca0007f5e0ff */
[----:B------:R-:W-:-:S04]  /*333d0*/  @!P1 IMAD.X R6, RZ, RZ, R6, P2 ;  /* 0x000000ffff069224 */ /* 0x000fc800010e0606 */
[----:B------:R-:W-:Y:S02]  /*333e0*/  @!P1 IMAD.MOV.U32 R7, RZ, RZ, R6 ;  /* 0x000000ffff079224 */ /* 0x000fe400078e0006 */
[----:B------:R-:W-:-:S05]  /*333f0*/  @!P1 IMAD.MOV.U32 R6, RZ, RZ, R5 ;  /* 0x000000ffff069224 */ /* 0x000fca00078e0005 */
[----:B------:R-:W-:Y:S01]  /*33400*/  @!PT LDS RZ, [RZ] ;  /* 0x00000000fffff984 */ /* 0x000fe20000000800 */
[----:B------:R-:W-:Y:S01]  /*33410*/  @!PT LDS RZ, [RZ] ;  /* 0x00000000fffff984 */ /* 0x000fe20000000800 */
[----:B------:R-:W-:Y:S01]  /*33420*/  @!PT LDS RZ, [RZ] ;  /* 0x00000000fffff984 */ /* 0x000fe20000000800 */
[----:B------:R0:W-:Y:S02]  /*33430*/  @!P1 LDGSTS.E.BYPASS.LTC128B.128 [R8+0x1ec00], desc[UR4][R6.64], !P0 ;  /* 0x1ec0000006089fae */ /* 0x0001e4000c101d44 */
[----:B0-----:R-:W-:Y:S05]  /*33440*/  WARPSYNC.COLLECTIVE R15, `(.L_x_2766) ;  /* 0x000000000f087348 */ /* 0x001fea0003c00000 */
[----:B------:R1:W2:Y:S02]  /*33450*/  SHFL.IDX P6, R14, R13, R12, R11 ;  /* 0x0000000c0d0e7389 */ /* 0x0002a400000c000b */
[----:B012---:R-:W-:Y:S01]  /*33460*/  ENDCOLLECTIVE ;  /* 0x000000000000791b */ /* 0x007fe20003800000 */
.L_x_2766:
[----:B------:R-:W-:-:S05]  /*33470*/  VIADD R7, R2, 0x60 ;  /* 0x0000006002077836 */ /* 0x000fca0000000000 */
[----:B------:R-:W-:Y:S02]  /*33480*/  ISETP.GE.AND P1, PT, R7, R0, PT ;  /* 0x000000000700720c */ /* 0x000fe40003f26270 */
[----:B------:R-:W-:Y:S01]  /*33490*/  MOV R13, R4 ;  /* 0x00000004000d7202 */ /* 0x000fe20000000f00 */
[----:B------:R-:W-:-:S10]  /*334a0*/  IMAD.MOV.U32 R6, RZ, RZ, R14 ;  /* 0x000000ffff067224 */ /* 0x000fd400078e000e */
[----:B------:R-:W-:Y:S05]  /*334b0*/  WARPSYNC.COLLECTIVE R15, `(.L_x_2767) ;  /* 0x000000000f087348 */ /* 0x000fea0003c00000 */
[----:B------:R0:W1:Y:S02]  /*334c0*/  SHFL.IDX P6, R14, R13, R12, R11 ;  /* 0x0000000c0d0e7389 */ /* 0x00006400000c000b */
[----:B01----:R-:W-:Y:S01]  /*334d0*/  ENDCOLLECTIVE ;  /* 0x000000000000791b */ /* 0x003fe20003800000 */
.L_x_2767:
        /* <DEDUP_REMOVED lines=15> */
.L_x_2768:
[----:B------:R-:W-:Y:S02]  /*335d0*/  IMAD.MOV.U32 R13, RZ, RZ, R4 ;  /* 0x000000ffff0d7224 */ /* 0x000fe400078e0004 */
[----:B------:R-:W-:-:S07]  /*335e0*/  IMAD.MOV.U32 R5, RZ, RZ, R14 ;  /* 0x000000ffff057224 */ /* 0x000fce00078e000e */
[----:B------:R-:W-:Y:S05]  /*335f0*/  WARPSYNC.COLLECTIVE R15, `(.L_x_2769) ;  /* 0x000000000f087348 */ /* 0x000fea0003c00000 */
[----:B------:R0:W1:Y:S02]  /*33600*/  SHFL.IDX P6, R14, R13, R12, R11 ;  /* 0x0000000c0d0e7389 */ /* 0x00006400000c000b */
[----:B01----:R-:W-:Y:S01]  /*33610*/  ENDCOLLECTIVE ;  /* 0x000000000000791b */ /* 0x003fe20003800000 */
.L_x_2769:
[----:B------:R-:W-:Y:S01]  /*33620*/  MOV R3, R14 ;  /* 0x0000000e00037202 */ /* 0x000fe20000000f00 */
[----:B------:R-:W-:Y:S06]  /*33630*/  BRA `(.L_x_2770) ;  /* 0xffffff8800547947 */ /* 0x000fec000383ffff */
.L_x_2545:
[----:B0-----:R0:W1:Y:S02]  /*33640*/  SYNCS.PHASECHK.TRANS64.TRYWAIT P0, [R18+URZ+0x2e820], R0 ;  /* 0x02e82000120075a7 */ /* 0x001064000800017f */
[----:B-1----:R-:W-:Y:S05]  /*33650*/  @!P0 NANOSLEEP.SYNCS 0x989680 ;  /* 0x009896800000895d */ /* 0x002fea0003900000 */
[----:B------:R-:W1:Y:S02]  /*33660*/  @!P0 SYNCS.PHASECHK.TRANS64 P0, [R18+URZ+0x2e820], R0 ;  /* 0x02e82000120085a7 */ /* 0x000e64000800007f */
[----:B-1----:R-:W-:Y:S05]  /*33670*/  @!P0 BRA `(.L_x_2545) ;  /* 0xfffffffc00f08947 */ /* 0x002fea000383ffff */
[----:B------:R-:W-:Y:S05]  /*33680*/  BRA `(.L_x_2771) ;  /* 0xffffff8800b47947 */ /* 0x000fea000383ffff */
.L_x_2551:
[----:B--2---:R2:W3:Y:S02]  /*33690*/  SYNCS.PHASECHK.TRANS64.TRYWAIT P0, [R6+URZ+0x2e880], R5 ;  /* 0x02e88005060075a7 */ /* 0x0044e4000800017f */
[----:B---3--:R-:W-:Y:S05]  /*336a0*/  @!P0 NANOSLEEP.SYNCS 0x989680 ;  /* 0x009896800000895d */ /* 0x008fea0003900000 */
[----:B------:R-:W3:Y:S02]  /*336b0*/  @!P0 SYNCS.PHASECHK.TRANS64 P0, [R6+URZ+0x2e880], R5 ;  /* 0x02e88005060085a7 */ /* 0x000ee4000800007f */
[----:B---3--:R-:W-:Y:S05]  /*336c0*/  @!P0 BRA `(.L_x_2551) ;  /* 0xfffffffc00f08947 */ /* 0x008fea000383ffff */
[----:B------:R-:W-:Y:S05]  /*336d0*/  BRA `(.L_x_2772) ;  /* 0xffffff8c00747947 */ /* 0x000fea000383ffff */
.L_x_2556:
[----:B-1----:R1:W3:Y:S02]  /*336e0*/  SYNCS.PHASECHK.TRANS64.TRYWAIT P0, [R6+URZ+0x2e840], R5 ;  /* 0x02e84005060075a7 */ /* 0x0022e4000800017f */
[----:B---3--:R-:W-:Y:S05]  /*336f0*/  @!P0 NANOSLEEP.SYNCS 0x989680 ;  /* 0x009896800000895d */ /* 0x008fea0003900000 */
[----:B------:R-:W3:Y:S02]  /*33700*/  @!P0 SYNCS.PHASECHK.TRANS64 P0, [R6+URZ+0x2e840], R5 ;  /* 0x02e84005060085a7 */ /* 0x000ee4000800007f */
[----:B---3--:R-:W-:Y:S05]  /*33710*/  @!P0 BRA `(.L_x_2556) ;  /* 0xfffffffc00f08947 */ /* 0x008fea000383ffff */
[----:B------:R-:W-:Y:S05]  /*33720*/  BRA `(.L_x_2773) ;  /* 0xffffff8c00f47947 */ /* 0x000fea000383ffff */
.L_x_2562:
[----:B--2---:R2:W3:Y:S02]  /*33730*/  SYNCS.PHASECHK.TRANS64.TRYWAIT P0, [R19+URZ+0x2e870], R4 ;  /* 0x02e87004130075a7 */ /* 0x0044e4000800017f */
[----:B---3--:R-:W-:Y:S05]  /*33740*/  @!P0 NANOSLEEP.SYNCS 0x989680 ;  /* 0x009896800000895d */ /* 0x008fea0003900000 */
[----:B------:R-:W3:Y:S02]  /*33750*/  @!P0 SYNCS.PHASECHK.TRANS64 P0, [R19+URZ+0x2e870], R4 ;  /* 0x02e87004130085a7 */ /* 0x000ee4000800007f */
[----:B---3--:R-:W-:Y:S05]  /*33760*/  @!P0 BRA `(.L_x_2562) ;  /* 0xfffffffc00f08947 */ /* 0x008fea000383ffff */
[----:B------:R-:W-:Y:S05]  /*33770*/  BRA `(.L_x_2774) ;  /* 0xffffff9000907947 */ /* 0x000fea000383ffff */
.L_x_2564:
[----:B---3--:R3:W4:Y:S02]  /*33780*/  SYNCS.PHASECHK.TRANS64.TRYWAIT P0, [R19+URZ+0x2e860], R2 ;  /* 0x02e86002130075a7 */ /* 0x008724000800017f */
[----:B----4-:R-:W-:Y:S05]  /*33790*/  @!P0 NANOSLEEP.SYNCS 0x989680 ;  /* 0x009896800000895d */ /* 0x010fea0003900000 */
[----:B------:R-:W4:Y:S02]  /*337a0*/  @!P0 SYNCS.PHASECHK.TRANS64 P0, [R19+URZ+0x2e860], R2 ;  /* 0x02e86002130085a7 */ /* 0x000f24000800007f */
[----:B----4-:R-:W-:Y:S05]  /*337b0*/  @!P0 BRA `(.L_x_2564) ;  /* 0xfffffffc00f08947 */ /* 0x010fea000383ffff */
[----:B------:R-:W-:Y:S05]  /*337c0*/  BRA `(.L_x_2775) ;  /* 0xffffff9000987947 */ /* 0x000fea000383ffff */
.L_x_2571:
[----:B0-----:R0:W1:Y:S02]  /*337d0*/  SYNCS.PHASECHK.TRANS64.TRYWAIT P1, [R16+URZ+0x2e870], R0 ;  /* 0x02e87000100075a7 */ /* 0x001064000802017f */
[----:B-1----:R-:W-:Y:S05]  /*337e0*/  @!P1 NANOSLEEP.SYNCS 0x989680 ;  /* 0x009896800000995d */ /* 0x002fea0003900000 */
[----:B------:R-:W1:Y:S02]  /*337f0*/  @!P1 SYNCS.PHASECHK.TRANS64 P1, [R16+URZ+0x2e870], R0 ;  /* 0x02e87000100095a7 */ /* 0x000e64000802007f */
[----:B-1----:R-:W-:Y:S05]  /*33800*/  @!P1 BRA `(.L_x_2571) ;  /* 0xfffffffc00f09947 */ /* 0x002fea000383ffff */
[----:B------:R-:W-:Y:S05]  /*33810*/  BRA `(.L_x_2776) ;  /* 0xffffff9800d87947 */ /* 0x000fea000383ffff */
.L_x_2573:
[----:B0-----:R0:W1:Y:S02]  /*33820*/  SYNCS.PHASECHK.TRANS64.TRYWAIT P1, [R16+URZ+0x2e860], R0 ;  /* 0x02e86000100075a7 */ /* 0x001064000802017f */
[----:B-1----:R-:W-:Y:S05]  /*33830*/  @!P1 NANOSLEEP.SYNCS 0x989680 ;  /* 0x009896800000995d */ /* 0x002fea0003900000 */
[----:B------:R-:W1:Y:S02]  /*33840*/  @!P1 SYNCS.PHASECHK.TRANS64 P1, [R16+URZ+0x2e860], R0 ;  /* 0x02e86000100095a7 */ /* 0x000e64000802007f */
[----:B-1----:R-:W-:Y:S05]  /*33850*/  @!P1 BRA `(.L_x_2573) ;  /* 0xfffffffc00f09947 */ /* 0x002fea000383ffff */
[----:B------:R-:W-:Y:S05]  /*33860*/  BRA `(.L_x_2777) ;  /* 0xffffff9800e07947 */ /* 0x000fea000383ffff */
.L_x_2577:
[----:B------:R-:W2:Y:S01]  /*33870*/  LDL R3, [R1] ;  /* 0x0000000001037983 */ /* 0x000ea20000100800 */
[----:B------:R-:W-:Y:S01]  /*33880*/  BSSY B0, `(.L_x_2778) ;  /* 0x0000008000007945 */ /* 0x000fe20003800000 */
[----:B------:R-:W-:Y:S02]  /*33890*/  IMAD.MOV.U32 R12, RZ, RZ, RZ ;  /* 0x000000ffff0c7224 */ /* 0x000fe400078e00ff */
[----:B------:R-:W-:Y:S02]  /*338a0*/  IMAD.MOV.U32 R11, RZ, RZ, 0x1f ;  /* 0x0000001fff0b7424 */ /* 0x000fe400078e00ff */
[----:B------:R-:W-:Y:S02]  /*338b0*/  IMAD.MOV.U32 R15, RZ, RZ, -0x1 ;  /* 0xffffffffff0f7424 */ /* 0x000fe400078e00ff */
[----:B--2---:R-:W-:-:S07]  /*338c0*/  IMAD.MOV.U32 R13, RZ, RZ, R3 ;  /* 0x000000ffff0d7224 */ /* 0x004fce00078e0003 */
[----:B------:R-:W-:Y:S05]  /*338d0*/  WARPSYNC.COLLECTIVE R15, `(.L_x_2779) ;  /* 0x000000000f087348 */ /* 0x000fea0003c00000 */
[----:B------:R0:W1:Y:S02]  /*338e0*/  SHFL.IDX P6, R14, R13, R12, R11 ;  /* 0x0000000c0d0e7389 */ /* 0x00006400000c000b */
[----:B01----:R-:W-:Y:S01]  /*338f0*/  ENDCOLLECTIVE ;  /* 0x000000000000791b */ /* 0x003fe20003800000 */
.L_x_2779:
[----:B------:R-:W-:Y:S05]  /*33900*/  BSYNC B0 ;  /* 0x0000000000007941 */ /* 0x000fea0003800000 */
.L_x_2778:
        /* <DEDUP_REMOVED lines=9> */
.L_x_2780:
[----:B------:R-:W-:Y:S01]  /*339a0*/  ULDC UR4, c[0x0][0xc3c] ;  /* 0x00030f0000047ab9 */ /* 0x000fe20000000800 */
[----:B------:R-:W-:Y:S01]  /*339b0*/  ULDC.64 UR6, c[0x0][0x208] ;  /* 0x0000820000067ab9 */ /* 0x000fe20000000a00 */
[----:B------:R-:W-:Y:S01]  /*339c0*/  IMAD.IADD R7, R2, 0x1, R16 ;  /* 0x0000000102077824 */ /* 0x000fe200078e0210 */
[----:B------:R-:W-:-:S04]  /*339d0*/  MOV R9, R14 ;  /* 0x0000000e00097202 */ /* 0x000fc80000000f00 */
        /* <DEDUP_REMOVED lines=18> */
[----:B------:R-:W-:-:S04]  /*33b00*/  IMAD R2, R6, R5, RZ ;  /* 0x0000000506027224 */ /* 0x000fc800078e02ff */
[----:B------:R-:W-:-:S07]  /*33b10*/  IMAD.MOV.U32 R13, RZ, RZ, R2 ;  /* 0x000000ffff0d7224 */ /* 0x000fce00078e0002 */
[----:B------:R-:W-:Y:S05]  /*33b20*/  WARPSYNC.COLLECTIVE R15, `(.L_x_2781) ;  /* 0x000000000f087348 */ /* 0x000fea0003c00000 */
[----:B------:R0:W1:Y:S02]  /*33b30*/  SHFL.UP P6, R14, R13, R12, R11 ;  /* 0x0400000c0d0e7389 */ /* 0x00006400000c000b */
[----:B01----:R-:W-:Y:S01]  /*33b40*/  ENDCOLLECTIVE ;  /* 0x000000000000791b */ /* 0x003fe20003800000 */
.L_x_2781:
        /* <DEDUP_REMOVED lines=8> */
.L_x_2782:
        /* <DEDUP_REMOVED lines=8> */
.L_x_2783:
        /* <DEDUP_REMOVED lines=8> */
.L_x_2784:
[----:B------:R-:W-:Y:S01]  /*33cd0*/  IMAD.MOV.U32 R12, RZ, RZ, 0x10 ;  /* 0x00000010ff0c7424 */ /* 0x000fe200078e00ff */
[----:B------:R-:W-:-:S04]  /*33ce0*/  MOV R3, R14 ;  /* 0x0000000e00037202 */ /* 0x000fc80000000f00 */
[----:B------:R-:W-:-:S05]  /*33cf0*/  SEL R3, R3, RZ, P4 ;  /* 0x000000ff03037207 */ /* 0x000fca0002000000 */
[----:B------:R-:W-:-:S04]  /*33d00*/  IMAD.IADD R2, R2, 0x1, R3 ;  /* 0x0000000102027824 */ /* 0x000fc800078e0203 */
[----:B------:R-:W-:-:S07]  /*33d10*/  IMAD.MOV.U32 R13, RZ, RZ, R2 ;  /* 0x000000ffff0d7224 */ /* 0x000fce00078e0002 */
[----:B------:R-:W-:Y:S05]  /*33d20*/  WARPSYNC.COLLECTIVE R15, `(.L_x_2785) ;  /* 0x000000000f087348 */ /* 0x000fea0003c00000 */
[----:B------:R0:W1:Y:S02]  /*33d30*/  SHFL.UP P6, R14, R13, R12, R11 ;  /* 0x0400000c0d0e7389 */ /* 0x00006400000c000b */
[----:B01----:R-:W-:Y:S01]  /*33d40*/  ENDCOLLECTIVE ;  /* 0x000000000000791b */ /* 0x003fe20003800000 */
.L_x_2785:
        /* <DEDUP_REMOVED lines=9> */
.L_x_2786:
[----:B------:R-:W-:Y:S01]  /*33de0*/  IMAD.MOV.U32 R3, RZ, RZ, R14 ;  /* 0x000000ffff037224 */ /* 0x000fe200078e000e */
[----:B------:R-:W-:Y:S06]  /*33df0*/  BRA `(.L_x_2787) ;  /* 0xffffffa000407947 */ /* 0x000fec000383ffff */
.L_x_2580:
[----:B------:R-:W-:Y:S01]  /*33e00*/  BSSY B0, `(.L_x_2788) ;  /* 0x0000008000007945 */ /* 0x000fe20003800000 */
[----:B------:R-:W-:Y:S02]  /*33e10*/  IMAD.MOV.U32 R13, RZ, RZ, R2 ;  /* 0x000000ffff0d7224 */ /* 0x000fe400078e0002 */
[----:B------:R-:W-:Y:S02]  /*33e20*/  IMAD.MOV.U32 R12, RZ, RZ, 0x1 ;  /* 0x00000001ff0c7424 */ /* 0x000fe400078e00ff */
[----:B------:R-:W-:Y:S02]  /*33e30*/  IMAD.MOV.U32 R11, RZ, RZ, RZ ;  /* 0x000000ffff0b7224 */ /* 0x000fe400078e00ff */
[----:B------:R-:W-:-:S07]  /*33e40*/  IMAD.MOV.U32 R15, RZ, RZ, -0x1 ;  /* 0xffffffffff0f7424 */ /* 0x000fce00078e00ff */
[----:B0-----:R-:W-:Y:S05]  /*33e50*/  WARPSYNC.COLLECTIVE R15, `(.L_x_2789) ;  /* 0x000000000f087348 */ /* 0x001fea0003c00000 */
[----:B------:R1:W2:Y:S02]  /*33e60*/  SHFL.UP P6, R14, R13, R12, R11 ;  /* 0x0400000c0d0e7389 */ /* 0x0002a400000c000b */
[----:B012---:R-:W-:Y:S01]  /*33e70*/  ENDCOLLECTIVE ;  /* 0x000000000000791b */ /* 0x007fe20003800000 */
.L_x_2789:
[----:B------:R-:W-:Y:S05]  /*33e80*/  BSYNC B0 ;  /* 0x0000000000007941 */ /* 0x000fea0003800000 */
.L_x_2788:
[----:B------:R-:W-:Y:S01]  /*33e90*/  IMAD.MOV.U32 R3, RZ, RZ, R14 ;  /* 0x000000ffff037224 */ /* 0x000fe200078e000e */
[----:B------:R-:W-:Y:S01]  /*33ea0*/  MOV R15, 0xffffffff ;  /* 0xffffffff000f7802 */ /* 0x000fe20000000f00 */
[----:B------:R-:W-:Y:S02]  /*33eb0*/  IMAD.MOV.U32 R12, RZ, RZ, 0x2 ;  /* 0x00000002ff0c7424 */ /* 0x000fe400078e00ff */
[----:B------:R-:W-:Y:S01]  /*33ec0*/  IMAD.MOV.U32 R11, RZ, RZ, RZ ;  /* 0x000000ffff0b7224 */ /* 0x000fe200078e00ff */
[----:B------:R-:W-:-:S05]  /*33ed0*/  SEL R3, R3, RZ, P1 ;  /* 0x000000ff03037207 */ /* 0x000fca0000800000 */
[----:B------:R-:W-:-:S04]  /*33ee0*/  IMAD.IADD R2, R2, 0x1, R3 ;  /* 0x0000000102027824 */ /* 0x000fc800078e0203 */
[----:B------:R-:W-:-:S07]  /*33ef0*/  IMAD.MOV.U32 R13, RZ, RZ, R2 ;  /* 0x000000ffff0d7224 */ /* 0x000fce00078e0002 */
[----:B------:R-:W-:Y:S05]  /*33f00*/  WARPSYNC.COLLECTIVE R15, `(.L_x_2790) ;  /* 0x000000000f087348 */ /* 0x000fea0003c00000 */
[----:B------:R0:W1:Y:S02]  /*33f10*/  SHFL.UP P6, R14, R13, R12, R11 ;  /* 0x0400000c0d0e7389 */ /* 0x00006400000c000b */
[----:B01----:R-:W-:Y:S01]  /*33f20*/  ENDCOLLECTIVE ;  /* 0x000000000000791b */ /* 0x003fe20003800000 */
.L_x_2790:
        /* <DEDUP_REMOVED lines=8> */
.L_x_2791:
        /* <DEDUP_REMOVED lines=8> */
.L_x_2792:
        /* <DEDUP_REMOVED lines=8> */
.L_x_2793:
        /* <DEDUP_REMOVED lines=9> */
.L_x_2794:
[----:B------:R-:W-:Y:S01]  /*34140*/  IMAD.MOV.U32 R3, RZ, RZ, R14 ;  /* 0x000000ffff037224 */ /* 0x000fe200078e000e */
[----:B------:R-:W-:Y:S06]  /*34150*/  BRA `(.L_x_2795) ;  /* 0xffffffa000187947 */ /* 0x000fec000383ffff */
.L_x_2582:
[----:B------:R-:W-:Y:S01]  /*34160*/  BSSY B0, `(.L_x_2796) ;  /* 0x0000006000007945 */ /* 0x000fe20003800000 */
[----:B------:R-:W-:Y:S01]  /*34170*/  PLOP3.LUT P6, PT, P6, PT, PT, 0x8, 0x0 ;  /* 0x000000000000781c */ /* 0x000fe200037ce170 */
[----:B------:R-:W-:-:S12]  /*34180*/  IMAD.MOV.U32 R15, RZ, RZ, -0x1 ;  /* 0xffffffffff0f7424 */ /* 0x000fd800078e00ff */
[----:B0-----:R-:W-:Y:S05]  /*34190*/  WARPSYNC.COLLECTIVE R15, `(.L_x_2797) ;  /* 0x000000000f087348 */ /* 0x001fea0003c00000 */
[----:B------:R-:W-:Y:S01]  /*341a0*/  VOTE.ANY R14, PT, P6 ;  /* 0x00000000000e7806 */ /* 0x000fe200030e0100 */
[----:B0-----:R-:W-:Y:S06]  /*341b0*/  ENDCOLLECTIVE ;  /* 0x000000000000791b */ /* 0x001fec0003800000 */
.L_x_2797:
[----:B------:R-:W-:Y:S05]  /*341c0*/  BSYNC B0 ;  /* 0x0000000000007941 */ /* 0x000fea0003800000 */
.L_x_2796:
[----:B------:R0:W5:Y:S01]  /*341d0*/  LDL.LU R10, [R1+0xc] ;  /* 0x00000c00010a7983 */ /* 0x0001620000300800 */
[----:B------:R-:W-:Y:S01]  /*341e0*/  MOV R4, R14 ;  /* 0x0000000e00047202 */ /* 0x000fe20000000f00 */
[----:B------:R-:W-:Y:S02]  /*341f0*/  IMAD.MOV.U32 R13, RZ, RZ, R5 ;  /* 0x000000ffff0d7224 */ /* 0x000fe400078e0005 */
[----:B------:R-:W-:Y:S01]  /*34200*/  IMAD.MOV.U32 R11, RZ, RZ, 0x1f ;  /* 0x0000001fff0b7424 */ /* 0x000fe200078e00ff */
[----:B------:R-:W1:Y:S01]  /*34210*/  POPC R3, R4 ;  /* 0x0000000400037309 */ /* 0x000e620000000000 */
[----:B------:R-:W-:Y:S02]  /*34220*/  IMAD.MOV.U32 R15, RZ, RZ, -0x1 ;  /* 0xffffffffff0f7424 */ /* 0x000fe400078e00ff */
[----:B01----:R-:W-:-:S07]  /*34230*/  IMAD.MOV.U32 R12, RZ, RZ, R3 ;  /* 0x000000ffff0c7224 */ /* 0x003fce00078e0003 */
[----:B-----5:R-:W-:Y:S05]  /*34240*/  WARPSYNC.COLLECTIVE R15, `(.L_x_2798) ;  /* 0x000000000f087348 */ /* 0x020fea0003c00000 */
[----:B------:R0:W1:Y:S02]  /*34250*/  SHFL.IDX P6, R14, R13, R12, R11 ;  /* 0x0000000c0d0e7389 */ /* 0x00006400000c000b */
[----:B01---5:R-:W-:Y:S01]  /*34260*/  ENDCOLLECTIVE ;  /* 0x000000000000791b */ /* 0x023fe20003800000 */
.L_x_2798:
[----:B------:R-:W-:Y:S02]  /*34270*/  IMAD.MOV.U32 R13, RZ, RZ, R6 ;  /* 0x000000ffff0d7224 */ /* 0x000fe400078e0006 */
[----:B------:R-:W-:-:S07]  /*34280*/  IMAD.MOV.U32 R5, RZ, RZ, R14 ;  /* 0x000000ffff057224 */ /* 0x000fce00078e000e */
[----:B------:R-:W-:Y:S05]  /*34290*/  WARPSYNC.COLLECTIVE R15, `(.L_x_2799) ;  /* 0x000000000f087348 */ /* 0x000fea0003c00000 */
[----:B------:R0:W1:Y:S02]  /*342a0*/  SHFL.IDX P6, R14, R13, R12, R11 ;  /* 0x0000000c0d0e7389 */ /* 0x00006400000c000b */
[----:B01----:R-:W-:Y:S01]  /*342b0*/  ENDCOLLECTIVE ;  /* 0x000000000000791b */ /* 0x003fe20003800000 */
.L_x_2799:
[----:B------:R-:W-:Y:S02]  /*342c0*/  IMAD.MOV.U32 R6, RZ, RZ, R14 ;  /* 0x000000ffff067224 */ /* 0x000fe400078e000e */
[----:B------:R-:W-:-:S05]  /*342d0*/  IMAD.IADD R10, R3, 0x1, R10 ;  /* 0x00000001030a7824 */ /* 0x000fca00078e020a */
[----:B------:R0:W-:Y:S01]  /*342e0*/  STL [R1+0xc], R10 ;  /* 0x00000c0a01007387 */ /* 0x0001e20000100800 */
[----:B------:R-:W-:Y:S05]  /*342f0*/  BRA `(.L_x_2800) ;  /* 0xffffff9c00f87947 */ /* 0x000fea000383ffff */
.L_x_2584:
[----:B------:R-:W-:Y:S01]  /*34300*/  BSSY B0, `(.L_x_2801) ;  /* 0x0000008000007945 */ /* 0x000fe20003800000 */
[----:B------:R-:W-:Y:S01]  /*34310*/  IMAD.MOV.U32 R13, RZ, RZ, R7 ;  /* 0x000000ffff0d7224 */ /* 0x000fe200078e0007 */
[----:B------:R-:W-:Y:S01]  /*34320*/  MOV R12, R3 ;  /* 0x00000003000c7202 */ /* 0x000fe20000000f00 */
[----:B------:R-:W-:Y:S02]  /*34330*/  IMAD.MOV.U32 R11, RZ, RZ, 0x1f ;  /* 0x0000001fff0b7424 */ /* 0x000fe400078e00ff */
[----:B------:R-:W-:-:S07]  /*34340*/  IMAD.MOV.U32 R15, RZ, RZ, -0x1 ;  /* 0xffffffffff0f7424 */ /* 0x000fce00078e00ff */
[----:B0-----:R-:W-:Y:S05]  /*34350*/  WARPSYNC.COLLECTIVE R15, `(.L_x_2802) ;  /* 0x000000000f087348 */ /* 0x001fea0003c00000 */
[----:B------:R1:W2:Y:S02]  /*34360*/  SHFL.IDX P6, R14, R13, R12, R11 ;  /* 0x0000000c0d0e7389 */ /* 0x0002a400000c000b */
[----:B012---:R-:W-:Y:S01]  /*34370*/  ENDCOLLECTIVE ;  /* 0x000000000000791b */ /* 0x007fe20003800000 */
.L_x_2802:
[----:B------:R-:W-:Y:S05]  /*34380*/  BSYNC B0 ;  /* 0x0000000000007941 */ /* 0x000fea0003800000 */
.L_x_2801:
[----:B------:R-:W-:Y:S01]  /*34390*/  IMAD.MOV.U32 R3, RZ, RZ, R14 ;  /* 0x000000ffff037224 */ /* 0x000fe200078e000e */
[----:B------:R-:W-:Y:S06]  /*343a0*/  BRA `(.L_x_2803) ;  /* 0xffffff9c00e47947 */ /* 0x000fec000383ffff */
.L_x_2590:
[----:B0-----:R0:W1:Y:S02]  /*343b0*/  SYNCS.PHASECHK.TRANS64.TRYWAIT P0, [R0+URZ+0x2e820], R3 ;  /* 0x02e82003000075a7 */ /* 0x001064000800017f */
[----:B-1----:R-:W-:Y:S05]  /*343c0*/  @!P0 NANOSLEEP.SYNCS 0x989680 ;  /* 0x009896800000895d */ /* 0x002fea0003900000 */
[----:B------:R-:W1:Y:S02]  /*343d0*/  @!P0 SYNCS.PHASECHK.TRANS64 P0, [R0+URZ+0x2e820], R3 ;  /* 0x02e82003000085a7 */ /* 0x000e64000800007f */
[----:B-1----:R-:W-:Y:S05]  /*343e0*/  @!P0 BRA `(.L_x_2590) ;  /* 0xfffffffc00f08947 */ /* 0x002fea000383ffff */
[----:B------:R-:W-:Y:S05]  /*343f0*/  BRA `(.L_x_2804) ;  /* 0xffffffa8008c7947 */ /* 0x000fea000383ffff */
.L_x_2591:
        /* <DEDUP_REMOVED lines=11> */
.L_x_2806:
[----:B------:R-:W-:Y:S05]  /*344b0*/  BSYNC B0 ;  /* 0x0000000000007941 */ /* 0x000fea0003800000 */
.L_x_2805:
[----:B------:R-:W-:Y:S05]  /*344c0*/  BRA `(.L_x_2807) ;  /* 0xffffffa800747947 */ /* 0x000fea000383ffff */
.L_x_2592:
[----:B------:R-:W-:Y:S01]  /*344d0*/  BSSY B0, `(.L_x_2808) ;  /* 0x0000006000007945 */ /* 0x000fe20003800000 */
[----:B------:R-:W-:-:S07]  /*344e0*/  IMAD.MOV.U32 R15, RZ, RZ, -0x1 ;  /* 0xffffffffff0f7424 */ /* 0x000fce00078e00ff */
[----:B01----:R-:W-:Y:S05]  /*344f0*/  WARPSYNC.COLLECTIVE R15, `(.L_x_2809) ;  /* 0x000000000f0c7348 */ /* 0x003fea0003c00000 */
[----:B------:R-:W-:Y:S02]  /*34500*/  ELECT P6, UR62, PT ;  /* 0x00000000003e782f */ /* 0x000fe400038c0000 */
[----:B------:R-:W-:Y:S01]  /*34510*/  MOV R14, UR62 ;  /* 0x0000003e000e7c02 */ /* 0x000fe20008000f00 */
[----:B01----:R-:W-:Y:S10]  /*34520*/  ENDCOLLECTIVE ;  /* 0x000000000000791b */ /* 0x003ff40003800000 */
.L_x_2809:
[----:B------:R-:W-:Y:S05]  /*34530*/  BSYNC B0 ;  /* 0x0000000000007941 */ /* 0x000fea0003800000 */
.L_x_2808:
[----:B------:R-:W-:Y:S05]  /*34540*/  BRA `(.L_x_2810) ;  /* 0xffffffa800687947 */ /* 0x000fea000383ffff */
.L_x_2594:
[----:B0-----:R0:W1:Y:S02]  /*34550*/  SYNCS.PHASECHK.TRANS64.TRYWAIT P1, [R6+URZ], R5 ;  /* 0x00000005060075a7 */ /* 0x001064000802017f */
[----:B-1----:R-:W-:Y:S05]  /*34560*/  @!P1 NANOSLEEP.SYNCS 0x989680 ;  /* 0x009896800000995d */ /* 0x002fea0003900000 */
[----:B------:R-:W1:Y:S02]  /*34570*/  @!P1 SYNCS.PHASECHK.TRANS64 P1, [R6+URZ], R5 ;  /* 0x00000005060095a7 */ /* 0x000e64000802007f */
[----:B-1----:R-:W-:Y:S05]  /*34580*/  @!P1 BRA `(.L_x_2594) ;  /* 0xfffffffc00f09947 */ /* 0x002fea000383ffff */
[----:B------:R-:W-:Y:S05]  /*34590*/  BRA `(.L_x_2811) ;  /* 0xffffffa800ac7947 */ /* 0x000fea000383ffff */
.L_x_2595:
[----:B-1----:R1:W2:Y:S02]  /*345a0*/  SYNCS.PHASECHK.TRANS64.TRYWAIT P1, [R7+URZ], R2 ;  /* 0x00000002070075a7 */ /* 0x0022a4000802017f */
[----:B--2---:R-:W-:Y:S05]  /*345b0*/  @!P1 NANOSLEEP.SYNCS 0x989680 ;  /* 0x009896800000995d */ /* 0x004fea0003900000 */
[----:B------:R-:W2:Y:S02]  /*345c0*/  @!P1 SYNCS.PHASECHK.TRANS64 P1, [R7+URZ], R2 ;  /* 0x00000002070095a7 */ /* 0x000ea4000802007f */
[----:B--2---:R-:W-:Y:S05]  /*345d0*/  @!P1 BRA `(.L_x_2595) ;  /* 0xfffffffc00f09947 */ /* 0x004fea000383ffff */
[----:B------:R-:W-:Y:S05]  /*345e0*/  BRA `(.L_x_2812) ;  /* 0xffffffa800a07947 */ /* 0x000fea000383ffff */
.L_x_2597:
[----:B--2---:R2:W3:Y:S02]  /*345f0*/  SYNCS.PHASECHK.TRANS64.TRYWAIT P1, [R4+URZ+0x2e860], R5 ;  /* 0x02e86005040075a7 */ /* 0x0044e4000802017f */
[----:B---3--:R-:W-:Y:S05]  /*34600*/  @!P1 NANOSLEEP.SYNCS 0x989680 ;  /* 0x009896800000995d */ /* 0x008fea0003900000 */
[----:B------:R-:W3:Y:S02]  /*34610*/  @!P1 SYNCS.PHASECHK.TRANS64 P1, [R4+URZ+0x2e860], R5 ;  /* 0x02e86005040095a7 */ /* 0x000ee4000802007f */
[----:B---3--:R-:W-:Y:S05]  /*34620*/  @!P1 BRA `(.L_x_2597) ;  /* 0xfffffffc00f09947 */ /* 0x008fea000383ffff */
[----:B------:R-:W-:Y:S05]  /*34630*/  BRA `(.L_x_2813) ;  /* 0xffffffa800a47947 */ /* 0x000fea000383ffff */
.L_x_2599:
[----:B---3--:R3:W4:Y:S02]  /*34640*/  SYNCS.PHASECHK.TRANS64.TRYWAIT P1, [R3+URZ+0x2e860], R2 ;  /* 0x02e86002030075a7 */ /* 0x008724000802017f */
[----:B----4-:R-:W-:Y:S05]  /*34650*/  @!P1 NANOSLEEP.SYNCS 0x989680 ;  /* 0x009896800000995d */ /* 0x010fea0003900000 */
[----:B------:R-:W4:Y:S02]  /*34660*/  @!P1 SYNCS.PHASECHK.TRANS64 P1, [R3+URZ+0x2e860], R2 ;  /* 0x02e86002030095a7 */ /* 0x000f24000802007f */
[----:B----4-:R-:W-:Y:S05]  /*34670*/  @!P1 BRA `(.L_x_2599) ;  /* 0xfffffffc00f09947 */ /* 0x010fea000383ffff */
[----:B------:R-:W-:Y:S05]  /*34680*/  BRA `(.L_x_2814) ;  /* 0xffffffa800a47947 */ /* 0x000fea000383ffff */
.L_x_2601:
[----:B----4-:R4:W0:Y:S02]  /*34690*/  SYNCS.PHASECHK.TRANS64.TRYWAIT P0, [R4+URZ+0x2e880], R5 ;  /* 0x02e88005040075a7 */ /* 0x010824000800017f */
[----:B0-----:R-:W-:Y:S05]  /*346a0*/  @!P0 NANOSLEEP.SYNCS 0x989680 ;  /* 0x009896800000895d */ /* 0x001fea0003900000 */
[----:B------:R-:W0:Y:S02]  /*346b0*/  @!P0 SYNCS.PHASECHK.TRANS64 P0, [R4+URZ+0x2e880], R5 ;  /* 0x02e88005040085a7 */ /* 0x000e24000800007f */
[----:B0-----:R-:W-:Y:S05]  /*346c0*/  @!P0 BRA `(.L_x_2601) ;  /* 0xfffffffc00f08947 */ /* 0x001fea000383ffff */
[----:B------:R-:W-:Y:S05]  /*346d0*/  BRA `(.L_x_2602) ;  /* 0xffffffa800a07947 */ /* 0x000fea000383ffff */
.L_x_2815:
        /* <DEDUP_REMOVED lines=10> */
.L_x_2824:


//--------------------- .nv.global.init           --------------------------
	.section	.nv.global.init,"aw",@progbits
	.align	4
.nv.global.init:
	.type		_ZZN5flash28permute_output_fp8_VcolmajorIN4cute6TensorINS1_11ArrayEngineIfLm64EEENS1_6LayoutINS1_5tupleIJNS6_IJNS1_1CILi2EEES8_NS7_ILi16EEEEEENS7_ILi1EEESB_EEENS6_IJNS6_IJSB_S8_NS7_ILi4EEEEEENS7_ILi0EEESF_EEEEEEEEEvRT_E9upper_map,@object
	.size		_ZZN5flash28permute_output_fp8_VcolmajorIN4cute6TensorINS1_11ArrayEngineIfLm64EEENS1_6LayoutINS1_5tupleIJNS6_IJNS1_1CILi2EEES8_NS7_ILi16EEEEEENS7_ILi1EEESB_EEENS6_IJNS6_IJSB_S8_NS7_ILi4EEEEEENS7_ILi0EEESF_EEEEEEEEEvRT_E9upper_map,($str$23 - _ZZN5flash28permute_output_fp8_VcolmajorIN4cute6TensorINS1_11ArrayEngineIfLm64EEENS1_6LayoutINS1_5tupleIJNS6_IJNS1_1CILi2EEES8_NS7_ILi16EEEEEENS7_ILi1EEESB_EEENS6_IJNS6_IJSB_S8_NS7_ILi4EEEEEENS7_ILi0EEESF_EEEEEEEEEvRT_E9upper_map)
_ZZN5flash28permute_output_fp8_VcolmajorIN4cute6TensorINS1_11ArrayEngineIfLm64EEENS1_6LayoutINS1_5tupleIJNS6_IJNS1_1CILi2EEES8_NS7_ILi16EEEEEENS7_ILi1EEESB_EEENS6_IJNS6_IJSB_S8_NS7_ILi4EEEEEENS7_ILi0EEESF_EEEEEEEEEvRT_E9upper_map:
        /*0000*/ 	.byte	0x00, 0x00, 0x00, 0x00, 0x02, 0x00, 0x00, 0x00, 0x03, 0x00, 0x00, 0x00, 0x01, 0x00, 0x00, 0x00
	.type		$str$23,@object
	.size		$str$23,($str$24 - $str$23)
$str$23:
        /*0010*/ 	.byte	0x28, 0x61, 0x64, 0x64, 0x72, 0x65, 0x73, 0x73, 0x20, 0x26, 0x20, 0x6d, 0x61, 0x73, 0x6b, 0x29
        /*0020*/ 	.byte	0x20, 0x3d, 0x3d, 0x20, 0x30, 0x00
	.type		$str$24,@object
	.size		$str$24,(__unnamed_5 - $str$24)
$str$24:
        /*0026*/ 	.byte	0x2f, 0x74, 0x6d, 0x70, 0x2f, 0x6f, 0x73, 0x73, 0x5f, 0x6b, 0x65, 0x72, 0x6e, 0x65, 0x6c, 0x73
        /*0036*/ 	.byte	0x5f, 0x73, 0x72, 0x63, 0x2f, 0x66, 0x6c, 0x61, 0x73, 0x68, 0x5f, 0x61, 0x74, 0x74, 0x65, 0x6e
        /*0046*/ 	.byte	0x74, 0x69, 0x6f, 0x6e, 0x2f, 0x63, 0x73, 0x72, 0x63, 0x2f, 0x63, 0x75, 0x74, 0x6c, 0x61, 0x73
        /*0056*/ 	.byte	0x73, 0x2f, 0x69, 0x6e, 0x63, 0x6c, 0x75, 0x64, 0x65, 0x2f, 0x63, 0x75, 0x74, 0x65, 0x2f, 0x70
        /*0066*/ 	.byte	0x6f, 0x69, 0x6e, 0x74, 0x65, 0x72, 0x5f, 0x66, 0x6c, 0x61, 0x67, 0x67, 0x65, 0x64, 0x2e, 0x68
        /*0076*/ 	.byte	0x70, 0x70, 0x00
	.type		__unnamed_5,@object
	.size		__unnamed_5,(__unnamed_6 - __unnamed_5)
__unnamed_5:
        /* <DEDUP_REMOVED lines=24> */
        /*01f9*/ 	.byte	0x3e, 0x3e, 0x20, 0x26, 0x5d, 0x00
	.type		__unnamed_6,@object
	.size		__unnamed_6,(__unnamed_11 - __unnamed_6)
__unnamed_6:
        /* <DEDUP_REMOVED lines=25> */
	.type		__unnamed_11,@object
	.size		__unnamed_11,(__unnamed_8 - __unnamed_11)
__unnamed_11:
        /* <DEDUP_REMOVED lines=25> */
	.type		__unnamed_8,@object
	.size		__unnamed_8,(__unnamed_10 - __unnamed_8)
__unnamed_8:
        /* <DEDUP_REMOVED lines=29> */
        /*06db*/ 	.byte	0x5d, 0x00
	.type		__unnamed_10,@object
	.size		__unnamed_10,(__unnamed_3 - __unnamed_10)
__unnamed_10:
        /* <DEDUP_REMOVED lines=30> */
	.type		__unnamed_3,@object
	.size		__unnamed_3,(__unnamed_9 - __unnamed_3)
__unnamed_3:
        /* <DEDUP_REMOVED lines=30> */
	.type		__unnamed_9,@object
	.size		__unnamed_9,(__unnamed_2 - __unnamed_9)
__unnamed_9:
        /* <DEDUP_REMOVED lines=30> */
	.type		__unnamed_2,@object
	.size		__unnamed_2,(__unnamed_4 - __unnamed_2)
__unnamed_2:
        /* <DEDUP_REMOVED lines=30> */
	.type		__unnamed_4,@object
	.size		__unnamed_4,(__unnamed_1 - __unnamed_4)
__unnamed_4:
        /* <DEDUP_REMOVED lines=30> */
	.type		__unnamed_1,@object
	.size		__unnamed_1,(__unnamed_7 - __unnamed_1)
__unnamed_1:
        /* <DEDUP_REMOVED lines=30> */
	.type		__unnamed_7,@object
	.size		__unnamed_7,(.L_7 - __unnamed_7)
__unnamed_7:
        /* <DEDUP_REMOVED lines=30> */
.L_7:


//--------------------- .nv.shared._ZN7cutlass13device_kernelIN5flash11enable_sm90INS1_16FlashAttnFwdSm90INS1_25CollectiveMainloopFwdSm90ILi2EN4cute5tupleIJNS5_1CILi1EEES8_S8_EEENS6_IJNS7_ILi128EEENS7_ILi224EEESA_EEELi128ENS_12float_e4m3_tEfNS_4arch4Sm90ELb0ELb0ELb1ELb0ELb0ELb0ELb0ELb1ELb1ELb1ELb1ELb0EEENS1_21CollectiveEpilogueFwdINS6_IJSA_SA_SB_EEES9_NS_10bfloat16_tESF_Li256ELb0ELb1ELb1ELb1EEENS1_19SingleTileSchedulerILb0ELb1ELb1ELi128EEEEEEEEEvNT_6ParamsE --------------------------
	.section	.nv.shared._ZN7cutlass13device_kernelIN5flash11enable_sm90INS1_16FlashAttnFwdSm90INS1_25CollectiveMainloopFwdSm90ILi2EN4cute5tupleIJNS5_1CILi1EEES8_S8_EEENS6_IJNS7_ILi128EEENS7_ILi224EEESA_EEELi128ENS_12float_e4m3_tEfNS_4arch4Sm90ELb0ELb0ELb1ELb0ELb0ELb0ELb0ELb1ELb1ELb1ELb1ELb0EEENS1_21CollectiveEpilogueFwdINS6_IJSA_SA_SB_EEES9_NS_10bfloat16_tESF_Li256ELb0ELb1ELb1ELb1EEENS1_19SingleTileSchedulerILb0ELb1ELb1ELi128EEEEEEEEEvNT_6ParamsE,"aw",@nobits
	.sectionflags	@""
	.align	16
	.zero		1024


//--------------------- .nv.shared.reserved.0     --------------------------
	.section	.nv.shared.reserved.0,"aw",@nobits
	.weak		__nv_reservedSMEM_offset_0_alias
	.size		__nv_reservedSMEM_offset_0_alias, 0, 0
	.other		__nv_reservedSMEM_offset_0_alias,@"STO_CUDA_RESERVED_SHARED STV_DEFAULT"
__nv_reservedSMEM_offset_0_alias:
	.zero		0


//--------------------- .nv.global                --------------------------
	.section	.nv.global,"aw",@nobits
.nv.global:
	.type		_ZN80_INTERNAL_de3e3484_44_flash_fwd_hdim128_e4m3_split_softcap_sm90_cu_cf07d2ef_28574cute1_E,@object
	.size		_ZN80_INTERNAL_de3e3484_44_flash_fwd_hdim128_e4m3_split_softcap_sm90_cu_cf07d2ef_28574cute1_E,(_ZN80_INTERNAL_de3e3484_44_flash_fwd_hdim128_e4m3_split_softcap_sm90_cu_cf07d2ef_28574cuda3std3__45__cpo6cbeginE - _ZN80_INTERNAL_de3e3484_44_flash_fwd_hdim128_e4m3_split_softcap_sm90_cu_cf07d2ef_28574cute1_E)
_ZN80_INTERNAL_de3e3484_44_flash_fwd_hdim128_e4m3_split_softcap_sm90_cu_cf07d2ef_28574cute1_E:
	.zero		1
	.type		_ZN80_INTERNAL_de3e3484_44_flash_fwd_hdim128_e4m3_split_softcap_sm90_cu_cf07d2ef_28574cuda3std3__45__cpo6cbeginE,@object
	.size		_ZN80_INTERNAL_de3e3484_44_flash_fwd_hdim128_e4m3_split_softcap_sm90_cu_cf07d2ef_28574cuda3std3__45__cpo6cbeginE,(_ZN80_INTERNAL_de3e3484_44_flash_fwd_hdim128_e4m3_split_softcap_sm90_cu_cf07d2ef_28574cuda3std3__48in_placeE - _ZN80_INTERNAL_de3e3484_44_flash_fwd_hdim128_e4m3_split_softcap_sm90_cu_cf07d2ef_28574cuda3std3__45__cpo6cbeginE)
_ZN80_INTERNAL_de3e3484_44_flash_fwd_hdim128_e4m3_split_softcap_sm90_cu_cf07d2ef_28574cuda3std3__45__cpo6cbeginE:
	.zero		1
	.type		_ZN80_INTERNAL_de3e3484_44_flash_fwd_hdim128_e4m3_split_softcap_sm90_cu_cf07d2ef_28574cuda3std3__48in_placeE,@object
	.size		_ZN80_INTERNAL_de3e3484_44_flash_fwd_hdim128_e4m3_split_softcap_sm90_cu_cf07d2ef_28574cuda3std3__48in_placeE,(_ZN80_INTERNAL_de3e3484_44_flash_fwd_hdim128_e4m3_split_softcap_sm90_cu_cf07d2ef_28574cuda3std6ranges3__45__cpo9iter_moveE - _ZN80_INTERNAL_de3e3484_44_flash_fwd_hdim128_e4m3_split_softcap_sm90_cu_cf07d2ef_28574cuda3std3__48in_placeE)
_ZN80_INTERNAL_de3e3484_44_flash_fwd_hdim128_e4m3_split_softcap_sm90_cu_cf07d2ef_28574cuda3std3__48in_placeE:
	.zero		1
	.type		_ZN80_INTERNAL_de3e3484_44_flash_fwd_hdim128_e4m3_split_softcap_sm90_cu_cf07d2ef_28574cuda3std6ranges3__45__cpo9iter_moveE,@object
	.size		_ZN80_INTERNAL_de3e3484_44_flash_fwd_hdim128_e4m3_split_softcap_sm90_cu_cf07d2ef_28574cuda3std6ranges3__45__cpo9iter_moveE,(_ZN80_INTERNAL_de3e3484_44_flash_fwd_hdim128_e4m3_split_softcap_sm90_cu_cf07d2ef_28574cuda3std3__45__cpo5beginE - _ZN80_INTERNAL_de3e3484_44_flash_fwd_hdim128_e4m3_split_softcap_sm90_cu_cf07d2ef_28574cuda3std6ranges3__45__cpo9iter_moveE)
_ZN80_INTERNAL_de3e3484_44_flash_fwd_hdim128_e4m3_split_softcap_sm90_cu_cf07d2ef_28574cuda3std6ranges3__45__cpo9iter_moveE:
	.zero		1
	.type		_ZN80_INTERNAL_de3e3484_44_flash_fwd_hdim128_e4m3_split_softcap_sm90_cu_cf07d2ef_28574cuda3std3__45__cpo5beginE,@object
	.size		_ZN80_INTERNAL_de3e3484_44_flash_fwd_hdim128_e4m3_split_softcap_sm90_cu_cf07d2ef_28574cuda3std3__45__cpo5beginE,(_ZN80_INTERNAL_de3e3484_44_flash_fwd_hdim128_e4m3_split_softcap_sm90_cu_cf07d2ef_28574cuda3std3__482_GLOBAL__N__de3e3484_44_flash_fwd_hdim128_e4m3_split_softcap_sm90_cu_cf07d2ef_28576ignoreE - _ZN80_INTERNAL_de3e3484_44_flash_fwd_hdim128_e4m3_split_softcap_sm90_cu_cf07d2ef_28574cuda3std3__45__cpo5beginE)
_ZN80_INTERNAL_de3e3484_44_flash_fwd_hdim128_e4m3_split_softcap_sm90_cu_cf07d2ef_28574cuda3std3__45__cpo5beginE:
	.zero		1
	.type		_ZN80_INTERNAL_de3e3484_44_flash_fwd_hdim128_e4m3_split_softcap_sm90_cu_cf07d2ef_28574cuda3std3__482_GLOBAL__N__de3e3484_44_flash_fwd_hdim128_e4m3_split_softcap_sm90_cu_cf07d2ef_28576ignoreE,@object
	.size		_ZN80_INTERNAL_de3e3484_44_flash_fwd_hdim128_e4m3_split_softcap_sm90_cu_cf07d2ef_28574cuda3std3__482_GLOBAL__N__de3e3484_44_flash_fwd_hdim128_e4m3_split_softcap_sm90_cu_cf07d2ef_28576ignoreE,(_ZN80_INTERNAL_de3e3484_44_flash_fwd_hdim128_e4m3_split_softcap_sm90_cu_cf07d2ef_28574cute7productE - _ZN80_INTERNAL_de3e3484_44_flash_fwd_hdim128_e4m3_split_softcap_sm90_cu_cf07d2ef_28574cuda3std3__482_GLOBAL__N__de3e3484_44_flash_fwd_hdim128_e4m3_split_softcap_sm90_cu_cf07d2ef_28576ignoreE)
_ZN80_INTERNAL_de3e3484_44_flash_fwd_hdim128_e4m3_split_softcap_sm90_cu_cf07d2ef_28574cuda3std3__482_GLOBAL__N__de3e3484_44_flash_fwd_hdim128_e4m3_split_softcap_sm90_cu_cf07d2ef_28576ignoreE:
	.zero		1
	.type		_ZN80_INTERNAL_de3e3484_44_flash_fwd_hdim128_e4m3_split_softcap_sm90_cu_cf07d2ef_28574cute7productE,@object
	.size		_ZN80_INTERNAL_de3e3484_44_flash_fwd_hdim128_e4m3_split_softcap_sm90_cu_cf07d2ef_28574cute7productE,(_ZN80_INTERNAL_de3e3484_44_flash_fwd_hdim128_e4m3_split_softcap_sm90_cu_cf07d2ef_28574cuda3std3__45__cpo3endE - _ZN80_INTERNAL_de3e3484_44_flash_fwd_hdim128_e4m3_split_softcap_sm90_cu_cf07d2ef_28574cute7productE)
_ZN80_INTERNAL_de3e3484_44_flash_fwd_hdim128_e4m3_split_softcap_sm90_cu_cf07d2ef_28574cute7productE:
	.zero		1
	.type		_ZN80_INTERNAL_de3e3484_44_flash_fwd_hdim128_e4m3_split_softcap_sm90_cu_cf07d2ef_28574cuda3std3__45__cpo3endE,@object
	.size		_ZN80_INTERNAL_de3e3484_44_flash_fwd_hdim128_e4m3_split_softcap_sm90_cu_cf07d2ef_28574cuda3std3__45__cpo3endE,(_ZN80_INTERNAL_de3e3484_44_flash_fwd_hdim128_e4m3_split_softcap_sm90_cu_cf07d2ef_28574cuda3std3__419piecewise_constructE - _ZN80_INTERNAL_de3e3484_44_flash_fwd_hdim128_e4m3_split_softcap_sm90_cu_cf07d2ef_28574cuda3std3__45__cpo3endE)
_ZN80_INTERNAL_de3e3484_44_flash_fwd_hdim128_e4m3_split_softcap_sm90_cu_cf07d2ef_28574cuda3std3__45__cpo3endE:
	.zero		1
	.type		_ZN80_INTERNAL_de3e3484_44_flash_fwd_hdim128_e4m3_split_softcap_sm90_cu_cf07d2ef_28574cuda3std3__419piecewise_constructE,@object
	.size		_ZN80_INTERNAL_de3e3484_44_flash_fwd_hdim128_e4m3_split_softcap_sm90_cu_cf07d2ef_28574cuda3std3__419piecewise_constructE,(_ZN80_INTERNAL_de3e3484_44_flash_fwd_hdim128_e4m3_split_softcap_sm90_cu_cf07d2ef_28574cuda3std3__45__cpo4cendE - _ZN80_INTERNAL_de3e3484_44_flash_fwd_hdim128_e4m3_split_softcap_sm90_cu_cf07d2ef_28574cuda3std3__419piecewise_constructE)
_ZN80_INTERNAL_de3e3484_44_flash_fwd_hdim128_e4m3_split_softcap_sm90_cu_cf07d2ef_28574cuda3std3__419piecewise_constructE:
	.zero		1
	.type		_ZN80_INTERNAL_de3e3484_44_flash_fwd_hdim128_e4m3_split_softcap_sm90_cu_cf07d2ef_28574cuda3std3__45__cpo4cendE,@object
	.size		_ZN80_INTERNAL_de3e3484_44_flash_fwd_hdim128_e4m3_split_softcap_sm90_cu_cf07d2ef_28574cuda3std3__45__cpo4cendE,(_ZN80_INTERNAL_de3e3484_44_flash_fwd_hdim128_e4m3_split_softcap_sm90_cu_cf07d2ef_28574cuda3std6ranges3__45__cpo4swapE - _ZN80_INTERNAL_de3e3484_44_flash_fwd_hdim128_e4m3_split_softcap_sm90_cu_cf07d2ef_28574cuda3std3__45__cpo4cendE)
_ZN80_INTERNAL_de3e3484_44_flash_fwd_hdim128_e4m3_split_softcap_sm90_cu_cf07d2ef_28574cuda3std3__45__cpo4cendE:
	.zero		1
	.type		_ZN80_INTERNAL_de3e3484_44_flash_fwd_hdim128_e4m3_split_softcap_sm90_cu_cf07d2ef_28574cuda3std6ranges3__45__cpo4swapE,@object
	.size		_ZN80_INTERNAL_de3e3484_44_flash_fwd_hdim128_e4m3_split_softcap_sm90_cu_cf07d2ef_28574cuda3std6ranges3__45__cpo4swapE,(.L_19 - _ZN80_INTERNAL_de3e3484_44_flash_fwd_hdim128_e4m3_split_softcap_sm90_cu_cf07d2ef_28574cuda3std6ranges3__45__cpo4swapE)
_ZN80_INTERNAL_de3e3484_44_flash_fwd_hdim128_e4m3_split_softcap_sm90_cu_cf07d2ef_28574cuda3std6ranges3__45__cpo4swapE:
	.zero		1
.L_19:


//--------------------- .nv.shared._ZN7cutlass13device_kernelIN5flash11enable_sm90INS1_16FlashAttnFwdSm90INS1_25CollectiveMainloopFwdSm90ILi2EN4cute5tupleIJNS5_1CILi1EEES8_S8_EEENS6_IJNS7_ILi128EEENS7_ILi224EEESA_EEELi128ENS_12float_e4m3_tEfNS_4arch4Sm90ELb0ELb0ELb1ELb1ELb0ELb0ELb0ELb1ELb1ELb1ELb1ELb0EEENS1_21CollectiveEpilogueFwdINS6_IJSA_SA_SB_EEES9_NS_10bfloat16_tESF_Li256ELb1ELb1ELb1ELb1EEENS1_36VarlenDynamicPersistentTileSchedulerILi128ELi224ELi256ELi128ELb1ELb1ELb1ELb0ELb1ELb1EEEEEEEEEvNT_6ParamsE --------------------------
	.section	.nv.shared._ZN7cutlass13device_kernelIN5flash11enable_sm90INS1_16FlashAttnFwdSm90INS1_25CollectiveMainloopFwdSm90ILi2EN4cute5tupleIJNS5_1CILi1EEES8_S8_EEENS6_IJNS7_ILi128EEENS7_ILi224EEESA_EEELi128ENS_12float_e4m3_tEfNS_4arch4Sm90ELb0ELb0ELb1ELb1ELb0ELb0ELb0ELb1ELb1ELb1ELb1ELb0EEENS1_21CollectiveEpilogueFwdINS6_IJSA_SA_SB_EEES9_NS_10bfloat16_tESF_Li256ELb1ELb1ELb1ELb1EEENS1_36VarlenDynamicPersistentTileSchedulerILi128ELi224ELi256ELi128ELb1ELb1ELb1ELb0ELb1ELb1EEEEEEEEEvNT_6ParamsE,"aw",@nobits
	.sectionflags	@""
	.align	16
	.zero		1024


//--------------------- .nv.shared._ZN7cutlass13device_kernelIN5flash11enable_sm90INS1_16FlashAttnFwdSm90INS1_25CollectiveMainloopFwdSm90ILi2EN4cute5tupleIJNS5_1CILi1EEES8_S8_EEENS6_IJNS7_ILi128EEENS7_ILi224EEESA_EEELi128ENS_12float_e4m3_tEfNS_4arch4Sm90ELb0ELb0ELb1ELb1ELb0ELb1ELb0ELb1ELb1ELb1ELb1ELb0EEENS1_21CollectiveEpilogueFwdINS6_IJSA_SA_SB_EEES9_NS_10bfloat16_tESF_Li256ELb1ELb1ELb1ELb1EEENS1_36VarlenDynamicPersistentTileSchedulerILi128ELi224ELi256ELi128ELb1ELb1ELb1ELb0ELb1ELb1EEEEEEEEEvNT_6ParamsE --------------------------
	.section	.nv.shared._ZN7cutlass13device_kernelIN5flash11enable_sm90INS1_16FlashAttnFwdSm90INS1_25CollectiveMainloopFwdSm90ILi2EN4cute5tupleIJNS5_1CILi1EEES8_S8_EEENS6_IJNS7_ILi128EEENS7_ILi224EEESA_EEELi128ENS_12float_e4m3_tEfNS_4arch4Sm90ELb0ELb0ELb1ELb1ELb0ELb1ELb0ELb1ELb1ELb1ELb1ELb0EEENS1_21CollectiveEpilogueFwdINS6_IJSA_SA_SB_EEES9_NS_10bfloat16_tESF_Li256ELb1ELb1ELb1ELb1EEENS1_36VarlenDynamicPersistentTileSchedulerILi128ELi224ELi256ELi128ELb1ELb1ELb1ELb0ELb1ELb1EEEEEEEEEvNT_6ParamsE,"aw",@nobits
	.sectionflags	@""
	.align	16
	.zero		1024


//--------------------- .nv.shared._ZN7cutlass13device_kernelIN5flash11enable_sm90INS1_16FlashAttnFwdSm90INS1_25CollectiveMainloopFwdSm90ILi2EN4cute5tupleIJNS5_1CILi1EEES8_S8_EEENS6_IJNS7_ILi128EEENS7_ILi192EEESA_EEELi128ENS_12float_e4m3_tEfNS_4arch4Sm90ELb0ELb1ELb1ELb0ELb0ELb0ELb0ELb1ELb1ELb1ELb1ELb0EEENS1_21CollectiveEpilogueFwdINS6_IJSA_SA_SB_EEES9_NS_10bfloat16_tESF_Li256ELb0ELb1ELb1ELb1EEENS1_19SingleTileSchedulerILb0ELb1ELb1ELi128EEEEEEEEEvNT_6ParamsE --------------------------
	.section	.nv.shared._ZN7cutlass13device_kernelIN5flash11enable_sm90INS1_16FlashAttnFwdSm90INS1_25CollectiveMainloopFwdSm90ILi2EN4cute5tupleIJNS5_1CILi1EEES8_S8_EEENS6_IJNS7_ILi128EEENS7_ILi192EEESA_EEELi128ENS_12float_e4m3_tEfNS_4arch4Sm90ELb0ELb1ELb1ELb0ELb0ELb0ELb0ELb1ELb1ELb1ELb1ELb0EEENS1_21CollectiveEpilogueFwdINS6_IJSA_SA_SB_EEES9_NS_10bfloat16_tESF_Li256ELb0ELb1ELb1ELb1EEENS1_19SingleTileSchedulerILb0ELb1ELb1ELi128EEEEEEEEEvNT_6ParamsE,"aw",@nobits
	.sectionflags	@""
	.align	16
	.zero		1024


//--------------------- .nv.shared._ZN7cutlass13device_kernelIN5flash11enable_sm90INS1_16FlashAttnFwdSm90INS1_25CollectiveMainloopFwdSm90ILi2EN4cute5tupleIJNS5_1CILi1EEES8_S8_EEENS6_IJNS7_ILi128EEENS7_ILi192EEESA_EEELi128ENS_12float_e4m3_tEfNS_4arch4Sm90ELb0ELb1ELb1ELb1ELb0ELb0ELb0ELb1ELb1ELb1ELb1ELb0EEENS1_21CollectiveEpilogueFwdINS6_IJSA_SA_SB_EEES9_NS_10bfloat16_tESF_Li256ELb1ELb1ELb1ELb1EEENS1_36VarlenDynamicPersistentTileSchedulerILi128ELi192ELi256ELi128ELb1ELb1ELb1ELb1ELb0ELb1EEEEEEEEEvNT_6ParamsE --------------------------
	.section	.nv.shared._ZN7cutlass13device_kernelIN5flash11enable_sm90INS1_16FlashAttnFwdSm90INS1_25CollectiveMainloopFwdSm90ILi2EN4cute5tupleIJNS5_1CILi1EEES8_S8_EEENS6_IJNS7_ILi128EEENS7_ILi192EEESA_EEELi128ENS_12float_e4m3_tEfNS_4arch4Sm90ELb0ELb1ELb1ELb1ELb0ELb0ELb0ELb1ELb1ELb1ELb1ELb0EEENS1_21CollectiveEpilogueFwdINS6_IJSA_SA_SB_EEES9_NS_10bfloat16_tESF_Li256ELb1ELb1ELb1ELb1EEENS1_36VarlenDynamicPersistentTileSchedulerILi128ELi192ELi256ELi128ELb1ELb1ELb1ELb1ELb0ELb1EEEEEEEEEvNT_6ParamsE,"aw",@nobits
	.sectionflags	@""
	.align	16
	.zero		1024


//--------------------- .nv.shared._ZN7cutlass13device_kernelIN5flash11enable_sm90INS1_16FlashAttnFwdSm90INS1_25CollectiveMainloopFwdSm90ILi2EN4cute5tupleIJNS5_1CILi1EEES8_S8_EEENS6_IJNS7_ILi128EEENS7_ILi192EEESA_EEELi128ENS_12float_e4m3_tEfNS_4arch4Sm90ELb0ELb1ELb1ELb1ELb0ELb1ELb0ELb1ELb1ELb1ELb1ELb0EEENS1_21CollectiveEpilogueFwdINS6_IJSA_SA_SB_EEES9_NS_10bfloat16_tESF_Li256ELb1ELb1ELb1ELb1EEENS1_36VarlenDynamicPersistentTileSchedulerILi128ELi192ELi256ELi128ELb1ELb1ELb1ELb1ELb0ELb1EEEEEEEEEvNT_6ParamsE --------------------------
	.section	.nv.shared._ZN7cutlass13device_kernelIN5flash11enable_sm90INS1_16FlashAttnFwdSm90INS1_25CollectiveMainloopFwdSm90ILi2EN4cute5tupleIJNS5_1CILi1EEES8_S8_EEENS6_IJNS7_ILi128EEENS7_ILi192EEESA_EEELi128ENS_12float_e4m3_tEfNS_4arch4Sm90ELb0ELb1ELb1ELb1ELb0ELb1ELb0ELb1ELb1ELb1ELb1ELb0EEENS1_21CollectiveEpilogueFwdINS6_IJSA_SA_SB_EEES9_NS_10bfloat16_tESF_Li256ELb1ELb1ELb1ELb1EEENS1_36VarlenDynamicPersistentTileSchedulerILi128ELi192ELi256ELi128ELb1ELb1ELb1ELb1ELb0ELb1EEEEEEEEEvNT_6ParamsE,"aw",@nobits
	.sectionflags	@""
	.align	16
	.zero		1024


//--------------------- .nv.shared._ZN7cutlass13device_kernelIN5flash11enable_sm90INS1_16FlashAttnFwdSm90INS1_25CollectiveMainloopFwdSm90ILi2EN4cute5tupleIJNS5_1CILi1EEES8_S8_EEENS6_IJNS7_ILi128EEENS7_ILi224EEESA_EEELi128ENS_12float_e4m3_tEfNS_4arch4Sm90ELb1ELb0ELb1ELb0ELb0ELb0ELb0ELb1ELb1ELb1ELb1ELb0EEENS1_21CollectiveEpilogueFwdINS6_IJSA_SA_SB_EEES9_NS_10bfloat16_tESF_Li256ELb0ELb1ELb1ELb1EEENS1_19SingleTileSchedulerILb0ELb1ELb1ELi128EEEEEEEEEvNT_6ParamsE --------------------------
	.section	.nv.shared._ZN7cutlass13device_kernelIN5flash11enable_sm90INS1_16FlashAttnFwdSm90INS1_25CollectiveMainloopFwdSm90ILi2EN4cute5tupleIJNS5_1CILi1EEES8_S8_EEENS6_IJNS7_ILi128EEENS7_ILi224EEESA_EEELi128ENS_12float_e4m3_tEfNS_4arch4Sm90ELb1ELb0ELb1ELb0ELb0ELb0ELb0ELb1ELb1ELb1ELb1ELb0EEENS1_21CollectiveEpilogueFwdINS6_IJSA_SA_SB_EEES9_NS_10bfloat16_tESF_Li256ELb0ELb1ELb1ELb1EEENS1_19SingleTileSchedulerILb0ELb1ELb1ELi128EEEEEEEEEvNT_6ParamsE,"aw",@nobits
	.sectionflags	@""
	.align	16
	.zero		1024


//--------------------- .nv.shared._ZN7cutlass13device_kernelIN5flash11enable_sm90INS1_16FlashAttnFwdSm90INS1_25CollectiveMainloopFwdSm90ILi2EN4cute5tupleIJNS5_1CILi1EEES8_S8_EEENS6_IJNS7_ILi128EEENS7_ILi224EEESA_EEELi128ENS_12float_e4m3_tEfNS_4arch4Sm90ELb1ELb0ELb1ELb1ELb0ELb0ELb0ELb1ELb1ELb1ELb1ELb0EEENS1_21CollectiveEpilogueFwdINS6_IJSA_SA_SB_EEES9_NS_10bfloat16_tESF_Li256ELb1ELb1ELb1ELb1EEENS1_36VarlenDynamicPersistentTileSchedulerILi128ELi224ELi256ELi128ELb1ELb1ELb1ELb1ELb1ELb1EEEEEEEEEvNT_6ParamsE --------------------------
	.section	.nv.shared._ZN7cutlass13device_kernelIN5flash11enable_sm90INS1_16FlashAttnFwdSm90INS1_25CollectiveMainloopFwdSm90ILi2EN4cute5tupleIJNS5_1CILi1EEES8_S8_EEENS6_IJNS7_ILi128EEENS7_ILi224EEESA_EEELi128ENS_12float_e4m3_tEfNS_4arch4Sm90ELb1ELb0ELb1ELb1ELb0ELb0ELb0ELb1ELb1ELb1ELb1ELb0EEENS1_21CollectiveEpilogueFwdINS6_IJSA_SA_SB_EEES9_NS_10bfloat16_tESF_Li256ELb1ELb1ELb1ELb1EEENS1_36VarlenDynamicPersistentTileSchedulerILi128ELi224ELi256ELi128ELb1ELb1ELb1ELb1ELb1ELb1EEEEEEEEEvNT_6ParamsE,"aw",@nobits
	.sectionflags	@""
	.align	16
	.zero		1024


//--------------------- .nv.shared._ZN7cutlass13device_kernelIN5flash11enable_sm90INS1_16FlashAttnFwdSm90INS1_25CollectiveMainloopFwdSm90ILi2EN4cute5tupleIJNS5_1CILi1EEES8_S8_EEENS6_IJNS7_ILi128EEENS7_ILi224EEESA_EEELi128ENS_12float_e4m3_tEfNS_4arch4Sm90ELb1ELb0ELb1ELb1ELb0ELb1ELb0ELb1ELb1ELb1ELb1ELb0EEENS1_21CollectiveEpilogueFwdINS6_IJSA_SA_SB_EEES9_NS_10bfloat16_tESF_Li256ELb1ELb1ELb1ELb1EEENS1_36VarlenDynamicPersistentTileSchedulerILi128ELi224ELi256ELi128ELb1ELb1ELb1ELb1ELb1ELb1EEEEEEEEEvNT_6ParamsE --------------------------
	.section	.nv.shared._ZN7cutlass13device_kernelIN5flash11enable_sm90INS1_16FlashAttnFwdSm90INS1_25CollectiveMainloopFwdSm90ILi2EN4cute5tupleIJNS5_1CILi1EEES8_S8_EEENS6_IJNS7_ILi128EEENS7_ILi224EEESA_EEELi128ENS_12float_e4m3_tEfNS_4arch4Sm90ELb1ELb0ELb1ELb1ELb0ELb1ELb0ELb1ELb1ELb1ELb1ELb0EEENS1_21CollectiveEpilogueFwdINS6_IJSA_SA_SB_EEES9_NS_10bfloat16_tESF_Li256ELb1ELb1ELb1ELb1EEENS1_36VarlenDynamicPersistentTileSchedulerILi128ELi224ELi256ELi128ELb1ELb1ELb1ELb1ELb1ELb1EEEEEEEEEvNT_6ParamsE,"aw",@nobits
	.sectionflags	@""
	.align	16
	.zero		1024


//--------------------- .nv.constant0._ZN7cutlass13device_kernelIN5flash11enable_sm90INS1_16FlashAttnFwdSm90INS1_25CollectiveMainloopFwdSm90ILi2EN4cute5tupleIJNS5_1CILi1EEES8_S8_EEENS6_IJNS7_ILi128EEENS7_ILi224EEESA_EEELi128ENS_12float_e4m3_tEfNS_4arch4Sm90ELb0ELb0ELb1ELb0ELb0ELb0ELb0ELb1ELb1ELb1ELb1ELb0EEENS1_21CollectiveEpilogueFwdINS6_IJSA_SA_SB_EEES9_NS_10bfloat16_tESF_Li256ELb0ELb1ELb1ELb1EEENS1_19SingleTileSchedulerILb0ELb1ELb1ELi128EEEEEEEEEvNT_6ParamsE --------------------------
	.section	.nv.constant0._ZN7cutlass13device_kernelIN5flash11enable_sm90INS1_16FlashAttnFwdSm90INS1_25CollectiveMainloopFwdSm90ILi2EN4cute5tupleIJNS5_1CILi1EEES8_S8_EEENS6_IJNS7_ILi128EEENS7_ILi224EEESA_EEELi128ENS_12float_e4m3_tEfNS_4arch4Sm90ELb0ELb0ELb1ELb0ELb0ELb0ELb0ELb1ELb1ELb1ELb1ELb0EEENS1_21CollectiveEpilogueFwdINS6_IJSA_SA_SB_EEES9_NS_10bfloat16_tESF_Li256ELb0ELb1ELb1ELb1EEENS1_19SingleTileSchedulerILb0ELb1ELb1ELi128EEEEEEEEEvNT_6ParamsE,"a",@progbits
	.sectionflags	@""
	.align	4
.nv.constant0._ZN7cutlass13device_kernelIN5flash11enable_sm90INS1_16FlashAttnFwdSm90INS1_25CollectiveMainloopFwdSm90ILi2EN4cute5tupleIJNS5_1CILi1EEES8_S8_EEENS6_IJNS7_ILi128EEENS7_ILi224EEESA_EEELi128ENS_12float_e4m3_tEfNS_4arch4Sm90ELb0ELb0ELb1ELb0ELb0ELb0ELb0ELb1ELb1ELb1ELb1ELb0EEENS1_21CollectiveEpilogueFwdINS6_IJSA_SA_SB_EEES9_NS_10bfloat16_tESF_Li256ELb0ELb1ELb1ELb1EEENS1_19SingleTileSchedulerILb0ELb1ELb1ELi128EEEEEEEEEvNT_6ParamsE:
	.zero		3200


//--------------------- .nv.constant0._ZN7cutlass13device_kernelIN5flash11enable_sm90INS1_16FlashAttnFwdSm90INS1_25CollectiveMainloopFwdSm90ILi2EN4cute5tupleIJNS5_1CILi1EEES8_S8_EEENS6_IJNS7_ILi128EEENS7_ILi224EEESA_EEELi128ENS_12float_e4m3_tEfNS_4arch4Sm90ELb0ELb0ELb1ELb1ELb0ELb0ELb0ELb1ELb1ELb1ELb1ELb0EEENS1_21CollectiveEpilogueFwdINS6_IJSA_SA_SB_EEES9_NS_10bfloat16_tESF_Li256ELb1ELb1ELb1ELb1EEENS1_36VarlenDynamicPersistentTileSchedulerILi128ELi224ELi256ELi128ELb1ELb1ELb1ELb0ELb1ELb1EEEEEEEEEvNT_6ParamsE --------------------------
	.section	.nv.constant0._ZN7cutlass13device_kernelIN5flash11enable_sm90INS1_16FlashAttnFwdSm90INS1_25CollectiveMainloopFwdSm90ILi2EN4cute5tupleIJNS5_1CILi1EEES8_S8_EEENS6_IJNS7_ILi128EEENS7_ILi224EEESA_EEELi128ENS_12float_e4m3_tEfNS_4arch4Sm90ELb0ELb0ELb1ELb1ELb0ELb0ELb0ELb1ELb1ELb1ELb1ELb0EEENS1_21CollectiveEpilogueFwdINS6_IJSA_SA_SB_EEES9_NS_10bfloat16_tESF_Li256ELb1ELb1ELb1ELb1EEENS1_36VarlenDynamicPersistentTileSchedulerILi128ELi224ELi256ELi128ELb1ELb1ELb1ELb0ELb1ELb1EEEEEEEEEvNT_6ParamsE,"a",@progbits
	.sectionflags	@""
	.align	4
.nv.constant0._ZN7cutlass13device_kernelIN5flash11enable_sm90INS1_16FlashAttnFwdSm90INS1_25CollectiveMainloopFwdSm90ILi2EN4cute5tupleIJNS5_1CILi1EEES8_S8_EEENS6_IJNS7_ILi128EEENS7_ILi224EEESA_EEELi128ENS_12float_e4m3_tEfNS_4arch4Sm90ELb0ELb0ELb1ELb1ELb0ELb0ELb0ELb1ELb1ELb1ELb1ELb0EEENS1_21CollectiveEpilogueFwdINS6_IJSA_SA_SB_EEES9_NS_10bfloat16_tESF_Li256ELb1ELb1ELb1ELb1EEENS1_36VarlenDynamicPersistentTileSchedulerILi128ELi224ELi256ELi128ELb1ELb1ELb1ELb0ELb1ELb1EEEEEEEEEvNT_6ParamsE:
	.zero		3328


//--------------------- .nv.constant0._ZN7cutlass13device_kernelIN5flash11enable_sm90INS1_16FlashAttnFwdSm90INS1_25CollectiveMainloopFwdSm90ILi2EN4cute5tupleIJNS5_1CILi1EEES8_S8_EEENS6_IJNS7_ILi128EEENS7_ILi224EEESA_EEELi128ENS_12float_e4m3_tEfNS_4arch4Sm90ELb0ELb0ELb1ELb1ELb0ELb1ELb0ELb1ELb1ELb1ELb1ELb0EEENS1_21CollectiveEpilogueFwdINS6_IJSA_SA_SB_EEES9_NS_10bfloat16_tESF_Li256ELb1ELb1ELb1ELb1EEENS1_36VarlenDynamicPersistentTileSchedulerILi128ELi224ELi256ELi128ELb1ELb1ELb1ELb0ELb1ELb1EEEEEEEEEvNT_6ParamsE --------------------------
	.section	.nv.constant0._ZN7cutlass13device_kernelIN5flash11enable_sm90INS1_16FlashAttnFwdSm90INS1_25CollectiveMainloopFwdSm90ILi2EN4cute5tupleIJNS5_1CILi1EEES8_S8_EEENS6_IJNS7_ILi128EEENS7_ILi224EEESA_EEELi128ENS_12float_e4m3_tEfNS_4arch4Sm90ELb0ELb0ELb1ELb1ELb0ELb1ELb0ELb1ELb1ELb1ELb1ELb0EEENS1_21CollectiveEpilogueFwdINS6_IJSA_SA_SB_EEES9_NS_10bfloat16_tESF_Li256ELb1ELb1ELb1ELb1EEENS1_36VarlenDynamicPersistentTileSchedulerILi128ELi224ELi256ELi128ELb1ELb1ELb1ELb0ELb1ELb1EEEEEEEEEvNT_6ParamsE,"a",@progbits
	.sectionflags	@""
	.align	4
.nv.constant0._ZN7cutlass13device_kernelIN5flash11enable_sm90INS1_16FlashAttnFwdSm90INS1_25CollectiveMainloopFwdSm90ILi2EN4cute5tupleIJNS5_1CILi1EEES8_S8_EEENS6_IJNS7_ILi128EEENS7_ILi224EEESA_EEELi128ENS_12float_e4m3_tEfNS_4arch4Sm90ELb0ELb0ELb1ELb1ELb0ELb1ELb0ELb1ELb1ELb1ELb1ELb0EEENS1_21CollectiveEpilogueFwdINS6_IJSA_SA_SB_EEES9_NS_10bfloat16_tESF_Li256ELb1ELb1ELb1ELb1EEENS1_36VarlenDynamicPersistentTileSchedulerILi128ELi224ELi256ELi128ELb1ELb1ELb1ELb0ELb1ELb1EEEEEEEEEvNT_6ParamsE:
	.zero		3328


//--------------------- .nv.constant0._ZN7cutlass13device_kernelIN5flash11enable_sm90INS1_16FlashAttnFwdSm90INS1_25CollectiveMainloopFwdSm90ILi2EN4cute5tupleIJNS5_1CILi1EEES8_S8_EEENS6_IJNS7_ILi128EEENS7_ILi192EEESA_EEELi128ENS_12float_e4m3_tEfNS_4arch4Sm90ELb0ELb1ELb1ELb0ELb0ELb0ELb0ELb1ELb1ELb1ELb1ELb0EEENS1_21CollectiveEpilogueFwdINS6_IJSA_SA_SB_EEES9_NS_10bfloat16_tESF_Li256ELb0ELb1ELb1ELb1EEENS1_19SingleTileSchedulerILb0ELb1ELb1ELi128EEEEEEEEEvNT_6ParamsE --------------------------
	.section	.nv.constant0._ZN7cutlass13device_kernelIN5flash11enable_sm90INS1_16FlashAttnFwdSm90INS1_25CollectiveMainloopFwdSm90ILi2EN4cute5tupleIJNS5_1CILi1EEES8_S8_EEENS6_IJNS7_ILi128EEENS7_ILi192EEESA_EEELi128ENS_12float_e4m3_tEfNS_4arch4Sm90ELb0ELb1ELb1ELb0ELb0ELb0ELb0ELb1ELb1ELb1ELb1ELb0EEENS1_21CollectiveEpilogueFwdINS6_IJSA_SA_SB_EEES9_NS_10bfloat16_tESF_Li256ELb0ELb1ELb1ELb1EEENS1_19SingleTileSchedulerILb0ELb1ELb1ELi128EEEEEEEEEvNT_6ParamsE,"a",@progbits
	.sectionflags	@""
	.align	4
.nv.constant0._ZN7cutlass13device_kernelIN5flash11enable_sm90INS1_16FlashAttnFwdSm90INS1_25CollectiveMainloopFwdSm90ILi2EN4cute5tupleIJNS5_1CILi1EEES8_S8_EEENS6_IJNS7_ILi128EEENS7_ILi192EEESA_EEELi128ENS_12float_e4m3_tEfNS_4arch4Sm90ELb0ELb1ELb1ELb0ELb0ELb0ELb0ELb1ELb1ELb1ELb1ELb0EEENS1_21CollectiveEpilogueFwdINS6_IJSA_SA_SB_EEES9_NS_10bfloat16_tESF_Li256ELb0ELb1ELb1ELb1EEENS1_19SingleTileSchedulerILb0ELb1ELb1ELi128EEEEEEEEEvNT_6ParamsE:
	.zero		3200


//--------------------- .nv.constant0._ZN7cutlass13device_kernelIN5flash11enable_sm90INS1_16FlashAttnFwdSm90INS1_25CollectiveMainloopFwdSm90ILi2EN4cute5tupleIJNS5_1CILi1EEES8_S8_EEENS6_IJNS7_ILi128EEENS7_ILi192EEESA_EEELi128ENS_12float_e4m3_tEfNS_4arch4Sm90ELb0ELb1ELb1ELb1ELb0ELb0ELb0ELb1ELb1ELb1ELb1ELb0EEENS1_21CollectiveEpilogueFwdINS6_IJSA_SA_SB_EEES9_NS_10bfloat16_tESF_Li256ELb1ELb1ELb1ELb1EEENS1_36VarlenDynamicPersistentTileSchedulerILi128ELi192ELi256ELi128ELb1ELb1ELb1ELb1ELb0ELb1EEEEEEEEEvNT_6ParamsE --------------------------
	.section	.nv.constant0._ZN7cutlass13device_kernelIN5flash11enable_sm90INS1_16FlashAttnFwdSm90INS1_25CollectiveMainloopFwdSm90ILi2EN4cute5tupleIJNS5_1CILi1EEES8_S8_EEENS6_IJNS7_ILi128EEENS7_ILi192EEESA_EEELi128ENS_12float_e4m3_tEfNS_4arch4Sm90ELb0ELb1ELb1ELb1ELb0ELb0ELb0ELb1ELb1ELb1ELb1ELb0EEENS1_21CollectiveEpilogueFwdINS6_IJSA_SA_SB_EEES9_NS_10bfloat16_tESF_Li256ELb1ELb1ELb1ELb1EEENS1_36VarlenDynamicPersistentTileSchedulerILi128ELi192ELi256ELi128ELb1ELb1ELb1ELb1ELb0ELb1EEEEEEEEEvNT_6ParamsE,"a",@progbits
	.sectionflags	@""
	.align	4
.nv.constant0._ZN7cutlass13device_kernelIN5flash11enable_sm90INS1_16FlashAttnFwdSm90INS1_25CollectiveMainloopFwdSm90ILi2EN4cute5tupleIJNS5_1CILi1EEES8_S8_EEENS6_IJNS7_ILi128EEENS7_ILi192EEESA_EEELi128ENS_12float_e4m3_tEfNS_4arch4Sm90ELb0ELb1ELb1ELb1ELb0ELb0ELb0ELb1ELb1ELb1ELb1ELb0EEENS1_21CollectiveEpilogueFwdINS6_IJSA_SA_SB_EEES9_NS_10bfloat16_tESF_Li256ELb1ELb1ELb1ELb1EEENS1_36VarlenDynamicPersistentTileSchedulerILi128ELi192ELi256ELi128ELb1ELb1ELb1ELb1ELb0ELb1EEEEEEEEEvNT_6ParamsE:
	.zero		3328


//--------------------- .nv.constant0._ZN7cutlass13device_kernelIN5flash11enable_sm90INS1_16FlashAttnFwdSm90INS1_25CollectiveMainloopFwdSm90ILi2EN4cute5tupleIJNS5_1CILi1EEES8_S8_EEENS6_IJNS7_ILi128EEENS7_ILi192EEESA_EEELi128ENS_12float_e4m3_tEfNS_4arch4Sm90ELb0ELb1ELb1ELb1ELb0ELb1ELb0ELb1ELb1ELb1ELb1ELb0EEENS1_21CollectiveEpilogueFwdINS6_IJSA_SA_SB_EEES9_NS_10bfloat16_tESF_Li256ELb1ELb1ELb1ELb1EEENS1_36VarlenDynamicPersistentTileSchedulerILi128ELi192ELi256ELi128ELb1ELb1ELb1ELb1ELb0ELb1EEEEEEEEEvNT_6ParamsE --------------------------
	.section	.nv.constant0._ZN7cutlass13device_kernelIN5flash11enable_sm90INS1_16FlashAttnFwdSm90INS1_25CollectiveMainloopFwdSm90ILi2EN4cute5tupleIJNS5_1CILi1EEES8_S8_EEENS6_IJNS7_ILi128EEENS7_ILi192EEESA_EEELi128ENS_12float_e4m3_tEfNS_4arch4Sm90ELb0ELb1ELb1ELb1ELb0ELb1ELb0ELb1ELb1ELb1ELb1ELb0EEENS1_21CollectiveEpilogueFwdINS6_IJSA_SA_SB_EEES9_NS_10bfloat16_tESF_Li256ELb1ELb1ELb1ELb1EEENS1_36VarlenDynamicPersistentTileSchedulerILi128ELi192ELi256ELi128ELb1ELb1ELb1ELb1ELb0ELb1EEEEEEEEEvNT_6ParamsE,"a",@progbits
	.sectionflags	@""
	.align	4
.nv.constant0._ZN7cutlass13device_kernelIN5flash11enable_sm90INS1_16FlashAttnFwdSm90INS1_25CollectiveMainloopFwdSm90ILi2EN4cute5tupleIJNS5_1CILi1EEES8_S8_EEENS6_IJNS7_ILi128EEENS7_ILi192EEESA_EEELi128ENS_12float_e4m3_tEfNS_4arch4Sm90ELb0ELb1ELb1ELb1ELb0ELb1ELb0ELb1ELb1ELb1ELb1ELb0EEENS1_21CollectiveEpilogueFwdINS6_IJSA_SA_SB_EEES9_NS_10bfloat16_tESF_Li256ELb1ELb1ELb1ELb1EEENS1_36VarlenDynamicPersistentTileSchedulerILi128ELi192ELi256ELi128ELb1ELb1ELb1ELb1ELb0ELb1EEEEEEEEEvNT_6ParamsE:
	.zero		3328


//--------------------- .nv.constant0._ZN7cutlass13device_kernelIN5flash11enable_sm90INS1_16FlashAttnFwdSm90INS1_25CollectiveMainloopFwdSm90ILi2EN4cute5tupleIJNS5_1CILi1EEES8_S8_EEENS6_IJNS7_ILi128EEENS7_ILi224EEESA_EEELi128ENS_12float_e4m3_tEfNS_4arch4Sm90ELb1ELb0ELb1ELb0ELb0ELb0ELb0ELb1ELb1ELb1ELb1ELb0EEENS1_21CollectiveEpilogueFwdINS6_IJSA_SA_SB_EEES9_NS_10bfloat16_tESF_Li256ELb0ELb1ELb1ELb1EEENS1_19SingleTileSchedulerILb0ELb1ELb1ELi128EEEEEEEEEvNT_6ParamsE --------------------------
	.section	.nv.constant0._ZN7cutlass13device_kernelIN5flash11enable_sm90INS1_16FlashAttnFwdSm90INS1_25CollectiveMainloopFwdSm90ILi2EN4cute5tupleIJNS5_1CILi1EEES8_S8_EEENS6_IJNS7_ILi128EEENS7_ILi224EEESA_EEELi128ENS_12float_e4m3_tEfNS_4arch4Sm90ELb1ELb0ELb1ELb0ELb0ELb0ELb0ELb1ELb1ELb1ELb1ELb0EEENS1_21CollectiveEpilogueFwdINS6_IJSA_SA_SB_EEES9_NS_10bfloat16_tESF_Li256ELb0ELb1ELb1ELb1EEENS1_19SingleTileSchedulerILb0ELb1ELb1ELi128EEEEEEEEEvNT_6ParamsE,"a",@progbits
	.sectionflags	@""
	.align	4
.nv.constant0._ZN7cutlass13device_kernelIN5flash11enable_sm90INS1_16FlashAttnFwdSm90INS1_25CollectiveMainloopFwdSm90ILi2EN4cute5tupleIJNS5_1CILi1EEES8_S8_EEENS6_IJNS7_ILi128EEENS7_ILi224EEESA_EEELi128ENS_12float_e4m3_tEfNS_4arch4Sm90ELb1ELb0ELb1ELb0ELb0ELb0ELb0ELb1ELb1ELb1ELb1ELb0EEENS1_21CollectiveEpilogueFwdINS6_IJSA_SA_SB_EEES9_NS_10bfloat16_tESF_Li256ELb0ELb1ELb1ELb1EEENS1_19SingleTileSchedulerILb0ELb1ELb1ELi128EEEEEEEEEvNT_6ParamsE:
	.zero		3200


//--------------------- .nv.constant0._ZN7cutlass13device_kernelIN5flash11enable_sm90INS1_16FlashAttnFwdSm90INS1_25CollectiveMainloopFwdSm90ILi2EN4cute5tupleIJNS5_1CILi1EEES8_S8_EEENS6_IJNS7_ILi128EEENS7_ILi224EEESA_EEELi128ENS_12float_e4m3_tEfNS_4arch4Sm90ELb1ELb0ELb1ELb1ELb0ELb0ELb0ELb1ELb1ELb1ELb1ELb0EEENS1_21CollectiveEpilogueFwdINS6_IJSA_SA_SB_EEES9_NS_10bfloat16_tESF_Li256ELb1ELb1ELb1ELb1EEENS1_36VarlenDynamicPersistentTileSchedulerILi128ELi224ELi256ELi128ELb1ELb1ELb1ELb1ELb1ELb1EEEEEEEEEvNT_6ParamsE --------------------------
	.section	.nv.constant0._ZN7cutlass13device_kernelIN5flash11enable_sm90INS1_16FlashAttnFwdSm90INS1_25CollectiveMainloopFwdSm90ILi2EN4cute5tupleIJNS5_1CILi1EEES8_S8_EEENS6_IJNS7_ILi128EEENS7_ILi224EEESA_EEELi128ENS_12float_e4m3_tEfNS_4arch4Sm90ELb1ELb0ELb1ELb1ELb0ELb0ELb0ELb1ELb1ELb1ELb1ELb0EEENS1_21CollectiveEpilogueFwdINS6_IJSA_SA_SB_EEES9_NS_10bfloat16_tESF_Li256ELb1ELb1ELb1ELb1EEENS1_36VarlenDynamicPersistentTileSchedulerILi128ELi224ELi256ELi128ELb1ELb1ELb1ELb1ELb1ELb1EEEEEEEEEvNT_6ParamsE,"a",@progbits
	.sectionflags	@""
	.align	4
.nv.constant0._ZN7cutlass13device_kernelIN5flash11enable_sm90INS1_16FlashAttnFwdSm90INS1_25CollectiveMainloopFwdSm90ILi2EN4cute5tupleIJNS5_1CILi1EEES8_S8_EEENS6_IJNS7_ILi128EEENS7_ILi224EEESA_EEELi128ENS_12float_e4m3_tEfNS_4arch4Sm90ELb1ELb0ELb1ELb1ELb0ELb0ELb0ELb1ELb1ELb1ELb1ELb0EEENS1_21CollectiveEpilogueFwdINS6_IJSA_SA_SB_EEES9_NS_10bfloat16_tESF_Li256ELb1ELb1ELb1ELb1EEENS1_36VarlenDynamicPersistentTileSchedulerILi128ELi224ELi256ELi128ELb1ELb1ELb1ELb1ELb1ELb1EEEEEEEEEvNT_6ParamsE:
	.zero		3328


//--------------------- .nv.constant0._ZN7cutlass13device_kernelIN5flash11enable_sm90INS1_16FlashAttnFwdSm90INS1_25CollectiveMainloopFwdSm90ILi2EN4cute5tupleIJNS5_1CILi1EEES8_S8_EEENS6_IJNS7_ILi128EEENS7_ILi224EEESA_EEELi128ENS_12float_e4m3_tEfNS_4arch4Sm90ELb1ELb0ELb1ELb1ELb0ELb1ELb0ELb1ELb1ELb1ELb1ELb0EEENS1_21CollectiveEpilogueFwdINS6_IJSA_SA_SB_EEES9_NS_10bfloat16_tESF_Li256ELb1ELb1ELb1ELb1EEENS1_36VarlenDynamicPersistentTileSchedulerILi128ELi224ELi256ELi128ELb1ELb1ELb1ELb1ELb1ELb1EEEEEEEEEvNT_6ParamsE --------------------------
	.section	.nv.constant0._ZN7cutlass13device_kernelIN5flash11enable_sm90INS1_16FlashAttnFwdSm90INS1_25CollectiveMainloopFwdSm90ILi2EN4cute5tupleIJNS5_1CILi1EEES8_S8_EEENS6_IJNS7_ILi128EEENS7_ILi224EEESA_EEELi128ENS_12float_e4m3_tEfNS_4arch4Sm90ELb1ELb0ELb1ELb1ELb0ELb1ELb0ELb1ELb1ELb1ELb1ELb0EEENS1_21CollectiveEpilogueFwdINS6_IJSA_SA_SB_EEES9_NS_10bfloat16_tESF_Li256ELb1ELb1ELb1ELb1EEENS1_36VarlenDynamicPersistentTileSchedulerILi128ELi224ELi256ELi128ELb1ELb1ELb1ELb1ELb1ELb1EEEEEEEEEvNT_6ParamsE,"a",@progbits
	.sectionflags	@""
	.align	4
.nv.constant0._ZN7cutlass13device_kernelIN5flash11enable_sm90INS1_16FlashAttnFwdSm90INS1_25CollectiveMainloopFwdSm90ILi2EN4cute5tupleIJNS5_1CILi1EEES8_S8_EEENS6_IJNS7_ILi128EEENS7_ILi224EEESA_EEELi128ENS_12float_e4m3_tEfNS_4arch4Sm90ELb1ELb0ELb1ELb1ELb0ELb1ELb0ELb1ELb1ELb1ELb1ELb0EEENS1_21CollectiveEpilogueFwdINS6_IJSA_SA_SB_EEES9_NS_10bfloat16_tESF_Li256ELb1ELb1ELb1ELb1EEENS1_36VarlenDynamicPersistentTileSchedulerILi128ELi224ELi256ELi128ELb1ELb1ELb1ELb1ELb1ELb1EEEEEEEEEvNT_6ParamsE:
	.zero		3328


//--------------------- SYMBOLS --------------------------

	.type		.nv.reservedSmem.offset0,@object
	.size		.nv.reservedSmem.offset0,0x4
	.type		__assertfail,@function
